	.target	sm_90a

	.elftype	@"ET_EXEC"


//--------------------- .note.nv.tkinfo           --------------------------
	.section	.note.nv.tkinfo,"",@"SHT_NOTE"
	.sectionflags	@"SHF_NOTE_NV_TKINFO"
	.tkinfo
        /*0018*/ 	.word	0x00000002
        /*0030*/ 	.string	""
        /*0030*/ 	.string	"ptxas"
        /*0030*/ 	.string	"Cuda compilation tools, release 13.0, V13.0.88"
        /*0030*/ 	.string	"Build cuda_13.0.r13.0/compiler.36424714_0"
        /*0030*/ 	.string	"-arch sm_90a -m 64 "



//--------------------- .note.nv.cuinfo           --------------------------
	.section	.note.nv.cuinfo,"",@"SHT_NOTE"
	.sectionflags	@"SHF_NOTE_NV_CUINFO"
        /*0018*/ 	.short	0x0002
        /*001a*/ 	.short	0x005a
        /*001c*/ 	.short	0x0082
	.zero		2


//--------------------- .nv.info                  --------------------------
	.section	.nv.info,"",@"SHT_CUDA_INFO"
	.align	4


	//----- nvinfo : EIATTR_REGCOUNT
	.align		4
        /*0000*/ 	.byte	0x04, 0x2f
        /*0002*/ 	.short	(.L_25 - .L_24)
	.align		4
.L_24:
        /*0004*/ 	.word	index@(_ZN7cutlass13device_kernelIN5flash11enable_sm90INS1_16FlashAttnFwdSm90INS1_25CollectiveMainloopFwdSm90ILi2EN4cute5tupleIJNS5_1CILi1EEES8_S8_EEENS6_IJNS7_ILi128EEESA_NS7_ILi192EEEEEELi128ENS_10bfloat16_tEfNS_4arch4Sm90ELb1ELb0ELb1ELb1ELb0ELb1ELb0ELb1ELb1ELb0ELb0ELb0EEENS1_21CollectiveEpilogueFwdINS6_IJSA_SA_SA_EEES9_SD_SF_Li256ELb1ELb0ELb0ELb0EEENS1_36VarlenDynamicPersistentTileSchedulerILi128ELi128ELi256ELi32ELb0ELb0ELb1ELb1ELb1ELb1EEEEEEEEEvNT_6ParamsE)
        /*0008*/ 	.word	0x000000a8


	//----- nvinfo : EIATTR_FRAME_SIZE
	.align		4
.L_25:
        /*000c*/ 	.byte	0x04, 0x11
        /*000e*/ 	.short	(.L_27 - .L_26)
	.align		4
.L_26:
        /*0010*/ 	.word	index@(_ZN7cutlass13device_kernelIN5flash11enable_sm90INS1_16FlashAttnFwdSm90INS1_25CollectiveMainloopFwdSm90ILi2EN4cute5tupleIJNS5_1CILi1EEES8_S8_EEENS6_IJNS7_ILi128EEESA_NS7_ILi192EEEEEELi128ENS_10bfloat16_tEfNS_4arch4Sm90ELb1ELb0ELb1ELb1ELb0ELb1ELb0ELb1ELb1ELb0ELb0ELb0EEENS1_21CollectiveEpilogueFwdINS6_IJSA_SA_SA_EEES9_SD_SF_Li256ELb1ELb0ELb0ELb0EEENS1_36VarlenDynamicPersistentTileSchedulerILi128ELi128ELi256ELi32ELb0ELb0ELb1ELb1ELb1ELb1EEEEEEEEEvNT_6ParamsE)
        /*0014*/ 	.word	0x00000038


	//----- nvinfo : EIATTR_REGCOUNT
	.align		4
.L_27:
        /*0018*/ 	.byte	0x04, 0x2f
        /*001a*/ 	.short	(.L_29 - .L_28)
	.align		4
.L_28:
        /*001c*/ 	.word	index@(_ZN7cutlass13device_kernelIN5flash11enable_sm90INS1_16FlashAttnFwdSm90INS1_25CollectiveMainloopFwdSm90ILi2EN4cute5tupleIJNS5_1CILi1EEES8_S8_EEENS6_IJNS7_ILi128EEESA_NS7_ILi192EEEEEELi128ENS_10bfloat16_tEfNS_4arch4Sm90ELb1ELb0ELb1ELb1ELb0ELb0ELb0ELb1ELb1ELb0ELb0ELb0EEENS1_21CollectiveEpilogueFwdINS6_IJSA_SA_SA_EEES9_SD_SF_Li256ELb1ELb0ELb0ELb0EEENS1_36VarlenDynamicPersistentTileSchedulerILi128ELi128ELi256ELi32ELb0ELb0ELb1ELb1ELb1ELb1EEEEEEEEEvNT_6ParamsE)
        /*0020*/ 	.word	0x000000a8


	//----- nvinfo : EIATTR_FRAME_SIZE
	.align		4
.L_29:
        /*0024*/ 	.byte	0x04, 0x11
        /*0026*/ 	.short	(.L_31 - .L_30)
	.align		4
.L_30:
        /*0028*/ 	.word	index@(_ZN7cutlass13device_kernelIN5flash11enable_sm90INS1_16FlashAttnFwdSm90INS1_25CollectiveMainloopFwdSm90ILi2EN4cute5tupleIJNS5_1CILi1EEES8_S8_EEENS6_IJNS7_ILi128EEESA_NS7_ILi192EEEEEELi128ENS_10bfloat16_tEfNS_4arch4Sm90ELb1ELb0ELb1ELb1ELb0ELb0ELb0ELb1ELb1ELb0ELb0ELb0EEENS1_21CollectiveEpilogueFwdINS6_IJSA_SA_SA_EEES9_SD_SF_Li256ELb1ELb0ELb0ELb0EEENS1_36VarlenDynamicPersistentTileSchedulerILi128ELi128ELi256ELi32ELb0ELb0ELb1ELb1ELb1ELb1EEEEEEEEEvNT_6ParamsE)
        /*002c*/ 	.word	0x00000030


	//----- nvinfo : EIATTR_REGCOUNT
	.align		4
.L_31:
        /*0030*/ 	.byte	0x04, 0x2f
        /*0032*/ 	.short	(.L_33 - .L_32)
	.align		4
.L_32:
        /*0034*/ 	.word	index@(_ZN7cutlass13device_kernelIN5flash11enable_sm90INS1_16FlashAttnFwdSm90INS1_25CollectiveMainloopFwdSm90ILi2EN4cute5tupleIJNS5_1CILi1EEES8_S8_EEENS6_IJNS7_ILi128EEESA_NS7_ILi192EEEEEELi128ENS_10bfloat16_tEfNS_4arch4Sm90ELb1ELb0ELb1ELb0ELb0ELb0ELb0ELb1ELb1ELb0ELb0ELb0EEENS1_21CollectiveEpilogueFwdINS6_IJSA_SA_SA_EEES9_SD_SF_Li256ELb0ELb0ELb0ELb0EEENS1_30DynamicPersistentTileSchedulerILi256ELi32ELb0ELb0ELb1EEEEEEEEEvNT_6ParamsE)
        /*0038*/ 	.word	0x000000a8


	//----- nvinfo : EIATTR_FRAME_SIZE
	.align		4
.L_33:
        /*003c*/ 	.byte	0x04, 0x11
        /*003e*/ 	.short	(.L_35 - .L_34)
	.align		4
.L_34:
        /*0040*/ 	.word	index@(_ZN7cutlass13device_kernelIN5flash11enable_sm90INS1_16FlashAttnFwdSm90INS1_25CollectiveMainloopFwdSm90ILi2EN4cute5tupleIJNS5_1CILi1EEES8_S8_EEENS6_IJNS7_ILi128EEESA_NS7_ILi192EEEEEELi128ENS_10bfloat16_tEfNS_4arch4Sm90ELb1ELb0ELb1ELb0ELb0ELb0ELb0ELb1ELb1ELb0ELb0ELb0EEENS1_21CollectiveEpilogueFwdINS6_IJSA_SA_SA_EEES9_SD_SF_Li256ELb0ELb0ELb0ELb0EEENS1_30DynamicPersistentTileSchedulerILi256ELi32ELb0ELb0ELb1EEEEEEEEEvNT_6ParamsE)
        /*0044*/ 	.word	0x00000008


	//----- nvinfo : EIATTR_REGCOUNT
	.align		4
.L_35:
        /*0048*/ 	.byte	0x04, 0x2f
        /*004a*/ 	.short	(.L_37 - .L_36)
	.align		4
.L_36:
        /*004c*/ 	.word	index@(_ZN7cutlass13device_kernelIN5flash11enable_sm90INS1_16FlashAttnFwdSm90INS1_25CollectiveMainloopFwdSm90ILi2EN4cute5tupleIJNS5_1CILi1EEES8_S8_EEENS6_IJNS7_ILi128EEENS7_ILi96EEENS7_ILi192EEEEEELi128ENS_10bfloat16_tEfNS_4arch4Sm90ELb0ELb1ELb1ELb1ELb0ELb1ELb0ELb1ELb1ELb0ELb0ELb0EEENS1_21CollectiveEpilogueFwdINS6_IJSA_SA_SB_EEES9_SE_SG_Li256ELb1ELb0ELb0ELb0EEENS1_36VarlenDynamicPersistentTileSchedulerILi128ELi96ELi256ELi32ELb0ELb0ELb1ELb1ELb0ELb1EEEEEEEEEvNT_6ParamsE)
        /*0050*/ 	.word	0x000000a8


	//----- nvinfo : EIATTR_FRAME_SIZE
	.align		4
.L_37:
        /*0054*/ 	.byte	0x04, 0x11
        /*0056*/ 	.short	(.L_39 - .L_38)
	.align		4
.L_38:
        /*0058*/ 	.word	index@(_ZN7cutlass13device_kernelIN5flash11enable_sm90INS1_16FlashAttnFwdSm90INS1_25CollectiveMainloopFwdSm90ILi2EN4cute5tupleIJNS5_1CILi1EEES8_S8_EEENS6_IJNS7_ILi128EEENS7_ILi96EEENS7_ILi192EEEEEELi128ENS_10bfloat16_tEfNS_4arch4Sm90ELb0ELb1ELb1ELb1ELb0ELb1ELb0ELb1ELb1ELb0ELb0ELb0EEENS1_21CollectiveEpilogueFwdINS6_IJSA_SA_SB_EEES9_SE_SG_Li256ELb1ELb0ELb0ELb0EEENS1_36VarlenDynamicPersistentTileSchedulerILi128ELi96ELi256ELi32ELb0ELb0ELb1ELb1ELb0ELb1EEEEEEEEEvNT_6ParamsE)
        /*005c*/ 	.word	0x00000048


	//----- nvinfo : EIATTR_REGCOUNT
	.align		4
.L_39:
        /*0060*/ 	.byte	0x04, 0x2f
        /*0062*/ 	.short	(.L_41 - .L_40)
	.align		4
.L_40:
        /*0064*/ 	.word	index@(_ZN7cutlass13device_kernelIN5flash11enable_sm90INS1_16FlashAttnFwdSm90INS1_25CollectiveMainloopFwdSm90ILi2EN4cute5tupleIJNS5_1CILi1EEES8_S8_EEENS6_IJNS7_ILi128EEENS7_ILi96EEENS7_ILi192EEEEEELi128ENS_10bfloat16_tEfNS_4arch4Sm90ELb0ELb1ELb1ELb1ELb0ELb0ELb0ELb1ELb1ELb0ELb0ELb0EEENS1_21CollectiveEpilogueFwdINS6_IJSA_SA_SB_EEES9_SE_SG_Li256ELb1ELb0ELb0ELb0EEENS1_36VarlenDynamicPersistentTileSchedulerILi128ELi96ELi256ELi32ELb0ELb0ELb1ELb1ELb0ELb1EEEEEEEEEvNT_6ParamsE)
        /*0068*/ 	.word	0x000000a8


	//----- nvinfo : EIATTR_FRAME_SIZE
	.align		4
.L_41:
        /*006c*/ 	.byte	0x04, 0x11
        /*006e*/ 	.short	(.L_43 - .L_42)
	.align		4
.L_42:
        /*0070*/ 	.word	index@(_ZN7cutlass13device_kernelIN5flash11enable_sm90INS1_16FlashAttnFwdSm90INS1_25CollectiveMainloopFwdSm90ILi2EN4cute5tupleIJNS5_1CILi1EEES8_S8_EEENS6_IJNS7_ILi128EEENS7_ILi96EEENS7_ILi192EEEEEELi128ENS_10bfloat16_tEfNS_4arch4Sm90ELb0ELb1ELb1ELb1ELb0ELb0ELb0ELb1ELb1ELb0ELb0ELb0EEENS1_21CollectiveEpilogueFwdINS6_IJSA_SA_SB_EEES9_SE_SG_Li256ELb1ELb0ELb0ELb0EEENS1_36VarlenDynamicPersistentTileSchedulerILi128ELi96ELi256ELi32ELb0ELb0ELb1ELb1ELb0ELb1EEEEEEEEEvNT_6ParamsE)
        /*0074*/ 	.word	0x00000028


	//----- nvinfo : EIATTR_REGCOUNT
	.align		4
.L_43:
        /*0078*/ 	.byte	0x04, 0x2f
        /*007a*/ 	.short	(.L_45 - .L_44)
	.align		4
.L_44:
        /*007c*/ 	.word	index@(_ZN7cutlass13device_kernelIN5flash11enable_sm90INS1_16FlashAttnFwdSm90INS1_25CollectiveMainloopFwdSm90ILi2EN4cute5tupleIJNS5_1CILi1EEES8_S8_EEENS6_IJNS7_ILi128EEENS7_ILi96EEENS7_ILi192EEEEEELi128ENS_10bfloat16_tEfNS_4arch4Sm90ELb0ELb1ELb1ELb0ELb0ELb0ELb0ELb1ELb1ELb0ELb0ELb0EEENS1_21CollectiveEpilogueFwdINS6_IJSA_SA_SB_EEES9_SE_SG_Li256ELb0ELb0ELb0ELb0EEENS1_30DynamicPersistentTileSchedulerILi256ELi32ELb0ELb0ELb1EEEEEEEEEvNT_6ParamsE)
        /*0080*/ 	.word	0x000000a8


	//----- nvinfo : EIATTR_FRAME_SIZE
	.align		4
.L_45:
        /*0084*/ 	.byte	0x04, 0x11
        /*0086*/ 	.short	(.L_47 - .L_46)
	.align		4
.L_46:
        /*0088*/ 	.word	index@(_ZN7cutlass13device_kernelIN5flash11enable_sm90INS1_16FlashAttnFwdSm90INS1_25CollectiveMainloopFwdSm90ILi2EN4cute5tupleIJNS5_1CILi1EEES8_S8_EEENS6_IJNS7_ILi128EEENS7_ILi96EEENS7_ILi192EEEEEELi128ENS_10bfloat16_tEfNS_4arch4Sm90ELb0ELb1ELb1ELb0ELb0ELb0ELb0ELb1ELb1ELb0ELb0ELb0EEENS1_21CollectiveEpilogueFwdINS6_IJSA_SA_SB_EEES9_SE_SG_Li256ELb0ELb0ELb0ELb0EEENS1_30DynamicPersistentTileSchedulerILi256ELi32ELb0ELb0ELb1EEEEEEEEEvNT_6ParamsE)
        /*008c*/ 	.word	0x00000008


	//----- nvinfo : EIATTR_REGCOUNT
	.align		4
.L_47:
        /*0090*/ 	.byte	0x04, 0x2f
        /*0092*/ 	.short	(.L_49 - .L_48)
	.align		4
.L_48:
        /*0094*/ 	.word	index@(_ZN7cutlass13device_kernelIN5flash11enable_sm90INS1_16FlashAttnFwdSm90INS1_25CollectiveMainloopFwdSm90ILi2EN4cute5tupleIJNS5_1CILi1EEES8_S8_EEENS6_IJNS7_ILi128EEESA_NS7_ILi192EEEEEELi128ENS_10bfloat16_tEfNS_4arch4Sm90ELb0ELb0ELb1ELb1ELb0ELb1ELb0ELb1ELb1ELb0ELb0ELb0EEENS1_21CollectiveEpilogueFwdINS6_IJSA_SA_SA_EEES9_SD_SF_Li256ELb1ELb0ELb0ELb0EEENS1_36VarlenDynamicPersistentTileSchedulerILi128ELi128ELi256ELi32ELb0ELb0ELb1ELb0ELb1ELb1EEEEEEEEEvNT_6ParamsE)
        /*0098*/ 	.word	0x000000a8


	//----- nvinfo : EIATTR_FRAME_SIZE
	.align		4
.L_49:
        /*009c*/ 	.byte	0x04, 0x11
        /*009e*/ 	.short	(.L_51 - .L_50)
	.align		4
.L_50:
        /*00a0*/ 	.word	index@(_ZN7cutlass13device_kernelIN5flash11enable_sm90INS1_16FlashAttnFwdSm90INS1_25CollectiveMainloopFwdSm90ILi2EN4cute5tupleIJNS5_1CILi1EEES8_S8_EEENS6_IJNS7_ILi128EEESA_NS7_ILi192EEEEEELi128ENS_10bfloat16_tEfNS_4arch4Sm90ELb0ELb0ELb1ELb1ELb0ELb1ELb0ELb1ELb1ELb0ELb0ELb0EEENS1_21CollectiveEpilogueFwdINS6_IJSA_SA_SA_EEES9_SD_SF_Li256ELb1ELb0ELb0ELb0EEENS1_36VarlenDynamicPersistentTileSchedulerILi128ELi128ELi256ELi32ELb0ELb0ELb1ELb0ELb1ELb1EEEEEEEEEvNT_6ParamsE)
        /*00a4*/ 	.word	0x00000040


	//----- nvinfo : EIATTR_REGCOUNT
	.align		4
.L_51:
        /*00a8*/ 	.byte	0x04, 0x2f
        /*00aa*/ 	.short	(.L_53 - .L_52)
	.align		4
.L_52:
        /*00ac*/ 	.word	index@(_ZN7cutlass13device_kernelIN5flash11enable_sm90INS1_16FlashAttnFwdSm90INS1_25CollectiveMainloopFwdSm90ILi2EN4cute5tupleIJNS5_1CILi1EEES8_S8_EEENS6_IJNS7_ILi128EEESA_NS7_ILi192EEEEEELi128ENS_10bfloat16_tEfNS_4arch4Sm90ELb0ELb0ELb1ELb1ELb0ELb0ELb0ELb1ELb1ELb0ELb0ELb0EEENS1_21CollectiveEpilogueFwdINS6_IJSA_SA_SA_EEES9_SD_SF_Li256ELb1ELb0ELb0ELb0EEENS1_36VarlenDynamicPersistentTileSchedulerILi128ELi128ELi256ELi32ELb0ELb0ELb1ELb0ELb1ELb1EEEEEEEEEvNT_6ParamsE)
        /*00b0*/ 	.word	0x000000a8


	//----- nvinfo : EIATTR_FRAME_SIZE
	.align		4
.L_53:
        /*00b4*/ 	.byte	0x04, 0x11
        /*00b6*/ 	.short	(.L_55 - .L_54)
	.align		4
.L_54:
        /*00b8*/ 	.word	index@(_ZN7cutlass13device_kernelIN5flash11enable_sm90INS1_16FlashAttnFwdSm90INS1_25CollectiveMainloopFwdSm90ILi2EN4cute5tupleIJNS5_1CILi1EEES8_S8_EEENS6_IJNS7_ILi128EEESA_NS7_ILi192EEEEEELi128ENS_10bfloat16_tEfNS_4arch4Sm90ELb0ELb0ELb1ELb1ELb0ELb0ELb0ELb1ELb1ELb0ELb0ELb0EEENS1_21CollectiveEpilogueFwdINS6_IJSA_SA_SA_EEES9_SD_SF_Li256ELb1ELb0ELb0ELb0EEENS1_36VarlenDynamicPersistentTileSchedulerILi128ELi128ELi256ELi32ELb0ELb0ELb1ELb0ELb1ELb1EEEEEEEEEvNT_6ParamsE)
        /*00bc*/ 	.word	0x00000038


	//----- nvinfo : EIATTR_REGCOUNT
	.align		4
.L_55:
        /*00c0*/ 	.byte	0x04, 0x2f
        /*00c2*/ 	.short	(.L_57 - .L_56)
	.align		4
.L_56:
        /*00c4*/ 	.word	index@(_ZN7cutlass13device_kernelIN5flash11enable_sm90INS1_16FlashAttnFwdSm90INS1_25CollectiveMainloopFwdSm90ILi2EN4cute5tupleIJNS5_1CILi2EEENS7_ILi1EEES9_EEENS6_IJNS7_ILi128EEESB_NS7_ILi192EEEEEELi128ENS_10bfloat16_tEfNS_4arch4Sm90ELb0ELb0ELb1ELb0ELb0ELb0ELb0ELb1ELb1ELb0ELb0ELb0EEENS1_21CollectiveEpilogueFwdINS6_IJSB_SB_SB_EEESA_SE_SG_Li256ELb0ELb0ELb0ELb0EEENS1_29StaticPersistentTileSchedulerILb0EEEEEEEEEvNT_6ParamsE)
        /*00c8*/ 	.word	0x000000a8


	//----- nvinfo : EIATTR_FRAME_SIZE
	.align		4
.L_57:
        /*00cc*/ 	.byte	0x04, 0x11
        /*00ce*/ 	.short	(.L_59 - .L_58)
	.align		4
.L_58:
        /*00d0*/ 	.word	index@(_ZN7cutlass13device_kernelIN5flash11enable_sm90INS1_16FlashAttnFwdSm90INS1_25CollectiveMainloopFwdSm90ILi2EN4cute5tupleIJNS5_1CILi2EEENS7_ILi1EEES9_EEENS6_IJNS7_ILi128EEESB_NS7_ILi192EEEEEELi128ENS_10bfloat16_tEfNS_4arch4Sm90ELb0ELb0ELb1ELb0ELb0ELb0ELb0ELb1ELb1ELb0ELb0ELb0EEENS1_21CollectiveEpilogueFwdINS6_IJSB_SB_SB_EEESA_SE_SG_Li256ELb0ELb0ELb0ELb0EEENS1_29StaticPersistentTileSchedulerILb0EEEEEEEEEvNT_6ParamsE)
        /*00d4*/ 	.word	0x00000028


	//----- nvinfo : EIATTR_REGCOUNT
	.align		4
.L_59:
        /*00d8*/ 	.byte	0x04, 0x2f
        /*00da*/ 	.short	(.L_61 - .L_60)
	.align		4
.L_60:
        /*00dc*/ 	.word	index@(_ZN7cutlass13device_kernelIN5flash11enable_sm90INS1_16FlashAttnFwdSm90INS1_25CollectiveMainloopFwdSm90ILi2EN4cute5tupleIJNS5_1CILi1EEES8_S8_EEENS6_IJNS7_ILi128EEESA_NS7_ILi192EEEEEELi128ENS_10bfloat16_tEfNS_4arch4Sm90ELb0ELb0ELb1ELb0ELb0ELb0ELb0ELb1ELb1ELb0ELb0ELb0EEENS1_21CollectiveEpilogueFwdINS6_IJSA_SA_SA_EEES9_SD_SF_Li256ELb0ELb0ELb0ELb0EEENS1_29StaticPersistentTileSchedulerILb0EEEEEEEEEvNT_6ParamsE)
        /*00e0*/ 	.word	0x000000a8


	//----- nvinfo : EIATTR_FRAME_SIZE
	.align		4
.L_61:
        /*00e4*/ 	.byte	0x04, 0x11
        /*00e6*/ 	.short	(.L_63 - .L_62)
	.align		4
.L_62:
        /*00e8*/ 	.word	index@(_ZN7cutlass13device_kernelIN5flash11enable_sm90INS1_16FlashAttnFwdSm90INS1_25CollectiveMainloopFwdSm90ILi2EN4cute5tupleIJNS5_1CILi1EEES8_S8_EEENS6_IJNS7_ILi128EEESA_NS7_ILi192EEEEEELi128ENS_10bfloat16_tEfNS_4arch4Sm90ELb0ELb0ELb1ELb0ELb0ELb0ELb0ELb1ELb1ELb0ELb0ELb0EEENS1_21CollectiveEpilogueFwdINS6_IJSA_SA_SA_EEES9_SD_SF_Li256ELb0ELb0ELb0ELb0EEENS1_29StaticPersistentTileSchedulerILb0EEEEEEEEEvNT_6ParamsE)
        /*00ec*/ 	.word	0x00000020


	//----- nvinfo : EIATTR_MIN_STACK_SIZE
	.align		4
.L_63:
        /*00f0*/ 	.byte	0x04, 0x12
        /*00f2*/ 	.short	(.L_65 - .L_64)
	.align		4
.L_64:
        /*00f4*/ 	.word	index@(_ZN7cutlass13device_kernelIN5flash11enable_sm90INS1_16FlashAttnFwdSm90INS1_25CollectiveMainloopFwdSm90ILi2EN4cute5tupleIJNS5_1CILi1EEES8_S8_EEENS6_IJNS7_ILi128EEESA_NS7_ILi192EEEEEELi128ENS_10bfloat16_tEfNS_4arch4Sm90ELb0ELb0ELb1ELb0ELb0ELb0ELb0ELb1ELb1ELb0ELb0ELb0EEENS1_21CollectiveEpilogueFwdINS6_IJSA_SA_SA_EEES9_SD_SF_Li256ELb0ELb0ELb0ELb0EEENS1_29StaticPersistentTileSchedulerILb0EEEEEEEEEvNT_6ParamsE)
        /*00f8*/ 	.word	0x00000020


	//----- nvinfo : EIATTR_MIN_STACK_SIZE
	.align		4
.L_65:
        /*00fc*/ 	.byte	0x04, 0x12
        /*00fe*/ 	.short	(.L_67 - .L_66)
	.align		4
.L_66:
        /*0100*/ 	.word	index@(_ZN7cutlass13device_kernelIN5flash11enable_sm90INS1_16FlashAttnFwdSm90INS1_25CollectiveMainloopFwdSm90ILi2EN4cute5tupleIJNS5_1CILi2EEENS7_ILi1EEES9_EEENS6_IJNS7_ILi128EEESB_NS7_ILi192EEEEEELi128ENS_10bfloat16_tEfNS_4arch4Sm90ELb0ELb0ELb1ELb0ELb0ELb0ELb0ELb1ELb1ELb0ELb0ELb0EEENS1_21CollectiveEpilogueFwdINS6_IJSB_SB_SB_EEESA_SE_SG_Li256ELb0ELb0ELb0ELb0EEENS1_29StaticPersistentTileSchedulerILb0EEEEEEEEEvNT_6ParamsE)
        /*0104*/ 	.word	0x00000028


	//----- nvinfo : EIATTR_MIN_STACK_SIZE
	.align		4
.L_67:
        /*0108*/ 	.byte	0x04, 0x12
        /*010a*/ 	.short	(.L_69 - .L_68)
	.align		4
.L_68:
        /*010c*/ 	.word	index@(_ZN7cutlass13device_kernelIN5flash11enable_sm90INS1_16FlashAttnFwdSm90INS1_25CollectiveMainloopFwdSm90ILi2EN4cute5tupleIJNS5_1CILi1EEES8_S8_EEENS6_IJNS7_ILi128EEESA_NS7_ILi192EEEEEELi128ENS_10bfloat16_tEfNS_4arch4Sm90ELb0ELb0ELb1ELb1ELb0ELb0ELb0ELb1ELb1ELb0ELb0ELb0EEENS1_21CollectiveEpilogueFwdINS6_IJSA_SA_SA_EEES9_SD_SF_Li256ELb1ELb0ELb0ELb0EEENS1_36VarlenDynamicPersistentTileSchedulerILi128ELi128ELi256ELi32ELb0ELb0ELb1ELb0ELb1ELb1EEEEEEEEEvNT_6ParamsE)
        /*0110*/ 	.word	0x00000038


	//----- nvinfo : EIATTR_MIN_STACK_SIZE
	.align		4
.L_69:
        /*0114*/ 	.byte	0x04, 0x12
        /*0116*/ 	.short	(.L_71 - .L_70)
	.align		4
.L_70:
        /*0118*/ 	.word	index@(_ZN7cutlass13device_kernelIN5flash11enable_sm90INS1_16FlashAttnFwdSm90INS1_25CollectiveMainloopFwdSm90ILi2EN4cute5tupleIJNS5_1CILi1EEES8_S8_EEENS6_IJNS7_ILi128EEESA_NS7_ILi192EEEEEELi128ENS_10bfloat16_tEfNS_4arch4Sm90ELb0ELb0ELb1ELb1ELb0ELb1ELb0ELb1ELb1ELb0ELb0ELb0EEENS1_21CollectiveEpilogueFwdINS6_IJSA_SA_SA_EEES9_SD_SF_Li256ELb1ELb0ELb0ELb0EEENS1_36VarlenDynamicPersistentTileSchedulerILi128ELi128ELi256ELi32ELb0ELb0ELb1ELb0ELb1ELb1EEEEEEEEEvNT_6ParamsE)
        /*011c*/ 	.word	0x00000040


	//----- nvinfo : EIATTR_MIN_STACK_SIZE
	.align		4
.L_71:
        /*0120*/ 	.byte	0x04, 0x12
        /*0122*/ 	.short	(.L_73 - .L_72)
	.align		4
.L_72:
        /*0124*/ 	.word	index@(_ZN7cutlass13device_kernelIN5flash11enable_sm90INS1_16FlashAttnFwdSm90INS1_25CollectiveMainloopFwdSm90ILi2EN4cute5tupleIJNS5_1CILi1EEES8_S8_EEENS6_IJNS7_ILi128EEENS7_ILi96EEENS7_ILi192EEEEEELi128ENS_10bfloat16_tEfNS_4arch4Sm90ELb0ELb1ELb1ELb0ELb0ELb0ELb0ELb1ELb1ELb0ELb0ELb0EEENS1_21CollectiveEpilogueFwdINS6_IJSA_SA_SB_EEES9_SE_SG_Li256ELb0ELb0ELb0ELb0EEENS1_30DynamicPersistentTileSchedulerILi256ELi32ELb0ELb0ELb1EEEEEEEEEvNT_6ParamsE)
        /*0128*/ 	.word	0x00000008


	//----- nvinfo : EIATTR_MIN_STACK_SIZE
	.align		4
.L_73:
        /*012c*/ 	.byte	0x04, 0x12
        /*012e*/ 	.short	(.L_75 - .L_74)
	.align		4
.L_74:
        /*0130*/ 	.word	index@(_ZN7cutlass13device_kernelIN5flash11enable_sm90INS1_16FlashAttnFwdSm90INS1_25CollectiveMainloopFwdSm90ILi2EN4cute5tupleIJNS5_1CILi1EEES8_S8_EEENS6_IJNS7_ILi128EEENS7_ILi96EEENS7_ILi192EEEEEELi128ENS_10bfloat16_tEfNS_4arch4Sm90ELb0ELb1ELb1ELb1ELb0ELb0ELb0ELb1ELb1ELb0ELb0ELb0EEENS1_21CollectiveEpilogueFwdINS6_IJSA_SA_SB_EEES9_SE_SG_Li256ELb1ELb0ELb0ELb0EEENS1_36VarlenDynamicPersistentTileSchedulerILi128ELi96ELi256ELi32ELb0ELb0ELb1ELb1ELb0ELb1EEEEEEEEEvNT_6ParamsE)
        /*0134*/ 	.word	0x00000028


	//----- nvinfo : EIATTR_MIN_STACK_SIZE
	.align		4
.L_75:
        /*0138*/ 	.byte	0x04, 0x12
        /*013a*/ 	.short	(.L_77 - .L_76)
	.align		4
.L_76:
        /*013c*/ 	.word	index@(_ZN7cutlass13device_kernelIN5flash11enable_sm90INS1_16FlashAttnFwdSm90INS1_25CollectiveMainloopFwdSm90ILi2EN4cute5tupleIJNS5_1CILi1EEES8_S8_EEENS6_IJNS7_ILi128EEENS7_ILi96EEENS7_ILi192EEEEEELi128ENS_10bfloat16_tEfNS_4arch4Sm90ELb0ELb1ELb1ELb1ELb0ELb1ELb0ELb1ELb1ELb0ELb0ELb0EEENS1_21CollectiveEpilogueFwdINS6_IJSA_SA_SB_EEES9_SE_SG_Li256ELb1ELb0ELb0ELb0EEENS1_36VarlenDynamicPersistentTileSchedulerILi128ELi96ELi256ELi32ELb0ELb0ELb1ELb1ELb0ELb1EEEEEEEEEvNT_6ParamsE)
        /*0140*/ 	.word	0x00000048


	//----- nvinfo : EIATTR_MIN_STACK_SIZE
	.align		4
.L_77:
        /*0144*/ 	.byte	0x04, 0x12
        /*0146*/ 	.short	(.L_79 - .L_78)
	.align		4
.L_78:
        /*0148*/ 	.word	index@(_ZN7cutlass13device_kernelIN5flash11enable_sm90INS1_16FlashAttnFwdSm90INS1_25CollectiveMainloopFwdSm90ILi2EN4cute5tupleIJNS5_1CILi1EEES8_S8_EEENS6_IJNS7_ILi128EEESA_NS7_ILi192EEEEEELi128ENS_10bfloat16_tEfNS_4arch4Sm90ELb1ELb0ELb1ELb0ELb0ELb0ELb0ELb1ELb1ELb0ELb0ELb0EEENS1_21CollectiveEpilogueFwdINS6_IJSA_SA_SA_EEES9_SD_SF_Li256ELb0ELb0ELb0ELb0EEENS1_30DynamicPersistentTileSchedulerILi256ELi32ELb0ELb0ELb1EEEEEEEEEvNT_6ParamsE)
        /*014c*/ 	.word	0x00000008


	//----- nvinfo : EIATTR_MIN_STACK_SIZE
	.align		4
.L_79:
        /*0150*/ 	.byte	0x04, 0x12
        /*0152*/ 	.short	(.L_81 - .L_80)
	.align		4
.L_80:
        /*0154*/ 	.word	index@(_ZN7cutlass13device_kernelIN5flash11enable_sm90INS1_16FlashAttnFwdSm90INS1_25CollectiveMainloopFwdSm90ILi2EN4cute5tupleIJNS5_1CILi1EEES8_S8_EEENS6_IJNS7_ILi128EEESA_NS7_ILi192EEEEEELi128ENS_10bfloat16_tEfNS_4arch4Sm90ELb1ELb0ELb1ELb1ELb0ELb0ELb0ELb1ELb1ELb0ELb0ELb0EEENS1_21CollectiveEpilogueFwdINS6_IJSA_SA_SA_EEES9_SD_SF_Li256ELb1ELb0ELb0ELb0EEENS1_36VarlenDynamicPersistentTileSchedulerILi128ELi128ELi256ELi32ELb0ELb0ELb1ELb1ELb1ELb1EEEEEEEEEvNT_6ParamsE)
        /*0158*/ 	.word	0x00000030


	//----- nvinfo : EIATTR_MIN_STACK_SIZE
	.align		4
.L_81:
        /*015c*/ 	.byte	0x04, 0x12
        /*015e*/ 	.short	(.L_83 - .L_82)
	.align		4
.L_82:
        /*0160*/ 	.word	index@(_ZN7cutlass13device_kernelIN5flash11enable_sm90INS1_16FlashAttnFwdSm90INS1_25CollectiveMainloopFwdSm90ILi2EN4cute5tupleIJNS5_1CILi1EEES8_S8_EEENS6_IJNS7_ILi128EEESA_NS7_ILi192EEEEEELi128ENS_10bfloat16_tEfNS_4arch4Sm90ELb1ELb0ELb1ELb1ELb0ELb1ELb0ELb1ELb1ELb0ELb0ELb0EEENS1_21CollectiveEpilogueFwdINS6_IJSA_SA_SA_EEES9_SD_SF_Li256ELb1ELb0ELb0ELb0EEENS1_36VarlenDynamicPersistentTileSchedulerILi128ELi128ELi256ELi32ELb0ELb0ELb1ELb1ELb1ELb1EEEEEEEEEvNT_6ParamsE)
        /*0164*/ 	.word	0x00000038
.L_83:


//--------------------- .nv.compat                --------------------------
	.section	.nv.compat,"",@"SHT_CUDA_COMPAT_INFO"
	.align	4
        /*0000*/ 	.byte	0x02, 0x09, 0x01, 0x00, 0x02, 0x02, 0x04, 0x00, 0x02, 0x05, 0x05, 0x00, 0x03, 0x07, 0x01, 0x01
        /*0010*/ 	.byte	0x02, 0x03, 0x01, 0x00, 0x02, 0x06, 0x01, 0x00, 0x04, 0x0b, 0x08, 0x00, 0x00, 0x00, 0x00, 0x00
        /*0020*/ 	.byte	0x00, 0x00, 0x00, 0x00


//--------------------- .nv.info._ZN7cutlass13device_kernelIN5flash11enable_sm90INS1_16FlashAttnFwdSm90INS1_25CollectiveMainloopFwdSm90ILi2EN4cute5tupleIJNS5_1CILi1EEES8_S8_EEENS6_IJNS7_ILi128EEESA_NS7_ILi192EEEEEELi128ENS_10bfloat16_tEfNS_4arch4Sm90ELb0ELb0ELb1ELb0ELb0ELb0ELb0ELb1ELb1ELb0ELb0ELb0EEENS1_21CollectiveEpilogueFwdINS6_IJSA_SA_SA_EEES9_SD_SF_Li256ELb0ELb0ELb0ELb0EEENS1_29StaticPersistentTileSchedulerILb0EEEEEEEEEvNT_6ParamsE --------------------------
	.section	.nv.info._ZN7cutlass13device_kernelIN5flash11enable_sm90INS1_16FlashAttnFwdSm90INS1_25CollectiveMainloopFwdSm90ILi2EN4cute5tupleIJNS5_1CILi1EEES8_S8_EEENS6_IJNS7_ILi128EEESA_NS7_ILi192EEEEEELi128ENS_10bfloat16_tEfNS_4arch4Sm90ELb0ELb0ELb1ELb0ELb0ELb0ELb0ELb1ELb1ELb0ELb0ELb0EEENS1_21CollectiveEpilogueFwdINS6_IJSA_SA_SA_EEES9_SD_SF_Li256ELb0ELb0ELb0ELb0EEENS1_29StaticPersistentTileSchedulerILb0EEEEEEEEEvNT_6ParamsE,"",@"SHT_CUDA_INFO"
	.sectionflags	@""
	.align	4


	//----- nvinfo : EIATTR_CUDA_API_VERSION
	.align		4
        /*0000*/ 	.byte	0x04, 0x37
        /*0002*/ 	.short	(.L_85 - .L_84)
.L_84:
        /*0004*/ 	.word	0x00000082


	//----- nvinfo : EIATTR_KPARAM_INFO
	.align		4
.L_85:
        /*0008*/ 	.byte	0x04, 0x17
        /*000a*/ 	.short	(.L_87 - .L_86)
.L_86:
        /*000c*/ 	.word	0x00000000
        /*0010*/ 	.short	0x0000
        /*0012*/ 	.short	0x0070
        /*0014*/ 	.byte	0x00, 0xf0, 0x01, 0x2e


	//----- nvinfo : EIATTR_SPARSE_MMA_MASK
	.align		4
.L_87:
        /*0018*/ 	.byte	0x03, 0x50
        /*001a*/ 	.short	0x0000


	//----- nvinfo : EIATTR_MAXREG_COUNT
	.align		4
        /*001c*/ 	.byte	0x03, 0x1b
        /*001e*/ 	.short	0x00a8


	//----- nvinfo : EIATTR_NUM_BARRIERS
	.align		4
        /*0020*/ 	.byte	0x02, 0x4c
        /*0022*/ 	.byte	0x09
	.zero		1


	//----- nvinfo : EIATTR_EXTERNS
	.align		4
        /*0024*/ 	.byte	0x04, 0x0f
        /*0026*/ 	.short	(.L_89 - .L_88)


	//   ....[0]....
	.align		4
.L_88:
        /*0028*/ 	.word	index@(__assertfail)


	//----- nvinfo : EIATTR_ANNOTATIONS
	.align		4
.L_89:
        /*002c*/ 	.byte	0x04, 0x55
        /*002e*/ 	.short	(.L_91 - .L_90)


	//   ....[0]....
.L_90:
        /*0030*/ 	.word	0x00000001
        /*0034*/ 	.byte	0x40, 0x09, 0x00, 0x00, 0x01, 0x00, 0x00, 0x00, 0x00, 0x0a, 0x00, 0x00, 0x01, 0x00, 0x00, 0x00
        /* <DEDUP_REMOVED lines=12> */
        /*0104*/ 	.byte	0x80, 0xaf, 0x00, 0x00, 0x01, 0x00, 0x00, 0x00, 0x20, 0xb1, 0x00, 0x00


	//----- nvinfo : EIATTR_MERCURY_ISA_VERSION
	.align		4
.L_91:
        /*0110*/ 	.byte	0x03, 0x5f
        /*0112*/ 	.short	0x0101


	//----- nvinfo : EIATTR_INT_WARP_WIDE_INSTR_OFFSETS
	.align		4
        /*0114*/ 	.byte	0x04, 0x31
        /*0116*/ 	.short	(.L_93 - .L_92)


	//   ....[0]....
.L_92:
        /*0118*/ 	.word	0x00000180


	//   ....[1]....
        /*011c*/ 	.word	0x000001b0


	//   ....[2]....
        /*0120*/ 	.word	0x00000240


	//   ....[3]....
        /*0124*/ 	.word	0x00008a30


	//   ....[4]....
        /*0128*/ 	.word	0x00008a60


	//   ....[5]....
        /*012c*/ 	.word	0x00008b30


	//   ....[6]....
        /*0130*/ 	.word	0x00008c00


	//----- nvinfo : EIATTR_COOP_GROUP_MASK_REGIDS
	.align		4
.L_93:
        /*0134*/ 	.byte	0x04, 0x29
        /*0136*/ 	.short	(.L_95 - .L_94)


	//   ....[0]....
.L_94:
        /*0138*/ 	.word	0xffffffff


	//   ....[1]....
        /*013c*/ 	.word	0xffffffff


	//   ....[2]....
        /*0140*/ 	.word	0xffffffff


	//   ....[3]....
        /*0144*/ 	.word	0xffffffff


	//   ....[4]....
        /*0148*/ 	.word	0xffffffff


	//   ....[5]....
        /*014c*/ 	.word	0xffffffff


	//   ....[6]....
        /*0150*/ 	.word	0xffffffff


	//   ....[7]....
        /*0154*/ 	.word	0xffffffff


	//   ....[8]....
        /*0158*/ 	.word	0xffffffff


	//   ....[9]....
        /*015c*/ 	.word	0xffffffff


	//   ....[10]....
        /*0160*/ 	.word	0xffffffff


	//   ....[11]....
        /*0164*/ 	.word	0xffffffff


	//   ....[12]....
        /*0168*/ 	.word	0xffffffff


	//   ....[13]....
        /*016c*/ 	.word	0xffffffff


	//   ....[14]....
        /*0170*/ 	.word	0xffffffff


	//   ....[15]....
        /*0174*/ 	.word	0xffffffff


	//   ....[16]....
        /*0178*/ 	.word	0xffffffff


	//   ....[17]....
        /*017c*/ 	.word	0xffffffff


	//   ....[18]....
        /*0180*/ 	.word	0xffffffff


	//   ....[19]....
        /*0184*/ 	.word	0xffffffff


	//   ....[20]....
        /*0188*/ 	.word	0xffffffff


	//   ....[21]....
        /*018c*/ 	.word	0xffffffff


	//   ....[22]....
        /*0190*/ 	.word	0xffffffff


	//   ....[23]....
        /*0194*/ 	.word	0x0500000f


	//   ....[24]....
        /*0198*/ 	.word	0x0500000f


	//----- nvinfo : EIATTR_COOP_GROUP_INSTR_OFFSETS
	.align		4
.L_95:
        /*019c*/ 	.byte	0x04, 0x28
        /*019e*/ 	.short	(.L_97 - .L_96)


	//   ....[0]....
.L_96:
        /*01a0*/ 	.word	0x00000060


	//   ....[1]....
        /*01a4*/ 	.word	0x00000190


	//   ....[2]....
        /*01a8*/ 	.word	0x00000250


	//   ....[3]....
        /*01ac*/ 	.word	0x000003c0


	//   ....[4]....
        /*01b0*/ 	.word	0x00000520


	//   ....[5]....
        /*01b4*/ 	.word	0x00000640


	//   ....[6]....
        /*01b8*/ 	.word	0x000007a0


	//   ....[7]....
        /*01bc*/ 	.word	0x00000d30


	//   ....[8]....
        /*01c0*/ 	.word	0x00002a50


	//   ....[9]....
        /*01c4*/ 	.word	0x00002ab0


	//   ....[10]....
        /*01c8*/ 	.word	0x000030c0


	//   ....[11]....
        /*01cc*/ 	.word	0x00003130


	//   ....[12]....
        /*01d0*/ 	.word	0x00005790


	//   ....[13]....
        /*01d4*/ 	.word	0x000057c0


	//   ....[14]....
        /*01d8*/ 	.word	0x00005aa0


	//   ....[15]....
        /*01dc*/ 	.word	0x00005b40


	//   ....[16]....
        /*01e0*/ 	.word	0x00006e10


	//   ....[17]....
        /*01e4*/ 	.word	0x00006e50


	//   ....[18]....
        /*01e8*/ 	.word	0x00006ff0


	//   ....[19]....
        /*01ec*/ 	.word	0x00007020


	//   ....[20]....
        /*01f0*/ 	.word	0x00007f30


	//   ....[21]....
        /*01f4*/ 	.word	0x000081e0


	//   ....[22]....
        /*01f8*/ 	.word	0x0000b0a0


	//   ....[23]....
        /*01fc*/ 	.word	0x0000b580


	//   ....[24]....
        /*0200*/ 	.word	0x0000ba20


	//----- nvinfo : EIATTR_REG_RECONFIG
	.align		4
.L_97:
        /*0204*/ 	.byte	0x01, 0x54
	.zero		2


	//----- nvinfo : EIATTR_SYSCALL_OFFSETS
	.align		4
        /*0208*/ 	.byte	0x04, 0x46
        /*020a*/ 	.short	(.L_99 - .L_98)


	//   ....[0]....
.L_98:
        /*020c*/ 	.word	0x00001090


	//   ....[1]....
        /*0210*/ 	.word	0x00008640


	//   ....[2]....
        /*0214*/ 	.word	0x00008780


	//   ....[3]....
        /*0218*/ 	.word	0x00008880


	//----- nvinfo : EIATTR_MBARRIER_INSTR_OFFSETS
	.align		4
.L_99:
        /*021c*/ 	.byte	0x04, 0x39
        /*021e*/ 	.short	(.L_101 - .L_100)


	//   ....[0]....
.L_100:
        /*0220*/ 	.word	0x00000270
        /*0224*/ 	.word	0x000000ff
        /*0228*/ 	.word	0x00034800
        /*022c*/ 	.short	0x0100
        /*022e*/ 	.byte	0x06
	.zero		1


	//   ....[1]....
        /*0230*/ 	.word	0x00000280
        /*0234*/ 	.word	0x000000ff
        /*0238*/ 	.word	0x00034820
        /*023c*/ 	.short	0x0100
        /*023e*/ 	.byte	0x06
	.zero		1


	//   ....[2]....
        /*0240*/ 	.word	0x00000370
        /*0244*/ 	.word	0x000000ff
        /*0248*/ 	.word	0x00034830
        /*024c*/ 	.short	0x0100
        /*024e*/ 	.byte	0x08
	.zero		1


	//   ....[3]....
        /*0250*/ 	.word	0x00000380
        /*0254*/ 	.word	0x000000ff
        /*0258*/ 	.word	0x00034840
        /*025c*/ 	.short	0x0100
        /*025e*/ 	.byte	0x08
	.zero		1


	//   ....[4]....
        /*0260*/ 	.word	0x00000390
        /*0264*/ 	.word	0x000000ff
        /*0268*/ 	.word	0x00034838
        /*026c*/ 	.short	0x0100
        /*026e*/ 	.byte	0x08
	.zero		1


	//   ....[5]....
        /*0270*/ 	.word	0x000003a0
        /*0274*/ 	.word	0x000000ff
        /*0278*/ 	.word	0x00034848
        /*027c*/ 	.short	0x0100
        /*027e*/ 	.byte	0x08
	.zero		1


	//   ....[6]....
        /*0280*/ 	.word	0x000004d0
        /*0284*/ 	.word	0x000000ff
        /*0288*/ 	.word	0x00034850
        /*028c*/ 	.short	0x0100
        /*028e*/ 	.byte	0x08
	.zero		1


	//   ....[7]....
        /*0290*/ 	.word	0x000004e0
        /*0294*/ 	.word	0x000000ff
        /*0298*/ 	.word	0x00034860
        /*029c*/ 	.short	0x0100
        /*029e*/ 	.byte	0x08
	.zero		1


	//   ....[8]....
        /*02a0*/ 	.word	0x000004f0
        /*02a4*/ 	.word	0x000000ff
        /*02a8*/ 	.word	0x00034858
        /*02ac*/ 	.short	0x0100
        /*02ae*/ 	.byte	0x08
	.zero		1


	//   ....[9]....
        /*02b0*/ 	.word	0x00000500
        /*02b4*/ 	.word	0x000000ff
        /*02b8*/ 	.word	0x00034868
        /*02bc*/ 	.short	0x0100
        /*02be*/ 	.byte	0x08
	.zero		1


	//   ....[10]....
        /*02c0*/ 	.word	0x000005f0
        /*02c4*/ 	.word	0x000000ff
        /*02c8*/ 	.word	0x00034870
        /*02cc*/ 	.short	0x0100
        /*02ce*/ 	.byte	0x06
	.zero		1


	//   ....[11]....
        /*02d0*/ 	.word	0x00000600
        /*02d4*/ 	.word	0x000000ff
        /*02d8*/ 	.word	0x00034880
        /*02dc*/ 	.short	0x0100
        /*02de*/ 	.byte	0x06
	.zero		1


	//   ....[12]....
        /*02e0*/ 	.word	0x00000610
        /*02e4*/ 	.word	0x000000ff
        /*02e8*/ 	.word	0x00034878
        /*02ec*/ 	.short	0x0100
        /*02ee*/ 	.byte	0x06
	.zero		1


	//   ....[13]....
        /*02f0*/ 	.word	0x00000620
        /*02f4*/ 	.word	0x000000ff
        /*02f8*/ 	.word	0x00034888
        /*02fc*/ 	.short	0x0100
        /*02fe*/ 	.byte	0x06
	.zero		1


	//   ....[14]....
        /*0300*/ 	.word	0x00000750
        /*0304*/ 	.word	0x000000ff
        /*0308*/ 	.word	0x00034890
        /*030c*/ 	.short	0x0100
        /*030e*/ 	.byte	0x08
	.zero		1


	//   ....[15]....
        /*0310*/ 	.word	0x00000760
        /*0314*/ 	.word	0x000000ff
        /*0318*/ 	.word	0x000348a0
        /*031c*/ 	.short	0x0100
        /*031e*/ 	.byte	0x08
	.zero		1


	//   ....[16]....
        /*0320*/ 	.word	0x00000770
        /*0324*/ 	.word	0x000000ff
        /*0328*/ 	.word	0x00034898
        /*032c*/ 	.short	0x0100
        /*032e*/ 	.byte	0x08
	.zero		1


	//   ....[17]....
        /*0330*/ 	.word	0x00000780
        /*0334*/ 	.word	0x000000ff
        /*0338*/ 	.word	0x000348a8
        /*033c*/ 	.short	0x0100
        /*033e*/ 	.byte	0x08
	.zero		1


	//   ....[18]....
        /*0340*/ 	.word	0x000008b0
        /*0344*/ 	.word	0x000000ff
        /*0348*/ 	.word	0x000348b0
        /*034c*/ 	.short	0x0100
        /*034e*/ 	.byte	0x08
	.zero		1


	//   ....[19]....
        /*0350*/ 	.word	0x000008c0
        /*0354*/ 	.word	0x000000ff
        /*0358*/ 	.word	0x000348c0
        /*035c*/ 	.short	0x0100
        /*035e*/ 	.byte	0x08
	.zero		1


	//   ....[20]....
        /*0360*/ 	.word	0x000008d0
        /*0364*/ 	.word	0x000000ff
        /*0368*/ 	.word	0x000348b8
        /*036c*/ 	.short	0x0100
        /*036e*/ 	.byte	0x08
	.zero		1


	//   ....[21]....
        /*0370*/ 	.word	0x000008e0
        /*0374*/ 	.word	0x000000ff
        /*0378*/ 	.word	0x000348c8
        /*037c*/ 	.short	0x0100
        /*037e*/ 	.byte	0x08
	.zero		1


	//   ....[22]....
        /*0380*/ 	.word	0x000010d0
        /*0384*/ 	.word	0x000000ff
        /*0388*/ 	.word	0x00034800
        /*038c*/ 	.short	0x010a
        /*038e*/ 	.byte	0x3c
	.zero		1


	//   ....[23]....
        /*0390*/ 	.word	0x00001150
        /*0394*/ 	.word	0x00000000
        /*0398*/ 	.word	0x00034830
        /*039c*/ 	.short	0x010a
        /*039e*/ 	.byte	0x3f
	.zero		1


	//   ....[24]....
        /*03a0*/ 	.word	0x000011d0
        /*03a4*/ 	.word	0x00000000
        /*03a8*/ 	.word	0x00034830
        /*03ac*/ 	.short	0x010a
        /*03ae*/ 	.byte	0x3f
	.zero		1


	//   ....[25]....
        /*03b0*/ 	.word	0x000020c0
        /*03b4*/ 	.word	0x00000000
        /*03b8*/ 	.word	0x00000000
        /*03bc*/ 	.short	0x0101
        /*03be*/ 	.byte	0x3f
	.zero		1


	//   ....[26]....
        /*03c0*/ 	.word	0x00004040
        /*03c4*/ 	.word	0x000000ff
        /*03c8*/ 	.word	0x00034830
        /*03cc*/ 	.short	0x010a
        /*03ce*/ 	.byte	0x07
	.zero		1


	//   ....[27]....
        /*03d0*/ 	.word	0x00004080
        /*03d4*/ 	.word	0x000000ff
        /*03d8*/ 	.word	0x00034830
        /*03dc*/ 	.short	0x010a
        /*03de*/ 	.byte	0x07
	.zero		1


	//   ....[28]....
        /*03e0*/ 	.word	0x00004980
        /*03e4*/ 	.word	0x000000ff
        /*03e8*/ 	.word	0x00034850
        /*03ec*/ 	.short	0x010a
        /*03ee*/ 	.byte	0x0b
	.zero		1


	//   ....[29]....
        /*03f0*/ 	.word	0x000049c0
        /*03f4*/ 	.word	0x000000ff
        /*03f8*/ 	.word	0x00034850
        /*03fc*/ 	.short	0x010a
        /*03fe*/ 	.byte	0x0b
	.zero		1


	//   ....[30]....
        /*0400*/ 	.word	0x000062f0
        /*0404*/ 	.word	0x00000009
        /*0408*/ 	.word	0x00000000
        /*040c*/ 	.short	0x0101
        /*040e*/ 	.byte	0x3f
	.zero		1


	//   ....[31]....
        /*0410*/ 	.word	0x00006350
        /*0414*/ 	.word	0x00000026
        /*0418*/ 	.word	0x00000000
        /*041c*/ 	.short	0x0101
        /*041e*/ 	.byte	0x3f
	.zero		1


	//   ....[32]....
        /*0420*/ 	.word	0x00006d80
        /*0424*/ 	.word	0x000000ff
        /*0428*/ 	.word	0x00034850
        /*042c*/ 	.short	0x010a
        /*042e*/ 	.byte	0x07
	.zero		1


	//   ....[33]....
        /*0430*/ 	.word	0x00006dc0
        /*0434*/ 	.word	0x000000ff
        /*0438*/ 	.word	0x00034850
        /*043c*/ 	.short	0x010a
        /*043e*/ 	.byte	0x07
	.zero		1


	//   ....[34]....
        /*0440*/ 	.word	0x000077a0
        /*0444*/ 	.word	0x00000009
        /*0448*/ 	.word	0x00000000
        /*044c*/ 	.short	0x0101
        /*044e*/ 	.byte	0x3f
	.zero		1


	//   ....[35]....
        /*0450*/ 	.word	0x000080e0
        /*0454*/ 	.word	0x000000ff
        /*0458*/ 	.word	0x00000000
        /*045c*/ 	.short	0x0101
        /*045e*/ 	.byte	0x06
	.zero		1


	//   ....[36]....
        /*0460*/ 	.word	0x00008f40
        /*0464*/ 	.word	0x00000006
        /*0468*/ 	.word	0x00034840
        /*046c*/ 	.short	0x010a
        /*046e*/ 	.byte	0x3f
	.zero		1


	//   ....[37]....
        /*0470*/ 	.word	0x000094a0
        /*0474*/ 	.word	0x00000009
        /*0478*/ 	.word	0x00034820
        /*047c*/ 	.short	0x010a
        /*047e*/ 	.byte	0x3f
	.zero		1


	//   ....[38]....
        /*0480*/ 	.word	0x00009780
        /*0484*/ 	.word	0x00000002
        /*0488*/ 	.word	0x00034840
        /*048c*/ 	.short	0x010a
        /*048e*/ 	.byte	0x3f
	.zero		1


	//   ....[39]....
        /*0490*/ 	.word	0x00009a40
        /*0494*/ 	.word	0x00000002
        /*0498*/ 	.word	0x00000060
        /*049c*/ 	.short	0x010a
        /*049e*/ 	.byte	0x3f
	.zero		1


	//   ....[40]....
        /*04a0*/ 	.word	0x00009f80
        /*04a4*/ 	.word	0x00000002
        /*04a8*/ 	.word	0x00034840
        /*04ac*/ 	.short	0x010a
        /*04ae*/ 	.byte	0x3f
	.zero		1


	//   ....[41]....
        /*04b0*/ 	.word	0x0000a240
        /*04b4*/ 	.word	0x00000002
        /*04b8*/ 	.word	0x00000060
        /*04bc*/ 	.short	0x010a
        /*04be*/ 	.byte	0x3f
	.zero		1


	//   ....[42]....
        /*04c0*/ 	.word	0x0000a6a0
        /*04c4*/ 	.word	0x00000002
        /*04c8*/ 	.word	0x00034840
        /*04cc*/ 	.short	0x010a
        /*04ce*/ 	.byte	0x3f
	.zero		1


	//   ....[43]....
        /*04d0*/ 	.word	0x0000a980
        /*04d4*/ 	.word	0x00000002
        /*04d8*/ 	.word	0x00000060
        /*04dc*/ 	.short	0x010a
        /*04de*/ 	.byte	0x3f
	.zero		1


	//   ....[44]....
        /*04e0*/ 	.word	0x0000acb0
        /*04e4*/ 	.word	0x00000003
        /*04e8*/ 	.word	0x00034860
        /*04ec*/ 	.short	0x010a
        /*04ee*/ 	.byte	0x3f
	.zero		1


	//   ....[45]....
        /*04f0*/ 	.word	0x0000b020
        /*04f4*/ 	.word	0x00000000
        /*04f8*/ 	.word	0x00034820
        /*04fc*/ 	.short	0x010a
        /*04fe*/ 	.byte	0x3f
	.zero		1


	//   ....[46]....
        /*0500*/ 	.word	0x0000b1c0
        /*0504*/ 	.word	0x00000006
        /*0508*/ 	.word	0x00000000
        /*050c*/ 	.short	0x010a
        /*050e*/ 	.byte	0x3f
	.zero		1


	//   ....[47]....
        /*0510*/ 	.word	0x0000b230
        /*0514*/ 	.word	0x00000003
        /*0518*/ 	.word	0x00000000
        /*051c*/ 	.short	0x010a
        /*051e*/ 	.byte	0x3f
	.zero		1


	//   ....[48]....
        /*0520*/ 	.word	0x0000b290
        /*0524*/ 	.word	0x00000010
        /*0528*/ 	.word	0x00000000
        /*052c*/ 	.short	0x010a
        /*052e*/ 	.byte	0x3f
	.zero		1


	//   ....[49]....
        /*0530*/ 	.word	0x0000b2c0
        /*0534*/ 	.word	0x00000003
        /*0538*/ 	.word	0x00000000
        /*053c*/ 	.short	0x010a
        /*053e*/ 	.byte	0x3f
	.zero		1


	//   ....[50]....
        /*0540*/ 	.word	0x0000b330
        /*0544*/ 	.word	0x00000003
        /*0548*/ 	.word	0x00034800
        /*054c*/ 	.short	0x010a
        /*054e*/ 	.byte	0x3f
	.zero		1


	//   ....[51]....
        /*0550*/ 	.word	0x0000b380
        /*0554*/ 	.word	0x00000000
        /*0558*/ 	.word	0x00034830
        /*055c*/ 	.short	0x010a
        /*055e*/ 	.byte	0x3f
	.zero		1


	//   ....[52]....
        /*0560*/ 	.word	0x0000b3e0
        /*0564*/ 	.word	0x0000000a
        /*0568*/ 	.word	0x00034830
        /*056c*/ 	.short	0x010a
        /*056e*/ 	.byte	0x3f
	.zero		1


	//   ....[53]....
        /*0570*/ 	.word	0x0000b440
        /*0574*/ 	.word	0x00000007
        /*0578*/ 	.word	0x00034850
        /*057c*/ 	.short	0x010a
        /*057e*/ 	.byte	0x3f
	.zero		1


	//   ....[54]....
        /*0580*/ 	.word	0x0000b4a0
        /*0584*/ 	.word	0x00000005
        /*0588*/ 	.word	0x00034850
        /*058c*/ 	.short	0x010a
        /*058e*/ 	.byte	0x3f
	.zero		1


	//   ....[55]....
        /*0590*/ 	.word	0x0000b640
        /*0594*/ 	.word	0x00000006
        /*0598*/ 	.word	0x00034840
        /*059c*/ 	.short	0x010a
        /*059e*/ 	.byte	0x3f
	.zero		1


	//   ....[56]....
        /*05a0*/ 	.word	0x0000b6c0
        /*05a4*/ 	.word	0x00000007
        /*05a8*/ 	.word	0x00034820
        /*05ac*/ 	.short	0x010a
        /*05ae*/ 	.byte	0x3f
	.zero		1


	//   ....[57]....
        /*05b0*/ 	.word	0x0000b710
        /*05b4*/ 	.word	0x00000002
        /*05b8*/ 	.word	0x00034840
        /*05bc*/ 	.short	0x010a
        /*05be*/ 	.byte	0x3f
	.zero		1


	//   ....[58]....
        /*05c0*/ 	.word	0x0000b760
        /*05c4*/ 	.word	0x00000002
        /*05c8*/ 	.word	0x00000060
        /*05cc*/ 	.short	0x010a
        /*05ce*/ 	.byte	0x3f
	.zero		1


	//   ....[59]....
        /*05d0*/ 	.word	0x0000b7b0
        /*05d4*/ 	.word	0x00000002
        /*05d8*/ 	.word	0x00034840
        /*05dc*/ 	.short	0x010a
        /*05de*/ 	.byte	0x3f
	.zero		1


	//   ....[60]....
        /*05e0*/ 	.word	0x0000b800
        /*05e4*/ 	.word	0x00000002
        /*05e8*/ 	.word	0x00000060
        /*05ec*/ 	.short	0x010a
        /*05ee*/ 	.byte	0x3f
	.zero		1


	//   ....[61]....
        /*05f0*/ 	.word	0x0000b850
        /*05f4*/ 	.word	0x00000002
        /*05f8*/ 	.word	0x00034840
        /*05fc*/ 	.short	0x010a
        /*05fe*/ 	.byte	0x3f
	.zero		1


	//   ....[62]....
        /*0600*/ 	.word	0x0000b8a0
        /*0604*/ 	.word	0x00000002
        /*0608*/ 	.word	0x00000060
        /*060c*/ 	.short	0x010a
        /*060e*/ 	.byte	0x3f
	.zero		1


	//   ....[63]....
        /*0610*/ 	.word	0x0000b8f0
        /*0614*/ 	.word	0x00000003
        /*0618*/ 	.word	0x00034860
        /*061c*/ 	.short	0x010a
        /*061e*/ 	.byte	0x3f
	.zero		1


	//   ....[64]....
        /*0620*/ 	.word	0x0000b940
        /*0624*/ 	.word	0x00000000
        /*0628*/ 	.word	0x00034820
        /*062c*/ 	.short	0x010a
        /*062e*/ 	.byte	0x3f
	.zero		1


	//   ....[65]....
        /*0630*/ 	.word	0x0000bae0
        /*0634*/ 	.word	0x00000006
        /*0638*/ 	.word	0x00000000
        /*063c*/ 	.short	0x010a
        /*063e*/ 	.byte	0x3f
	.zero		1


	//   ....[66]....
        /*0640*/ 	.word	0x0000bb30
        /*0644*/ 	.word	0x00000003
        /*0648*/ 	.word	0x00000000
        /*064c*/ 	.short	0x010a
        /*064e*/ 	.byte	0x3f
	.zero		1


	//   ....[67]....
        /*0650*/ 	.word	0x0000bb80
        /*0654*/ 	.word	0x00000010
        /*0658*/ 	.word	0x00000000
        /*065c*/ 	.short	0x010a
        /*065e*/ 	.byte	0x3f
	.zero		1


	//----- nvinfo : EIATTR_NUM_MBARRIERS
	.align		4
.L_101:
        /*0660*/ 	.byte	0x03, 0x38
        /*0662*/ 	.short	0x0016


	//----- nvinfo : EIATTR_EXIT_INSTR_OFFSETS
	.align		4
        /*0664*/ 	.byte	0x04, 0x1c
        /*0666*/ 	.short	(.L_103 - .L_102)


	//   ....[0]....
.L_102:
        /*0668*/ 	.word	0x000009f0


	//   ....[1]....
        /*066c*/ 	.word	0x000081a0


	//   ....[2]....
        /*0670*/ 	.word	0x00008200


	//   ....[3]....
        /*0674*/ 	.word	0x0000b310


	//----- nvinfo : EIATTR_MAX_THREADS
	.align		4
.L_103:
        /*0678*/ 	.byte	0x04, 0x05
        /*067a*/ 	.short	(.L_105 - .L_104)
.L_104:
        /*067c*/ 	.word	0x00000180
        /*0680*/ 	.word	0x00000001
        /*0684*/ 	.word	0x00000001


	//----- nvinfo : EIATTR_CRS_STACK_SIZE
	.align		4
.L_105:
        /*0688*/ 	.byte	0x04, 0x1e
        /*068a*/ 	.short	(.L_107 - .L_106)
.L_106:
        /*068c*/ 	.word	0x00000000


	//----- nvinfo : EIATTR_CBANK_PARAM_SIZE
	.align		4
.L_107:
        /*0690*/ 	.byte	0x03, 0x19
        /*0692*/ 	.short	0x0bf0


	//----- nvinfo : EIATTR_PARAM_CBANK
	.align		4
        /*0694*/ 	.byte	0x04, 0x0a
        /*0696*/ 	.short	(.L_109 - .L_108)
	.align		4
.L_108:
        /*0698*/ 	.word	index@(.nv.constant0._ZN7cutlass13device_kernelIN5flash11enable_sm90INS1_16FlashAttnFwdSm90INS1_25CollectiveMainloopFwdSm90ILi2EN4cute5tupleIJNS5_1CILi1EEES8_S8_EEENS6_IJNS7_ILi128EEESA_NS7_ILi192EEEEEELi128ENS_10bfloat16_tEfNS_4arch4Sm90ELb0ELb0ELb1ELb0ELb0ELb0ELb0ELb1ELb1ELb0ELb0ELb0EEENS1_21CollectiveEpilogueFwdINS6_IJSA_SA_SA_EEES9_SD_SF_Li256ELb0ELb0ELb0ELb0EEENS1_29StaticPersistentTileSchedulerILb0EEEEEEEEEvNT_6ParamsE)
        /*069c*/ 	.short	0x0210
        /*069e*/ 	.short	0x0bf0


	//----- nvinfo : EIATTR_SW_WAR
	.align		4
.L_109:
        /*06a0*/ 	.byte	0x04, 0x36
        /*06a2*/ 	.short	(.L_111 - .L_110)
.L_110:
        /*06a4*/ 	.word	0x00000008
.L_111:


//--------------------- .nv.info._ZN7cutlass13device_kernelIN5flash11enable_sm90INS1_16FlashAttnFwdSm90INS1_25CollectiveMainloopFwdSm90ILi2EN4cute5tupleIJNS5_1CILi2EEENS7_ILi1EEES9_EEENS6_IJNS7_ILi128EEESB_NS7_ILi192EEEEEELi128ENS_10bfloat16_tEfNS_4arch4Sm90ELb0ELb0ELb1ELb0ELb0ELb0ELb0ELb1ELb1ELb0ELb0ELb0EEENS1_21CollectiveEpilogueFwdINS6_IJSB_SB_SB_EEESA_SE_SG_Li256ELb0ELb0ELb0ELb0EEENS1_29StaticPersistentTileSchedulerILb0EEEEEEEEEvNT_6ParamsE --------------------------
	.section	.nv.info._ZN7cutlass13device_kernelIN5flash11enable_sm90INS1_16FlashAttnFwdSm90INS1_25CollectiveMainloopFwdSm90ILi2EN4cute5tupleIJNS5_1CILi2EEENS7_ILi1EEES9_EEENS6_IJNS7_ILi128EEESB_NS7_ILi192EEEEEELi128ENS_10bfloat16_tEfNS_4arch4Sm90ELb0ELb0ELb1ELb0ELb0ELb0ELb0ELb1ELb1ELb0ELb0ELb0EEENS1_21CollectiveEpilogueFwdINS6_IJSB_SB_SB_EEESA_SE_SG_Li256ELb0ELb0ELb0ELb0EEENS1_29StaticPersistentTileSchedulerILb0EEEEEEEEEvNT_6ParamsE,"",@"SHT_CUDA_INFO"
	.sectionflags	@""
	.align	4


	//----- nvinfo : EIATTR_CUDA_API_VERSION
	.align		4
        /*0000*/ 	.byte	0x04, 0x37
        /*0002*/ 	.short	(.L_113 - .L_112)
.L_112:
        /*0004*/ 	.word	0x00000082


	//----- nvinfo : EIATTR_KPARAM_INFO
	.align		4
.L_113:
        /*0008*/ 	.byte	0x04, 0x17
        /*000a*/ 	.short	(.L_115 - .L_114)
.L_114:
        /*000c*/ 	.word	0x00000000
        /*0010*/ 	.short	0x0000
        /*0012*/ 	.short	0x0070
        /*0014*/ 	.byte	0x00, 0xf0, 0x01, 0x2e


	//----- nvinfo : EIATTR_SPARSE_MMA_MASK
	.align		4
.L_115:
        /*0018*/ 	.byte	0x03, 0x50
        /*001a*/ 	.short	0x0000


	//----- nvinfo : EIATTR_MAXREG_COUNT
	.align		4
        /*001c*/ 	.byte	0x03, 0x1b
        /*001e*/ 	.short	0x00a8


	//----- nvinfo : EIATTR_NUM_BARRIERS
	.align		4
        /*0020*/ 	.byte	0x02, 0x4c
        /*0022*/ 	.byte	0x09
	.zero		1


	//----- nvinfo : EIATTR_EXTERNS
	.align		4
        /*0024*/ 	.byte	0x04, 0x0f
        /*0026*/ 	.short	(.L_117 - .L_116)


	//   ....[0]....
	.align		4
.L_116:
        /*0028*/ 	.word	index@(__assertfail)


	//----- nvinfo : EIATTR_ANNOTATIONS
	.align		4
.L_117:
        /*002c*/ 	.byte	0x04, 0x55
        /*002e*/ 	.short	(.L_119 - .L_118)


	//   ....[0]....
.L_118:
        /* <DEDUP_REMOVED lines=19> */
        /*0154*/ 	.byte	0xb0, 0xb5, 0x00, 0x00


	//----- nvinfo : EIATTR_MERCURY_ISA_VERSION
	.align		4
.L_119:
        /*0158*/ 	.byte	0x03, 0x5f
        /*015a*/ 	.short	0x0101


	//----- nvinfo : EIATTR_INT_WARP_WIDE_INSTR_OFFSETS
	.align		4
        /*015c*/ 	.byte	0x04, 0x31
        /*015e*/ 	.short	(.L_121 - .L_120)


	//   ....[0]....
.L_120:
        /*0160*/ 	.word	0x00000190


	//   ....[1]....
        /*0164*/ 	.word	0x000001d0


	//   ....[2]....
        /*0168*/ 	.word	0x00000240


	//   ....[3]....
        /*016c*/ 	.word	0x00008c70


	//   ....[4]....
        /*0170*/ 	.word	0x00008cc0


	//   ....[5]....
        /*0174*/ 	.word	0x00008da0


	//   ....[6]....
        /*0178*/ 	.word	0x00008e80


	//----- nvinfo : EIATTR_COOP_GROUP_MASK_REGIDS
	.align		4
.L_121:
        /*017c*/ 	.byte	0x04, 0x29
        /*017e*/ 	.short	(.L_123 - .L_122)


	//   ....[0]....
.L_122:
        /*0180*/ 	.word	0xffffffff


	//   ....[1]....
        /*0184*/ 	.word	0xffffffff


	//   ....[2]....
        /*0188*/ 	.word	0xffffffff


	//   ....[3]....
        /*018c*/ 	.word	0xffffffff


	//   ....[4]....
        /*0190*/ 	.word	0xffffffff


	//   ....[5]....
        /*0194*/ 	.word	0xffffffff


	//   ....[6]....
        /*0198*/ 	.word	0xffffffff


	//   ....[7]....
        /*019c*/ 	.word	0xffffffff


	//   ....[8]....
        /*01a0*/ 	.word	0xffffffff


	//   ....[9]....
        /*01a4*/ 	.word	0xffffffff


	//   ....[10]....
        /*01a8*/ 	.word	0xffffffff


	//   ....[11]....
        /*01ac*/ 	.word	0xffffffff


	//   ....[12]....
        /*01b0*/ 	.word	0xffffffff


	//   ....[13]....
        /*01b4*/ 	.word	0xffffffff


	//   ....[14]....
        /*01b8*/ 	.word	0xffffffff


	//   ....[15]....
        /*01bc*/ 	.word	0xffffffff


	//   ....[16]....
        /*01c0*/ 	.word	0xffffffff


	//   ....[17]....
        /*01c4*/ 	.word	0xffffffff


	//   ....[18]....
        /*01c8*/ 	.word	0xffffffff


	//   ....[19]....
        /*01cc*/ 	.word	0xffffffff


	//   ....[20]....
        /*01d0*/ 	.word	0xffffffff


	//   ....[21]....
        /*01d4*/ 	.word	0xffffffff


	//   ....[22]....
        /*01d8*/ 	.word	0xffffffff


	//   ....[23]....
        /*01dc*/ 	.word	0xffffffff


	//   ....[24]....
        /*01e0*/ 	.word	0x0500000f


	//   ....[25]....
        /*01e4*/ 	.word	0x0500000f


	//----- nvinfo : EIATTR_COOP_GROUP_INSTR_OFFSETS
	.align		4
.L_123:
        /*01e8*/ 	.byte	0x04, 0x28
        /*01ea*/ 	.short	(.L_125 - .L_124)


	//   ....[0]....
.L_124:
        /*01ec*/ 	.word	0x00000060


	//   ....[1]....
        /*01f0*/ 	.word	0x000001a0


	//   ....[2]....
        /*01f4*/ 	.word	0x000001f0


	//   ....[3]....
        /*01f8*/ 	.word	0x00000430


	//   ....[4]....
        /*01fc*/ 	.word	0x00000660


	//   ....[5]....
        /*0200*/ 	.word	0x00000890


	//   ....[6]....
        /*0204*/ 	.word	0x00000b20


	//   ....[7]....
        /*0208*/ 	.word	0x00000e30


	//   ....[8]....
        /*020c*/ 	.word	0x000012e0


	//   ....[9]....
        /*0210*/ 	.word	0x00002d80


	//   ....[10]....
        /*0214*/ 	.word	0x00002dd0


	//   ....[11]....
        /*0218*/ 	.word	0x00003430


	//   ....[12]....
        /*021c*/ 	.word	0x000034a0


	//   ....[13]....
        /*0220*/ 	.word	0x00005aa0


	//   ....[14]....
        /*0224*/ 	.word	0x00005ae0


	//   ....[15]....
        /*0228*/ 	.word	0x00005b00


	//   ....[16]....
        /*022c*/ 	.word	0x00005b20


	//   ....[17]....
        /*0230*/ 	.word	0x00006fe0


	//   ....[18]....
        /*0234*/ 	.word	0x00007010


	//   ....[19]....
        /*0238*/ 	.word	0x000070d0


	//   ....[20]....
        /*023c*/ 	.word	0x000070e0


	//   ....[21]....
        /*0240*/ 	.word	0x00007f40


	//   ....[22]....
        /*0244*/ 	.word	0x00008390


	//   ....[23]....
        /*0248*/ 	.word	0x0000b530


	//   ....[24]....
        /*024c*/ 	.word	0x0000ba30


	//   ....[25]....
        /*0250*/ 	.word	0x0000bed0


	//----- nvinfo : EIATTR_REG_RECONFIG
	.align		4
.L_125:
        /*0254*/ 	.byte	0x01, 0x54
	.zero		2


	//----- nvinfo : EIATTR_SYSCALL_OFFSETS
	.align		4
        /*0258*/ 	.byte	0x04, 0x46
        /*025a*/ 	.short	(.L_127 - .L_126)


	//   ....[0]....
.L_126:
        /*025c*/ 	.word	0x00001640


	//   ....[1]....
        /*0260*/ 	.word	0x000088a0


	//   ....[2]....
        /*0264*/ 	.word	0x000089e0


	//   ....[3]....
        /*0268*/ 	.word	0x00008ae0


	//----- nvinfo : EIATTR_MBARRIER_INSTR_OFFSETS
	.align		4
.L_127:
        /*026c*/ 	.byte	0x04, 0x39
        /*026e*/ 	.short	(.L_129 - .L_128)


	//   ....[0]....
.L_128:
        /*0270*/ 	.word	0x000002d0
        /*0274*/ 	.word	0x000000ff
        /*0278*/ 	.word	0x00034800
        /*027c*/ 	.short	0x0100
        /*027e*/ 	.byte	0x08
	.zero		1


	//   ....[1]....
        /*0280*/ 	.word	0x000002e0
        /*0284*/ 	.word	0x000000ff
        /*0288*/ 	.word	0x00034820
        /*028c*/ 	.short	0x0100
        /*028e*/ 	.byte	0x08
	.zero		1


	//   ....[2]....
        /*0290*/ 	.word	0x000003d0
        /*0294*/ 	.word	0x000000ff
        /*0298*/ 	.word	0x00034830
        /*029c*/ 	.short	0x0100
        /*029e*/ 	.byte	0x08
	.zero		1


	//   ....[3]....
        /*02a0*/ 	.word	0x000003e0
        /*02a4*/ 	.word	0x000000ff
        /*02a8*/ 	.word	0x00034840
        /*02ac*/ 	.short	0x0100
        /*02ae*/ 	.byte	0x08
	.zero		1


	//   ....[4]....
        /*02b0*/ 	.word	0x000003f0
        /*02b4*/ 	.word	0x000000ff
        /*02b8*/ 	.word	0x00034838
        /*02bc*/ 	.short	0x0100
        /*02be*/ 	.byte	0x08
	.zero		1


	//   ....[5]....
        /*02c0*/ 	.word	0x00000400
        /*02c4*/ 	.word	0x000000ff
        /*02c8*/ 	.word	0x00034848
        /*02cc*/ 	.short	0x0100
        /*02ce*/ 	.byte	0x08
	.zero		1


	//   ....[6]....
        /*02d0*/ 	.word	0x00000610
        /*02d4*/ 	.word	0x000000ff
        /*02d8*/ 	.word	0x00034850
        /*02dc*/ 	.short	0x0100
        /*02de*/ 	.byte	0x08
	.zero		1


	//   ....[7]....
        /*02e0*/ 	.word	0x00000620
        /*02e4*/ 	.word	0x000000ff
        /*02e8*/ 	.word	0x00034860
        /*02ec*/ 	.short	0x0100
        /*02ee*/ 	.byte	0x08
	.zero		1


	//   ....[8]....
        /*02f0*/ 	.word	0x00000630
        /*02f4*/ 	.word	0x000000ff
        /*02f8*/ 	.word	0x00034858
        /*02fc*/ 	.short	0x0100
        /*02fe*/ 	.byte	0x08
	.zero		1


	//   ....[9]....
        /*0300*/ 	.word	0x00000640
        /*0304*/ 	.word	0x000000ff
        /*0308*/ 	.word	0x00034868
        /*030c*/ 	.short	0x0100
        /*030e*/ 	.byte	0x08
	.zero		1


	//   ....[10]....
        /*0310*/ 	.word	0x00000840
        /*0314*/ 	.word	0x000000ff
        /*0318*/ 	.word	0x00034870
        /*031c*/ 	.short	0x0100
        /*031e*/ 	.byte	0x08
	.zero		1


	//   ....[11]....
        /*0320*/ 	.word	0x00000850
        /*0324*/ 	.word	0x000000ff
        /*0328*/ 	.word	0x00034880
        /*032c*/ 	.short	0x0100
        /*032e*/ 	.byte	0x08
	.zero		1


	//   ....[12]....
        /*0330*/ 	.word	0x00000860
        /*0334*/ 	.word	0x000000ff
        /*0338*/ 	.word	0x00034878
        /*033c*/ 	.short	0x0100
        /*033e*/ 	.byte	0x08
	.zero		1


	//   ....[13]....
        /*0340*/ 	.word	0x00000870
        /*0344*/ 	.word	0x000000ff
        /*0348*/ 	.word	0x00034888
        /*034c*/ 	.short	0x0100
        /*034e*/ 	.byte	0x08
	.zero		1


	//   ....[14]....
        /*0350*/ 	.word	0x00000ad0
        /*0354*/ 	.word	0x000000ff
        /*0358*/ 	.word	0x00034890
        /*035c*/ 	.short	0x0100
        /*035e*/ 	.byte	0x08
	.zero		1


	//   ....[15]....
        /*0360*/ 	.word	0x00000ae0
        /*0364*/ 	.word	0x000000ff
        /*0368*/ 	.word	0x000348a0
        /*036c*/ 	.short	0x0100
        /*036e*/ 	.byte	0x08
	.zero		1


	//   ....[16]....
        /*0370*/ 	.word	0x00000af0
        /*0374*/ 	.word	0x000000ff
        /*0378*/ 	.word	0x00034898
        /*037c*/ 	.short	0x0100
        /*037e*/ 	.byte	0x08
	.zero		1


	//   ....[17]....
        /*0380*/ 	.word	0x00000b00
        /*0384*/ 	.word	0x000000ff
        /*0388*/ 	.word	0x000348a8
        /*038c*/ 	.short	0x0100
        /*038e*/ 	.byte	0x08
	.zero		1


	//   ....[18]....
        /*0390*/ 	.word	0x00000d80
        /*0394*/ 	.word	0x000000ff
        /*0398*/ 	.word	0x000348b0
        /*039c*/ 	.short	0x0100
        /*039e*/ 	.byte	0x08
	.zero		1


	//   ....[19]....
        /*03a0*/ 	.word	0x00000d90
        /*03a4*/ 	.word	0x000000ff
        /*03a8*/ 	.word	0x000348c0
        /*03ac*/ 	.short	0x0100
        /*03ae*/ 	.byte	0x08
	.zero		1


	//   ....[20]....
        /*03b0*/ 	.word	0x00000da0
        /*03b4*/ 	.word	0x000000ff
        /*03b8*/ 	.word	0x000348b8
        /*03bc*/ 	.short	0x0100
        /*03be*/ 	.byte	0x08
	.zero		1


	//   ....[21]....
        /*03c0*/ 	.word	0x00000db0
        /*03c4*/ 	.word	0x000000ff
        /*03c8*/ 	.word	0x000348c8
        /*03cc*/ 	.short	0x0100
        /*03ce*/ 	.byte	0x08
	.zero		1


	//   ....[22]....
        /*03d0*/ 	.word	0x00001680
        /*03d4*/ 	.word	0x000000ff
        /*03d8*/ 	.word	0x00034800
        /*03dc*/ 	.short	0x010a
        /*03de*/ 	.byte	0x3c
	.zero		1


	//   ....[23]....
        /*03e0*/ 	.word	0x00001720
        /*03e4*/ 	.word	0x00000000
        /*03e8*/ 	.word	0x00034830
        /*03ec*/ 	.short	0x010a
        /*03ee*/ 	.byte	0x3f
	.zero		1


	//   ....[24]....
        /*03f0*/ 	.word	0x00001760
        /*03f4*/ 	.word	0x00000000
        /*03f8*/ 	.word	0x00034830
        /*03fc*/ 	.short	0x010a
        /*03fe*/ 	.byte	0x3f
	.zero		1


	//   ....[25]....
        /*0400*/ 	.word	0x00003a00
        /*0404*/ 	.word	0x00000003
        /*0408*/ 	.word	0x00000000
        /*040c*/ 	.short	0x0101
        /*040e*/ 	.byte	0x3f
	.zero		1


	//   ....[26]....
        /*0410*/ 	.word	0x00004220
        /*0414*/ 	.word	0x000000ff
        /*0418*/ 	.word	0x00034830
        /*041c*/ 	.short	0x010a
        /*041e*/ 	.byte	0x07
	.zero		1


	//   ....[27]....
        /*0420*/ 	.word	0x00004260
        /*0424*/ 	.word	0x000000ff
        /*0428*/ 	.word	0x00034830
        /*042c*/ 	.short	0x010a
        /*042e*/ 	.byte	0x07
	.zero		1


	//   ....[28]....
        /*0430*/ 	.word	0x00004b60
        /*0434*/ 	.word	0x000000ff
        /*0438*/ 	.word	0x00034850
        /*043c*/ 	.short	0x010a
        /*043e*/ 	.byte	0x0a
	.zero		1


	//   ....[29]....
        /*0440*/ 	.word	0x00004ba0
        /*0444*/ 	.word	0x000000ff
        /*0448*/ 	.word	0x00034850
        /*044c*/ 	.short	0x010a
        /*044e*/ 	.byte	0x0a
	.zero		1


	//   ....[30]....
        /*0450*/ 	.word	0x00006640
        /*0454*/ 	.word	0x00000003
        /*0458*/ 	.word	0x00000000
        /*045c*/ 	.short	0x0101
        /*045e*/ 	.byte	0x3f
	.zero		1


	//   ....[31]....
        /*0460*/ 	.word	0x00006920
        /*0464*/ 	.word	0x0000000c
        /*0468*/ 	.word	0x00000000
        /*046c*/ 	.short	0x0101
        /*046e*/ 	.byte	0x3f
	.zero		1


	//   ....[32]....
        /*0470*/ 	.word	0x00006f50
        /*0474*/ 	.word	0x000000ff
        /*0478*/ 	.word	0x00034850
        /*047c*/ 	.short	0x010a
        /*047e*/ 	.byte	0x05
	.zero		1


	//   ....[33]....
        /*0480*/ 	.word	0x00006f90
        /*0484*/ 	.word	0x000000ff
        /*0488*/ 	.word	0x00034850
        /*048c*/ 	.short	0x010a
        /*048e*/ 	.byte	0x05
	.zero		1


	//   ....[34]....
        /*0490*/ 	.word	0x00007790
        /*0494*/ 	.word	0x00000004
        /*0498*/ 	.word	0x00000000
        /*049c*/ 	.short	0x0101
        /*049e*/ 	.byte	0x3f
	.zero		1


	//   ....[35]....
        /*04a0*/ 	.word	0x00008280
        /*04a4*/ 	.word	0x000000ff
        /*04a8*/ 	.word	0x00000000
        /*04ac*/ 	.short	0x0101
        /*04ae*/ 	.byte	0x07
	.zero		1


	//   ....[36]....
        /*04b0*/ 	.word	0x00008290
        /*04b4*/ 	.word	0x000000ff
        /*04b8*/ 	.word	0x00000000
        /*04bc*/ 	.short	0x0101
        /*04be*/ 	.byte	0x06
	.zero		1


	//   ....[37]....
        /*04c0*/ 	.word	0x00009210
        /*04c4*/ 	.word	0x00000005
        /*04c8*/ 	.word	0x00034840
        /*04cc*/ 	.short	0x010a
        /*04ce*/ 	.byte	0x3f
	.zero		1


	//   ....[38]....
        /*04d0*/ 	.word	0x000097d0
        /*04d4*/ 	.word	0x0000000a
        /*04d8*/ 	.word	0x00034820
        /*04dc*/ 	.short	0x010a
        /*04de*/ 	.byte	0x3f
	.zero		1


	//   ....[39]....
        /*04e0*/ 	.word	0x00009ac0
        /*04e4*/ 	.word	0x00000002
        /*04e8*/ 	.word	0x00034840
        /*04ec*/ 	.short	0x010a
        /*04ee*/ 	.byte	0x3f
	.zero		1


	//   ....[40]....
        /*04f0*/ 	.word	0x00009dc0
        /*04f4*/ 	.word	0x00000002
        /*04f8*/ 	.word	0x00034860
        /*04fc*/ 	.short	0x010a
        /*04fe*/ 	.byte	0x3f
	.zero		1


	//   ....[41]....
        /*0500*/ 	.word	0x0000a2f0
        /*0504*/ 	.word	0x00000002
        /*0508*/ 	.word	0x00034840
        /*050c*/ 	.short	0x010a
        /*050e*/ 	.byte	0x3f
	.zero		1


	//   ....[42]....
        /*0510*/ 	.word	0x0000a5f0
        /*0514*/ 	.word	0x00000002
        /*0518*/ 	.word	0x00034860
        /*051c*/ 	.short	0x010a
        /*051e*/ 	.byte	0x3f
	.zero		1


	//   ....[43]....
        /*0520*/ 	.word	0x0000aa90
        /*0524*/ 	.word	0x00000002
        /*0528*/ 	.word	0x00034840
        /*052c*/ 	.short	0x010a
        /*052e*/ 	.byte	0x3f
	.zero		1


	//   ....[44]....
        /*0530*/ 	.word	0x0000ad90
        /*0534*/ 	.word	0x00000002
        /*0538*/ 	.word	0x00034860
        /*053c*/ 	.short	0x010a
        /*053e*/ 	.byte	0x3f
	.zero		1


	//   ....[45]....
        /*0540*/ 	.word	0x0000b0d0
        /*0544*/ 	.word	0x00000003
        /*0548*/ 	.word	0x00034860
        /*054c*/ 	.short	0x010a
        /*054e*/ 	.byte	0x3f
	.zero		1


	//   ....[46]....
        /*0550*/ 	.word	0x0000b4b0
        /*0554*/ 	.word	0x00000000
        /*0558*/ 	.word	0x00034820
        /*055c*/ 	.short	0x010a
        /*055e*/ 	.byte	0x3f
	.zero		1


	//   ....[47]....
        /*0560*/ 	.word	0x0000b670
        /*0564*/ 	.word	0x00000006
        /*0568*/ 	.word	0x00000000
        /*056c*/ 	.short	0x010a
        /*056e*/ 	.byte	0x3f
	.zero		1


	//   ....[48]....
        /*0570*/ 	.word	0x0000b6e0
        /*0574*/ 	.word	0x00000003
        /*0578*/ 	.word	0x00000000
        /*057c*/ 	.short	0x010a
        /*057e*/ 	.byte	0x3f
	.zero		1


	//   ....[49]....
        /*0580*/ 	.word	0x0000b740
        /*0584*/ 	.word	0x00000010
        /*0588*/ 	.word	0x00000000
        /*058c*/ 	.short	0x010a
        /*058e*/ 	.byte	0x3f
	.zero		1


	//   ....[50]....
        /*0590*/ 	.word	0x0000b770
        /*0594*/ 	.word	0x00000003
        /*0598*/ 	.word	0x00000000
        /*059c*/ 	.short	0x010a
        /*059e*/ 	.byte	0x3f
	.zero		1


	//   ....[51]....
        /*05a0*/ 	.word	0x0000b7e0
        /*05a4*/ 	.word	0x00000003
        /*05a8*/ 	.word	0x00034800
        /*05ac*/ 	.short	0x010a
        /*05ae*/ 	.byte	0x3f
	.zero		1


	//   ....[52]....
        /*05b0*/ 	.word	0x0000b830
        /*05b4*/ 	.word	0x00000000
        /*05b8*/ 	.word	0x00034830
        /*05bc*/ 	.short	0x010a
        /*05be*/ 	.byte	0x3f
	.zero		1


	//   ....[53]....
        /*05c0*/ 	.word	0x0000b890
        /*05c4*/ 	.word	0x00000008
        /*05c8*/ 	.word	0x00034830
        /*05cc*/ 	.short	0x010a
        /*05ce*/ 	.byte	0x3f
	.zero		1


	//   ....[54]....
        /*05d0*/ 	.word	0x0000b8f0
        /*05d4*/ 	.word	0x00000007
        /*05d8*/ 	.word	0x00034850
        /*05dc*/ 	.short	0x010a
        /*05de*/ 	.byte	0x3f
	.zero		1


	//   ....[55]....
        /*05e0*/ 	.word	0x0000b950
        /*05e4*/ 	.word	0x00000005
        /*05e8*/ 	.word	0x00034850
        /*05ec*/ 	.short	0x010a
        /*05ee*/ 	.byte	0x3f
	.zero		1


	//   ....[56]....
        /*05f0*/ 	.word	0x0000baf0
        /*05f4*/ 	.word	0x00000005
        /*05f8*/ 	.word	0x00034840
        /*05fc*/ 	.short	0x010a
        /*05fe*/ 	.byte	0x3f
	.zero		1


	//   ....[57]....
        /*0600*/ 	.word	0x0000bb70
        /*0604*/ 	.word	0x00000007
        /*0608*/ 	.word	0x00034820
        /*060c*/ 	.short	0x010a
        /*060e*/ 	.byte	0x3f
	.zero		1


	//   ....[58]....
        /*0610*/ 	.word	0x0000bbc0
        /*0614*/ 	.word	0x00000002
        /*0618*/ 	.word	0x00034840
        /*061c*/ 	.short	0x010a
        /*061e*/ 	.byte	0x3f
	.zero		1


	//   ....[59]....
        /*0620*/ 	.word	0x0000bc10
        /*0624*/ 	.word	0x00000002
        /*0628*/ 	.word	0x00034860
        /*062c*/ 	.short	0x010a
        /*062e*/ 	.byte	0x3f
	.zero		1


	//   ....[60]....
        /*0630*/ 	.word	0x0000bc60
        /*0634*/ 	.word	0x00000002
        /*0638*/ 	.word	0x00034840
        /*063c*/ 	.short	0x010a
        /*063e*/ 	.byte	0x3f
	.zero		1


	//   ....[61]....
        /*0640*/ 	.word	0x0000bcb0
        /*0644*/ 	.word	0x00000002
        /*0648*/ 	.word	0x00034860
        /*064c*/ 	.short	0x010a
        /*064e*/ 	.byte	0x3f
	.zero		1


	//   ....[62]....
        /*0650*/ 	.word	0x0000bd00
        /*0654*/ 	.word	0x00000002
        /*0658*/ 	.word	0x00034840
        /*065c*/ 	.short	0x010a
        /*065e*/ 	.byte	0x3f
	.zero		1


	//   ....[63]....
        /*0660*/ 	.word	0x0000bd50
        /*0664*/ 	.word	0x00000002
        /*0668*/ 	.word	0x00034860
        /*066c*/ 	.short	0x010a
        /*066e*/ 	.byte	0x3f
	.zero		1


	//   ....[64]....
        /*0670*/ 	.word	0x0000bda0
        /*0674*/ 	.word	0x00000003
        /*0678*/ 	.word	0x00034860
        /*067c*/ 	.short	0x010a
        /*067e*/ 	.byte	0x3f
	.zero		1


	//   ....[65]....
        /*0680*/ 	.word	0x0000bdf0
        /*0684*/ 	.word	0x00000000
        /*0688*/ 	.word	0x00034820
        /*068c*/ 	.short	0x010a
        /*068e*/ 	.byte	0x3f
	.zero		1


	//   ....[66]....
        /*0690*/ 	.word	0x0000bf90
        /*0694*/ 	.word	0x00000006
        /*0698*/ 	.word	0x00000000
        /*069c*/ 	.short	0x010a
        /*069e*/ 	.byte	0x3f
	.zero		1


	//   ....[67]....
        /*06a0*/ 	.word	0x0000bfe0
        /*06a4*/ 	.word	0x00000003
        /*06a8*/ 	.word	0x00000000
        /*06ac*/ 	.short	0x010a
        /*06ae*/ 	.byte	0x3f
	.zero		1


	//   ....[68]....
        /*06b0*/ 	.word	0x0000c030
        /*06b4*/ 	.word	0x00000010
        /*06b8*/ 	.word	0x00000000
        /*06bc*/ 	.short	0x010a
        /*06be*/ 	.byte	0x3f
	.zero		1


	//----- nvinfo : EIATTR_NUM_MBARRIERS
	.align		4
.L_129:
        /*06c0*/ 	.byte	0x03, 0x38
        /*06c2*/ 	.short	0x0016


	//----- nvinfo : EIATTR_EXIT_INSTR_OFFSETS
	.align		4
        /*06c4*/ 	.byte	0x04, 0x1c
        /*06c6*/ 	.short	(.L_131 - .L_130)


	//   ....[0]....
.L_130:
        /*06c8*/ 	.word	0x00000f70


	//   ....[1]....
        /*06cc*/ 	.word	0x00008350


	//   ....[2]....
        /*06d0*/ 	.word	0x000083b0


	//   ....[3]....
        /*06d4*/ 	.word	0x0000b7c0


	//----- nvinfo : EIATTR_MAX_THREADS
	.align		4
.L_131:
        /*06d8*/ 	.byte	0x04, 0x05
        /*06da*/ 	.short	(.L_133 - .L_132)
.L_132:
        /*06dc*/ 	.word	0x00000180
        /*06e0*/ 	.word	0x00000001
        /*06e4*/ 	.word	0x00000001


	//----- nvinfo : EIATTR_CRS_STACK_SIZE
	.align		4
.L_133:
        /*06e8*/ 	.byte	0x04, 0x1e
        /*06ea*/ 	.short	(.L_135 - .L_134)
.L_134:
        /*06ec*/ 	.word	0x00000000


	//----- nvinfo : EIATTR_CBANK_PARAM_SIZE
	.align		4
.L_135:
        /*06f0*/ 	.byte	0x03, 0x19
        /*06f2*/ 	.short	0x0bf0


	//----- nvinfo : EIATTR_PARAM_CBANK
	.align		4
        /*06f4*/ 	.byte	0x04, 0x0a
        /*06f6*/ 	.short	(.L_137 - .L_136)
	.align		4
.L_136:
        /*06f8*/ 	.word	index@(.nv.constant0._ZN7cutlass13device_kernelIN5flash11enable_sm90INS1_16FlashAttnFwdSm90INS1_25CollectiveMainloopFwdSm90ILi2EN4cute5tupleIJNS5_1CILi2EEENS7_ILi1EEES9_EEENS6_IJNS7_ILi128EEESB_NS7_ILi192EEEEEELi128ENS_10bfloat16_tEfNS_4arch4Sm90ELb0ELb0ELb1ELb0ELb0ELb0ELb0ELb1ELb1ELb0ELb0ELb0EEENS1_21CollectiveEpilogueFwdINS6_IJSB_SB_SB_EEESA_SE_SG_Li256ELb0ELb0ELb0ELb0EEENS1_29StaticPersistentTileSchedulerILb0EEEEEEEEEvNT_6ParamsE)
        /*06fc*/ 	.short	0x0210
        /*06fe*/ 	.short	0x0bf0


	//----- nvinfo : EIATTR_SW_WAR
	.align		4
.L_137:
        /*0700*/ 	.byte	0x04, 0x36
        /*0702*/ 	.short	(.L_139 - .L_138)
.L_138:
        /*0704*/ 	.word	0x00000008
.L_139:


//--------------------- .nv.info._ZN7cutlass13device_kernelIN5flash11enable_sm90INS1_16FlashAttnFwdSm90INS1_25CollectiveMainloopFwdSm90ILi2EN4cute5tupleIJNS5_1CILi1EEES8_S8_EEENS6_IJNS7_ILi128EEESA_NS7_ILi192EEEEEELi128ENS_10bfloat16_tEfNS_4arch4Sm90ELb0ELb0ELb1ELb1ELb0ELb0ELb0ELb1ELb1ELb0ELb0ELb0EEENS1_21CollectiveEpilogueFwdINS6_IJSA_SA_SA_EEES9_SD_SF_Li256ELb1ELb0ELb0ELb0EEENS1_36VarlenDynamicPersistentTileSchedulerILi128ELi128ELi256ELi32ELb0ELb0ELb1ELb0ELb1ELb1EEEEEEEEEvNT_6ParamsE --------------------------
	.section	.nv.info._ZN7cutlass13device_kernelIN5flash11enable_sm90INS1_16FlashAttnFwdSm90INS1_25CollectiveMainloopFwdSm90ILi2EN4cute5tupleIJNS5_1CILi1EEES8_S8_EEENS6_IJNS7_ILi128EEESA_NS7_ILi192EEEEEELi128ENS_10bfloat16_tEfNS_4arch4Sm90ELb0ELb0ELb1ELb1ELb0ELb0ELb0ELb1ELb1ELb0ELb0ELb0EEENS1_21CollectiveEpilogueFwdINS6_IJSA_SA_SA_EEES9_SD_SF_Li256ELb1ELb0ELb0ELb0EEENS1_36VarlenDynamicPersistentTileSchedulerILi128ELi128ELi256ELi32ELb0ELb0ELb1ELb0ELb1ELb1EEEEEEEEEvNT_6ParamsE,"",@"SHT_CUDA_INFO"
	.sectionflags	@""
	.align	4


	//----- nvinfo : EIATTR_CUDA_API_VERSION
	.align		4
        /*0000*/ 	.byte	0x04, 0x37
        /*0002*/ 	.short	(.L_141 - .L_140)
.L_140:
        /*0004*/ 	.word	0x00000082


	//----- nvinfo : EIATTR_KPARAM_INFO
	.align		4
.L_141:
        /*0008*/ 	.byte	0x04, 0x17
        /*000a*/ 	.short	(.L_143 - .L_142)
.L_142:
        /*000c*/ 	.word	0x00000000
        /*0010*/ 	.short	0x0000
        /*0012*/ 	.short	0x0070
        /*0014*/ 	.byte	0x00, 0xf0, 0x01, 0x28


	//----- nvinfo : EIATTR_SPARSE_MMA_MASK
	.align		4
.L_143:
        /*0018*/ 	.byte	0x03, 0x50
        /*001a*/ 	.short	0x0000


	//----- nvinfo : EIATTR_MAXREG_COUNT
	.align		4
        /*001c*/ 	.byte	0x03, 0x1b
        /*001e*/ 	.short	0x00a8


	//----- nvinfo : EIATTR_NUM_BARRIERS
	.align		4
        /*0020*/ 	.byte	0x02, 0x4c
        /*0022*/ 	.byte	0x09
	.zero		1


	//----- nvinfo : EIATTR_EXTERNS
	.align		4
        /*0024*/ 	.byte	0x04, 0x0f
        /*0026*/ 	.short	(.L_145 - .L_144)


	//   ....[0]....
	.align		4
.L_144:
        /*0028*/ 	.word	index@(__assertfail)


	//----- nvinfo : EIATTR_ANNOTATIONS
	.align		4
.L_145:
        /*002c*/ 	.byte	0x04, 0x55
        /*002e*/ 	.short	(.L_147 - .L_146)


	//   ....[0]....
.L_146:
        /* <DEDUP_REMOVED lines=39> */


	//----- nvinfo : EIATTR_MERCURY_ISA_VERSION
	.align		4
.L_147:
        /*0290*/ 	.byte	0x03, 0x5f
        /*0292*/ 	.short	0x0101


	//----- nvinfo : EIATTR_UNUSED_LOAD_BYTE_OFFSET
	.align		4
        /*0294*/ 	.byte	0x04, 0x44
        /*0296*/ 	.short	(.L_149 - .L_148)


	//   ....[0]....
.L_148:
        /*0298*/ 	.word	0x00000a40
        /*029c*/ 	.word	0x0000fff0


	//   ....[1]....
        /*02a0*/ 	.word	0x00007d60
        /*02a4*/ 	.word	0x0000fff0


	//----- nvinfo : EIATTR_INT_WARP_WIDE_INSTR_OFFSETS
	.align		4
.L_149:
        /*02a8*/ 	.byte	0x04, 0x31
        /*02aa*/ 	.short	(.L_151 - .L_150)


	//   ....[0]....
.L_150:
        /*02ac*/ 	.word	0x00000160


	//   ....[1]....
        /*02b0*/ 	.word	0x000001a0


	//   ....[2]....
        /*02b4*/ 	.word	0x00000210


	//   ....[3]....
        /*02b8*/ 	.word	0x0000ace0


	//   ....[4]....
        /*02bc*/ 	.word	0x0000ad80


	//   ....[5]....
        /*02c0*/ 	.word	0x0000b210


	//   ....[6]....
        /*02c4*/ 	.word	0x0000b240


	//   ....[7]....
        /*02c8*/ 	.word	0x0000b450


	//   ....[8]....
        /*02cc*/ 	.word	0x0000b540


	//   ....[9]....
        /*02d0*/ 	.word	0x0000d8c0


	//   ....[10]....
        /*02d4*/ 	.word	0x0000d960


	//----- nvinfo : EIATTR_COOP_GROUP_MASK_REGIDS
	.align		4
.L_151:
        /*02d8*/ 	.byte	0x04, 0x29
        /*02da*/ 	.short	(.L_153 - .L_152)


	//   ....[0]....
.L_152:
        /*02dc*/ 	.word	0xffffffff


	//   ....[1]....
        /*02e0*/ 	.word	0xffffffff


	//   ....[2]....
        /*02e4*/ 	.word	0xffffffff


	//   ....[3]....
        /*02e8*/ 	.word	0xffffffff


	//   ....[4]....
        /*02ec*/ 	.word	0xffffffff


	//   ....[5]....
        /*02f0*/ 	.word	0xffffffff


	//   ....[6]....
        /*02f4*/ 	.word	0xffffffff


	//   ....[7]....
        /*02f8*/ 	.word	0xffffffff


	//   ....[8]....
        /*02fc*/ 	.word	0xffffffff


	//   ....[9]....
        /*0300*/ 	.word	0xffffffff


	//   ....[10]....
        /*0304*/ 	.word	0xffffffff


	//   ....[11]....
        /*0308*/ 	.word	0xffffffff


	//   ....[12]....
        /*030c*/ 	.word	0xffffffff


	//   ....[13]....
        /*0310*/ 	.word	0xffffffff


	//   ....[14]....
        /*0314*/ 	.word	0xffffffff


	//   ....[15]....
        /*0318*/ 	.word	0xffffffff


	//   ....[16]....
        /*031c*/ 	.word	0xffffffff


	//   ....[17]....
        /*0320*/ 	.word	0xffffffff


	//   ....[18]....
        /*0324*/ 	.word	0xffffffff


	//   ....[19]....
        /*0328*/ 	.word	0xffffffff


	//   ....[20]....
        /*032c*/ 	.word	0xffffffff


	//   ....[21]....
        /*0330*/ 	.word	0xffffffff


	//   ....[22]....
        /*0334*/ 	.word	0xffffffff


	//   ....[23]....
        /*0338*/ 	.word	0xffffffff


	//   ....[24]....
        /*033c*/ 	.word	0xffffffff


	//   ....[25]....
        /*0340*/ 	.word	0xffffffff


	//   ....[26]....
        /*0344*/ 	.word	0xffffffff


	//   ....[27]....
        /*0348*/ 	.word	0xffffffff


	//   ....[28]....
        /*034c*/ 	.word	0xffffffff


	//   ....[29]....
        /*0350*/ 	.word	0xffffffff


	//   ....[30]....
        /*0354*/ 	.word	0xffffffff


	//   ....[31]....
        /*0358*/ 	.word	0xffffffff


	//   ....[32]....
        /*035c*/ 	.word	0xffffffff


	//   ....[33]....
        /*0360*/ 	.word	0xffffffff


	//   ....[34]....
        /*0364*/ 	.word	0xffffffff


	//   ....[35]....
        /*0368*/ 	.word	0xffffffff


	//   ....[36]....
        /*036c*/ 	.word	0xffffffff


	//   ....[37]....
        /*0370*/ 	.word	0xffffffff


	//   ....[38]....
        /*0374*/ 	.word	0xffffffff


	//   ....[39]....
        /*0378*/ 	.word	0xffffffff


	//   ....[40]....
        /*037c*/ 	.word	0xffffffff


	//   ....[41]....
        /*0380*/ 	.word	0xffffffff


	//   ....[42]....
        /*0384*/ 	.word	0xffffffff


	//   ....[43]....
        /*0388*/ 	.word	0xffffffff


	//   ....[44]....
        /*038c*/ 	.word	0xffffffff


	//   ....[45]....
        /*0390*/ 	.word	0xffffffff


	//   ....[46]....
        /*0394*/ 	.word	0xffffffff


	//   ....[47]....
        /*0398*/ 	.word	0xffffffff


	//   ....[48]....
        /*039c*/ 	.word	0xffffffff


	//   ....[49]....
        /*03a0*/ 	.word	0xffffffff


	//   ....[50]....
        /*03a4*/ 	.word	0xffffffff


	//   ....[51]....
        /*03a8*/ 	.word	0xffffffff


	//   ....[52]....
        /*03ac*/ 	.word	0xffffffff


	//   ....[53]....
        /*03b0*/ 	.word	0xffffffff


	//   ....[54]....
        /*03b4*/ 	.word	0x0500000f


	//   ....[55]....
        /*03b8*/ 	.word	0x0500000f


	//   ....[56]....
        /*03bc*/ 	.word	0x0500000f


	//   ....[57]....
        /*03c0*/ 	.word	0x0500000f


	//   ....[58]....
        /*03c4*/ 	.word	0x0500000f


	//   ....[59]....
        /*03c8*/ 	.word	0x0500000f


	//   ....[60]....
        /*03cc*/ 	.word	0x0500000f


	//   ....[61]....
        /*03d0*/ 	.word	0x0500000f


	//   ....[62]....
        /*03d4*/ 	.word	0x0500000f


	//   ....[63]....
        /*03d8*/ 	.word	0x0500000f


	//   ....[64]....
        /*03dc*/ 	.word	0x0500000f


	//   ....[65]....
        /*03e0*/ 	.word	0x0500000f


	//   ....[66]....
        /*03e4*/ 	.word	0x0500000f


	//   ....[67]....
        /*03e8*/ 	.word	0x0500000f


	//   ....[68]....
        /*03ec*/ 	.word	0x0500000f


	//   ....[69]....
        /*03f0*/ 	.word	0x0500000f


	//   ....[70]....
        /*03f4*/ 	.word	0x0500000f


	//   ....[71]....
        /*03f8*/ 	.word	0x0500000f


	//   ....[72]....
        /*03fc*/ 	.word	0x0500000f


	//----- nvinfo : EIATTR_COOP_GROUP_INSTR_OFFSETS
	.align		4
.L_153:
        /*0400*/ 	.byte	0x04, 0x28
        /*0402*/ 	.short	(.L_155 - .L_154)


	//   ....[0]....
.L_154:
        /*0404*/ 	.word	0x00000060


	//   ....[1]....
        /*0408*/ 	.word	0x00000170


	//   ....[2]....
        /*040c*/ 	.word	0x000001c0


	//   ....[3]....
        /*0410*/ 	.word	0x000003f0


	//   ....[4]....
        /*0414*/ 	.word	0x00000550


	//   ....[5]....
        /*0418*/ 	.word	0x00000670


	//   ....[6]....
        /*041c*/ 	.word	0x000007d0


	//   ....[7]....
        /*0420*/ 	.word	0x000013c0


	//   ....[8]....
        /*0424*/ 	.word	0x00002f70


	//   ....[9]....
        /*0428*/ 	.word	0x00002fb0


	//   ....[10]....
        /*042c*/ 	.word	0x00003640


	//   ....[11]....
        /*0430*/ 	.word	0x000036a0


	//   ....[12]....
        /*0434*/ 	.word	0x00005b40


	//   ....[13]....
        /*0438*/ 	.word	0x00005b70


	//   ....[14]....
        /*043c*/ 	.word	0x00006080


	//   ....[15]....
        /*0440*/ 	.word	0x000060e0


	//   ....[16]....
        /*0444*/ 	.word	0x00007360


	//   ....[17]....
        /*0448*/ 	.word	0x000073b0


	//   ....[18]....
        /*044c*/ 	.word	0x00007490


	//   ....[19]....
        /*0450*/ 	.word	0x000074a0


	//   ....[20]....
        /*0454*/ 	.word	0x00009e00


	//   ....[21]....
        /*0458*/ 	.word	0x00009fa0


	//   ....[22]....
        /*045c*/ 	.word	0x00009fd0


	//   ....[23]....
        /*0460*/ 	.word	0x0000a010


	//   ....[24]....
        /*0464*/ 	.word	0x0000a070


	//   ....[25]....
        /*0468*/ 	.word	0x0000a0d0


	//   ....[26]....
        /*046c*/ 	.word	0x0000a110


	//   ....[27]....
        /*0470*/ 	.word	0x0000a2d0


	//   ....[28]....
        /*0474*/ 	.word	0x0000a330


	//   ....[29]....
        /*0478*/ 	.word	0x0000a370


	//   ....[30]....
        /*047c*/ 	.word	0x0000a3b0


	//   ....[31]....
        /*0480*/ 	.word	0x0000a3e0


	//   ....[32]....
        /*0484*/ 	.word	0x0000a410


	//   ....[33]....
        /*0488*/ 	.word	0x0000a4a0


	//   ....[34]....
        /*048c*/ 	.word	0x0000a4d0


	//   ....[35]....
        /*0490*/ 	.word	0x0000a560


	//   ....[36]....
        /*0494*/ 	.word	0x0000dd80


	//   ....[37]....
        /*0498*/ 	.word	0x0000dd90


	//   ....[38]....
        /*049c*/ 	.word	0x0000deb0


	//   ....[39]....
        /*04a0*/ 	.word	0x0000df10


	//   ....[40]....
        /*04a4*/ 	.word	0x0000df50


	//   ....[41]....
        /*04a8*/ 	.word	0x0000df90


	//   ....[42]....
        /*04ac*/ 	.word	0x0000dfc0


	//   ....[43]....
        /*04b0*/ 	.word	0x0000dff0


	//   ....[44]....
        /*04b4*/ 	.word	0x0000e190


	//   ....[45]....
        /*04b8*/ 	.word	0x0000e1f0


	//   ....[46]....
        /*04bc*/ 	.word	0x0000e230


	//   ....[47]....
        /*04c0*/ 	.word	0x0000e270


	//   ....[48]....
        /*04c4*/ 	.word	0x0000e2a0


	//   ....[49]....
        /*04c8*/ 	.word	0x0000e2d0


	//   ....[50]....
        /*04cc*/ 	.word	0x0000e390


	//   ....[51]....
        /*04d0*/ 	.word	0x0000e3b0


	//   ....[52]....
        /*04d4*/ 	.word	0x0000e420


	//   ....[53]....
        /*04d8*/ 	.word	0x0000e870


	//   ....[54]....
        /*04dc*/ 	.word	0x0000ed70


	//   ....[55]....
        /*04e0*/ 	.word	0x0000f190


	//   ....[56]....
        /*04e4*/ 	.word	0x0000f220


	//   ....[57]....
        /*04e8*/ 	.word	0x0000f2c0


	//   ....[58]....
        /*04ec*/ 	.word	0x0000f370


	//   ....[59]....
        /*04f0*/ 	.word	0x0000f3f0


	//   ....[60]....
        /*04f4*/ 	.word	0x0000f470


	//   ....[61]....
        /*04f8*/ 	.word	0x0000f4f0


	//   ....[62]....
        /*04fc*/ 	.word	0x0000f570


	//   ....[63]....
        /*0500*/ 	.word	0x0000f600


	//   ....[64]....
        /*0504*/ 	.word	0x0000f6b0


	//   ....[65]....
        /*0508*/ 	.word	0x0000f730


	//   ....[66]....
        /*050c*/ 	.word	0x0000f7b0


	//   ....[67]....
        /*0510*/ 	.word	0x0000f830


	//   ....[68]....
        /*0514*/ 	.word	0x0000f8b0


	//   ....[69]....
        /*0518*/ 	.word	0x0000f920


	//   ....[70]....
        /*051c*/ 	.word	0x0000f9c0


	//   ....[71]....
        /*0520*/ 	.word	0x0000fa50


	//   ....[72]....
        /*0524*/ 	.word	0x0000fb70


	//----- nvinfo : EIATTR_REG_RECONFIG
	.align		4
.L_155:
        /*0528*/ 	.byte	0x01, 0x54
	.zero		2


	//----- nvinfo : EIATTR_SYSCALL_OFFSETS
	.align		4
        /*052c*/ 	.byte	0x04, 0x46
        /*052e*/ 	.short	(.L_157 - .L_156)


	//   ....[0]....
.L_156:
        /*0530*/ 	.word	0x000015b0


	//   ....[1]....
        /*0534*/ 	.word	0x0000af10


	//   ....[2]....
        /*0538*/ 	.word	0x0000b050


	//   ....[3]....
        /*053c*/ 	.word	0x0000b150


	//----- nvinfo : EIATTR_MBARRIER_INSTR_OFFSETS
	.align		4
.L_157:
        /*0540*/ 	.byte	0x04, 0x39
        /*0542*/ 	.short	(.L_159 - .L_158)


	//   ....[0]....
.L_158:
        /*0544*/ 	.word	0x000002a0
        /*0548*/ 	.word	0x000000ff
        /*054c*/ 	.word	0x00034800
        /*0550*/ 	.short	0x0100
        /*0552*/ 	.byte	0x08
	.zero		1


	//   ....[1]....
        /*0554*/ 	.word	0x000002b0
        /*0558*/ 	.word	0x000000ff
        /*055c*/ 	.word	0x00034820
        /*0560*/ 	.short	0x0100
        /*0562*/ 	.byte	0x08
	.zero		1


	//   ....[2]....
        /*0564*/ 	.word	0x000003a0
        /*0568*/ 	.word	0x000000ff
        /*056c*/ 	.word	0x00034830
        /*0570*/ 	.short	0x0100
        /*0572*/ 	.byte	0x08
	.zero		1


	//   ....[3]....
        /*0574*/ 	.word	0x000003b0
        /*0578*/ 	.word	0x000000ff
        /*057c*/ 	.word	0x00034840
        /*0580*/ 	.short	0x0100
        /*0582*/ 	.byte	0x08
	.zero		1


	//   ....[4]....
        /*0584*/ 	.word	0x000003c0
        /*0588*/ 	.word	0x000000ff
        /*058c*/ 	.word	0x00034838
        /*0590*/ 	.short	0x0100
        /*0592*/ 	.byte	0x08
	.zero		1


	//   ....[5]....
        /*0594*/ 	.word	0x000003d0
        /*0598*/ 	.word	0x000000ff
        /*059c*/ 	.word	0x00034848
        /*05a0*/ 	.short	0x0100
        /*05a2*/ 	.byte	0x08
	.zero		1


	//   ....[6]....
        /*05a4*/ 	.word	0x00000500
        /*05a8*/ 	.word	0x000000ff
        /*05ac*/ 	.word	0x00034850
        /*05b0*/ 	.short	0x0100
        /*05b2*/ 	.byte	0x08
	.zero		1


	//   ....[7]....
        /*05b4*/ 	.word	0x00000510
        /*05b8*/ 	.word	0x000000ff
        /*05bc*/ 	.word	0x00034860
        /*05c0*/ 	.short	0x0100
        /*05c2*/ 	.byte	0x08
	.zero		1


	//   ....[8]....
        /*05c4*/ 	.word	0x00000520
        /*05c8*/ 	.word	0x000000ff
        /*05cc*/ 	.word	0x00034858
        /*05d0*/ 	.short	0x0100
        /*05d2*/ 	.byte	0x08
	.zero		1


	//   ....[9]....
        /*05d4*/ 	.word	0x00000530
        /*05d8*/ 	.word	0x000000ff
        /*05dc*/ 	.word	0x00034868
        /*05e0*/ 	.short	0x0100
        /*05e2*/ 	.byte	0x08
	.zero		1


	//   ....[10]....
        /*05e4*/ 	.word	0x00000620
        /*05e8*/ 	.word	0x000000ff
        /*05ec*/ 	.word	0x00034870
        /*05f0*/ 	.short	0x0100
        /*05f2*/ 	.byte	0x06
	.zero		1


	//   ....[11]....
        /*05f4*/ 	.word	0x00000630
        /*05f8*/ 	.word	0x000000ff
        /*05fc*/ 	.word	0x00034880
        /*0600*/ 	.short	0x0100
        /*0602*/ 	.byte	0x06
	.zero		1


	//   ....[12]....
        /*0604*/ 	.word	0x00000640
        /*0608*/ 	.word	0x000000ff
        /*060c*/ 	.word	0x00034878
        /*0610*/ 	.short	0x0100
        /*0612*/ 	.byte	0x06
	.zero		1


	//   ....[13]....
        /*0614*/ 	.word	0x00000650
        /*0618*/ 	.word	0x000000ff
        /*061c*/ 	.word	0x00034888
        /*0620*/ 	.short	0x0100
        /*0622*/ 	.byte	0x06
	.zero		1


	//   ....[14]....
        /*0624*/ 	.word	0x00000780
        /*0628*/ 	.word	0x000000ff
        /*062c*/ 	.word	0x00034890
        /*0630*/ 	.short	0x0100
        /*0632*/ 	.byte	0x08
	.zero		1


	//   ....[15]....
        /*0634*/ 	.word	0x00000790
        /*0638*/ 	.word	0x000000ff
        /*063c*/ 	.word	0x000348a0
        /*0640*/ 	.short	0x0100
        /*0642*/ 	.byte	0x08
	.zero		1


	//   ....[16]....
        /*0644*/ 	.word	0x000007a0
        /*0648*/ 	.word	0x000000ff
        /*064c*/ 	.word	0x00034898
        /*0650*/ 	.short	0x0100
        /*0652*/ 	.byte	0x08
	.zero		1


	//   ....[17]....
        /*0654*/ 	.word	0x000007b0
        /*0658*/ 	.word	0x000000ff
        /*065c*/ 	.word	0x000348a8
        /*0660*/ 	.short	0x0100
        /*0662*/ 	.byte	0x08
	.zero		1


	//   ....[18]....
        /*0664*/ 	.word	0x000008e0
        /*0668*/ 	.word	0x000000ff
        /*066c*/ 	.word	0x000348b0
        /*0670*/ 	.short	0x0100
        /*0672*/ 	.byte	0x08
	.zero		1


	//   ....[19]....
        /*0674*/ 	.word	0x000008f0
        /*0678*/ 	.word	0x000000ff
        /*067c*/ 	.word	0x000348c0
        /*0680*/ 	.short	0x0100
        /*0682*/ 	.byte	0x08
	.zero		1


	//   ....[20]....
        /*0684*/ 	.word	0x00000900
        /*0688*/ 	.word	0x000000ff
        /*068c*/ 	.word	0x000348b8
        /*0690*/ 	.short	0x0100
        /*0692*/ 	.byte	0x08
	.zero		1


	//   ....[21]....
        /*0694*/ 	.word	0x00000910
        /*0698*/ 	.word	0x000000ff
        /*069c*/ 	.word	0x000348c8
        /*06a0*/ 	.short	0x0100
        /*06a2*/ 	.byte	0x08
	.zero		1


	//   ....[22]....
        /*06a4*/ 	.word	0x00001680
        /*06a8*/ 	.word	0x00000000
        /*06ac*/ 	.word	0x00034800
        /*06b0*/ 	.short	0x010a
        /*06b2*/ 	.byte	0x3f
	.zero		1


	//   ....[23]....
        /*06b4*/ 	.word	0x000016f0
        /*06b8*/ 	.word	0x00000003
        /*06bc*/ 	.word	0x00034830
        /*06c0*/ 	.short	0x010a
        /*06c2*/ 	.byte	0x3f
	.zero		1


	//   ....[24]....
        /*06c4*/ 	.word	0x00001760
        /*06c8*/ 	.word	0x00000003
        /*06cc*/ 	.word	0x00034830
        /*06d0*/ 	.short	0x010a
        /*06d2*/ 	.byte	0x3f
	.zero		1


	//   ....[25]....
        /*06d4*/ 	.word	0x000025e0
        /*06d8*/ 	.word	0x00000003
        /*06dc*/ 	.word	0x00000000
        /*06e0*/ 	.short	0x0101
        /*06e2*/ 	.byte	0x3f
	.zero		1


	//   ....[26]....
        /*06e4*/ 	.word	0x00004620
        /*06e8*/ 	.word	0x000000ff
        /*06ec*/ 	.word	0x00034830
        /*06f0*/ 	.short	0x010a
        /*06f2*/ 	.byte	0x07
	.zero		1


	//   ....[27]....
        /*06f4*/ 	.word	0x00004660
        /*06f8*/ 	.word	0x000000ff
        /*06fc*/ 	.word	0x00034830
        /*0700*/ 	.short	0x010a
        /*0702*/ 	.byte	0x07
	.zero		1


	//   ....[28]....
        /*0704*/ 	.word	0x00004f30
        /*0708*/ 	.word	0x0000000a
        /*070c*/ 	.word	0x00034850
        /*0710*/ 	.short	0x010a
        /*0712*/ 	.byte	0x3f
	.zero		1


	//   ....[29]....
        /*0714*/ 	.word	0x00004f70
        /*0718*/ 	.word	0x0000000a
        /*071c*/ 	.word	0x00034850
        /*0720*/ 	.short	0x010a
        /*0722*/ 	.byte	0x3f
	.zero		1


	//   ....[30]....
        /*0724*/ 	.word	0x00006860
        /*0728*/ 	.word	0x0000001b
        /*072c*/ 	.word	0x00000000
        /*0730*/ 	.short	0x0101
        /*0732*/ 	.byte	0x3f
	.zero		1


	//   ....[31]....
        /*0734*/ 	.word	0x000068b0
        /*0738*/ 	.word	0x0000001f
        /*073c*/ 	.word	0x00000000
        /*0740*/ 	.short	0x0101
        /*0742*/ 	.byte	0x3f
	.zero		1


	//   ....[32]....
        /*0744*/ 	.word	0x000072c0
        /*0748*/ 	.word	0x00000014
        /*074c*/ 	.word	0x00034850
        /*0750*/ 	.short	0x010a
        /*0752*/ 	.byte	0x3f
	.zero		1


	//   ....[33]....
        /*0754*/ 	.word	0x00007300
        /*0758*/ 	.word	0x00000014
        /*075c*/ 	.word	0x00034850
        /*0760*/ 	.short	0x010a
        /*0762*/ 	.byte	0x3f
	.zero		1


	//   ....[34]....
        /*0764*/ 	.word	0x00007910
        /*0768*/ 	.word	0x00000007
        /*076c*/ 	.word	0x00000000
        /*0770*/ 	.short	0x0101
        /*0772*/ 	.byte	0x3f
	.zero		1


	//   ....[35]....
        /*0774*/ 	.word	0x00008c90
        /*0778*/ 	.word	0x00000000
        /*077c*/ 	.word	0x00000000
        /*0780*/ 	.short	0x0101
        /*0782*/ 	.byte	0x3f
	.zero		1


	//   ....[36]....
        /*0784*/ 	.word	0x0000b8b0
        /*0788*/ 	.word	0x00000008
        /*078c*/ 	.word	0x00034840
        /*0790*/ 	.short	0x010a
        /*0792*/ 	.byte	0x3f
	.zero		1


	//   ....[37]....
        /*0794*/ 	.word	0x0000be70
        /*0798*/ 	.word	0x00000009
        /*079c*/ 	.word	0x00034820
        /*07a0*/ 	.short	0x010a
        /*07a2*/ 	.byte	0x3f
	.zero		1


	//   ....[38]....
        /*07a4*/ 	.word	0x0000c1c0
        /*07a8*/ 	.word	0x00000002
        /*07ac*/ 	.word	0x00034840
        /*07b0*/ 	.short	0x010a
        /*07b2*/ 	.byte	0x3f
	.zero		1


	//   ....[39]....
        /*07b4*/ 	.word	0x0000c4c0
        /*07b8*/ 	.word	0x00000003
        /*07bc*/ 	.word	0x00000060
        /*07c0*/ 	.short	0x010a
        /*07c2*/ 	.byte	0x3f
	.zero		1


	//   ....[40]....
        /*07c4*/ 	.word	0x0000caa0
        /*07c8*/ 	.word	0x00000002
        /*07cc*/ 	.word	0x00034840
        /*07d0*/ 	.short	0x010a
        /*07d2*/ 	.byte	0x3f
	.zero		1


	//   ....[41]....
        /*07d4*/ 	.word	0x0000cda0
        /*07d8*/ 	.word	0x00000002
        /*07dc*/ 	.word	0x00000060
        /*07e0*/ 	.short	0x010a
        /*07e2*/ 	.byte	0x3f
	.zero		1


	//   ....[42]....
        /*07e4*/ 	.word	0x0000d280
        /*07e8*/ 	.word	0x00000002
        /*07ec*/ 	.word	0x00034840
        /*07f0*/ 	.short	0x010a
        /*07f2*/ 	.byte	0x3f
	.zero		1


	//   ....[43]....
        /*07f4*/ 	.word	0x0000d590
        /*07f8*/ 	.word	0x00000002
        /*07fc*/ 	.word	0x00000060
        /*0800*/ 	.short	0x010a
        /*0802*/ 	.byte	0x3f
	.zero		1


	//   ....[44]....
        /*0804*/ 	.word	0x0000da20
        /*0808*/ 	.word	0x00000003
        /*080c*/ 	.word	0x00034860
        /*0810*/ 	.short	0x010a
        /*0812*/ 	.byte	0x3f
	.zero		1


	//   ....[45]....
        /*0814*/ 	.word	0x0000e7f0
        /*0818*/ 	.word	0x00000000
        /*081c*/ 	.word	0x00034820
        /*0820*/ 	.short	0x010a
        /*0822*/ 	.byte	0x3f
	.zero		1


	//   ....[46]....
        /*0824*/ 	.word	0x0000e9d0
        /*0828*/ 	.word	0x00000006
        /*082c*/ 	.word	0x00000000
        /*0830*/ 	.short	0x010a
        /*0832*/ 	.byte	0x3f
	.zero		1


	//   ....[47]....
        /*0834*/ 	.word	0x0000ea40
        /*0838*/ 	.word	0x00000007
        /*083c*/ 	.word	0x00000000
        /*0840*/ 	.short	0x010a
        /*0842*/ 	.byte	0x3f
	.zero		1


	//   ....[48]....
        /*0844*/ 	.word	0x0000eab0
        /*0848*/ 	.word	0x00000004
        /*084c*/ 	.word	0x00000000
        /*0850*/ 	.short	0x010a
        /*0852*/ 	.byte	0x3f
	.zero		1


	//   ....[49]....
        /*0854*/ 	.word	0x0000eae0
        /*0858*/ 	.word	0x00000003
        /*085c*/ 	.word	0x00000000
        /*0860*/ 	.short	0x010a
        /*0862*/ 	.byte	0x3f
	.zero		1


	//   ....[50]....
        /*0864*/ 	.word	0x0000eb40
        /*0868*/ 	.word	0x00000000
        /*086c*/ 	.word	0x00034800
        /*0870*/ 	.short	0x010a
        /*0872*/ 	.byte	0x3f
	.zero		1


	//   ....[51]....
        /*0874*/ 	.word	0x0000eb90
        /*0878*/ 	.word	0x00000003
        /*087c*/ 	.word	0x00034830
        /*0880*/ 	.short	0x010a
        /*0882*/ 	.byte	0x3f
	.zero		1


	//   ....[52]....
        /*0884*/ 	.word	0x0000ebf0
        /*0888*/ 	.word	0x00000009
        /*088c*/ 	.word	0x00034830
        /*0890*/ 	.short	0x010a
        /*0892*/ 	.byte	0x3f
	.zero		1


	//   ....[53]....
        /*0894*/ 	.word	0x0000ec40
        /*0898*/ 	.word	0x0000000a
        /*089c*/ 	.word	0x00034850
        /*08a0*/ 	.short	0x010a
        /*08a2*/ 	.byte	0x3f
	.zero		1


	//   ....[54]....
        /*08a4*/ 	.word	0x0000ec90
        /*08a8*/ 	.word	0x00000014
        /*08ac*/ 	.word	0x00034850
        /*08b0*/ 	.short	0x010a
        /*08b2*/ 	.byte	0x3f
	.zero		1


	//   ....[55]....
        /*08b4*/ 	.word	0x0000ee30
        /*08b8*/ 	.word	0x00000008
        /*08bc*/ 	.word	0x00034840
        /*08c0*/ 	.short	0x010a
        /*08c2*/ 	.byte	0x3f
	.zero		1


	//   ....[56]....
        /*08c4*/ 	.word	0x0000eeb0
        /*08c8*/ 	.word	0x00000008
        /*08cc*/ 	.word	0x00034820
        /*08d0*/ 	.short	0x010a
        /*08d2*/ 	.byte	0x3f
	.zero		1


	//   ....[57]....
        /*08d4*/ 	.word	0x0000ef00
        /*08d8*/ 	.word	0x00000002
        /*08dc*/ 	.word	0x00034840
        /*08e0*/ 	.short	0x010a
        /*08e2*/ 	.byte	0x3f
	.zero		1


	//   ....[58]....
        /*08e4*/ 	.word	0x0000ef50
        /*08e8*/ 	.word	0x00000003
        /*08ec*/ 	.word	0x00000060
        /*08f0*/ 	.short	0x010a
        /*08f2*/ 	.byte	0x3f
	.zero		1


	//   ....[59]....
        /*08f4*/ 	.word	0x0000efa0
        /*08f8*/ 	.word	0x00000002
        /*08fc*/ 	.word	0x00034840
        /*0900*/ 	.short	0x010a
        /*0902*/ 	.byte	0x3f
	.zero		1


	//   ....[60]....
        /*0904*/ 	.word	0x0000eff0
        /*0908*/ 	.word	0x00000002
        /*090c*/ 	.word	0x00000060
        /*0910*/ 	.short	0x010a
        /*0912*/ 	.byte	0x3f
	.zero		1


	//   ....[61]....
        /*0914*/ 	.word	0x0000f040
        /*0918*/ 	.word	0x00000002
        /*091c*/ 	.word	0x00034840
        /*0920*/ 	.short	0x010a
        /*0922*/ 	.byte	0x3f
	.zero		1


	//   ....[62]....
        /*0924*/ 	.word	0x0000f090
        /*0928*/ 	.word	0x00000002
        /*092c*/ 	.word	0x00000060
        /*0930*/ 	.short	0x010a
        /*0932*/ 	.byte	0x3f
	.zero		1


	//   ....[63]....
        /*0934*/ 	.word	0x0000f0e0
        /*0938*/ 	.word	0x00000003
        /*093c*/ 	.word	0x00034860
        /*0940*/ 	.short	0x010a
        /*0942*/ 	.byte	0x3f
	.zero		1


	//   ....[64]....
        /*0944*/ 	.word	0x0000fa90
        /*0948*/ 	.word	0x00000000
        /*094c*/ 	.word	0x00034820
        /*0950*/ 	.short	0x010a
        /*0952*/ 	.byte	0x3f
	.zero		1


	//   ....[65]....
        /*0954*/ 	.word	0x0000fc30
        /*0958*/ 	.word	0x00000006
        /*095c*/ 	.word	0x00000000
        /*0960*/ 	.short	0x010a
        /*0962*/ 	.byte	0x3f
	.zero		1


	//   ....[66]....
        /*0964*/ 	.word	0x0000fc80
        /*0968*/ 	.word	0x00000007
        /*096c*/ 	.word	0x00000000
        /*0970*/ 	.short	0x010a
        /*0972*/ 	.byte	0x3f
	.zero		1


	//   ....[67]....
        /*0974*/ 	.word	0x0000fcd0
        /*0978*/ 	.word	0x00000004
        /*097c*/ 	.word	0x00000000
        /*0980*/ 	.short	0x010a
        /*0982*/ 	.byte	0x3f
	.zero		1


	//----- nvinfo : EIATTR_NUM_MBARRIERS
	.align		4
.L_159:
        /*0984*/ 	.byte	0x03, 0x38
        /*0986*/ 	.short	0x0016


	//----- nvinfo : EIATTR_EXIT_INSTR_OFFSETS
	.align		4
        /*0988*/ 	.byte	0x04, 0x1c
        /*098a*/ 	.short	(.L_161 - .L_160)


	//   ....[0]....
.L_160:
        /*098c*/ 	.word	0x00000a80


	//   ....[1]....
        /*0990*/ 	.word	0x00009dc0


	//   ....[2]....
        /*0994*/ 	.word	0x00009e20


	//   ....[3]....
        /*0998*/ 	.word	0x0000eb30


	//----- nvinfo : EIATTR_MAX_THREADS
	.align		4
.L_161:
        /*099c*/ 	.byte	0x04, 0x05
        /*099e*/ 	.short	(.L_163 - .L_162)
.L_162:
        /*09a0*/ 	.word	0x00000180
        /*09a4*/ 	.word	0x00000001
        /*09a8*/ 	.word	0x00000001


	//----- nvinfo : EIATTR_CRS_STACK_SIZE
	.align		4
.L_163:
        /*09ac*/ 	.byte	0x04, 0x1e
        /*09ae*/ 	.short	(.L_165 - .L_164)
.L_164:
        /*09b0*/ 	.word	0x00000000


	//----- nvinfo : EIATTR_CBANK_PARAM_SIZE
	.align		4
.L_165:
        /*09b4*/ 	.byte	0x03, 0x19
        /*09b6*/ 	.short	0x0a70


	//----- nvinfo : EIATTR_PARAM_CBANK
	.align		4
        /*09b8*/ 	.byte	0x04, 0x0a
        /*09ba*/ 	.short	(.L_167 - .L_166)
	.align		4
.L_166:
        /*09bc*/ 	.word	index@(.nv.constant0._ZN7cutlass13device_kernelIN5flash11enable_sm90INS1_16FlashAttnFwdSm90INS1_25CollectiveMainloopFwdSm90ILi2EN4cute5tupleIJNS5_1CILi1EEES8_S8_EEENS6_IJNS7_ILi128EEESA_NS7_ILi192EEEEEELi128ENS_10bfloat16_tEfNS_4arch4Sm90ELb0ELb0ELb1ELb1ELb0ELb0ELb0ELb1ELb1ELb0ELb0ELb0EEENS1_21CollectiveEpilogueFwdINS6_IJSA_SA_SA_EEES9_SD_SF_Li256ELb1ELb0ELb0ELb0EEENS1_36VarlenDynamicPersistentTileSchedulerILi128ELi128ELi256ELi32ELb0ELb0ELb1ELb0ELb1ELb1EEEEEEEEEvNT_6ParamsE)
        /*09c0*/ 	.short	0x0210
        /*09c2*/ 	.short	0x0a70


	//----- nvinfo : EIATTR_SW_WAR
	.align		4
.L_167:
        /*09c4*/ 	.byte	0x04, 0x36
        /*09c6*/ 	.short	(.L_169 - .L_168)
.L_168:
        /*09c8*/ 	.word	0x00000008
.L_169:


//--------------------- .nv.info._ZN7cutlass13device_kernelIN5flash11enable_sm90INS1_16FlashAttnFwdSm90INS1_25CollectiveMainloopFwdSm90ILi2EN4cute5tupleIJNS5_1CILi1EEES8_S8_EEENS6_IJNS7_ILi128EEESA_NS7_ILi192EEEEEELi128ENS_10bfloat16_tEfNS_4arch4Sm90ELb0ELb0ELb1ELb1ELb0ELb1ELb0ELb1ELb1ELb0ELb0ELb0EEENS1_21CollectiveEpilogueFwdINS6_IJSA_SA_SA_EEES9_SD_SF_Li256ELb1ELb0ELb0ELb0EEENS1_36VarlenDynamicPersistentTileSchedulerILi128ELi128ELi256ELi32ELb0ELb0ELb1ELb0ELb1ELb1EEEEEEEEEvNT_6ParamsE --------------------------
	.section	.nv.info._ZN7cutlass13device_kernelIN5flash11enable_sm90INS1_16FlashAttnFwdSm90INS1_25CollectiveMainloopFwdSm90ILi2EN4cute5tupleIJNS5_1CILi1EEES8_S8_EEENS6_IJNS7_ILi128EEESA_NS7_ILi192EEEEEELi128ENS_10bfloat16_tEfNS_4arch4Sm90ELb0ELb0ELb1ELb1ELb0ELb1ELb0ELb1ELb1ELb0ELb0ELb0EEENS1_21CollectiveEpilogueFwdINS6_IJSA_SA_SA_EEES9_SD_SF_Li256ELb1ELb0ELb0ELb0EEENS1_36VarlenDynamicPersistentTileSchedulerILi128ELi128ELi256ELi32ELb0ELb0ELb1ELb0ELb1ELb1EEEEEEEEEvNT_6ParamsE,"",@"SHT_CUDA_INFO"
	.sectionflags	@""
	.align	4


	//----- nvinfo : EIATTR_CUDA_API_VERSION
	.align		4
        /*0000*/ 	.byte	0x04, 0x37
        /*0002*/ 	.short	(.L_171 - .L_170)
.L_170:
        /*0004*/ 	.word	0x00000082


	//----- nvinfo : EIATTR_KPARAM_INFO
	.align		4
.L_171:
        /*0008*/ 	.byte	0x04, 0x17
        /*000a*/ 	.short	(.L_173 - .L_172)
.L_172:
        /*000c*/ 	.word	0x00000000
        /*0010*/ 	.short	0x0000
        /*0012*/ 	.short	0x0070
        /*0014*/ 	.byte	0x00, 0xf0, 0x01, 0x28


	//----- nvinfo : EIATTR_SPARSE_MMA_MASK
	.align		4
.L_173:
        /*0018*/ 	.byte	0x03, 0x50
        /*001a*/ 	.short	0x0000


	//----- nvinfo : EIATTR_MAXREG_COUNT
	.align		4
        /*001c*/ 	.byte	0x03, 0x1b
        /*001e*/ 	.short	0x00a8


	//----- nvinfo : EIATTR_NUM_BARRIERS
	.align		4
        /*0020*/ 	.byte	0x02, 0x4c
        /*0022*/ 	.byte	0x10
	.zero		1


	//----- nvinfo : EIATTR_EXTERNS
	.align		4
        /*0024*/ 	.byte	0x04, 0x0f
        /*0026*/ 	.short	(.L_175 - .L_174)


	//   ....[0]....
	.align		4
.L_174:
        /*0028*/ 	.word	index@(__assertfail)


	//----- nvinfo : EIATTR_ANNOTATIONS
	.align		4
.L_175:
        /*002c*/ 	.byte	0x04, 0x55
        /*002e*/ 	.short	(.L_177 - .L_176)


	//   ....[0]....
.L_176:
        /* <DEDUP_REMOVED lines=56> */


	//----- nvinfo : EIATTR_MERCURY_ISA_VERSION
	.align		4
.L_177:
        /*03a0*/ 	.byte	0x03, 0x5f
        /*03a2*/ 	.short	0x0101


	//----- nvinfo : EIATTR_UNUSED_LOAD_BYTE_OFFSET
	.align		4
        /*03a4*/ 	.byte	0x04, 0x44
        /*03a6*/ 	.short	(.L_179 - .L_178)


	//   ....[0]....
.L_178:
        /*03a8*/ 	.word	0x00000ab0
        /*03ac*/ 	.word	0x0000fff0


	//   ....[1]....
        /*03b0*/ 	.word	0x00017470
        /*03b4*/ 	.word	0x0000fff0


	//----- nvinfo : EIATTR_INT_WARP_WIDE_INSTR_OFFSETS
	.align		4
.L_179:
        /*03b8*/ 	.byte	0x04, 0x31
        /*03ba*/ 	.short	(.L_181 - .L_180)


	//   ....[0]....
.L_180:
        /*03bc*/ 	.word	0x000001b0


	//   ....[1]....
        /*03c0*/ 	.word	0x000001f0


	//   ....[2]....
        /*03c4*/ 	.word	0x000002b0


	//   ....[3]....
        /*03c8*/ 	.word	0x0001b060


	//   ....[4]....
        /*03cc*/ 	.word	0x0001b0f0


	//   ....[5]....
        /*03d0*/ 	.word	0x0001b570


	//   ....[6]....
        /*03d4*/ 	.word	0x0001b5a0


	//   ....[7]....
        /*03d8*/ 	.word	0x0001b7b0


	//   ....[8]....
        /*03dc*/ 	.word	0x0001b8a0


	//   ....[9]....
        /*03e0*/ 	.word	0x0001dbe0


	//   ....[10]....
        /*03e4*/ 	.word	0x0001dc70


	//----- nvinfo : EIATTR_COOP_GROUP_MASK_REGIDS
	.align		4
.L_181:
        /*03e8*/ 	.byte	0x04, 0x29
        /*03ea*/ 	.short	(.L_183 - .L_182)


	//   ....[0]....
.L_182:
        /*03ec*/ 	.word	0xffffffff


	//   ....[1]....
        /*03f0*/ 	.word	0xffffffff


	//   ....[2]....
        /*03f4*/ 	.word	0xffffffff


	//   ....[3]....
        /*03f8*/ 	.word	0xffffffff


	//   ....[4]....
        /*03fc*/ 	.word	0xffffffff


	//   ....[5]....
        /*0400*/ 	.word	0xffffffff


	//   ....[6]....
        /*0404*/ 	.word	0xffffffff


	//   ....[7]....
        /*0408*/ 	.word	0xffffffff


	//   ....[8]....
        /*040c*/ 	.word	0xffffffff


	//   ....[9]....
        /*0410*/ 	.word	0xffffffff


	//   ....[10]....
        /*0414*/ 	.word	0xffffffff


	//   ....[11]....
        /*0418*/ 	.word	0xffffffff


	//   ....[12]....
        /*041c*/ 	.word	0xffffffff


	//   ....[13]....
        /*0420*/ 	.word	0xffffffff


	//   ....[14]....
        /*0424*/ 	.word	0xffffffff


	//   ....[15]....
        /*0428*/ 	.word	0xffffffff


	//   ....[16]....
        /*042c*/ 	.word	0xffffffff


	//   ....[17]....
        /*0430*/ 	.word	0xffffffff


	//   ....[18]....
        /*0434*/ 	.word	0xffffffff


	//   ....[19]....
        /*0438*/ 	.word	0xffffffff


	//   ....[20]....
        /*043c*/ 	.word	0xffffffff


	//   ....[21]....
        /*0440*/ 	.word	0xffffffff


	//   ....[22]....
        /*0444*/ 	.word	0xffffffff


	//   ....[23]....
        /*0448*/ 	.word	0xffffffff


	//   ....[24]....
        /*044c*/ 	.word	0xffffffff


	//   ....[25]....
        /*0450*/ 	.word	0xffffffff


	//   ....[26]....
        /*0454*/ 	.word	0xffffffff


	//   ....[27]....
        /*0458*/ 	.word	0xffffffff


	//   ....[28]....
        /*045c*/ 	.word	0xffffffff


	//   ....[29]....
        /*0460*/ 	.word	0xffffffff


	//   ....[30]....
        /*0464*/ 	.word	0xffffffff


	//   ....[31]....
        /*0468*/ 	.word	0xffffffff


	//   ....[32]....
        /*046c*/ 	.word	0xffffffff


	//   ....[33]....
        /*0470*/ 	.word	0xffffffff


	//   ....[34]....
        /*0474*/ 	.word	0xffffffff


	//   ....[35]....
        /*0478*/ 	.word	0xffffffff


	//   ....[36]....
        /*047c*/ 	.word	0xffffffff


	//   ....[37]....
        /*0480*/ 	.word	0xffffffff


	//   ....[38]....
        /*0484*/ 	.word	0xffffffff


	//   ....[39]....
        /*0488*/ 	.word	0xffffffff


	//   ....[40]....
        /*048c*/ 	.word	0xffffffff


	//   ....[41]....
        /*0490*/ 	.word	0xffffffff


	//   ....[42]....
        /*0494*/ 	.word	0xffffffff


	//   ....[43]....
        /*0498*/ 	.word	0xffffffff


	//   ....[44]....
        /*049c*/ 	.word	0xffffffff


	//   ....[45]....
        /*04a0*/ 	.word	0xffffffff


	//   ....[46]....
        /*04a4*/ 	.word	0xffffffff


	//   ....[47]....
        /*04a8*/ 	.word	0xffffffff


	//   ....[48]....
        /*04ac*/ 	.word	0xffffffff


	//   ....[49]....
        /*04b0*/ 	.word	0xffffffff


	//   ....[50]....
        /*04b4*/ 	.word	0xffffffff


	//   ....[51]....
        /*04b8*/ 	.word	0xffffffff


	//   ....[52]....
        /*04bc*/ 	.word	0xffffffff


	//   ....[53]....
        /*04c0*/ 	.word	0xffffffff


	//   ....[54]....
        /*04c4*/ 	.word	0x0500000f


	//   ....[55]....
        /*04c8*/ 	.word	0x0500000f


	//   ....[56]....
        /*04cc*/ 	.word	0x0500000f


	//   ....[57]....
        /*04d0*/ 	.word	0x0500000f


	//   ....[58]....
        /*04d4*/ 	.word	0x0500000f


	//   ....[59]....
        /*04d8*/ 	.word	0x0500000f


	//   ....[60]....
        /*04dc*/ 	.word	0x0500000f


	//   ....[61]....
        /*04e0*/ 	.word	0x0500000f


	//   ....[62]....
        /*04e4*/ 	.word	0x0500000f


	//   ....[63]....
        /*04e8*/ 	.word	0x0500000f


	//   ....[64]....
        /*04ec*/ 	.word	0x0500000f


	//   ....[65]....
        /*04f0*/ 	.word	0x0500000f


	//   ....[66]....
        /*04f4*/ 	.word	0x0500000f


	//   ....[67]....
        /*04f8*/ 	.word	0x0500000f


	//   ....[68]....
        /*04fc*/ 	.word	0x0500000f


	//   ....[69]....
        /*0500*/ 	.word	0x0500000f


	//   ....[70]....
        /*0504*/ 	.word	0x0500000f


	//   ....[71]....
        /*0508*/ 	.word	0x0500000f


	//   ....[72]....
        /*050c*/ 	.word	0x0500000f


	//   ....[73]....
        /*0510*/ 	.word	0x0500000f


	//   ....[74]....
        /*0514*/ 	.word	0x0500000f


	//   ....[75]....
        /*0518*/ 	.word	0x0500000f


	//   ....[76]....
        /*051c*/ 	.word	0x0500000f


	//   ....[77]....
        /*0520*/ 	.word	0x0500000f


	//   ....[78]....
        /*0524*/ 	.word	0x0500000f


	//   ....[79]....
        /*0528*/ 	.word	0x0500000f


	//   ....[80]....
        /*052c*/ 	.word	0x0500000f


	//   ....[81]....
        /*0530*/ 	.word	0x0500000f


	//----- nvinfo : EIATTR_COOP_GROUP_INSTR_OFFSETS
	.align		4
.L_183:
        /*0534*/ 	.byte	0x04, 0x28
        /*0536*/ 	.short	(.L_185 - .L_184)


	//   ....[0]....
.L_184:
        /*0538*/ 	.word	0x00000060


	//   ....[1]....
        /*053c*/ 	.word	0x000001c0


	//   ....[2]....
        /*0540*/ 	.word	0x000002c0


	//   ....[3]....
        /*0544*/ 	.word	0x00000430


	//   ....[4]....
        /*0548*/ 	.word	0x00000590


	//   ....[5]....
        /*054c*/ 	.word	0x000006b0


	//   ....[6]....
        /*0550*/ 	.word	0x00000810


	//   ....[7]....
        /*0554*/ 	.word	0x0000ab80


	//   ....[8]....
        /*0558*/ 	.word	0x00012390


	//   ....[9]....
        /*055c*/ 	.word	0x000123b0


	//   ....[10]....
        /*0560*/ 	.word	0x00012a20


	//   ....[11]....
        /*0564*/ 	.word	0x00012a80


	//   ....[12]....
        /*0568*/ 	.word	0x00015160


	//   ....[13]....
        /*056c*/ 	.word	0x000151c0


	//   ....[14]....
        /*0570*/ 	.word	0x00015790


	//   ....[15]....
        /*0574*/ 	.word	0x000157f0


	//   ....[16]....
        /*0578*/ 	.word	0x00016ad0


	//   ....[17]....
        /*057c*/ 	.word	0x00016e70


	//   ....[18]....
        /*0580*/ 	.word	0x00016ea0


	//   ....[19]....
        /*0584*/ 	.word	0x00016eb0


	//   ....[20]....
        /*0588*/ 	.word	0x00019220


	//   ....[21]....
        /*058c*/ 	.word	0x000193a0


	//   ....[22]....
        /*0590*/ 	.word	0x000193d0


	//   ....[23]....
        /*0594*/ 	.word	0x00019410


	//   ....[24]....
        /*0598*/ 	.word	0x00019470


	//   ....[25]....
        /*059c*/ 	.word	0x000194d0


	//   ....[26]....
        /*05a0*/ 	.word	0x00019510


	//   ....[27]....
        /*05a4*/ 	.word	0x000196c0


	//   ....[28]....
        /*05a8*/ 	.word	0x00019720


	//   ....[29]....
        /*05ac*/ 	.word	0x00019760


	//   ....[30]....
        /*05b0*/ 	.word	0x000197a0


	//   ....[31]....
        /*05b4*/ 	.word	0x000197d0


	//   ....[32]....
        /*05b8*/ 	.word	0x00019800


	//   ....[33]....
        /*05bc*/ 	.word	0x00019890


	//   ....[34]....
        /*05c0*/ 	.word	0x000198c0


	//   ....[35]....
        /*05c4*/ 	.word	0x00019950


	//   ....[36]....
        /*05c8*/ 	.word	0x0001e090


	//   ....[37]....
        /*05cc*/ 	.word	0x0001e0a0


	//   ....[38]....
        /*05d0*/ 	.word	0x0001e1b0


	//   ....[39]....
        /*05d4*/ 	.word	0x0001e210


	//   ....[40]....
        /*05d8*/ 	.word	0x0001e250


	//   ....[41]....
        /*05dc*/ 	.word	0x0001e290


	//   ....[42]....
        /*05e0*/ 	.word	0x0001e2c0


	//   ....[43]....
        /*05e4*/ 	.word	0x0001e2f0


	//   ....[44]....
        /*05e8*/ 	.word	0x0001e480


	//   ....[45]....
        /*05ec*/ 	.word	0x0001e4e0


	//   ....[46]....
        /*05f0*/ 	.word	0x0001e520


	//   ....[47]....
        /*05f4*/ 	.word	0x0001e560


	//   ....[48]....
        /*05f8*/ 	.word	0x0001e590


	//   ....[49]....
        /*05fc*/ 	.word	0x0001e5c0


	//   ....[50]....
        /*0600*/ 	.word	0x0001e680


	//   ....[51]....
        /*0604*/ 	.word	0x0001e6a0


	//   ....[52]....
        /*0608*/ 	.word	0x0001e710


	//   ....[53]....
        /*060c*/ 	.word	0x0001eb60


	//   ....[54]....
        /*0610*/ 	.word	0x0001efa0


	//   ....[55]....
        /*0614*/ 	.word	0x0001f040


	//   ....[56]....
        /*0618*/ 	.word	0x0001f0e0


	//   ....[57]....
        /*061c*/ 	.word	0x0001f180


	//   ....[58]....
        /*0620*/ 	.word	0x0001f270


	//   ....[59]....
        /*0624*/ 	.word	0x0001f310


	//   ....[60]....
        /*0628*/ 	.word	0x0001f3b0


	//   ....[61]....
        /*062c*/ 	.word	0x0001f450


	//   ....[62]....
        /*0630*/ 	.word	0x0001f6b0


	//   ....[63]....
        /*0634*/ 	.word	0x0001f990


	//   ....[64]....
        /*0638*/ 	.word	0x0001fdb0


	//   ....[65]....
        /*063c*/ 	.word	0x0001fe40


	//   ....[66]....
        /*0640*/ 	.word	0x0001fee0


	//   ....[67]....
        /*0644*/ 	.word	0x0001ff90


	//   ....[68]....
        /*0648*/ 	.word	0x00020010


	//   ....[69]....
        /*064c*/ 	.word	0x00020090


	//   ....[70]....
        /*0650*/ 	.word	0x00020110


	//   ....[71]....
        /*0654*/ 	.word	0x00020190


	//   ....[72]....
        /*0658*/ 	.word	0x00020220


	//   ....[73]....
        /*065c*/ 	.word	0x000202d0


	//   ....[74]....
        /*0660*/ 	.word	0x00020350


	//   ....[75]....
        /*0664*/ 	.word	0x000203d0


	//   ....[76]....
        /*0668*/ 	.word	0x00020450


	//   ....[77]....
        /*066c*/ 	.word	0x000204d0


	//   ....[78]....
        /*0670*/ 	.word	0x00020540


	//   ....[79]....
        /*0674*/ 	.word	0x000205e0


	//   ....[80]....
        /*0678*/ 	.word	0x00020670


	//   ....[81]....
        /*067c*/ 	.word	0x00020790


	//----- nvinfo : EIATTR_REG_RECONFIG
	.align		4
.L_185:
        /*0680*/ 	.byte	0x01, 0x54
	.zero		2


	//----- nvinfo : EIATTR_SYSCALL_OFFSETS
	.align		4
        /*0684*/ 	.byte	0x04, 0x46
        /*0686*/ 	.short	(.L_187 - .L_186)


	//   ....[0]....
.L_186:
        /*0688*/ 	.word	0x000018d0


	//   ....[1]....
        /*068c*/ 	.word	0x00001a20


	//   ....[2]....
        /*0690*/ 	.word	0x0000ad10


	//   ....[3]....
        /*0694*/ 	.word	0x0000b180


	//   ....[4]....
        /*0698*/ 	.word	0x0001b280


	//   ....[5]....
        /*069c*/ 	.word	0x0001b3c0


	//   ....[6]....
        /*06a0*/ 	.word	0x0001b4c0


	//----- nvinfo : EIATTR_MBARRIER_INSTR_OFFSETS
	.align		4
.L_187:
        /*06a4*/ 	.byte	0x04, 0x39
        /*06a6*/ 	.short	(.L_189 - .L_188)


	//   ....[0]....
.L_188:
        /*06a8*/ 	.word	0x000002e0
        /*06ac*/ 	.word	0x000000ff
        /*06b0*/ 	.word	0x00034800
        /*06b4*/ 	.short	0x0100
        /*06b6*/ 	.byte	0x08
	.zero		1


	//   ....[1]....
        /*06b8*/ 	.word	0x000002f0
        /*06bc*/ 	.word	0x000000ff
        /*06c0*/ 	.word	0x00034820
        /*06c4*/ 	.short	0x0100
        /*06c6*/ 	.byte	0x08
	.zero		1


	//   ....[2]....
        /*06c8*/ 	.word	0x000003e0
        /*06cc*/ 	.word	0x000000ff
        /*06d0*/ 	.word	0x00034830
        /*06d4*/ 	.short	0x0100
        /*06d6*/ 	.byte	0x08
	.zero		1


	//   ....[3]....
        /*06d8*/ 	.word	0x000003f0
        /*06dc*/ 	.word	0x000000ff
        /*06e0*/ 	.word	0x00034840
        /*06e4*/ 	.short	0x0100
        /*06e6*/ 	.byte	0x08
	.zero		1


	//   ....[4]....
        /*06e8*/ 	.word	0x00000400
        /*06ec*/ 	.word	0x000000ff
        /*06f0*/ 	.word	0x00034838
        /*06f4*/ 	.short	0x0100
        /*06f6*/ 	.byte	0x08
	.zero		1


	//   ....[5]....
        /*06f8*/ 	.word	0x00000410
        /*06fc*/ 	.word	0x000000ff
        /*0700*/ 	.word	0x00034848
        /*0704*/ 	.short	0x0100
        /*0706*/ 	.byte	0x08
	.zero		1


	//   ....[6]....
        /*0708*/ 	.word	0x00000540
        /*070c*/ 	.word	0x000000ff
        /*0710*/ 	.word	0x00034850
        /*0714*/ 	.short	0x0100
        /*0716*/ 	.byte	0x08
	.zero		1


	//   ....[7]....
        /*0718*/ 	.word	0x00000550
        /*071c*/ 	.word	0x000000ff
        /*0720*/ 	.word	0x00034860
        /*0724*/ 	.short	0x0100
        /*0726*/ 	.byte	0x08
	.zero		1


	//   ....[8]....
        /*0728*/ 	.word	0x00000560
        /*072c*/ 	.word	0x000000ff
        /*0730*/ 	.word	0x00034858
        /*0734*/ 	.short	0x0100
        /*0736*/ 	.byte	0x08
	.zero		1


	//   ....[9]....
        /*0738*/ 	.word	0x00000570
        /*073c*/ 	.word	0x000000ff
        /*0740*/ 	.word	0x00034868
        /*0744*/ 	.short	0x0100
        /*0746*/ 	.byte	0x08
	.zero		1


	//   ....[10]....
        /*0748*/ 	.word	0x00000660
        /*074c*/ 	.word	0x000000ff
        /*0750*/ 	.word	0x00034870
        /*0754*/ 	.short	0x0100
        /*0756*/ 	.byte	0x06
	.zero		1


	//   ....[11]....
        /*0758*/ 	.word	0x00000670
        /*075c*/ 	.word	0x000000ff
        /*0760*/ 	.word	0x00034880
        /*0764*/ 	.short	0x0100
        /*0766*/ 	.byte	0x06
	.zero		1


	//   ....[12]....
        /*0768*/ 	.word	0x00000680
        /*076c*/ 	.word	0x000000ff
        /*0770*/ 	.word	0x00034878
        /*0774*/ 	.short	0x0100
        /*0776*/ 	.byte	0x06
	.zero		1


	//   ....[13]....
        /*0778*/ 	.word	0x00000690
        /*077c*/ 	.word	0x000000ff
        /*0780*/ 	.word	0x00034888
        /*0784*/ 	.short	0x0100
        /*0786*/ 	.byte	0x06
	.zero		1


	//   ....[14]....
        /*0788*/ 	.word	0x000007c0
        /*078c*/ 	.word	0x000000ff
        /*0790*/ 	.word	0x00034890
        /*0794*/ 	.short	0x0100
        /*0796*/ 	.byte	0x08
	.zero		1


	//   ....[15]....
        /*0798*/ 	.word	0x000007d0
        /*079c*/ 	.word	0x000000ff
        /*07a0*/ 	.word	0x000348a0
        /*07a4*/ 	.short	0x0100
        /*07a6*/ 	.byte	0x08
	.zero		1


	//   ....[16]....
        /*07a8*/ 	.word	0x000007e0
        /*07ac*/ 	.word	0x000000ff
        /*07b0*/ 	.word	0x00034898
        /*07b4*/ 	.short	0x0100
        /*07b6*/ 	.byte	0x08
	.zero		1


	//   ....[17]....
        /*07b8*/ 	.word	0x000007f0
        /*07bc*/ 	.word	0x000000ff
        /*07c0*/ 	.word	0x000348a8
        /*07c4*/ 	.short	0x0100
        /*07c6*/ 	.byte	0x08
	.zero		1


	//   ....[18]....
        /*07c8*/ 	.word	0x00000920
        /*07cc*/ 	.word	0x000000ff
        /*07d0*/ 	.word	0x000348b0
        /*07d4*/ 	.short	0x0100
        /*07d6*/ 	.byte	0x08
	.zero		1


	//   ....[19]....
        /*07d8*/ 	.word	0x00000930
        /*07dc*/ 	.word	0x000000ff
        /*07e0*/ 	.word	0x000348c0
        /*07e4*/ 	.short	0x0100
        /*07e6*/ 	.byte	0x08
	.zero		1


	//   ....[20]....
        /*07e8*/ 	.word	0x00000940
        /*07ec*/ 	.word	0x000000ff
        /*07f0*/ 	.word	0x000348b8
        /*07f4*/ 	.short	0x0100
        /*07f6*/ 	.byte	0x08
	.zero		1


	//   ....[21]....
        /*07f8*/ 	.word	0x00000950
        /*07fc*/ 	.word	0x000000ff
        /*0800*/ 	.word	0x000348c8
        /*0804*/ 	.short	0x0100
        /*0806*/ 	.byte	0x08
	.zero		1


	//   ....[22]....
        /*0808*/ 	.word	0x00003690
        /*080c*/ 	.word	0x00000003
        /*0810*/ 	.word	0x00034890
        /*0814*/ 	.short	0x010a
        /*0816*/ 	.byte	0x3f
	.zero		1


	//   ....[23]....
        /*0818*/ 	.word	0x00006d60
        /*081c*/ 	.word	0x00000003
        /*0820*/ 	.word	0x00034890
        /*0824*/ 	.short	0x010a
        /*0826*/ 	.byte	0x3f
	.zero		1


	//   ....[24]....
        /*0828*/ 	.word	0x00009f70
        /*082c*/ 	.word	0x00000003
        /*0830*/ 	.word	0x00034890
        /*0834*/ 	.short	0x010a
        /*0836*/ 	.byte	0x3f
	.zero		1


	//   ....[25]....
        /*0838*/ 	.word	0x0000a340
        /*083c*/ 	.word	0x0000002c
        /*0840*/ 	.word	0x00000000
        /*0844*/ 	.short	0x0101
        /*0846*/ 	.byte	0x3f
	.zero		1


	//   ....[26]....
        /*0848*/ 	.word	0x0000a380
        /*084c*/ 	.word	0x00000003
        /*0850*/ 	.word	0x000348b0
        /*0854*/ 	.short	0x010a
        /*0856*/ 	.byte	0x3f
	.zero		1


	//   ....[27]....
        /*0858*/ 	.word	0x0000a830
        /*085c*/ 	.word	0x00000003
        /*0860*/ 	.word	0x00000000
        /*0864*/ 	.short	0x0101
        /*0866*/ 	.byte	0x3f
	.zero		1


	//   ....[28]....
        /*0868*/ 	.word	0x0000ad90
        /*086c*/ 	.word	0x00000002
        /*0870*/ 	.word	0x00034800
        /*0874*/ 	.short	0x010a
        /*0876*/ 	.byte	0x3f
	.zero		1


	//   ....[29]....
        /*0878*/ 	.word	0x0000ade0
        /*087c*/ 	.word	0x00000002
        /*0880*/ 	.word	0x00034800
        /*0884*/ 	.short	0x010a
        /*0886*/ 	.byte	0x3f
	.zero		1


	//   ....[30]....
        /*0888*/ 	.word	0x0000b9f0
        /*088c*/ 	.word	0x00000002
        /*0890*/ 	.word	0x00034800
        /*0894*/ 	.short	0x010a
        /*0896*/ 	.byte	0x3f
	.zero		1


	//   ....[31]....
        /*0898*/ 	.word	0x0000e280
        /*089c*/ 	.word	0x00000002
        /*08a0*/ 	.word	0x00034800
        /*08a4*/ 	.short	0x010a
        /*08a6*/ 	.byte	0x3f
	.zero		1


	//   ....[32]....
        /*08a8*/ 	.word	0x00010740
        /*08ac*/ 	.word	0x00000000
        /*08b0*/ 	.word	0x00034830
        /*08b4*/ 	.short	0x010a
        /*08b6*/ 	.byte	0x3f
	.zero		1


	//   ....[33]....
        /*08b8*/ 	.word	0x000107c0
        /*08bc*/ 	.word	0x00000000
        /*08c0*/ 	.word	0x00034830
        /*08c4*/ 	.short	0x010a
        /*08c6*/ 	.byte	0x3f
	.zero		1


	//   ....[34]....
        /*08c8*/ 	.word	0x00011930
        /*08cc*/ 	.word	0x00000000
        /*08d0*/ 	.word	0x00000000
        /*08d4*/ 	.short	0x0101
        /*08d6*/ 	.byte	0x3f
	.zero		1


	//   ....[35]....
        /*08d8*/ 	.word	0x00013950
        /*08dc*/ 	.word	0x0000000e
        /*08e0*/ 	.word	0x00034830
        /*08e4*/ 	.short	0x010a
        /*08e6*/ 	.byte	0x3f
	.zero		1


	//   ....[36]....
        /*08e8*/ 	.word	0x000139c0
        /*08ec*/ 	.word	0x0000000e
        /*08f0*/ 	.word	0x00034830
        /*08f4*/ 	.short	0x010a
        /*08f6*/ 	.byte	0x3f
	.zero		1


	//   ....[37]....
        /*08f8*/ 	.word	0x00014540
        /*08fc*/ 	.word	0x0000000f
        /*0900*/ 	.word	0x00034850
        /*0904*/ 	.short	0x010a
        /*0906*/ 	.byte	0x3f
	.zero		1


	//   ....[38]....
        /*0908*/ 	.word	0x00014590
        /*090c*/ 	.word	0x0000000f
        /*0910*/ 	.word	0x00034850
        /*0914*/ 	.short	0x010a
        /*0916*/ 	.byte	0x3f
	.zero		1


	//   ....[39]....
        /*0918*/ 	.word	0x00016020
        /*091c*/ 	.word	0x0000001a
        /*0920*/ 	.word	0x00000000
        /*0924*/ 	.short	0x0101
        /*0926*/ 	.byte	0x3f
	.zero		1


	//   ....[40]....
        /*0928*/ 	.word	0x00016070
        /*092c*/ 	.word	0x0000001b
        /*0930*/ 	.word	0x00000000
        /*0934*/ 	.short	0x0101
        /*0936*/ 	.byte	0x3f
	.zero		1


	//   ....[41]....
        /*0938*/ 	.word	0x000169c0
        /*093c*/ 	.word	0x0000000c
        /*0940*/ 	.word	0x00034850
        /*0944*/ 	.short	0x010a
        /*0946*/ 	.byte	0x3f
	.zero		1


	//   ....[42]....
        /*0948*/ 	.word	0x00016a60
        /*094c*/ 	.word	0x0000000c
        /*0950*/ 	.word	0x00034850
        /*0954*/ 	.short	0x010a
        /*0956*/ 	.byte	0x3f
	.zero		1


	//   ....[43]....
        /*0958*/ 	.word	0x00017010
        /*095c*/ 	.word	0x0000000c
        /*0960*/ 	.word	0x00000000
        /*0964*/ 	.short	0x0101
        /*0966*/ 	.byte	0x3f
	.zero		1


	//   ....[44]....
        /*0968*/ 	.word	0x00018240
        /*096c*/ 	.word	0x00000000
        /*0970*/ 	.word	0x00000000
        /*0974*/ 	.short	0x0101
        /*0976*/ 	.byte	0x3f
	.zero		1


	//   ....[45]....
        /*0978*/ 	.word	0x0001a370
        /*097c*/ 	.word	0x00000005
        /*0980*/ 	.word	0x00034820
        /*0984*/ 	.short	0x010a
        /*0986*/ 	.byte	0x3f
	.zero		1


	//   ....[46]....
        /*0988*/ 	.word	0x0001a400
        /*098c*/ 	.word	0x00000006
        /*0990*/ 	.word	0x000348a0
        /*0994*/ 	.short	0x010a
        /*0996*/ 	.byte	0x3f
	.zero		1


	//   ....[47]....
        /*0998*/ 	.word	0x0001a690
        /*099c*/ 	.word	0x00000006
        /*09a0*/ 	.word	0x000348c0
        /*09a4*/ 	.short	0x010a
        /*09a6*/ 	.byte	0x3f
	.zero		1


	//   ....[48]....
        /*09a8*/ 	.word	0x0001aa50
        /*09ac*/ 	.word	0x00000007
        /*09b0*/ 	.word	0x000348a0
        /*09b4*/ 	.short	0x010a
        /*09b6*/ 	.byte	0x3f
	.zero		1


	//   ....[49]....
        /*09b8*/ 	.word	0x0001acc0
        /*09bc*/ 	.word	0x00000007
        /*09c0*/ 	.word	0x000348c0
        /*09c4*/ 	.short	0x010a
        /*09c6*/ 	.byte	0x3f
	.zero		1


	//   ....[50]....
        /*09c8*/ 	.word	0x0001bc00
        /*09cc*/ 	.word	0x00000006
        /*09d0*/ 	.word	0x00034840
        /*09d4*/ 	.short	0x010a
        /*09d6*/ 	.byte	0x3f
	.zero		1


	//   ....[51]....
        /*09d8*/ 	.word	0x0001c1c0
        /*09dc*/ 	.word	0x00000007
        /*09e0*/ 	.word	0x00034820
        /*09e4*/ 	.short	0x010a
        /*09e6*/ 	.byte	0x3f
	.zero		1


	//   ....[52]....
        /*09e8*/ 	.word	0x0001c510
        /*09ec*/ 	.word	0x00000008
        /*09f0*/ 	.word	0x00034840
        /*09f4*/ 	.short	0x010a
        /*09f6*/ 	.byte	0x3f
	.zero		1


	//   ....[53]....
        /*09f8*/ 	.word	0x0001c810
        /*09fc*/ 	.word	0x00000009
        /*0a00*/ 	.word	0x00000060
        /*0a04*/ 	.short	0x010a
        /*0a06*/ 	.byte	0x3f
	.zero		1


	//   ....[54]....
        /*0a08*/ 	.word	0x0001cde0
        /*0a0c*/ 	.word	0x00000002
        /*0a10*/ 	.word	0x00034840
        /*0a14*/ 	.short	0x010a
        /*0a16*/ 	.byte	0x3f
	.zero		1


	//   ....[55]....
        /*0a18*/ 	.word	0x0001d0e0
        /*0a1c*/ 	.word	0x00000003
        /*0a20*/ 	.word	0x00000060
        /*0a24*/ 	.short	0x010a
        /*0a26*/ 	.byte	0x3f
	.zero		1


	//   ....[56]....
        /*0a28*/ 	.word	0x0001d5b0
        /*0a2c*/ 	.word	0x00000002
        /*0a30*/ 	.word	0x00034840
        /*0a34*/ 	.short	0x010a
        /*0a36*/ 	.byte	0x3f
	.zero		1


	//   ....[57]....
        /*0a38*/ 	.word	0x0001d8c0
        /*0a3c*/ 	.word	0x00000002
        /*0a40*/ 	.word	0x00000060
        /*0a44*/ 	.short	0x010a
        /*0a46*/ 	.byte	0x3f
	.zero		1


	//   ....[58]....
        /*0a48*/ 	.word	0x0001dd30
        /*0a4c*/ 	.word	0x00000003
        /*0a50*/ 	.word	0x00034860
        /*0a54*/ 	.short	0x010a
        /*0a56*/ 	.byte	0x3f
	.zero		1


	//   ....[59]....
        /*0a58*/ 	.word	0x0001eae0
        /*0a5c*/ 	.word	0x00000000
        /*0a60*/ 	.word	0x00034820
        /*0a64*/ 	.short	0x010a
        /*0a66*/ 	.byte	0x3f
	.zero		1


	//   ....[60]....
        /*0a68*/ 	.word	0x0001ec90
        /*0a6c*/ 	.word	0x00000006
        /*0a70*/ 	.word	0x00000000
        /*0a74*/ 	.short	0x010a
        /*0a76*/ 	.byte	0x3f
	.zero		1


	//   ....[61]....
        /*0a78*/ 	.word	0x0001ed00
        /*0a7c*/ 	.word	0x00000007
        /*0a80*/ 	.word	0x00000000
        /*0a84*/ 	.short	0x010a
        /*0a86*/ 	.byte	0x3f
	.zero		1


	//   ....[62]....
        /*0a88*/ 	.word	0x0001ed70
        /*0a8c*/ 	.word	0x00000004
        /*0a90*/ 	.word	0x00000000
        /*0a94*/ 	.short	0x010a
        /*0a96*/ 	.byte	0x3f
	.zero		1


	//   ....[63]....
        /*0a98*/ 	.word	0x0001eda0
        /*0a9c*/ 	.word	0x00000003
        /*0aa0*/ 	.word	0x00000000
        /*0aa4*/ 	.short	0x010a
        /*0aa6*/ 	.byte	0x3f
	.zero		1


	//   ....[64]....
        /*0aa8*/ 	.word	0x0001ee00
        /*0aac*/ 	.word	0x00000003
        /*0ab0*/ 	.word	0x00034890
        /*0ab4*/ 	.short	0x010a
        /*0ab6*/ 	.byte	0x3f
	.zero		1


	//   ....[65]....
        /*0ab8*/ 	.word	0x0001ee50
        /*0abc*/ 	.word	0x00000003
        /*0ac0*/ 	.word	0x00034890
        /*0ac4*/ 	.short	0x010a
        /*0ac6*/ 	.byte	0x3f
	.zero		1


	//   ....[66]....
        /*0ac8*/ 	.word	0x0001eea0
        /*0acc*/ 	.word	0x00000003
        /*0ad0*/ 	.word	0x00034890
        /*0ad4*/ 	.short	0x010a
        /*0ad6*/ 	.byte	0x3f
	.zero		1


	//   ....[67]....
        /*0ad8*/ 	.word	0x0001eef0
        /*0adc*/ 	.word	0x00000003
        /*0ae0*/ 	.word	0x000348b0
        /*0ae4*/ 	.short	0x010a
        /*0ae6*/ 	.byte	0x3f
	.zero		1


	//   ....[68]....
        /*0ae8*/ 	.word	0x0001f1c0
        /*0aec*/ 	.word	0x00000002
        /*0af0*/ 	.word	0x00034800
        /*0af4*/ 	.short	0x010a
        /*0af6*/ 	.byte	0x3f
	.zero		1


	//   ....[69]....
        /*0af8*/ 	.word	0x0001f490
        /*0afc*/ 	.word	0x00000002
        /*0b00*/ 	.word	0x00034800
        /*0b04*/ 	.short	0x010a
        /*0b06*/ 	.byte	0x3f
	.zero		1


	//   ....[70]....
        /*0b08*/ 	.word	0x0001f4e0
        /*0b0c*/ 	.word	0x00000000
        /*0b10*/ 	.word	0x00034830
        /*0b14*/ 	.short	0x010a
        /*0b16*/ 	.byte	0x3f
	.zero		1


	//   ....[71]....
        /*0b18*/ 	.word	0x0001f530
        /*0b1c*/ 	.word	0x0000000e
        /*0b20*/ 	.word	0x00034830
        /*0b24*/ 	.short	0x010a
        /*0b26*/ 	.byte	0x3f
	.zero		1


	//   ....[72]....
        /*0b28*/ 	.word	0x0001f580
        /*0b2c*/ 	.word	0x0000000f
        /*0b30*/ 	.word	0x00034850
        /*0b34*/ 	.short	0x010a
        /*0b36*/ 	.byte	0x3f
	.zero		1


	//   ....[73]....
        /*0b38*/ 	.word	0x0001f5d0
        /*0b3c*/ 	.word	0x0000000c
        /*0b40*/ 	.word	0x00034850
        /*0b44*/ 	.short	0x010a
        /*0b46*/ 	.byte	0x3f
	.zero		1


	//   ....[74]....
        /*0b48*/ 	.word	0x0001f770
        /*0b4c*/ 	.word	0x00000005
        /*0b50*/ 	.word	0x00034820
        /*0b54*/ 	.short	0x010a
        /*0b56*/ 	.byte	0x3f
	.zero		1


	//   ....[75]....
        /*0b58*/ 	.word	0x0001f7c0
        /*0b5c*/ 	.word	0x00000006
        /*0b60*/ 	.word	0x000348a0
        /*0b64*/ 	.short	0x010a
        /*0b66*/ 	.byte	0x3f
	.zero		1


	//   ....[76]....
        /*0b68*/ 	.word	0x0001f810
        /*0b6c*/ 	.word	0x00000006
        /*0b70*/ 	.word	0x000348c0
        /*0b74*/ 	.short	0x010a
        /*0b76*/ 	.byte	0x3f
	.zero		1


	//   ....[77]....
        /*0b78*/ 	.word	0x0001f860
        /*0b7c*/ 	.word	0x00000007
        /*0b80*/ 	.word	0x000348a0
        /*0b84*/ 	.short	0x010a
        /*0b86*/ 	.byte	0x3f
	.zero		1


	//   ....[78]....
        /*0b88*/ 	.word	0x0001f8b0
        /*0b8c*/ 	.word	0x00000007
        /*0b90*/ 	.word	0x000348c0
        /*0b94*/ 	.short	0x010a
        /*0b96*/ 	.byte	0x3f
	.zero		1


	//   ....[79]....
        /*0b98*/ 	.word	0x0001fa50
        /*0b9c*/ 	.word	0x00000006
        /*0ba0*/ 	.word	0x00034840
        /*0ba4*/ 	.short	0x010a
        /*0ba6*/ 	.byte	0x3f
	.zero		1


	//   ....[80]....
        /*0ba8*/ 	.word	0x0001fad0
        /*0bac*/ 	.word	0x00000006
        /*0bb0*/ 	.word	0x00034820
        /*0bb4*/ 	.short	0x010a
        /*0bb6*/ 	.byte	0x3f
	.zero		1


	//   ....[81]....
        /*0bb8*/ 	.word	0x0001fb20
        /*0bbc*/ 	.word	0x00000008
        /*0bc0*/ 	.word	0x00034840
        /*0bc4*/ 	.short	0x010a
        /*0bc6*/ 	.byte	0x3f
	.zero		1


	//   ....[82]....
        /*0bc8*/ 	.word	0x0001fb70
        /*0bcc*/ 	.word	0x00000009
        /*0bd0*/ 	.word	0x00000060
        /*0bd4*/ 	.short	0x010a
        /*0bd6*/ 	.byte	0x3f
	.zero		1


	//   ....[83]....
        /*0bd8*/ 	.word	0x0001fbc0
        /*0bdc*/ 	.word	0x00000002
        /*0be0*/ 	.word	0x00034840
        /*0be4*/ 	.short	0x010a
        /*0be6*/ 	.byte	0x3f
	.zero		1


	//   ....[84]....
        /*0be8*/ 	.word	0x0001fc10
        /*0bec*/ 	.word	0x00000003
        /*0bf0*/ 	.word	0x00000060
        /*0bf4*/ 	.short	0x010a
        /*0bf6*/ 	.byte	0x3f
	.zero		1


	//   ....[85]....
        /*0bf8*/ 	.word	0x0001fc60
        /*0bfc*/ 	.word	0x00000002
        /*0c00*/ 	.word	0x00034840
        /*0c04*/ 	.short	0x010a
        /*0c06*/ 	.byte	0x3f
	.zero		1


	//   ....[86]....
        /*0c08*/ 	.word	0x0001fcb0
        /*0c0c*/ 	.word	0x00000002
        /*0c10*/ 	.word	0x00000060
        /*0c14*/ 	.short	0x010a
        /*0c16*/ 	.byte	0x3f
	.zero		1


	//   ....[87]....
        /*0c18*/ 	.word	0x0001fd00
        /*0c1c*/ 	.word	0x00000003
        /*0c20*/ 	.word	0x00034860
        /*0c24*/ 	.short	0x010a
        /*0c26*/ 	.byte	0x3f
	.zero		1


	//   ....[88]....
        /*0c28*/ 	.word	0x000206b0
        /*0c2c*/ 	.word	0x00000000
        /*0c30*/ 	.word	0x00034820
        /*0c34*/ 	.short	0x010a
        /*0c36*/ 	.byte	0x3f
	.zero		1


	//   ....[89]....
        /*0c38*/ 	.word	0x00020850
        /*0c3c*/ 	.word	0x00000006
        /*0c40*/ 	.word	0x00000000
        /*0c44*/ 	.short	0x010a
        /*0c46*/ 	.byte	0x3f
	.zero		1


	//   ....[90]....
        /*0c48*/ 	.word	0x000208a0
        /*0c4c*/ 	.word	0x00000007
        /*0c50*/ 	.word	0x00000000
        /*0c54*/ 	.short	0x010a
        /*0c56*/ 	.byte	0x3f
	.zero		1


	//   ....[91]....
        /*0c58*/ 	.word	0x000208f0
        /*0c5c*/ 	.word	0x00000004
        /*0c60*/ 	.word	0x00000000
        /*0c64*/ 	.short	0x010a
        /*0c66*/ 	.byte	0x3f
	.zero		1


	//----- nvinfo : EIATTR_NUM_MBARRIERS
	.align		4
.L_189:
        /*0c68*/ 	.byte	0x03, 0x38
        /*0c6a*/ 	.short	0x0016


	//----- nvinfo : EIATTR_EXIT_INSTR_OFFSETS
	.align		4
        /*0c6c*/ 	.byte	0x04, 0x1c
        /*0c6e*/ 	.short	(.L_191 - .L_190)


	//   ....[0]....
.L_190:
        /*0c70*/ 	.word	0x0001edf0


	//----- nvinfo : EIATTR_MAX_THREADS
	.align		4
.L_191:
        /*0c74*/ 	.byte	0x04, 0x05
        /*0c76*/ 	.short	(.L_193 - .L_192)
.L_192:
        /*0c78*/ 	.word	0x00000180
        /*0c7c*/ 	.word	0x00000001
        /*0c80*/ 	.word	0x00000001


	//----- nvinfo : EIATTR_CRS_STACK_SIZE
	.align		4
.L_193:
        /*0c84*/ 	.byte	0x04, 0x1e
        /*0c86*/ 	.short	(.L_195 - .L_194)
.L_194:
        /*0c88*/ 	.word	0x00000000


	//----- nvinfo : EIATTR_CBANK_PARAM_SIZE
	.align		4
.L_195:
        /*0c8c*/ 	.byte	0x03, 0x19
        /*0c8e*/ 	.short	0x0a70


	//----- nvinfo : EIATTR_PARAM_CBANK
	.align		4
        /*0c90*/ 	.byte	0x04, 0x0a
        /*0c92*/ 	.short	(.L_197 - .L_196)
	.align		4
.L_196:
        /*0c94*/ 	.word	index@(.nv.constant0._ZN7cutlass13device_kernelIN5flash11enable_sm90INS1_16FlashAttnFwdSm90INS1_25CollectiveMainloopFwdSm90ILi2EN4cute5tupleIJNS5_1CILi1EEES8_S8_EEENS6_IJNS7_ILi128EEESA_NS7_ILi192EEEEEELi128ENS_10bfloat16_tEfNS_4arch4Sm90ELb0ELb0ELb1ELb1ELb0ELb1ELb0ELb1ELb1ELb0ELb0ELb0EEENS1_21CollectiveEpilogueFwdINS6_IJSA_SA_SA_EEES9_SD_SF_Li256ELb1ELb0ELb0ELb0EEENS1_36VarlenDynamicPersistentTileSchedulerILi128ELi128ELi256ELi32ELb0ELb0ELb1ELb0ELb1ELb1EEEEEEEEEvNT_6ParamsE)
        /*0c98*/ 	.short	0x0210
        /*0c9a*/ 	.short	0x0a70


	//----- nvinfo : EIATTR_SW_WAR
	.align		4
.L_197:
        /*0c9c*/ 	.byte	0x04, 0x36
        /*0c9e*/ 	.short	(.L_199 - .L_198)
.L_198:
        /*0ca0*/ 	.word	0x00000008
.L_199:


//--------------------- .nv.info._ZN7cutlass13device_kernelIN5flash11enable_sm90INS1_16FlashAttnFwdSm90INS1_25CollectiveMainloopFwdSm90ILi2EN4cute5tupleIJNS5_1CILi1EEES8_S8_EEENS6_IJNS7_ILi128EEENS7_ILi96EEENS7_ILi192EEEEEELi128ENS_10bfloat16_tEfNS_4arch4Sm90ELb0ELb1ELb1ELb0ELb0ELb0ELb0ELb1ELb1ELb0ELb0ELb0EEENS1_21CollectiveEpilogueFwdINS6_IJSA_SA_SB_EEES9_SE_SG_Li256ELb0ELb0ELb0ELb0EEENS1_30DynamicPersistentTileSchedulerILi256ELi32ELb0ELb0ELb1EEEEEEEEEvNT_6ParamsE --------------------------
	.section	.nv.info._ZN7cutlass13device_kernelIN5flash11enable_sm90INS1_16FlashAttnFwdSm90INS1_25CollectiveMainloopFwdSm90ILi2EN4cute5tupleIJNS5_1CILi1EEES8_S8_EEENS6_IJNS7_ILi128EEENS7_ILi96EEENS7_ILi192EEEEEELi128ENS_10bfloat16_tEfNS_4arch4Sm90ELb0ELb1ELb1ELb0ELb0ELb0ELb0ELb1ELb1ELb0ELb0ELb0EEENS1_21CollectiveEpilogueFwdINS6_IJSA_SA_SB_EEES9_SE_SG_Li256ELb0ELb0ELb0ELb0EEENS1_30DynamicPersistentTileSchedulerILi256ELi32ELb0ELb0ELb1EEEEEEEEEvNT_6ParamsE,"",@"SHT_CUDA_INFO"
	.sectionflags	@""
	.align	4


	//----- nvinfo : EIATTR_CUDA_API_VERSION
	.align		4
        /*0000*/ 	.byte	0x04, 0x37
        /*0002*/ 	.short	(.L_201 - .L_200)
.L_200:
        /*0004*/ 	.word	0x00000082


	//----- nvinfo : EIATTR_KPARAM_INFO
	.align		4
.L_201:
        /*0008*/ 	.byte	0x04, 0x17
        /*000a*/ 	.short	(.L_203 - .L_202)
.L_202:
        /*000c*/ 	.word	0x00000000
        /*0010*/ 	.short	0x0000
        /*0012*/ 	.short	0x0070
        /*0014*/ 	.byte	0x00, 0xf0, 0x01, 0x2e


	//----- nvinfo : EIATTR_SPARSE_MMA_MASK
	.align		4
.L_203:
        /*0018*/ 	.byte	0x03, 0x50
        /*001a*/ 	.short	0x0000


	//----- nvinfo : EIATTR_MAXREG_COUNT
	.align		4
        /*001c*/ 	.byte	0x03, 0x1b
        /*001e*/ 	.short	0x00a8


	//----- nvinfo : EIATTR_NUM_BARRIERS
	.align		4
        /*0020*/ 	.byte	0x02, 0x4c
        /*0022*/ 	.byte	0x09
	.zero		1


	//----- nvinfo : EIATTR_EXTERNS
	.align		4
        /*0024*/ 	.byte	0x04, 0x0f
        /*0026*/ 	.short	(.L_205 - .L_204)


	//   ....[0]....
	.align		4
.L_204:
        /*0028*/ 	.word	index@(__assertfail)


	//----- nvinfo : EIATTR_ANNOTATIONS
	.align		4
.L_205:
        /*002c*/ 	.byte	0x04, 0x55
        /*002e*/ 	.short	(.L_207 - .L_206)


	//   ....[0]....
.L_206:
        /*0030*/ 	.word	0x00000001
        /*0034*/ 	.byte	0x80, 0x09, 0x00, 0x00, 0x01, 0x00, 0x00, 0x00, 0x50, 0x0a, 0x00, 0x00, 0x01, 0x00, 0x00, 0x00
        /*0044*/ 	.byte	0x90, 0x26, 0x01, 0x00


	//----- nvinfo : EIATTR_MERCURY_ISA_VERSION
	.align		4
.L_207:
        /*0048*/ 	.byte	0x03, 0x5f
        /*004a*/ 	.short	0x0101


	//----- nvinfo : EIATTR_INT_WARP_WIDE_INSTR_OFFSETS
	.align		4
        /*004c*/ 	.byte	0x04, 0x31
        /*004e*/ 	.short	(.L_209 - .L_208)


	//   ....[0]....
.L_208:
        /*0050*/ 	.word	0x00000190


	//   ....[1]....
        /*0054*/ 	.word	0x000001c0


	//   ....[2]....
        /*0058*/ 	.word	0x000001d0


	//   ....[3]....
        /*005c*/ 	.word	0x0000fd90


	//   ....[4]....
        /*0060*/ 	.word	0x0000fe20


	//   ....[5]....
        /*0064*/ 	.word	0x00010390


	//   ....[6]....
        /*0068*/ 	.word	0x000120a0


	//   ....[7]....
        /*006c*/ 	.word	0x00012130


	//----- nvinfo : EIATTR_COOP_GROUP_MASK_REGIDS
	.align		4
.L_209:
        /*0070*/ 	.byte	0x04, 0x29
        /*0072*/ 	.short	(.L_211 - .L_210)


	//   ....[0]....
.L_210:
        /*0074*/ 	.word	0xffffffff


	//   ....[1]....
        /*0078*/ 	.word	0xffffffff


	//   ....[2]....
        /*007c*/ 	.word	0xffffffff


	//   ....[3]....
        /*0080*/ 	.word	0xffffffff


	//   ....[4]....
        /*0084*/ 	.word	0xffffffff


	//   ....[5]....
        /*0088*/ 	.word	0xffffffff


	//   ....[6]....
        /*008c*/ 	.word	0xffffffff


	//   ....[7]....
        /*0090*/ 	.word	0xffffffff


	//   ....[8]....
        /*0094*/ 	.word	0xffffffff


	//   ....[9]....
        /*0098*/ 	.word	0xffffffff


	//   ....[10]....
        /*009c*/ 	.word	0xffffffff


	//   ....[11]....
        /*00a0*/ 	.word	0xffffffff


	//   ....[12]....
        /*00a4*/ 	.word	0xffffffff


	//   ....[13]....
        /*00a8*/ 	.word	0xffffffff


	//   ....[14]....
        /*00ac*/ 	.word	0xffffffff


	//   ....[15]....
        /*00b0*/ 	.word	0xffffffff


	//   ....[16]....
        /*00b4*/ 	.word	0xffffffff


	//   ....[17]....
        /*00b8*/ 	.word	0xffffffff


	//   ....[18]....
        /*00bc*/ 	.word	0xffffffff


	//   ....[19]....
        /*00c0*/ 	.word	0xffffffff


	//   ....[20]....
        /*00c4*/ 	.word	0xffffffff


	//   ....[21]....
        /*00c8*/ 	.word	0xffffffff


	//   ....[22]....
        /*00cc*/ 	.word	0xffffffff


	//   ....[23]....
        /*00d0*/ 	.word	0xffffffff


	//   ....[24]....
        /*00d4*/ 	.word	0xffffffff


	//   ....[25]....
        /*00d8*/ 	.word	0xffffffff


	//   ....[26]....
        /*00dc*/ 	.word	0xffffffff


	//   ....[27]....
        /*00e0*/ 	.word	0xffffffff


	//   ....[28]....
        /*00e4*/ 	.word	0xffffffff


	//   ....[29]....
        /*00e8*/ 	.word	0xffffffff


	//   ....[30]....
        /*00ec*/ 	.word	0xffffffff


	//   ....[31]....
        /*00f0*/ 	.word	0xffffffff


	//   ....[32]....
        /*00f4*/ 	.word	0x0500000f


	//   ....[33]....
        /*00f8*/ 	.word	0x0500000f


	//----- nvinfo : EIATTR_COOP_GROUP_INSTR_OFFSETS
	.align		4
.L_211:
        /*00fc*/ 	.byte	0x04, 0x28
        /*00fe*/ 	.short	(.L_213 - .L_212)


	//   ....[0]....
.L_212:
        /*0100*/ 	.word	0x00000060


	//   ....[1]....
        /*0104*/ 	.word	0x000001a0


	//   ....[2]....
        /*0108*/ 	.word	0x000001f0


	//   ....[3]....
        /*010c*/ 	.word	0x000003e0


	//   ....[4]....
        /*0110*/ 	.word	0x00000540


	//   ....[5]....
        /*0114*/ 	.word	0x00000660


	//   ....[6]....
        /*0118*/ 	.word	0x000007c0


	//   ....[7]....
        /*011c*/ 	.word	0x000016f0


	//   ....[8]....
        /*0120*/ 	.word	0x000038d0


	//   ....[9]....
        /*0124*/ 	.word	0x00003900


	//   ....[10]....
        /*0128*/ 	.word	0x00003d20


	//   ....[11]....
        /*012c*/ 	.word	0x00003d90


	//   ....[12]....
        /*0130*/ 	.word	0x00006ca0


	//   ....[13]....
        /*0134*/ 	.word	0x00006dc0


	//   ....[14]....
        /*0138*/ 	.word	0x00007340


	//   ....[15]....
        /*013c*/ 	.word	0x000073d0


	//   ....[16]....
        /*0140*/ 	.word	0x00009260


	//   ....[17]....
        /*0144*/ 	.word	0x00009280


	//   ....[18]....
        /*0148*/ 	.word	0x000096b0


	//   ....[19]....
        /*014c*/ 	.word	0x00009720


	//   ....[20]....
        /*0150*/ 	.word	0x0000c460


	//   ....[21]....
        /*0154*/ 	.word	0x0000c580


	//   ....[22]....
        /*0158*/ 	.word	0x0000cb40


	//   ....[23]....
        /*015c*/ 	.word	0x0000cb90


	//   ....[24]....
        /*0160*/ 	.word	0x0000da00


	//   ....[25]....
        /*0164*/ 	.word	0x0000da30


	//   ....[26]....
        /*0168*/ 	.word	0x0000db30


	//   ....[27]....
        /*016c*/ 	.word	0x0000db40


	//   ....[28]....
        /*0170*/ 	.word	0x0000e910


	//   ....[29]....
        /*0174*/ 	.word	0x0000f4e0


	//   ....[30]....
        /*0178*/ 	.word	0x00012460


	//   ....[31]....
        /*017c*/ 	.word	0x00012630


	//   ....[32]....
        /*0180*/ 	.word	0x00012c80


	//   ....[33]....
        /*0184*/ 	.word	0x00013060


	//----- nvinfo : EIATTR_REG_RECONFIG
	.align		4
.L_213:
        /*0188*/ 	.byte	0x01, 0x54
	.zero		2


	//----- nvinfo : EIATTR_SYSCALL_OFFSETS
	.align		4
        /*018c*/ 	.byte	0x04, 0x46
        /*018e*/ 	.short	(.L_215 - .L_214)


	//   ....[0]....
.L_214:
        /*0190*/ 	.word	0x000018a0


	//   ....[1]....
        /*0194*/ 	.word	0x0000ffb0


	//   ....[2]....
        /*0198*/ 	.word	0x000100f0


	//   ....[3]....
        /*019c*/ 	.word	0x000101e0


	//----- nvinfo : EIATTR_MBARRIER_INSTR_OFFSETS
	.align		4
.L_215:
        /*01a0*/ 	.byte	0x04, 0x39
        /*01a2*/ 	.short	(.L_217 - .L_216)


	//   ....[0]....
.L_216:
        /*01a4*/ 	.word	0x00000290
        /*01a8*/ 	.word	0x000000ff
        /*01ac*/ 	.word	0x0002a800
        /*01b0*/ 	.short	0x0100
        /*01b2*/ 	.byte	0x06
	.zero		1


	//   ....[1]....
        /*01b4*/ 	.word	0x000002a0
        /*01b8*/ 	.word	0x000000ff
        /*01bc*/ 	.word	0x0002a820
        /*01c0*/ 	.short	0x0100
        /*01c2*/ 	.byte	0x06
	.zero		1


	//   ....[2]....
        /*01c4*/ 	.word	0x00000390
        /*01c8*/ 	.word	0x000000ff
        /*01cc*/ 	.word	0x0002a830
        /*01d0*/ 	.short	0x0100
        /*01d2*/ 	.byte	0x08
	.zero		1


	//   ....[3]....
        /*01d4*/ 	.word	0x000003a0
        /*01d8*/ 	.word	0x000000ff
        /*01dc*/ 	.word	0x0002a840
        /*01e0*/ 	.short	0x0100
        /*01e2*/ 	.byte	0x08
	.zero		1


	//   ....[4]....
        /*01e4*/ 	.word	0x000003b0
        /*01e8*/ 	.word	0x000000ff
        /*01ec*/ 	.word	0x0002a838
        /*01f0*/ 	.short	0x0100
        /*01f2*/ 	.byte	0x08
	.zero		1


	//   ....[5]....
        /*01f4*/ 	.word	0x000003c0
        /*01f8*/ 	.word	0x000000ff
        /*01fc*/ 	.word	0x0002a848
        /*0200*/ 	.short	0x0100
        /*0202*/ 	.byte	0x08
	.zero		1


	//   ....[6]....
        /*0204*/ 	.word	0x000004f0
        /*0208*/ 	.word	0x000000ff
        /*020c*/ 	.word	0x0002a850
        /*0210*/ 	.short	0x0100
        /*0212*/ 	.byte	0x08
	.zero		1


	//   ....[7]....
        /*0214*/ 	.word	0x00000500
        /*0218*/ 	.word	0x000000ff
        /*021c*/ 	.word	0x0002a860
        /*0220*/ 	.short	0x0100
        /*0222*/ 	.byte	0x08
	.zero		1


	//   ....[8]....
        /*0224*/ 	.word	0x00000510
        /*0228*/ 	.word	0x000000ff
        /*022c*/ 	.word	0x0002a858
        /*0230*/ 	.short	0x0100
        /*0232*/ 	.byte	0x08
	.zero		1


	//   ....[9]....
        /*0234*/ 	.word	0x00000520
        /*0238*/ 	.word	0x000000ff
        /*023c*/ 	.word	0x0002a868
        /*0240*/ 	.short	0x0100
        /*0242*/ 	.byte	0x08
	.zero		1


	//   ....[10]....
        /*0244*/ 	.word	0x00000610
        /*0248*/ 	.word	0x000000ff
        /*024c*/ 	.word	0x0002a870
        /*0250*/ 	.short	0x0100
        /*0252*/ 	.byte	0x06
	.zero		1


	//   ....[11]....
        /*0254*/ 	.word	0x00000620
        /*0258*/ 	.word	0x000000ff
        /*025c*/ 	.word	0x0002a880
        /*0260*/ 	.short	0x0100
        /*0262*/ 	.byte	0x06
	.zero		1


	//   ....[12]....
        /*0264*/ 	.word	0x00000630
        /*0268*/ 	.word	0x000000ff
        /*026c*/ 	.word	0x0002a878
        /*0270*/ 	.short	0x0100
        /*0272*/ 	.byte	0x06
	.zero		1


	//   ....[13]....
        /*0274*/ 	.word	0x00000640
        /*0278*/ 	.word	0x000000ff
        /*027c*/ 	.word	0x0002a888
        /*0280*/ 	.short	0x0100
        /*0282*/ 	.byte	0x06
	.zero		1


	//   ....[14]....
        /*0284*/ 	.word	0x00000770
        /*0288*/ 	.word	0x000000ff
        /*028c*/ 	.word	0x0002a890
        /*0290*/ 	.short	0x0100
        /*0292*/ 	.byte	0x08
	.zero		1


	//   ....[15]....
        /*0294*/ 	.word	0x00000780
        /*0298*/ 	.word	0x000000ff
        /*029c*/ 	.word	0x0002a8a0
        /*02a0*/ 	.short	0x0100
        /*02a2*/ 	.byte	0x08
	.zero		1


	//   ....[16]....
        /*02a4*/ 	.word	0x00000790
        /*02a8*/ 	.word	0x000000ff
        /*02ac*/ 	.word	0x0002a898
        /*02b0*/ 	.short	0x0100
        /*02b2*/ 	.byte	0x08
	.zero		1


	//   ....[17]....
        /*02b4*/ 	.word	0x000007a0
        /*02b8*/ 	.word	0x000000ff
        /*02bc*/ 	.word	0x0002a8a8
        /*02c0*/ 	.short	0x0100
        /*02c2*/ 	.byte	0x08
	.zero		1


	//   ....[18]....
        /*02c4*/ 	.word	0x000008d0
        /*02c8*/ 	.word	0x000000ff
        /*02cc*/ 	.word	0x0002a8b0
        /*02d0*/ 	.short	0x0100
        /*02d2*/ 	.byte	0x08
	.zero		1


	//   ....[19]....
        /*02d4*/ 	.word	0x000008e0
        /*02d8*/ 	.word	0x000000ff
        /*02dc*/ 	.word	0x0002a8c0
        /*02e0*/ 	.short	0x0100
        /*02e2*/ 	.byte	0x08
	.zero		1


	//   ....[20]....
        /*02e4*/ 	.word	0x000008f0
        /*02e8*/ 	.word	0x000000ff
        /*02ec*/ 	.word	0x0002a8b8
        /*02f0*/ 	.short	0x0100
        /*02f2*/ 	.byte	0x08
	.zero		1


	//   ....[21]....
        /*02f4*/ 	.word	0x00000900
        /*02f8*/ 	.word	0x000000ff
        /*02fc*/ 	.word	0x0002a8c8
        /*0300*/ 	.short	0x0100
        /*0302*/ 	.byte	0x08
	.zero		1


	//   ....[22]....
        /*0304*/ 	.word	0x00001910
        /*0308*/ 	.word	0x000000ff
        /*030c*/ 	.word	0x0002a800
        /*0310*/ 	.short	0x010a
        /*0312*/ 	.byte	0x25
	.zero		1


	//   ....[23]....
        /*0314*/ 	.word	0x000019a0
        /*0318*/ 	.word	0x00000003
        /*031c*/ 	.word	0x0002a830
        /*0320*/ 	.short	0x010a
        /*0322*/ 	.byte	0x3f
	.zero		1


	//   ....[24]....
        /*0324*/ 	.word	0x00001a20
        /*0328*/ 	.word	0x00000003
        /*032c*/ 	.word	0x0002a830
        /*0330*/ 	.short	0x010a
        /*0332*/ 	.byte	0x3f
	.zero		1


	//   ....[25]....
        /*0334*/ 	.word	0x000021a0
        /*0338*/ 	.word	0x00000003
        /*033c*/ 	.word	0x00000000
        /*0340*/ 	.short	0x0101
        /*0342*/ 	.byte	0x3f
	.zero		1


	//   ....[26]....
        /*0344*/ 	.word	0x00004b20
        /*0348*/ 	.word	0x000000ff
        /*034c*/ 	.word	0x0002a830
        /*0350*/ 	.short	0x010a
        /*0352*/ 	.byte	0x07
	.zero		1


	//   ....[27]....
        /*0354*/ 	.word	0x00004b60
        /*0358*/ 	.word	0x000000ff
        /*035c*/ 	.word	0x0002a830
        /*0360*/ 	.short	0x010a
        /*0362*/ 	.byte	0x07
	.zero		1


	//   ....[28]....
        /*0364*/ 	.word	0x00005420
        /*0368*/ 	.word	0x000000ff
        /*036c*/ 	.word	0x0002a850
        /*0370*/ 	.short	0x010a
        /*0372*/ 	.byte	0x06
	.zero		1


	//   ....[29]....
        /*0374*/ 	.word	0x00005460
        /*0378*/ 	.word	0x000000ff
        /*037c*/ 	.word	0x0002a850
        /*0380*/ 	.short	0x010a
        /*0382*/ 	.byte	0x06
	.zero		1


	//   ....[30]....
        /*0384*/ 	.word	0x00005d60
        /*0388*/ 	.word	0x0000006a
        /*038c*/ 	.word	0x00000000
        /*0390*/ 	.short	0x0101
        /*0392*/ 	.byte	0x3f
	.zero		1


	//   ....[31]....
        /*0394*/ 	.word	0x00007850
        /*0398*/ 	.word	0x00000062
        /*039c*/ 	.word	0x00000000
        /*03a0*/ 	.short	0x0101
        /*03a2*/ 	.byte	0x3f
	.zero		1


	//   ....[32]....
        /*03a4*/ 	.word	0x00008030
        /*03a8*/ 	.word	0x000000ff
        /*03ac*/ 	.word	0x0002a830
        /*03b0*/ 	.short	0x010a
        /*03b2*/ 	.byte	0x06
	.zero		1


	//   ....[33]....
        /*03b4*/ 	.word	0x00008070
        /*03b8*/ 	.word	0x000000ff
        /*03bc*/ 	.word	0x0002a830
        /*03c0*/ 	.short	0x010a
        /*03c2*/ 	.byte	0x06
	.zero		1


	//   ....[34]....
        /*03c4*/ 	.word	0x00008930
        /*03c8*/ 	.word	0x000000ff
        /*03cc*/ 	.word	0x0002a850
        /*03d0*/ 	.short	0x010a
        /*03d2*/ 	.byte	0x0a
	.zero		1


	//   ....[35]....
        /*03d4*/ 	.word	0x00008970
        /*03d8*/ 	.word	0x000000ff
        /*03dc*/ 	.word	0x0002a850
        /*03e0*/ 	.short	0x010a
        /*03e2*/ 	.byte	0x0a
	.zero		1


	//   ....[36]....
        /*03e4*/ 	.word	0x00009ef0
        /*03e8*/ 	.word	0x00000058
        /*03ec*/ 	.word	0x00000000
        /*03f0*/ 	.short	0x0101
        /*03f2*/ 	.byte	0x3f
	.zero		1


	//   ....[37]....
        /*03f4*/ 	.word	0x00009f90
        /*03f8*/ 	.word	0x00000058
        /*03fc*/ 	.word	0x00000000
        /*0400*/ 	.short	0x0101
        /*0402*/ 	.byte	0x3f
	.zero		1


	//   ....[38]....
        /*0404*/ 	.word	0x0000a2d0
        /*0408*/ 	.word	0x000000ff
        /*040c*/ 	.word	0x0002a830
        /*0410*/ 	.short	0x010a
        /*0412*/ 	.byte	0x06
	.zero		1


	//   ....[39]....
        /*0414*/ 	.word	0x0000a310
        /*0418*/ 	.word	0x000000ff
        /*041c*/ 	.word	0x0002a830
        /*0420*/ 	.short	0x010a
        /*0422*/ 	.byte	0x06
	.zero		1


	//   ....[40]....
        /*0424*/ 	.word	0x0000abd0
        /*0428*/ 	.word	0x000000ff
        /*042c*/ 	.word	0x0002a850
        /*0430*/ 	.short	0x010a
        /*0432*/ 	.byte	0x0a
	.zero		1


	//   ....[41]....
        /*0434*/ 	.word	0x0000ac10
        /*0438*/ 	.word	0x000000ff
        /*043c*/ 	.word	0x0002a850
        /*0440*/ 	.short	0x010a
        /*0442*/ 	.byte	0x0a
	.zero		1


	//   ....[42]....
        /*0444*/ 	.word	0x0000b530
        /*0448*/ 	.word	0x0000006a
        /*044c*/ 	.word	0x00000000
        /*0450*/ 	.short	0x0101
        /*0452*/ 	.byte	0x3f
	.zero		1


	//   ....[43]....
        /*0454*/ 	.word	0x0000cf80
        /*0458*/ 	.word	0x00000062
        /*045c*/ 	.word	0x00000000
        /*0460*/ 	.short	0x0101
        /*0462*/ 	.byte	0x3f
	.zero		1


	//   ....[44]....
        /*0464*/ 	.word	0x0000d970
        /*0468*/ 	.word	0x000000ff
        /*046c*/ 	.word	0x0002a850
        /*0470*/ 	.short	0x010a
        /*0472*/ 	.byte	0x05
	.zero		1


	//   ....[45]....
        /*0474*/ 	.word	0x0000d9b0
        /*0478*/ 	.word	0x000000ff
        /*047c*/ 	.word	0x0002a850
        /*0480*/ 	.short	0x010a
        /*0482*/ 	.byte	0x05
	.zero		1


	//   ....[46]....
        /*0484*/ 	.word	0x0000de60
        /*0488*/ 	.word	0x00000007
        /*048c*/ 	.word	0x00000000
        /*0490*/ 	.short	0x0101
        /*0492*/ 	.byte	0x3f
	.zero		1


	//   ....[47]....
        /*0494*/ 	.word	0x0000ebe0
        /*0498*/ 	.word	0x000000ff
        /*049c*/ 	.word	0x00000000
        /*04a0*/ 	.short	0x0101
        /*04a2*/ 	.byte	0x05
	.zero		1


	//   ....[48]....
        /*04a4*/ 	.word	0x00010660
        /*04a8*/ 	.word	0x00000008
        /*04ac*/ 	.word	0x0002a840
        /*04b0*/ 	.short	0x010a
        /*04b2*/ 	.byte	0x3f
	.zero		1


	//   ....[49]....
        /*04b4*/ 	.word	0x00010af0
        /*04b8*/ 	.word	0x000000ff
        /*04bc*/ 	.word	0x0002a820
        /*04c0*/ 	.short	0x010a
        /*04c2*/ 	.byte	0x26
	.zero		1


	//   ....[50]....
        /*04c4*/ 	.word	0x00010dd0
        /*04c8*/ 	.word	0x00000003
        /*04cc*/ 	.word	0x0002a840
        /*04d0*/ 	.short	0x010a
        /*04d2*/ 	.byte	0x3f
	.zero		1


	//   ....[51]....
        /*04d4*/ 	.word	0x00011040
        /*04d8*/ 	.word	0x00000002
        /*04dc*/ 	.word	0x00000060
        /*04e0*/ 	.short	0x010a
        /*04e2*/ 	.byte	0x3f
	.zero		1


	//   ....[52]....
        /*04e4*/ 	.word	0x00011510
        /*04e8*/ 	.word	0x00000003
        /*04ec*/ 	.word	0x0002a840
        /*04f0*/ 	.short	0x010a
        /*04f2*/ 	.byte	0x3f
	.zero		1


	//   ....[53]....
        /*04f4*/ 	.word	0x00011780
        /*04f8*/ 	.word	0x00000002
        /*04fc*/ 	.word	0x00000060
        /*0500*/ 	.short	0x010a
        /*0502*/ 	.byte	0x3f
	.zero		1


	//   ....[54]....
        /*0504*/ 	.word	0x00011b70
        /*0508*/ 	.word	0x00000002
        /*050c*/ 	.word	0x0002a840
        /*0510*/ 	.short	0x010a
        /*0512*/ 	.byte	0x3f
	.zero		1


	//   ....[55]....
        /*0514*/ 	.word	0x00011e10
        /*0518*/ 	.word	0x00000002
        /*051c*/ 	.word	0x00000060
        /*0520*/ 	.short	0x010a
        /*0522*/ 	.byte	0x3f
	.zero		1


	//   ....[56]....
        /*0524*/ 	.word	0x000121d0
        /*0528*/ 	.word	0x00000003
        /*052c*/ 	.word	0x0002a860
        /*0530*/ 	.short	0x010a
        /*0532*/ 	.byte	0x3f
	.zero		1


	//   ....[57]....
        /*0534*/ 	.word	0x000125e0
        /*0538*/ 	.word	0x00000007
        /*053c*/ 	.word	0x0002a820
        /*0540*/ 	.short	0x010a
        /*0542*/ 	.byte	0x3f
	.zero		1


	//   ....[58]....
        /*0544*/ 	.word	0x00012750
        /*0548*/ 	.word	0x00000005
        /*054c*/ 	.word	0x00000000
        /*0550*/ 	.short	0x010a
        /*0552*/ 	.byte	0x3f
	.zero		1


	//   ....[59]....
        /*0554*/ 	.word	0x000127c0
        /*0558*/ 	.word	0x00000003
        /*055c*/ 	.word	0x00000000
        /*0560*/ 	.short	0x010a
        /*0562*/ 	.byte	0x3f
	.zero		1


	//   ....[60]....
        /*0564*/ 	.word	0x00012820
        /*0568*/ 	.word	0x00000005
        /*056c*/ 	.word	0x00000000
        /*0570*/ 	.short	0x010a
        /*0572*/ 	.byte	0x3f
	.zero		1


	//   ....[61]....
        /*0574*/ 	.word	0x00012850
        /*0578*/ 	.word	0x00000003
        /*057c*/ 	.word	0x00000000
        /*0580*/ 	.short	0x010a
        /*0582*/ 	.byte	0x3f
	.zero		1


	//   ....[62]....
        /*0584*/ 	.word	0x000128c0
        /*0588*/ 	.word	0x00000003
        /*058c*/ 	.word	0x0002a800
        /*0590*/ 	.short	0x010a
        /*0592*/ 	.byte	0x3f
	.zero		1


	//   ....[63]....
        /*0594*/ 	.word	0x00012910
        /*0598*/ 	.word	0x00000003
        /*059c*/ 	.word	0x0002a830
        /*05a0*/ 	.short	0x010a
        /*05a2*/ 	.byte	0x3f
	.zero		1


	//   ....[64]....
        /*05a4*/ 	.word	0x00012970
        /*05a8*/ 	.word	0x00000058
        /*05ac*/ 	.word	0x0002a830
        /*05b0*/ 	.short	0x010a
        /*05b2*/ 	.byte	0x3f
	.zero		1


	//   ....[65]....
        /*05b4*/ 	.word	0x000129d0
        /*05b8*/ 	.word	0x00000015
        /*05bc*/ 	.word	0x0002a850
        /*05c0*/ 	.short	0x010a
        /*05c2*/ 	.byte	0x3f
	.zero		1


	//   ....[66]....
        /*05c4*/ 	.word	0x00012a30
        /*05c8*/ 	.word	0x0000000f
        /*05cc*/ 	.word	0x0002a830
        /*05d0*/ 	.short	0x010a
        /*05d2*/ 	.byte	0x3f
	.zero		1


	//   ....[67]....
        /*05d4*/ 	.word	0x00012a90
        /*05d8*/ 	.word	0x0000000f
        /*05dc*/ 	.word	0x0002a850
        /*05e0*/ 	.short	0x010a
        /*05e2*/ 	.byte	0x3f
	.zero		1


	//   ....[68]....
        /*05e4*/ 	.word	0x00012af0
        /*05e8*/ 	.word	0x0000000f
        /*05ec*/ 	.word	0x0002a830
        /*05f0*/ 	.short	0x010a
        /*05f2*/ 	.byte	0x3f
	.zero		1


	//   ....[69]....
        /*05f4*/ 	.word	0x00012b50
        /*05f8*/ 	.word	0x0000000f
        /*05fc*/ 	.word	0x0002a850
        /*0600*/ 	.short	0x010a
        /*0602*/ 	.byte	0x3f
	.zero		1


	//   ....[70]....
        /*0604*/ 	.word	0x00012bb0
        /*0608*/ 	.word	0x00000003
        /*060c*/ 	.word	0x0002a850
        /*0610*/ 	.short	0x010a
        /*0612*/ 	.byte	0x3f
	.zero		1


	//   ....[71]....
        /*0614*/ 	.word	0x00012d30
        /*0618*/ 	.word	0x00000008
        /*061c*/ 	.word	0x0002a840
        /*0620*/ 	.short	0x010a
        /*0622*/ 	.byte	0x3f
	.zero		1


	//   ....[72]....
        /*0624*/ 	.word	0x00012d90
        /*0628*/ 	.word	0x00000008
        /*062c*/ 	.word	0x0002a820
        /*0630*/ 	.short	0x010a
        /*0632*/ 	.byte	0x3f
	.zero		1


	//   ....[73]....
        /*0634*/ 	.word	0x00012de0
        /*0638*/ 	.word	0x00000003
        /*063c*/ 	.word	0x0002a840
        /*0640*/ 	.short	0x010a
        /*0642*/ 	.byte	0x3f
	.zero		1


	//   ....[74]....
        /*0644*/ 	.word	0x00012e30
        /*0648*/ 	.word	0x00000002
        /*064c*/ 	.word	0x00000060
        /*0650*/ 	.short	0x010a
        /*0652*/ 	.byte	0x3f
	.zero		1


	//   ....[75]....
        /*0654*/ 	.word	0x00012e80
        /*0658*/ 	.word	0x00000003
        /*065c*/ 	.word	0x0002a840
        /*0660*/ 	.short	0x010a
        /*0662*/ 	.byte	0x3f
	.zero		1


	//   ....[76]....
        /*0664*/ 	.word	0x00012ed0
        /*0668*/ 	.word	0x00000002
        /*066c*/ 	.word	0x00000060
        /*0670*/ 	.short	0x010a
        /*0672*/ 	.byte	0x3f
	.zero		1


	//   ....[77]....
        /*0674*/ 	.word	0x00012f20
        /*0678*/ 	.word	0x00000002
        /*067c*/ 	.word	0x0002a840
        /*0680*/ 	.short	0x010a
        /*0682*/ 	.byte	0x3f
	.zero		1


	//   ....[78]....
        /*0684*/ 	.word	0x00012f70
        /*0688*/ 	.word	0x00000002
        /*068c*/ 	.word	0x00000060
        /*0690*/ 	.short	0x010a
        /*0692*/ 	.byte	0x3f
	.zero		1


	//   ....[79]....
        /*0694*/ 	.word	0x00012fc0
        /*0698*/ 	.word	0x00000003
        /*069c*/ 	.word	0x0002a860
        /*06a0*/ 	.short	0x010a
        /*06a2*/ 	.byte	0x3f
	.zero		1


	//   ....[80]....
        /*06a4*/ 	.word	0x000130a0
        /*06a8*/ 	.word	0x00000007
        /*06ac*/ 	.word	0x0002a820
        /*06b0*/ 	.short	0x010a
        /*06b2*/ 	.byte	0x3f
	.zero		1


	//   ....[81]....
        /*06b4*/ 	.word	0x000130f0
        /*06b8*/ 	.word	0x00000005
        /*06bc*/ 	.word	0x00000000
        /*06c0*/ 	.short	0x010a
        /*06c2*/ 	.byte	0x3f
	.zero		1


	//   ....[82]....
        /*06c4*/ 	.word	0x00013140
        /*06c8*/ 	.word	0x00000003
        /*06cc*/ 	.word	0x00000000
        /*06d0*/ 	.short	0x010a
        /*06d2*/ 	.byte	0x3f
	.zero		1


	//   ....[83]....
        /*06d4*/ 	.word	0x00013190
        /*06d8*/ 	.word	0x00000005
        /*06dc*/ 	.word	0x00000000
        /*06e0*/ 	.short	0x010a
        /*06e2*/ 	.byte	0x3f
	.zero		1


	//----- nvinfo : EIATTR_NUM_MBARRIERS
	.align		4
.L_217:
        /*06e4*/ 	.byte	0x03, 0x38
        /*06e6*/ 	.short	0x0016


	//----- nvinfo : EIATTR_EXIT_INSTR_OFFSETS
	.align		4
        /*06e8*/ 	.byte	0x04, 0x1c
        /*06ea*/ 	.short	(.L_219 - .L_218)


	//   ....[0]....
.L_218:
        /*06ec*/ 	.word	0x00000a40


	//   ....[1]....
        /*06f0*/ 	.word	0x0000f4a0


	//   ....[2]....
        /*06f4*/ 	.word	0x0000f500


	//   ....[3]....
        /*06f8*/ 	.word	0x00012650


	//   ....[4]....
        /*06fc*/ 	.word	0x000128a0


	//----- nvinfo : EIATTR_MAX_THREADS
	.align		4
.L_219:
        /*0700*/ 	.byte	0x04, 0x05
        /*0702*/ 	.short	(.L_221 - .L_220)
.L_220:
        /*0704*/ 	.word	0x00000180
        /*0708*/ 	.word	0x00000001
        /*070c*/ 	.word	0x00000001


	//----- nvinfo : EIATTR_CRS_STACK_SIZE
	.align		4
.L_221:
        /*0710*/ 	.byte	0x04, 0x1e
        /*0712*/ 	.short	(.L_223 - .L_222)
.L_222:
        /*0714*/ 	.word	0x00000000


	//----- nvinfo : EIATTR_CBANK_PARAM_SIZE
	.align		4
.L_223:
        /*0718*/ 	.byte	0x03, 0x19
        /*071a*/ 	.short	0x0bf0


	//----- nvinfo : EIATTR_PARAM_CBANK
	.align		4
        /*071c*/ 	.byte	0x04, 0x0a
        /*071e*/ 	.short	(.L_225 - .L_224)
	.align		4
.L_224:
        /*0720*/ 	.word	index@(.nv.constant0._ZN7cutlass13device_kernelIN5flash11enable_sm90INS1_16FlashAttnFwdSm90INS1_25CollectiveMainloopFwdSm90ILi2EN4cute5tupleIJNS5_1CILi1EEES8_S8_EEENS6_IJNS7_ILi128EEENS7_ILi96EEENS7_ILi192EEEEEELi128ENS_10bfloat16_tEfNS_4arch4Sm90ELb0ELb1ELb1ELb0ELb0ELb0ELb0ELb1ELb1ELb0ELb0ELb0EEENS1_21CollectiveEpilogueFwdINS6_IJSA_SA_SB_EEES9_SE_SG_Li256ELb0ELb0ELb0ELb0EEENS1_30DynamicPersistentTileSchedulerILi256ELi32ELb0ELb0ELb1EEEEEEEEEvNT_6ParamsE)
        /*0724*/ 	.short	0x0210
        /*0726*/ 	.short	0x0bf0


	//----- nvinfo : EIATTR_SW_WAR
	.align		4
.L_225:
        /*0728*/ 	.byte	0x04, 0x36
        /*072a*/ 	.short	(.L_227 - .L_226)
.L_226:
        /*072c*/ 	.word	0x00000008
.L_227:


//--------------------- .nv.info._ZN7cutlass13device_kernelIN5flash11enable_sm90INS1_16FlashAttnFwdSm90INS1_25CollectiveMainloopFwdSm90ILi2EN4cute5tupleIJNS5_1CILi1EEES8_S8_EEENS6_IJNS7_ILi128EEENS7_ILi96EEENS7_ILi192EEEEEELi128ENS_10bfloat16_tEfNS_4arch4Sm90ELb0ELb1ELb1ELb1ELb0ELb0ELb0ELb1ELb1ELb0ELb0ELb0EEENS1_21CollectiveEpilogueFwdINS6_IJSA_SA_SB_EEES9_SE_SG_Li256ELb1ELb0ELb0ELb0EEENS1_36VarlenDynamicPersistentTileSchedulerILi128ELi96ELi256ELi32ELb0ELb0ELb1ELb1ELb0ELb1EEEEEEEEEvNT_6ParamsE --------------------------
	.section	.nv.info._ZN7cutlass13device_kernelIN5flash11enable_sm90INS1_16FlashAttnFwdSm90INS1_25CollectiveMainloopFwdSm90ILi2EN4cute5tupleIJNS5_1CILi1EEES8_S8_EEENS6_IJNS7_ILi128EEENS7_ILi96EEENS7_ILi192EEEEEELi128ENS_10bfloat16_tEfNS_4arch4Sm90ELb0ELb1ELb1ELb1ELb0ELb0ELb0ELb1ELb1ELb0ELb0ELb0EEENS1_21CollectiveEpilogueFwdINS6_IJSA_SA_SB_EEES9_SE_SG_Li256ELb1ELb0ELb0ELb0EEENS1_36VarlenDynamicPersistentTileSchedulerILi128ELi96ELi256ELi32ELb0ELb0ELb1ELb1ELb0ELb1EEEEEEEEEvNT_6ParamsE,"",@"SHT_CUDA_INFO"
	.sectionflags	@""
	.align	4


	//----- nvinfo : EIATTR_CUDA_API_VERSION
	.align		4
        /*0000*/ 	.byte	0x04, 0x37
        /*0002*/ 	.short	(.L_229 - .L_228)
.L_228:
        /*0004*/ 	.word	0x00000082


	//----- nvinfo : EIATTR_KPARAM_INFO
	.align		4
.L_229:
        /*0008*/ 	.byte	0x04, 0x17
        /*000a*/ 	.short	(.L_231 - .L_230)
.L_230:
        /*000c*/ 	.word	0x00000000
        /*0010*/ 	.short	0x0000
        /*0012*/ 	.short	0x0070
        /*0014*/ 	.byte	0x00, 0xf0, 0x01, 0x28


	//----- nvinfo : EIATTR_SPARSE_MMA_MASK
	.align		4
.L_231:
        /*0018*/ 	.byte	0x03, 0x50
        /*001a*/ 	.short	0x0000


	//----- nvinfo : EIATTR_MAXREG_COUNT
	.align		4
        /*001c*/ 	.byte	0x03, 0x1b
        /*001e*/ 	.short	0x00a8


	//----- nvinfo : EIATTR_NUM_BARRIERS
	.align		4
        /*0020*/ 	.byte	0x02, 0x4c
        /*0022*/ 	.byte	0x09
	.zero		1


	//----- nvinfo : EIATTR_EXTERNS
	.align		4
        /*0024*/ 	.byte	0x04, 0x0f
        /*0026*/ 	.short	(.L_233 - .L_232)


	//   ....[0]....
	.align		4
.L_232:
        /*0028*/ 	.word	index@(__assertfail)


	//----- nvinfo : EIATTR_ANNOTATIONS
	.align		4
.L_233:
        /*002c*/ 	.byte	0x04, 0x55
        /*002e*/ 	.short	(.L_235 - .L_234)


	//   ....[0]....
.L_234:
        /* <DEDUP_REMOVED lines=34> */


	//----- nvinfo : EIATTR_MERCURY_ISA_VERSION
	.align		4
.L_235:
        /*0240*/ 	.byte	0x03, 0x5f
        /*0242*/ 	.short	0x0101


	//----- nvinfo : EIATTR_UNUSED_LOAD_BYTE_OFFSET
	.align		4
        /*0244*/ 	.byte	0x04, 0x44
        /*0246*/ 	.short	(.L_237 - .L_236)


	//   ....[0]....
.L_236:
        /*0248*/ 	.word	0x00000a10
        /*024c*/ 	.word	0x0000fff0


	//   ....[1]....
        /*0250*/ 	.word	0x0000e270
        /*0254*/ 	.word	0x0000fff0


	//----- nvinfo : EIATTR_INT_WARP_WIDE_INSTR_OFFSETS
	.align		4
.L_237:
        /*0258*/ 	.byte	0x04, 0x31
        /*025a*/ 	.short	(.L_239 - .L_238)


	//   ....[0]....
.L_238:
        /*025c*/ 	.word	0x00000150


	//   ....[1]....
        /*0260*/ 	.word	0x00000190


	//   ....[2]....
        /*0264*/ 	.word	0x00000250


	//   ....[3]....
        /*0268*/ 	.word	0x000115e0


	//   ....[4]....
        /*026c*/ 	.word	0x00011680


	//   ....[5]....
        /*0270*/ 	.word	0x00011b90


	//   ....[6]....
        /*0274*/ 	.word	0x00011c10


	//   ....[7]....
        /*0278*/ 	.word	0x00011d20


	//   ....[8]....
        /*027c*/ 	.word	0x00011e10


	//   ....[9]....
        /*0280*/ 	.word	0x00014170


	//   ....[10]....
        /*0284*/ 	.word	0x00014210


	//----- nvinfo : EIATTR_COOP_GROUP_MASK_REGIDS
	.align		4
.L_239:
        /*0288*/ 	.byte	0x04, 0x29
        /*028a*/ 	.short	(.L_241 - .L_240)


	//   ....[0]....
.L_240:
        /*028c*/ 	.word	0xffffffff


	//   ....[1]....
        /*0290*/ 	.word	0xffffffff


	//   ....[2]....
        /*0294*/ 	.word	0xffffffff


	//   ....[3]....
        /*0298*/ 	.word	0xffffffff


	//   ....[4]....
        /*029c*/ 	.word	0xffffffff


	//   ....[5]....
        /*02a0*/ 	.word	0xffffffff


	//   ....[6]....
        /*02a4*/ 	.word	0xffffffff


	//   ....[7]....
        /*02a8*/ 	.word	0xffffffff


	//   ....[8]....
        /*02ac*/ 	.word	0xffffffff


	//   ....[9]....
        /*02b0*/ 	.word	0xffffffff


	//   ....[10]....
        /*02b4*/ 	.word	0xffffffff


	//   ....[11]....
        /*02b8*/ 	.word	0xffffffff


	//   ....[12]....
        /*02bc*/ 	.word	0xffffffff


	//   ....[13]....
        /*02c0*/ 	.word	0xffffffff


	//   ....[14]....
        /*02c4*/ 	.word	0xffffffff


	//   ....[15]....
        /*02c8*/ 	.word	0xffffffff


	//   ....[16]....
        /*02cc*/ 	.word	0xffffffff


	//   ....[17]....
        /*02d0*/ 	.word	0xffffffff


	//   ....[18]....
        /*02d4*/ 	.word	0xffffffff


	//   ....[19]....
        /*02d8*/ 	.word	0xffffffff


	//   ....[20]....
        /*02dc*/ 	.word	0xffffffff


	//   ....[21]....
        /*02e0*/ 	.word	0xffffffff


	//   ....[22]....
        /*02e4*/ 	.word	0xffffffff


	//   ....[23]....
        /*02e8*/ 	.word	0xffffffff


	//   ....[24]....
        /*02ec*/ 	.word	0xffffffff


	//   ....[25]....
        /*02f0*/ 	.word	0xffffffff


	//   ....[26]....
        /*02f4*/ 	.word	0xffffffff


	//   ....[27]....
        /*02f8*/ 	.word	0xffffffff


	//   ....[28]....
        /*02fc*/ 	.word	0xffffffff


	//   ....[29]....
        /*0300*/ 	.word	0xffffffff


	//   ....[30]....
        /*0304*/ 	.word	0xffffffff


	//   ....[31]....
        /*0308*/ 	.word	0xffffffff


	//   ....[32]....
        /*030c*/ 	.word	0xffffffff


	//   ....[33]....
        /*0310*/ 	.word	0xffffffff


	//   ....[34]....
        /*0314*/ 	.word	0xffffffff


	//   ....[35]....
        /*0318*/ 	.word	0xffffffff


	//   ....[36]....
        /*031c*/ 	.word	0xffffffff


	//   ....[37]....
        /*0320*/ 	.word	0xffffffff


	//   ....[38]....
        /*0324*/ 	.word	0xffffffff


	//   ....[39]....
        /*0328*/ 	.word	0xffffffff


	//   ....[40]....
        /*032c*/ 	.word	0xffffffff


	//   ....[41]....
        /*0330*/ 	.word	0xffffffff


	//   ....[42]....
        /*0334*/ 	.word	0xffffffff


	//   ....[43]....
        /*0338*/ 	.word	0xffffffff


	//   ....[44]....
        /*033c*/ 	.word	0xffffffff


	//   ....[45]....
        /*0340*/ 	.word	0xffffffff


	//   ....[46]....
        /*0344*/ 	.word	0xffffffff


	//   ....[47]....
        /*0348*/ 	.word	0xffffffff


	//   ....[48]....
        /*034c*/ 	.word	0xffffffff


	//   ....[49]....
        /*0350*/ 	.word	0xffffffff


	//   ....[50]....
        /*0354*/ 	.word	0xffffffff


	//   ....[51]....
        /*0358*/ 	.word	0xffffffff


	//   ....[52]....
        /*035c*/ 	.word	0xffffffff


	//   ....[53]....
        /*0360*/ 	.word	0xffffffff


	//   ....[54]....
        /*0364*/ 	.word	0xffffffff


	//   ....[55]....
        /*0368*/ 	.word	0xffffffff


	//   ....[56]....
        /*036c*/ 	.word	0xffffffff


	//   ....[57]....
        /*0370*/ 	.word	0xffffffff


	//   ....[58]....
        /*0374*/ 	.word	0xffffffff


	//   ....[59]....
        /*0378*/ 	.word	0xffffffff


	//   ....[60]....
        /*037c*/ 	.word	0xffffffff


	//   ....[61]....
        /*0380*/ 	.word	0xffffffff


	//   ....[62]....
        /*0384*/ 	.word	0x0500000f


	//   ....[63]....
        /*0388*/ 	.word	0x0500000f


	//   ....[64]....
        /*038c*/ 	.word	0x0500000f


	//   ....[65]....
        /*0390*/ 	.word	0x0500000f


	//   ....[66]....
        /*0394*/ 	.word	0x0500000f


	//   ....[67]....
        /*0398*/ 	.word	0x0500000f


	//   ....[68]....
        /*039c*/ 	.word	0x0500000f


	//   ....[69]....
        /*03a0*/ 	.word	0x0500000f


	//   ....[70]....
        /*03a4*/ 	.word	0x0500000f


	//   ....[71]....
        /*03a8*/ 	.word	0x0500000f


	//   ....[72]....
        /*03ac*/ 	.word	0x0500000f


	//   ....[73]....
        /*03b0*/ 	.word	0x0500000f


	//   ....[74]....
        /*03b4*/ 	.word	0x0500000f


	//   ....[75]....
        /*03b8*/ 	.word	0x0500000f


	//   ....[76]....
        /*03bc*/ 	.word	0x0500000f


	//   ....[77]....
        /*03c0*/ 	.word	0x0500000f


	//   ....[78]....
        /*03c4*/ 	.word	0x0500000f


	//   ....[79]....
        /*03c8*/ 	.word	0x0500000f


	//   ....[80]....
        /*03cc*/ 	.word	0x0500000f


	//----- nvinfo : EIATTR_COOP_GROUP_INSTR_OFFSETS
	.align		4
.L_241:
        /*03d0*/ 	.byte	0x04, 0x28
        /*03d2*/ 	.short	(.L_243 - .L_242)


	//   ....[0]....
.L_242:
        /*03d4*/ 	.word	0x00000060


	//   ....[1]....
        /*03d8*/ 	.word	0x00000160


	//   ....[2]....
        /*03dc*/ 	.word	0x00000260


	//   ....[3]....
        /*03e0*/ 	.word	0x000003d0


	//   ....[4]....
        /*03e4*/ 	.word	0x00000530


	//   ....[5]....
        /*03e8*/ 	.word	0x00000650


	//   ....[6]....
        /*03ec*/ 	.word	0x000007b0


	//   ....[7]....
        /*03f0*/ 	.word	0x000016a0


	//   ....[8]....
        /*03f4*/ 	.word	0x000037f0


	//   ....[9]....
        /*03f8*/ 	.word	0x00003820


	//   ....[10]....
        /*03fc*/ 	.word	0x00003c20


	//   ....[11]....
        /*0400*/ 	.word	0x00003ca0


	//   ....[12]....
        /*0404*/ 	.word	0x00006ba0


	//   ....[13]....
        /*0408*/ 	.word	0x00006cb0


	//   ....[14]....
        /*040c*/ 	.word	0x000072e0


	//   ....[15]....
        /*0410*/ 	.word	0x00007350


	//   ....[16]....
        /*0414*/ 	.word	0x000092e0


	//   ....[17]....
        /*0418*/ 	.word	0x00009310


	//   ....[18]....
        /*041c*/ 	.word	0x00009670


	//   ....[19]....
        /*0420*/ 	.word	0x000096f0


	//   ....[20]....
        /*0424*/ 	.word	0x0000c400


	//   ....[21]....
        /*0428*/ 	.word	0x0000c510


	//   ....[22]....
        /*042c*/ 	.word	0x0000caf0


	//   ....[23]....
        /*0430*/ 	.word	0x0000cb60


	//   ....[24]....
        /*0434*/ 	.word	0x0000d9c0


	//   ....[25]....
        /*0438*/ 	.word	0x0000d9f0


	//   ....[26]....
        /*043c*/ 	.word	0x0000daf0


	//   ....[27]....
        /*0440*/ 	.word	0x0000db00


	//   ....[28]....
        /*0444*/ 	.word	0x000100e0


	//   ....[29]....
        /*0448*/ 	.word	0x00010280


	//   ....[30]....
        /*044c*/ 	.word	0x000102b0


	//   ....[31]....
        /*0450*/ 	.word	0x000102e0


	//   ....[32]....
        /*0454*/ 	.word	0x00010320


	//   ....[33]....
        /*0458*/ 	.word	0x00010370


	//   ....[34]....
        /*045c*/ 	.word	0x000103d0


	//   ....[35]....
        /*0460*/ 	.word	0x000105c0


	//   ....[36]....
        /*0464*/ 	.word	0x00010620


	//   ....[37]....
        /*0468*/ 	.word	0x00010660


	//   ....[38]....
        /*046c*/ 	.word	0x000106a0


	//   ....[39]....
        /*0470*/ 	.word	0x000106d0


	//   ....[40]....
        /*0474*/ 	.word	0x00010700


	//   ....[41]....
        /*0478*/ 	.word	0x000107a0


	//   ....[42]....
        /*047c*/ 	.word	0x00010800


	//   ....[43]....
        /*0480*/ 	.word	0x00010890


	//   ....[44]....
        /*0484*/ 	.word	0x00014620


	//   ....[45]....
        /*0488*/ 	.word	0x00014630


	//   ....[46]....
        /*048c*/ 	.word	0x00014750


	//   ....[47]....
        /*0490*/ 	.word	0x000147b0


	//   ....[48]....
        /*0494*/ 	.word	0x000147f0


	//   ....[49]....
        /*0498*/ 	.word	0x00014830


	//   ....[50]....
        /*049c*/ 	.word	0x00014860


	//   ....[51]....
        /*04a0*/ 	.word	0x00014890


	//   ....[52]....
        /*04a4*/ 	.word	0x00014a30


	//   ....[53]....
        /*04a8*/ 	.word	0x00014a90


	//   ....[54]....
        /*04ac*/ 	.word	0x00014ad0


	//   ....[55]....
        /*04b0*/ 	.word	0x00014b10


	//   ....[56]....
        /*04b4*/ 	.word	0x00014b40


	//   ....[57]....
        /*04b8*/ 	.word	0x00014b70


	//   ....[58]....
        /*04bc*/ 	.word	0x00014c30


	//   ....[59]....
        /*04c0*/ 	.word	0x00014c50


	//   ....[60]....
        /*04c4*/ 	.word	0x00014cc0


	//   ....[61]....
        /*04c8*/ 	.word	0x00015360


	//   ....[62]....
        /*04cc*/ 	.word	0x000159f0


	//   ....[63]....
        /*04d0*/ 	.word	0x00015e10


	//   ....[64]....
        /*04d4*/ 	.word	0x00015ea0


	//   ....[65]....
        /*04d8*/ 	.word	0x00015f40


	//   ....[66]....
        /*04dc*/ 	.word	0x00015ff0


	//   ....[67]....
        /*04e0*/ 	.word	0x00016070


	//   ....[68]....
        /*04e4*/ 	.word	0x000160f0


	//   ....[69]....
        /*04e8*/ 	.word	0x00016170


	//   ....[70]....
        /*04ec*/ 	.word	0x000161f0


	//   ....[71]....
        /*04f0*/ 	.word	0x00016280


	//   ....[72]....
        /*04f4*/ 	.word	0x00016330


	//   ....[73]....
        /*04f8*/ 	.word	0x000163b0


	//   ....[74]....
        /*04fc*/ 	.word	0x00016430


	//   ....[75]....
        /*0500*/ 	.word	0x000164b0


	//   ....[76]....
        /*0504*/ 	.word	0x00016530


	//   ....[77]....
        /*0508*/ 	.word	0x000165a0


	//   ....[78]....
        /*050c*/ 	.word	0x00016640


	//   ....[79]....
        /*0510*/ 	.word	0x000166d0


	//   ....[80]....
        /*0514*/ 	.word	0x00016800


	//----- nvinfo : EIATTR_REG_RECONFIG
	.align		4
.L_243:
        /*0518*/ 	.byte	0x01, 0x54
	.zero		2


	//----- nvinfo : EIATTR_SYSCALL_OFFSETS
	.align		4
        /*051c*/ 	.byte	0x04, 0x46
        /*051e*/ 	.short	(.L_245 - .L_244)


	//   ....[0]....
.L_244:
        /*0520*/ 	.word	0x00001880


	//   ....[1]....
        /*0524*/ 	.word	0x00011810


	//   ....[2]....
        /*0528*/ 	.word	0x00011950


	//   ....[3]....
        /*052c*/ 	.word	0x00011a50


	//----- nvinfo : EIATTR_MBARRIER_INSTR_OFFSETS
	.align		4
.L_245:
        /*0530*/ 	.byte	0x04, 0x39
        /*0532*/ 	.short	(.L_247 - .L_246)


	//   ....[0]....
.L_246:
        /*0534*/ 	.word	0x00000280
        /*0538*/ 	.word	0x000000ff
        /*053c*/ 	.word	0x0002a800
        /*0540*/ 	.short	0x0100
        /*0542*/ 	.byte	0x08
	.zero		1


	//   ....[1]....
        /*0544*/ 	.word	0x00000290
        /*0548*/ 	.word	0x000000ff
        /*054c*/ 	.word	0x0002a820
        /*0550*/ 	.short	0x0100
        /*0552*/ 	.byte	0x08
	.zero		1


	//   ....[2]....
        /*0554*/ 	.word	0x00000380
        /*0558*/ 	.word	0x000000ff
        /*055c*/ 	.word	0x0002a830
        /*0560*/ 	.short	0x0100
        /*0562*/ 	.byte	0x08
	.zero		1


	//   ....[3]....
        /*0564*/ 	.word	0x00000390
        /*0568*/ 	.word	0x000000ff
        /*056c*/ 	.word	0x0002a840
        /*0570*/ 	.short	0x0100
        /*0572*/ 	.byte	0x08
	.zero		1


	//   ....[4]....
        /*0574*/ 	.word	0x000003a0
        /*0578*/ 	.word	0x000000ff
        /*057c*/ 	.word	0x0002a838
        /*0580*/ 	.short	0x0100
        /*0582*/ 	.byte	0x08
	.zero		1


	//   ....[5]....
        /*0584*/ 	.word	0x000003b0
        /*0588*/ 	.word	0x000000ff
        /*058c*/ 	.word	0x0002a848
        /*0590*/ 	.short	0x0100
        /*0592*/ 	.byte	0x08
	.zero		1


	//   ....[6]....
        /*0594*/ 	.word	0x000004e0
        /*0598*/ 	.word	0x000000ff
        /*059c*/ 	.word	0x0002a850
        /*05a0*/ 	.short	0x0100
        /*05a2*/ 	.byte	0x08
	.zero		1


	//   ....[7]....
        /*05a4*/ 	.word	0x000004f0
        /*05a8*/ 	.word	0x000000ff
        /*05ac*/ 	.word	0x0002a860
        /*05b0*/ 	.short	0x0100
        /*05b2*/ 	.byte	0x08
	.zero		1


	//   ....[8]....
        /*05b4*/ 	.word	0x00000500
        /*05b8*/ 	.word	0x000000ff
        /*05bc*/ 	.word	0x0002a858
        /*05c0*/ 	.short	0x0100
        /*05c2*/ 	.byte	0x08
	.zero		1


	//   ....[9]....
        /*05c4*/ 	.word	0x00000510
        /*05c8*/ 	.word	0x000000ff
        /*05cc*/ 	.word	0x0002a868
        /*05d0*/ 	.short	0x0100
        /*05d2*/ 	.byte	0x08
	.zero		1


	//   ....[10]....
        /*05d4*/ 	.word	0x00000600
        /*05d8*/ 	.word	0x000000ff
        /*05dc*/ 	.word	0x0002a870
        /*05e0*/ 	.short	0x0100
        /*05e2*/ 	.byte	0x06
	.zero		1


	//   ....[11]....
        /*05e4*/ 	.word	0x00000610
        /*05e8*/ 	.word	0x000000ff
        /*05ec*/ 	.word	0x0002a880
        /*05f0*/ 	.short	0x0100
        /*05f2*/ 	.byte	0x06
	.zero		1


	//   ....[12]....
        /*05f4*/ 	.word	0x00000620
        /*05f8*/ 	.word	0x000000ff
        /*05fc*/ 	.word	0x0002a878
        /*0600*/ 	.short	0x0100
        /*0602*/ 	.byte	0x06
	.zero		1


	//   ....[13]....
        /*0604*/ 	.word	0x00000630
        /*0608*/ 	.word	0x000000ff
        /*060c*/ 	.word	0x0002a888
        /*0610*/ 	.short	0x0100
        /*0612*/ 	.byte	0x06
	.zero		1


	//   ....[14]....
        /*0614*/ 	.word	0x00000760
        /*0618*/ 	.word	0x000000ff
        /*061c*/ 	.word	0x0002a890
        /*0620*/ 	.short	0x0100
        /*0622*/ 	.byte	0x08
	.zero		1


	//   ....[15]....
        /*0624*/ 	.word	0x00000770
        /*0628*/ 	.word	0x000000ff
        /*062c*/ 	.word	0x0002a8a0
        /*0630*/ 	.short	0x0100
        /*0632*/ 	.byte	0x08
	.zero		1


	//   ....[16]....
        /*0634*/ 	.word	0x00000780
        /*0638*/ 	.word	0x000000ff
        /*063c*/ 	.word	0x0002a898
        /*0640*/ 	.short	0x0100
        /*0642*/ 	.byte	0x08
	.zero		1


	//   ....[17]....
        /*0644*/ 	.word	0x00000790
        /*0648*/ 	.word	0x000000ff
        /*064c*/ 	.word	0x0002a8a8
        /*0650*/ 	.short	0x0100
        /*0652*/ 	.byte	0x08
	.zero		1


	//   ....[18]....
        /*0654*/ 	.word	0x000008c0
        /*0658*/ 	.word	0x000000ff
        /*065c*/ 	.word	0x0002a8b0
        /*0660*/ 	.short	0x0100
        /*0662*/ 	.byte	0x08
	.zero		1


	//   ....[19]....
        /*0664*/ 	.word	0x000008d0
        /*0668*/ 	.word	0x000000ff
        /*066c*/ 	.word	0x0002a8c0
        /*0670*/ 	.short	0x0100
        /*0672*/ 	.byte	0x08
	.zero		1


	//   ....[20]....
        /*0674*/ 	.word	0x000008e0
        /*0678*/ 	.word	0x000000ff
        /*067c*/ 	.word	0x0002a8b8
        /*0680*/ 	.short	0x0100
        /*0682*/ 	.byte	0x08
	.zero		1


	//   ....[21]....
        /*0684*/ 	.word	0x000008f0
        /*0688*/ 	.word	0x000000ff
        /*068c*/ 	.word	0x0002a8c8
        /*0690*/ 	.short	0x0100
        /*0692*/ 	.byte	0x08
	.zero		1


	//   ....[22]....
        /*0694*/ 	.word	0x000018e0
        /*0698*/ 	.word	0x000000ff
        /*069c*/ 	.word	0x0002a800
        /*06a0*/ 	.short	0x010a
        /*06a2*/ 	.byte	0x27
	.zero		1


	//   ....[23]....
        /*06a4*/ 	.word	0x00001960
        /*06a8*/ 	.word	0x00000003
        /*06ac*/ 	.word	0x0002a830
        /*06b0*/ 	.short	0x010a
        /*06b2*/ 	.byte	0x3f
	.zero		1


	//   ....[24]....
        /*06b4*/ 	.word	0x00001a00
        /*06b8*/ 	.word	0x00000003
        /*06bc*/ 	.word	0x0002a830
        /*06c0*/ 	.short	0x010a
        /*06c2*/ 	.byte	0x3f
	.zero		1


	//   ....[25]....
        /*06c4*/ 	.word	0x000023a0
        /*06c8*/ 	.word	0x00000002
        /*06cc*/ 	.word	0x00000000
        /*06d0*/ 	.short	0x0101
        /*06d2*/ 	.byte	0x3f
	.zero		1


	//   ....[26]....
        /*06d4*/ 	.word	0x00004a40
        /*06d8*/ 	.word	0x000000ff
        /*06dc*/ 	.word	0x0002a830
        /*06e0*/ 	.short	0x010a
        /*06e2*/ 	.byte	0x06
	.zero		1


	//   ....[27]....
        /*06e4*/ 	.word	0x00004a80
        /*06e8*/ 	.word	0x000000ff
        /*06ec*/ 	.word	0x0002a830
        /*06f0*/ 	.short	0x010a
        /*06f2*/ 	.byte	0x06
	.zero		1


	//   ....[28]....
        /*06f4*/ 	.word	0x00005340
        /*06f8*/ 	.word	0x000000ff
        /*06fc*/ 	.word	0x0002a850
        /*0700*/ 	.short	0x010a
        /*0702*/ 	.byte	0x0b
	.zero		1


	//   ....[29]....
        /*0704*/ 	.word	0x00005380
        /*0708*/ 	.word	0x000000ff
        /*070c*/ 	.word	0x0002a850
        /*0710*/ 	.short	0x010a
        /*0712*/ 	.byte	0x0b
	.zero		1


	//   ....[30]....
        /*0714*/ 	.word	0x00005cb0
        /*0718*/ 	.word	0x00000067
        /*071c*/ 	.word	0x00000000
        /*0720*/ 	.short	0x0101
        /*0722*/ 	.byte	0x3f
	.zero		1


	//   ....[31]....
        /*0724*/ 	.word	0x000077d0
        /*0728*/ 	.word	0x0000005e
        /*072c*/ 	.word	0x00000000
        /*0730*/ 	.short	0x0101
        /*0732*/ 	.byte	0x3f
	.zero		1


	//   ....[32]....
        /*0734*/ 	.word	0x00007f70
        /*0738*/ 	.word	0x000000ff
        /*073c*/ 	.word	0x0002a830
        /*0740*/ 	.short	0x010a
        /*0742*/ 	.byte	0x06
	.zero		1


	//   ....[33]....
        /*0744*/ 	.word	0x00007fb0
        /*0748*/ 	.word	0x000000ff
        /*074c*/ 	.word	0x0002a830
        /*0750*/ 	.short	0x010a
        /*0752*/ 	.byte	0x06
	.zero		1


	//   ....[34]....
        /*0754*/ 	.word	0x00008870
        /*0758*/ 	.word	0x000000ff
        /*075c*/ 	.word	0x0002a850
        /*0760*/ 	.short	0x010a
        /*0762*/ 	.byte	0x0b
	.zero		1


	//   ....[35]....
        /*0764*/ 	.word	0x000088b0
        /*0768*/ 	.word	0x000000ff
        /*076c*/ 	.word	0x0002a850
        /*0770*/ 	.short	0x010a
        /*0772*/ 	.byte	0x0b
	.zero		1


	//   ....[36]....
        /*0774*/ 	.word	0x00009d90
        /*0778*/ 	.word	0x0000000d
        /*077c*/ 	.word	0x00000000
        /*0780*/ 	.short	0x0101
        /*0782*/ 	.byte	0x3f
	.zero		1


	//   ....[37]....
        /*0784*/ 	.word	0x00009e40
        /*0788*/ 	.word	0x0000000d
        /*078c*/ 	.word	0x00000000
        /*0790*/ 	.short	0x0101
        /*0792*/ 	.byte	0x3f
	.zero		1


	//   ....[38]....
        /*0794*/ 	.word	0x0000a260
        /*0798*/ 	.word	0x000000ff
        /*079c*/ 	.word	0x0002a830
        /*07a0*/ 	.short	0x010a
        /*07a2*/ 	.byte	0x06
	.zero		1


	//   ....[39]....
        /*07a4*/ 	.word	0x0000a2a0
        /*07a8*/ 	.word	0x000000ff
        /*07ac*/ 	.word	0x0002a830
        /*07b0*/ 	.short	0x010a
        /*07b2*/ 	.byte	0x06
	.zero		1


	//   ....[40]....
        /*07b4*/ 	.word	0x0000ab60
        /*07b8*/ 	.word	0x000000ff
        /*07bc*/ 	.word	0x0002a850
        /*07c0*/ 	.short	0x010a
        /*07c2*/ 	.byte	0x0b
	.zero		1


	//   ....[41]....
        /*07c4*/ 	.word	0x0000aba0
        /*07c8*/ 	.word	0x000000ff
        /*07cc*/ 	.word	0x0002a850
        /*07d0*/ 	.short	0x010a
        /*07d2*/ 	.byte	0x0b
	.zero		1


	//   ....[42]....
        /*07d4*/ 	.word	0x0000b500
        /*07d8*/ 	.word	0x00000066
        /*07dc*/ 	.word	0x00000000
        /*07e0*/ 	.short	0x0101
        /*07e2*/ 	.byte	0x3f
	.zero		1


	//   ....[43]....
        /*07e4*/ 	.word	0x0000ce60
        /*07e8*/ 	.word	0x0000005c
        /*07ec*/ 	.word	0x00000000
        /*07f0*/ 	.short	0x0101
        /*07f2*/ 	.byte	0x3f
	.zero		1


	//   ....[44]....
        /*07f4*/ 	.word	0x0000d930
        /*07f8*/ 	.word	0x000000ff
        /*07fc*/ 	.word	0x0002a850
        /*0800*/ 	.short	0x010a
        /*0802*/ 	.byte	0x05
	.zero		1


	//   ....[45]....
        /*0804*/ 	.word	0x0000d970
        /*0808*/ 	.word	0x000000ff
        /*080c*/ 	.word	0x0002a850
        /*0810*/ 	.short	0x010a
        /*0812*/ 	.byte	0x05
	.zero		1


	//   ....[46]....
        /*0814*/ 	.word	0x0000de10
        /*0818*/ 	.word	0x00000004
        /*081c*/ 	.word	0x00000000
        /*0820*/ 	.short	0x0101
        /*0822*/ 	.byte	0x3f
	.zero		1


	//   ....[47]....
        /*0824*/ 	.word	0x0000f060
        /*0828*/ 	.word	0x00000003
        /*082c*/ 	.word	0x00000000
        /*0830*/ 	.short	0x0101
        /*0832*/ 	.byte	0x3f
	.zero		1


	//   ....[48]....
        /*0834*/ 	.word	0x00012160
        /*0838*/ 	.word	0x00000009
        /*083c*/ 	.word	0x0002a840
        /*0840*/ 	.short	0x010a
        /*0842*/ 	.byte	0x3f
	.zero		1


	//   ....[49]....
        /*0844*/ 	.word	0x00012710
        /*0848*/ 	.word	0x0000000a
        /*084c*/ 	.word	0x0002a820
        /*0850*/ 	.short	0x010a
        /*0852*/ 	.byte	0x3f
	.zero		1


	//   ....[50]....
        /*0854*/ 	.word	0x00012a60
        /*0858*/ 	.word	0x00000002
        /*085c*/ 	.word	0x0002a840
        /*0860*/ 	.short	0x010a
        /*0862*/ 	.byte	0x3f
	.zero		1


	//   ....[51]....
        /*0864*/ 	.word	0x00012d60
        /*0868*/ 	.word	0x00000003
        /*086c*/ 	.word	0x00000060
        /*0870*/ 	.short	0x010a
        /*0872*/ 	.byte	0x3f
	.zero		1


	//   ....[52]....
        /*0874*/ 	.word	0x00013360
        /*0878*/ 	.word	0x00000002
        /*087c*/ 	.word	0x0002a840
        /*0880*/ 	.short	0x010a
        /*0882*/ 	.byte	0x3f
	.zero		1


	//   ....[53]....
        /*0884*/ 	.word	0x00013660
        /*0888*/ 	.word	0x00000003
        /*088c*/ 	.word	0x00000060
        /*0890*/ 	.short	0x010a
        /*0892*/ 	.byte	0x3f
	.zero		1


	//   ....[54]....
        /*0894*/ 	.word	0x00013b40
        /*0898*/ 	.word	0x00000002
        /*089c*/ 	.word	0x0002a840
        /*08a0*/ 	.short	0x010a
        /*08a2*/ 	.byte	0x3f
	.zero		1


	//   ....[55]....
        /*08a4*/ 	.word	0x00013e50
        /*08a8*/ 	.word	0x00000002
        /*08ac*/ 	.word	0x00000060
        /*08b0*/ 	.short	0x010a
        /*08b2*/ 	.byte	0x3f
	.zero		1


	//   ....[56]....
        /*08b4*/ 	.word	0x000142d0
        /*08b8*/ 	.word	0x00000003
        /*08bc*/ 	.word	0x0002a860
        /*08c0*/ 	.short	0x010a
        /*08c2*/ 	.byte	0x3f
	.zero		1


	//   ....[57]....
        /*08c4*/ 	.word	0x000152e0
        /*08c8*/ 	.word	0x00000000
        /*08cc*/ 	.word	0x0002a820
        /*08d0*/ 	.short	0x010a
        /*08d2*/ 	.byte	0x3f
	.zero		1


	//   ....[58]....
        /*08d4*/ 	.word	0x000154a0
        /*08d8*/ 	.word	0x00000006
        /*08dc*/ 	.word	0x00000000
        /*08e0*/ 	.short	0x010a
        /*08e2*/ 	.byte	0x3f
	.zero		1


	//   ....[59]....
        /*08e4*/ 	.word	0x00015510
        /*08e8*/ 	.word	0x00000007
        /*08ec*/ 	.word	0x00000000
        /*08f0*/ 	.short	0x010a
        /*08f2*/ 	.byte	0x3f
	.zero		1


	//   ....[60]....
        /*08f4*/ 	.word	0x00015580
        /*08f8*/ 	.word	0x00000004
        /*08fc*/ 	.word	0x00000000
        /*0900*/ 	.short	0x010a
        /*0902*/ 	.byte	0x3f
	.zero		1


	//   ....[61]....
        /*0904*/ 	.word	0x000155b0
        /*0908*/ 	.word	0x00000003
        /*090c*/ 	.word	0x00000000
        /*0910*/ 	.short	0x010a
        /*0912*/ 	.byte	0x3f
	.zero		1


	//   ....[62]....
        /*0914*/ 	.word	0x00015620
        /*0918*/ 	.word	0x00000003
        /*091c*/ 	.word	0x0002a800
        /*0920*/ 	.short	0x010a
        /*0922*/ 	.byte	0x3f
	.zero		1


	//   ....[63]....
        /*0924*/ 	.word	0x00015670
        /*0928*/ 	.word	0x00000003
        /*092c*/ 	.word	0x0002a830
        /*0930*/ 	.short	0x010a
        /*0932*/ 	.byte	0x3f
	.zero		1


	//   ....[64]....
        /*0934*/ 	.word	0x000156d0
        /*0938*/ 	.word	0x0000000e
        /*093c*/ 	.word	0x0002a830
        /*0940*/ 	.short	0x010a
        /*0942*/ 	.byte	0x3f
	.zero		1


	//   ....[65]....
        /*0944*/ 	.word	0x00015730
        /*0948*/ 	.word	0x0000000b
        /*094c*/ 	.word	0x0002a850
        /*0950*/ 	.short	0x010a
        /*0952*/ 	.byte	0x3f
	.zero		1


	//   ....[66]....
        /*0954*/ 	.word	0x00015790
        /*0958*/ 	.word	0x00000009
        /*095c*/ 	.word	0x0002a830
        /*0960*/ 	.short	0x010a
        /*0962*/ 	.byte	0x3f
	.zero		1


	//   ....[67]....
        /*0964*/ 	.word	0x000157f0
        /*0968*/ 	.word	0x00000009
        /*096c*/ 	.word	0x0002a850
        /*0970*/ 	.short	0x010a
        /*0972*/ 	.byte	0x3f
	.zero		1


	//   ....[68]....
        /*0974*/ 	.word	0x00015850
        /*0978*/ 	.word	0x00000009
        /*097c*/ 	.word	0x0002a830
        /*0980*/ 	.short	0x010a
        /*0982*/ 	.byte	0x3f
	.zero		1


	//   ....[69]....
        /*0984*/ 	.word	0x000158b0
        /*0988*/ 	.word	0x00000009
        /*098c*/ 	.word	0x0002a850
        /*0990*/ 	.short	0x010a
        /*0992*/ 	.byte	0x3f
	.zero		1


	//   ....[70]....
        /*0994*/ 	.word	0x00015910
        /*0998*/ 	.word	0x00000003
        /*099c*/ 	.word	0x0002a850
        /*09a0*/ 	.short	0x010a
        /*09a2*/ 	.byte	0x3f
	.zero		1


	//   ....[71]....
        /*09a4*/ 	.word	0x00015ab0
        /*09a8*/ 	.word	0x00000009
        /*09ac*/ 	.word	0x0002a840
        /*09b0*/ 	.short	0x010a
        /*09b2*/ 	.byte	0x3f
	.zero		1


	//   ....[72]....
        /*09b4*/ 	.word	0x00015b30
        /*09b8*/ 	.word	0x00000008
        /*09bc*/ 	.word	0x0002a820
        /*09c0*/ 	.short	0x010a
        /*09c2*/ 	.byte	0x3f
	.zero		1


	//   ....[73]....
        /*09c4*/ 	.word	0x00015b80
        /*09c8*/ 	.word	0x00000002
        /*09cc*/ 	.word	0x0002a840
        /*09d0*/ 	.short	0x010a
        /*09d2*/ 	.byte	0x3f
	.zero		1


	//   ....[74]....
        /*09d4*/ 	.word	0x00015bd0
        /*09d8*/ 	.word	0x00000003
        /*09dc*/ 	.word	0x00000060
        /*09e0*/ 	.short	0x010a
        /*09e2*/ 	.byte	0x3f
	.zero		1


	//   ....[75]....
        /*09e4*/ 	.word	0x00015c20
        /*09e8*/ 	.word	0x00000002
        /*09ec*/ 	.word	0x0002a840
        /*09f0*/ 	.short	0x010a
        /*09f2*/ 	.byte	0x3f
	.zero		1


	//   ....[76]....
        /*09f4*/ 	.word	0x00015c70
        /*09f8*/ 	.word	0x00000003
        /*09fc*/ 	.word	0x00000060
        /*0a00*/ 	.short	0x010a
        /*0a02*/ 	.byte	0x3f
	.zero		1


	//   ....[77]....
        /*0a04*/ 	.word	0x00015cc0
        /*0a08*/ 	.word	0x00000002
        /*0a0c*/ 	.word	0x0002a840
        /*0a10*/ 	.short	0x010a
        /*0a12*/ 	.byte	0x3f
	.zero		1


	//   ....[78]....
        /*0a14*/ 	.word	0x00015d10
        /*0a18*/ 	.word	0x00000002
        /*0a1c*/ 	.word	0x00000060
        /*0a20*/ 	.short	0x010a
        /*0a22*/ 	.byte	0x3f
	.zero		1


	//   ....[79]....
        /*0a24*/ 	.word	0x00015d60
        /*0a28*/ 	.word	0x00000003
        /*0a2c*/ 	.word	0x0002a860
        /*0a30*/ 	.short	0x010a
        /*0a32*/ 	.byte	0x3f
	.zero		1


	//   ....[80]....
        /*0a34*/ 	.word	0x00016720
        /*0a38*/ 	.word	0x00000000
        /*0a3c*/ 	.word	0x0002a820
        /*0a40*/ 	.short	0x010a
        /*0a42*/ 	.byte	0x3f
	.zero		1


	//   ....[81]....
        /*0a44*/ 	.word	0x000168c0
        /*0a48*/ 	.word	0x00000006
        /*0a4c*/ 	.word	0x00000000
        /*0a50*/ 	.short	0x010a
        /*0a52*/ 	.byte	0x3f
	.zero		1


	//   ....[82]....
        /*0a54*/ 	.word	0x00016910
        /*0a58*/ 	.word	0x00000007
        /*0a5c*/ 	.word	0x00000000
        /*0a60*/ 	.short	0x010a
        /*0a62*/ 	.byte	0x3f
	.zero		1


	//   ....[83]....
        /*0a64*/ 	.word	0x00016960
        /*0a68*/ 	.word	0x00000004
        /*0a6c*/ 	.word	0x00000000
        /*0a70*/ 	.short	0x010a
        /*0a72*/ 	.byte	0x3f
	.zero		1


	//----- nvinfo : EIATTR_NUM_MBARRIERS
	.align		4
.L_247:
        /*0a74*/ 	.byte	0x03, 0x38
        /*0a76*/ 	.short	0x0016


	//----- nvinfo : EIATTR_EXIT_INSTR_OFFSETS
	.align		4
        /*0a78*/ 	.byte	0x04, 0x1c
        /*0a7a*/ 	.short	(.L_249 - .L_248)


	//   ....[0]....
.L_248:
        /*0a7c*/ 	.word	0x00000a50


	//   ....[1]....
        /*0a80*/ 	.word	0x000100a0


	//   ....[2]....
        /*0a84*/ 	.word	0x00010100


	//   ....[3]....
        /*0a88*/ 	.word	0x00015600


	//----- nvinfo : EIATTR_MAX_THREADS
	.align		4
.L_249:
        /*0a8c*/ 	.byte	0x04, 0x05
        /*0a8e*/ 	.short	(.L_251 - .L_250)
.L_250:
        /*0a90*/ 	.word	0x00000180
        /*0a94*/ 	.word	0x00000001
        /*0a98*/ 	.word	0x00000001


	//----- nvinfo : EIATTR_CRS_STACK_SIZE
	.align		4
.L_251:
        /*0a9c*/ 	.byte	0x04, 0x1e
        /*0a9e*/ 	.short	(.L_253 - .L_252)
.L_252:
        /*0aa0*/ 	.word	0x00000000


	//----- nvinfo : EIATTR_CBANK_PARAM_SIZE
	.align		4
.L_253:
        /*0aa4*/ 	.byte	0x03, 0x19
        /*0aa6*/ 	.short	0x0a70


	//----- nvinfo : EIATTR_PARAM_CBANK
	.align		4
        /*0aa8*/ 	.byte	0x04, 0x0a
        /*0aaa*/ 	.short	(.L_255 - .L_254)
	.align		4
.L_254:
        /*0aac*/ 	.word	index@(.nv.constant0._ZN7cutlass13device_kernelIN5flash11enable_sm90INS1_16FlashAttnFwdSm90INS1_25CollectiveMainloopFwdSm90ILi2EN4cute5tupleIJNS5_1CILi1EEES8_S8_EEENS6_IJNS7_ILi128EEENS7_ILi96EEENS7_ILi192EEEEEELi128ENS_10bfloat16_tEfNS_4arch4Sm90ELb0ELb1ELb1ELb1ELb0ELb0ELb0ELb1ELb1ELb0ELb0ELb0EEENS1_21CollectiveEpilogueFwdINS6_IJSA_SA_SB_EEES9_SE_SG_Li256ELb1ELb0ELb0ELb0EEENS1_36VarlenDynamicPersistentTileSchedulerILi128ELi96ELi256ELi32ELb0ELb0ELb1ELb1ELb0ELb1EEEEEEEEEvNT_6ParamsE)
        /*0ab0*/ 	.short	0x0210
        /*0ab2*/ 	.short	0x0a70


	//----- nvinfo : EIATTR_SW_WAR
	.align		4
.L_255:
        /*0ab4*/ 	.byte	0x04, 0x36
        /*0ab6*/ 	.short	(.L_257 - .L_256)
.L_256:
        /*0ab8*/ 	.word	0x00000008
.L_257:


//--------------------- .nv.info._ZN7cutlass13device_kernelIN5flash11enable_sm90INS1_16FlashAttnFwdSm90INS1_25CollectiveMainloopFwdSm90ILi2EN4cute5tupleIJNS5_1CILi1EEES8_S8_EEENS6_IJNS7_ILi128EEENS7_ILi96EEENS7_ILi192EEEEEELi128ENS_10bfloat16_tEfNS_4arch4Sm90ELb0ELb1ELb1ELb1ELb0ELb1ELb0ELb1ELb1ELb0ELb0ELb0EEENS1_21CollectiveEpilogueFwdINS6_IJSA_SA_SB_EEES9_SE_SG_Li256ELb1ELb0ELb0ELb0EEENS1_36VarlenDynamicPersistentTileSchedulerILi128ELi96ELi256ELi32ELb0ELb0ELb1ELb1ELb0ELb1EEEEEEEEEvNT_6ParamsE --------------------------
	.section	.nv.info._ZN7cutlass13device_kernelIN5flash11enable_sm90INS1_16FlashAttnFwdSm90INS1_25CollectiveMainloopFwdSm90ILi2EN4cute5tupleIJNS5_1CILi1EEES8_S8_EEENS6_IJNS7_ILi128EEENS7_ILi96EEENS7_ILi192EEEEEELi128ENS_10bfloat16_tEfNS_4arch4Sm90ELb0ELb1ELb1ELb1ELb0ELb1ELb0ELb1ELb1ELb0ELb0ELb0EEENS1_21CollectiveEpilogueFwdINS6_IJSA_SA_SB_EEES9_SE_SG_Li256ELb1ELb0ELb0ELb0EEENS1_36VarlenDynamicPersistentTileSchedulerILi128ELi96ELi256ELi32ELb0ELb0ELb1ELb1ELb0ELb1EEEEEEEEEvNT_6ParamsE,"",@"SHT_CUDA_INFO"
	.sectionflags	@""
	.align	4


	//----- nvinfo : EIATTR_CUDA_API_VERSION
	.align		4
        /*0000*/ 	.byte	0x04, 0x37
        /*0002*/ 	.short	(.L_259 - .L_258)
.L_258:
        /*0004*/ 	.word	0x00000082


	//----- nvinfo : EIATTR_KPARAM_INFO
	.align		4
.L_259:
        /*0008*/ 	.byte	0x04, 0x17
        /*000a*/ 	.short	(.L_261 - .L_260)
.L_260:
        /*000c*/ 	.word	0x00000000
        /*0010*/ 	.short	0x0000
        /*0012*/ 	.short	0x0070
        /*0014*/ 	.byte	0x00, 0xf0, 0x01, 0x28


	//----- nvinfo : EIATTR_SPARSE_MMA_MASK
	.align		4
.L_261:
        /*0018*/ 	.byte	0x03, 0x50
        /*001a*/ 	.short	0x0000


	//----- nvinfo : EIATTR_MAXREG_COUNT
	.align		4
        /*001c*/ 	.byte	0x03, 0x1b
        /*001e*/ 	.short	0x00a8


	//----- nvinfo : EIATTR_NUM_BARRIERS
	.align		4
        /*0020*/ 	.byte	0x02, 0x4c
        /*0022*/ 	.byte	0x10
	.zero		1


	//----- nvinfo : EIATTR_EXTERNS
	.align		4
        /*0024*/ 	.byte	0x04, 0x0f
        /*0026*/ 	.short	(.L_263 - .L_262)


	//   ....[0]....
	.align		4
.L_262:
        /*0028*/ 	.word	index@(__assertfail)


	//----- nvinfo : EIATTR_ANNOTATIONS
	.align		4
.L_263:
        /*002c*/ 	.byte	0x04, 0x55
        /*002e*/ 	.short	(.L_265 - .L_264)


	//   ....[0]....
.L_264:
        /* <DEDUP_REMOVED lines=63> */


	//----- nvinfo : EIATTR_MERCURY_ISA_VERSION
	.align		4
.L_265:
        /*0410*/ 	.byte	0x03, 0x5f
        /*0412*/ 	.short	0x0101


	//----- nvinfo : EIATTR_UNUSED_LOAD_BYTE_OFFSET
	.align		4
        /*0414*/ 	.byte	0x04, 0x44
        /*0416*/ 	.short	(.L_267 - .L_266)


	//   ....[0]....
.L_266:
        /*0418*/ 	.word	0x00000ab0
        /*041c*/ 	.word	0x0000fff0


	//   ....[1]....
        /*0420*/ 	.word	0x00020510
        /*0424*/ 	.word	0x0000fff0


	//----- nvinfo : EIATTR_INT_WARP_WIDE_INSTR_OFFSETS
	.align		4
.L_267:
        /*0428*/ 	.byte	0x04, 0x31
        /*042a*/ 	.short	(.L_269 - .L_268)


	//   ....[0]....
.L_268:
        /*042c*/ 	.word	0x000001c0


	//   ....[1]....
        /*0430*/ 	.word	0x00000200


	//   ....[2]....
        /*0434*/ 	.word	0x00000270


	//   ....[3]....
        /*0438*/ 	.word	0x00024b60


	//   ....[4]....
        /*043c*/ 	.word	0x00024c00


	//   ....[5]....
        /*0440*/ 	.word	0x00025100


	//   ....[6]....
        /*0444*/ 	.word	0x00025140


	//   ....[7]....
        /*0448*/ 	.word	0x000252a0


	//   ....[8]....
        /*044c*/ 	.word	0x00025390


	//   ....[9]....
        /*0450*/ 	.word	0x000276e0


	//   ....[10]....
        /*0454*/ 	.word	0x00027780


	//----- nvinfo : EIATTR_COOP_GROUP_MASK_REGIDS
	.align		4
.L_269:
        /*0458*/ 	.byte	0x04, 0x29
        /*045a*/ 	.short	(.L_271 - .L_270)


	//   ....[0]....
.L_270:
        /*045c*/ 	.word	0xffffffff


	//   ....[1]....
        /*0460*/ 	.word	0xffffffff


	//   ....[2]....
        /*0464*/ 	.word	0xffffffff


	//   ....[3]....
        /*0468*/ 	.word	0xffffffff


	//   ....[4]....
        /*046c*/ 	.word	0xffffffff


	//   ....[5]....
        /*0470*/ 	.word	0xffffffff


	//   ....[6]....
        /*0474*/ 	.word	0xffffffff


	//   ....[7]....
        /*0478*/ 	.word	0xffffffff


	//   ....[8]....
        /*047c*/ 	.word	0xffffffff


	//   ....[9]....
        /*0480*/ 	.word	0xffffffff


	//   ....[10]....
        /*0484*/ 	.word	0xffffffff


	//   ....[11]....
        /*0488*/ 	.word	0xffffffff


	//   ....[12]....
        /*048c*/ 	.word	0xffffffff


	//   ....[13]....
        /*0490*/ 	.word	0xffffffff


	//   ....[14]....
        /*0494*/ 	.word	0xffffffff


	//   ....[15]....
        /*0498*/ 	.word	0xffffffff


	//   ....[16]....
        /*049c*/ 	.word	0xffffffff


	//   ....[17]....
        /*04a0*/ 	.word	0xffffffff


	//   ....[18]....
        /*04a4*/ 	.word	0xffffffff


	//   ....[19]....
        /*04a8*/ 	.word	0xffffffff


	//   ....[20]....
        /*04ac*/ 	.word	0xffffffff


	//   ....[21]....
        /*04b0*/ 	.word	0xffffffff


	//   ....[22]....
        /*04b4*/ 	.word	0xffffffff


	//   ....[23]....
        /*04b8*/ 	.word	0xffffffff


	//   ....[24]....
        /*04bc*/ 	.word	0xffffffff


	//   ....[25]....
        /*04c0*/ 	.word	0xffffffff


	//   ....[26]....
        /*04c4*/ 	.word	0xffffffff


	//   ....[27]....
        /*04c8*/ 	.word	0xffffffff


	//   ....[28]....
        /*04cc*/ 	.word	0xffffffff


	//   ....[29]....
        /*04d0*/ 	.word	0xffffffff


	//   ....[30]....
        /*04d4*/ 	.word	0xffffffff


	//   ....[31]....
        /*04d8*/ 	.word	0xffffffff


	//   ....[32]....
        /*04dc*/ 	.word	0xffffffff


	//   ....[33]....
        /*04e0*/ 	.word	0xffffffff


	//   ....[34]....
        /*04e4*/ 	.word	0xffffffff


	//   ....[35]....
        /*04e8*/ 	.word	0xffffffff


	//   ....[36]....
        /*04ec*/ 	.word	0xffffffff


	//   ....[37]....
        /*04f0*/ 	.word	0xffffffff


	//   ....[38]....
        /*04f4*/ 	.word	0xffffffff


	//   ....[39]....
        /*04f8*/ 	.word	0xffffffff


	//   ....[40]....
        /*04fc*/ 	.word	0xffffffff


	//   ....[41]....
        /*0500*/ 	.word	0xffffffff


	//   ....[42]....
        /*0504*/ 	.word	0xffffffff


	//   ....[43]....
        /*0508*/ 	.word	0xffffffff


	//   ....[44]....
        /*050c*/ 	.word	0xffffffff


	//   ....[45]....
        /*0510*/ 	.word	0xffffffff


	//   ....[46]....
        /*0514*/ 	.word	0xffffffff


	//   ....[47]....
        /*0518*/ 	.word	0xffffffff


	//   ....[48]....
        /*051c*/ 	.word	0xffffffff


	//   ....[49]....
        /*0520*/ 	.word	0xffffffff


	//   ....[50]....
        /*0524*/ 	.word	0xffffffff


	//   ....[51]....
        /*0528*/ 	.word	0xffffffff


	//   ....[52]....
        /*052c*/ 	.word	0xffffffff


	//   ....[53]....
        /*0530*/ 	.word	0xffffffff


	//   ....[54]....
        /*0534*/ 	.word	0xffffffff


	//   ....[55]....
        /*0538*/ 	.word	0xffffffff


	//   ....[56]....
        /*053c*/ 	.word	0xffffffff


	//   ....[57]....
        /*0540*/ 	.word	0xffffffff


	//   ....[58]....
        /*0544*/ 	.word	0xffffffff


	//   ....[59]....
        /*0548*/ 	.word	0xffffffff


	//   ....[60]....
        /*054c*/ 	.word	0xffffffff


	//   ....[61]....
        /*0550*/ 	.word	0xffffffff


	//   ....[62]....
        /*0554*/ 	.word	0x0500000f


	//   ....[63]....
        /*0558*/ 	.word	0x0500000f


	//   ....[64]....
        /*055c*/ 	.word	0x0500000f


	//   ....[65]....
        /*0560*/ 	.word	0x0500000f


	//   ....[66]....
        /*0564*/ 	.word	0x0500000f


	//   ....[67]....
        /*0568*/ 	.word	0x0500000f


	//   ....[68]....
        /*056c*/ 	.word	0x0500000f


	//   ....[69]....
        /*0570*/ 	.word	0x0500000f


	//   ....[70]....
        /*0574*/ 	.word	0x0500000f


	//   ....[71]....
        /*0578*/ 	.word	0x0500000f


	//   ....[72]....
        /*057c*/ 	.word	0x0500000f


	//   ....[73]....
        /*0580*/ 	.word	0x0500000f


	//   ....[74]....
        /*0584*/ 	.word	0x0500000f


	//   ....[75]....
        /*0588*/ 	.word	0x0500000f


	//   ....[76]....
        /*058c*/ 	.word	0x0500000f


	//   ....[77]....
        /*0590*/ 	.word	0x0500000f


	//   ....[78]....
        /*0594*/ 	.word	0x0500000f


	//   ....[79]....
        /*0598*/ 	.word	0x0500000f


	//   ....[80]....
        /*059c*/ 	.word	0x0500000f


	//   ....[81]....
        /*05a0*/ 	.word	0x0500000f


	//   ....[82]....
        /*05a4*/ 	.word	0x0500000f


	//   ....[83]....
        /*05a8*/ 	.word	0x0500000f


	//   ....[84]....
        /*05ac*/ 	.word	0x0500000f


	//   ....[85]....
        /*05b0*/ 	.word	0x0500000f


	//   ....[86]....
        /*05b4*/ 	.word	0x0500000f


	//   ....[87]....
        /*05b8*/ 	.word	0x0500000f


	//   ....[88]....
        /*05bc*/ 	.word	0x0500000f


	//   ....[89]....
        /*05c0*/ 	.word	0x0500000f


	//   ....[90]....
        /*05c4*/ 	.word	0x0500000f


	//   ....[91]....
        /*05c8*/ 	.word	0x0500000f


	//   ....[92]....
        /*05cc*/ 	.word	0x0500000f


	//   ....[93]....
        /*05d0*/ 	.word	0x0500000f


	//   ....[94]....
        /*05d4*/ 	.word	0x0500000f


	//   ....[95]....
        /*05d8*/ 	.word	0x0500000f


	//   ....[96]....
        /*05dc*/ 	.word	0x0500000f


	//   ....[97]....
        /*05e0*/ 	.word	0x0500000f


	//----- nvinfo : EIATTR_COOP_GROUP_INSTR_OFFSETS
	.align		4
.L_271:
        /*05e4*/ 	.byte	0x04, 0x28
        /*05e6*/ 	.short	(.L_273 - .L_272)


	//   ....[0]....
.L_272:
        /*05e8*/ 	.word	0x00000060


	//   ....[1]....
        /*05ec*/ 	.word	0x000001d0


	//   ....[2]....
        /*05f0*/ 	.word	0x00000220


	//   ....[3]....
        /*05f4*/ 	.word	0x00000450


	//   ....[4]....
        /*05f8*/ 	.word	0x000005b0


	//   ....[5]....
        /*05fc*/ 	.word	0x000006d0


	//   ....[6]....
        /*0600*/ 	.word	0x00000830


	//   ....[7]....
        /*0604*/ 	.word	0x0000b500


	//   ....[8]....
        /*0608*/ 	.word	0x00014c10


	//   ....[9]....
        /*060c*/ 	.word	0x00014d10


	//   ....[10]....
        /*0610*/ 	.word	0x00015320


	//   ....[11]....
        /*0614*/ 	.word	0x000153b0


	//   ....[12]....
        /*0618*/ 	.word	0x00018790


	//   ....[13]....
        /*061c*/ 	.word	0x00018840


	//   ....[14]....
        /*0620*/ 	.word	0x00018d90


	//   ....[15]....
        /*0624*/ 	.word	0x00018e30


	//   ....[16]....
        /*0628*/ 	.word	0x0001b030


	//   ....[17]....
        /*062c*/ 	.word	0x0001b060


	//   ....[18]....
        /*0630*/ 	.word	0x0001b4b0


	//   ....[19]....
        /*0634*/ 	.word	0x0001b530


	//   ....[20]....
        /*0638*/ 	.word	0x0001e710


	//   ....[21]....
        /*063c*/ 	.word	0x0001e7b0


	//   ....[22]....
        /*0640*/ 	.word	0x0001ece0


	//   ....[23]....
        /*0644*/ 	.word	0x0001ed70


	//   ....[24]....
        /*0648*/ 	.word	0x0001fc40


	//   ....[25]....
        /*064c*/ 	.word	0x0001fc80


	//   ....[26]....
        /*0650*/ 	.word	0x0001fd80


	//   ....[27]....
        /*0654*/ 	.word	0x0001ffa0


	//   ....[28]....
        /*0658*/ 	.word	0x000223f0


	//   ....[29]....
        /*065c*/ 	.word	0x00022580


	//   ....[30]....
        /*0660*/ 	.word	0x000225b0


	//   ....[31]....
        /*0664*/ 	.word	0x000225f0


	//   ....[32]....
        /*0668*/ 	.word	0x00022650


	//   ....[33]....
        /*066c*/ 	.word	0x000226b0


	//   ....[34]....
        /*0670*/ 	.word	0x00022700


	//   ....[35]....
        /*0674*/ 	.word	0x000228c0


	//   ....[36]....
        /*0678*/ 	.word	0x00022920


	//   ....[37]....
        /*067c*/ 	.word	0x00022960


	//   ....[38]....
        /*0680*/ 	.word	0x000229a0


	//   ....[39]....
        /*0684*/ 	.word	0x000229d0


	//   ....[40]....
        /*0688*/ 	.word	0x00022a00


	//   ....[41]....
        /*068c*/ 	.word	0x00022aa0


	//   ....[42]....
        /*0690*/ 	.word	0x00022b00


	//   ....[43]....
        /*0694*/ 	.word	0x00022b90


	//   ....[44]....
        /*0698*/ 	.word	0x00027b90


	//   ....[45]....
        /*069c*/ 	.word	0x00027ba0


	//   ....[46]....
        /*06a0*/ 	.word	0x00027cc0


	//   ....[47]....
        /*06a4*/ 	.word	0x00027d20


	//   ....[48]....
        /*06a8*/ 	.word	0x00027d60


	//   ....[49]....
        /*06ac*/ 	.word	0x00027da0


	//   ....[50]....
        /*06b0*/ 	.word	0x00027dd0


	//   ....[51]....
        /*06b4*/ 	.word	0x00027e00


	//   ....[52]....
        /*06b8*/ 	.word	0x00027fa0


	//   ....[53]....
        /*06bc*/ 	.word	0x00028000


	//   ....[54]....
        /*06c0*/ 	.word	0x00028040


	//   ....[55]....
        /*06c4*/ 	.word	0x00028080


	//   ....[56]....
        /*06c8*/ 	.word	0x000280b0


	//   ....[57]....
        /*06cc*/ 	.word	0x000280e0


	//   ....[58]....
        /*06d0*/ 	.word	0x000281a0


	//   ....[59]....
        /*06d4*/ 	.word	0x000281c0


	//   ....[60]....
        /*06d8*/ 	.word	0x00028230


	//   ....[61]....
        /*06dc*/ 	.word	0x000288d0


	//   ....[62]....
        /*06e0*/ 	.word	0x00028d10


	//   ....[63]....
        /*06e4*/ 	.word	0x00028db0


	//   ....[64]....
        /*06e8*/ 	.word	0x00028e50


	//   ....[65]....
        /*06ec*/ 	.word	0x00028ef0


	//   ....[66]....
        /*06f0*/ 	.word	0x00028f90


	//   ....[67]....
        /*06f4*/ 	.word	0x00029030


	//   ....[68]....
        /*06f8*/ 	.word	0x000290d0


	//   ....[69]....
        /*06fc*/ 	.word	0x00029170


	//   ....[70]....
        /*0700*/ 	.word	0x00029260


	//   ....[71]....
        /*0704*/ 	.word	0x00029300


	//   ....[72]....
        /*0708*/ 	.word	0x000293a0


	//   ....[73]....
        /*070c*/ 	.word	0x00029440


	//   ....[74]....
        /*0710*/ 	.word	0x000294e0


	//   ....[75]....
        /*0714*/ 	.word	0x00029580


	//   ....[76]....
        /*0718*/ 	.word	0x00029620


	//   ....[77]....
        /*071c*/ 	.word	0x000296c0


	//   ....[78]....
        /*0720*/ 	.word	0x00029a60


	//   ....[79]....
        /*0724*/ 	.word	0x00029d40


	//   ....[80]....
        /*0728*/ 	.word	0x0002a160


	//   ....[81]....
        /*072c*/ 	.word	0x0002a1f0


	//   ....[82]....
        /*0730*/ 	.word	0x0002a290


	//   ....[83]....
        /*0734*/ 	.word	0x0002a340


	//   ....[84]....
        /*0738*/ 	.word	0x0002a3c0


	//   ....[85]....
        /*073c*/ 	.word	0x0002a440


	//   ....[86]....
        /*0740*/ 	.word	0x0002a4c0


	//   ....[87]....
        /*0744*/ 	.word	0x0002a540


	//   ....[88]....
        /*0748*/ 	.word	0x0002a5d0


	//   ....[89]....
        /*074c*/ 	.word	0x0002a680


	//   ....[90]....
        /*0750*/ 	.word	0x0002a700


	//   ....[91]....
        /*0754*/ 	.word	0x0002a780


	//   ....[92]....
        /*0758*/ 	.word	0x0002a800


	//   ....[93]....
        /*075c*/ 	.word	0x0002a880


	//   ....[94]....
        /*0760*/ 	.word	0x0002a8f0


	//   ....[95]....
        /*0764*/ 	.word	0x0002a990


	//   ....[96]....
        /*0768*/ 	.word	0x0002aa20


	//   ....[97]....
        /*076c*/ 	.word	0x0002ab50


	//----- nvinfo : EIATTR_REG_RECONFIG
	.align		4
.L_273:
        /*0770*/ 	.byte	0x01, 0x54
	.zero		2


	//----- nvinfo : EIATTR_SYSCALL_OFFSETS
	.align		4
        /*0774*/ 	.byte	0x04, 0x46
        /*0776*/ 	.short	(.L_275 - .L_274)


	//   ....[0]....
.L_274:
        /*0778*/ 	.word	0x00001c50


	//   ....[1]....
        /*077c*/ 	.word	0x00001da0


	//   ....[2]....
        /*0780*/ 	.word	0x0000b6a0


	//   ....[3]....
        /*0784*/ 	.word	0x0000bb40


	//   ....[4]....
        /*0788*/ 	.word	0x00024d90


	//   ....[5]....
        /*078c*/ 	.word	0x00024ed0


	//   ....[6]....
        /*0790*/ 	.word	0x00024fd0


	//----- nvinfo : EIATTR_MBARRIER_INSTR_OFFSETS
	.align		4
.L_275:
        /*0794*/ 	.byte	0x04, 0x39
        /*0796*/ 	.short	(.L_277 - .L_276)


	//   ....[0]....
.L_276:
        /*0798*/ 	.word	0x00000300
        /*079c*/ 	.word	0x000000ff
        /*07a0*/ 	.word	0x0002a800
        /*07a4*/ 	.short	0x0100
        /*07a6*/ 	.byte	0x08
	.zero		1


	//   ....[1]....
        /*07a8*/ 	.word	0x00000310
        /*07ac*/ 	.word	0x000000ff
        /*07b0*/ 	.word	0x0002a820
        /*07b4*/ 	.short	0x0100
        /*07b6*/ 	.byte	0x08
	.zero		1


	//   ....[2]....
        /*07b8*/ 	.word	0x00000400
        /*07bc*/ 	.word	0x000000ff
        /*07c0*/ 	.word	0x0002a830
        /*07c4*/ 	.short	0x0100
        /*07c6*/ 	.byte	0x08
	.zero		1


	//   ....[3]....
        /*07c8*/ 	.word	0x00000410
        /*07cc*/ 	.word	0x000000ff
        /*07d0*/ 	.word	0x0002a840
        /*07d4*/ 	.short	0x0100
        /*07d6*/ 	.byte	0x08
	.zero		1


	//   ....[4]....
        /*07d8*/ 	.word	0x00000420
        /*07dc*/ 	.word	0x000000ff
        /*07e0*/ 	.word	0x0002a838
        /*07e4*/ 	.short	0x0100
        /*07e6*/ 	.byte	0x08
	.zero		1


	//   ....[5]....
        /*07e8*/ 	.word	0x00000430
        /*07ec*/ 	.word	0x000000ff
        /*07f0*/ 	.word	0x0002a848
        /*07f4*/ 	.short	0x0100
        /*07f6*/ 	.byte	0x08
	.zero		1


	//   ....[6]....
        /*07f8*/ 	.word	0x00000560
        /*07fc*/ 	.word	0x000000ff
        /*0800*/ 	.word	0x0002a850
        /*0804*/ 	.short	0x0100
        /*0806*/ 	.byte	0x08
	.zero		1


	//   ....[7]....
        /*0808*/ 	.word	0x00000570
        /*080c*/ 	.word	0x000000ff
        /*0810*/ 	.word	0x0002a860
        /*0814*/ 	.short	0x0100
        /*0816*/ 	.byte	0x08
	.zero		1


	//   ....[8]....
        /*0818*/ 	.word	0x00000580
        /*081c*/ 	.word	0x000000ff
        /*0820*/ 	.word	0x0002a858
        /*0824*/ 	.short	0x0100
        /*0826*/ 	.byte	0x08
	.zero		1


	//   ....[9]....
        /*0828*/ 	.word	0x00000590
        /*082c*/ 	.word	0x000000ff
        /*0830*/ 	.word	0x0002a868
        /*0834*/ 	.short	0x0100
        /*0836*/ 	.byte	0x08
	.zero		1


	//   ....[10]....
        /*0838*/ 	.word	0x00000680
        /*083c*/ 	.word	0x000000ff
        /*0840*/ 	.word	0x0002a870
        /*0844*/ 	.short	0x0100
        /*0846*/ 	.byte	0x06
	.zero		1


	//   ....[11]....
        /*0848*/ 	.word	0x00000690
        /*084c*/ 	.word	0x000000ff
        /*0850*/ 	.word	0x0002a880
        /*0854*/ 	.short	0x0100
        /*0856*/ 	.byte	0x06
	.zero		1


	//   ....[12]....
        /*0858*/ 	.word	0x000006a0
        /*085c*/ 	.word	0x000000ff
        /*0860*/ 	.word	0x0002a878
        /*0864*/ 	.short	0x0100
        /*0866*/ 	.byte	0x06
	.zero		1


	//   ....[13]....
        /*0868*/ 	.word	0x000006b0
        /*086c*/ 	.word	0x000000ff
        /*0870*/ 	.word	0x0002a888
        /*0874*/ 	.short	0x0100
        /*0876*/ 	.byte	0x06
	.zero		1


	//   ....[14]....
        /*0878*/ 	.word	0x000007e0
        /*087c*/ 	.word	0x000000ff
        /*0880*/ 	.word	0x0002a890
        /*0884*/ 	.short	0x0100
        /*0886*/ 	.byte	0x08
	.zero		1


	//   ....[15]....
        /*0888*/ 	.word	0x000007f0
        /*088c*/ 	.word	0x000000ff
        /*0890*/ 	.word	0x0002a8a0
        /*0894*/ 	.short	0x0100
        /*0896*/ 	.byte	0x08
	.zero		1


	//   ....[16]....
        /*0898*/ 	.word	0x00000800
        /*089c*/ 	.word	0x000000ff
        /*08a0*/ 	.word	0x0002a898
        /*08a4*/ 	.short	0x0100
        /*08a6*/ 	.byte	0x08
	.zero		1


	//   ....[17]....
        /*08a8*/ 	.word	0x00000810
        /*08ac*/ 	.word	0x000000ff
        /*08b0*/ 	.word	0x0002a8a8
        /*08b4*/ 	.short	0x0100
        /*08b6*/ 	.byte	0x08
	.zero		1


	//   ....[18]....
        /*08b8*/ 	.word	0x00000940
        /*08bc*/ 	.word	0x000000ff
        /*08c0*/ 	.word	0x0002a8b0
        /*08c4*/ 	.short	0x0100
        /*08c6*/ 	.byte	0x08
	.zero		1


	//   ....[19]....
        /*08c8*/ 	.word	0x00000950
        /*08cc*/ 	.word	0x000000ff
        /*08d0*/ 	.word	0x0002a8c0
        /*08d4*/ 	.short	0x0100
        /*08d6*/ 	.byte	0x08
	.zero		1


	//   ....[20]....
        /*08d8*/ 	.word	0x00000960
        /*08dc*/ 	.word	0x000000ff
        /*08e0*/ 	.word	0x0002a8b8
        /*08e4*/ 	.short	0x0100
        /*08e6*/ 	.byte	0x08
	.zero		1


	//   ....[21]....
        /*08e8*/ 	.word	0x00000970
        /*08ec*/ 	.word	0x000000ff
        /*08f0*/ 	.word	0x0002a8c8
        /*08f4*/ 	.short	0x0100
        /*08f6*/ 	.byte	0x08
	.zero		1


	//   ....[22]....
        /*08f8*/ 	.word	0x00003ae0
        /*08fc*/ 	.word	0x00000004
        /*0900*/ 	.word	0x0002a890
        /*0904*/ 	.short	0x010a
        /*0906*/ 	.byte	0x3f
	.zero		1


	//   ....[23]....
        /*0908*/ 	.word	0x000072c0
        /*090c*/ 	.word	0x00000004
        /*0910*/ 	.word	0x0002a890
        /*0914*/ 	.short	0x010a
        /*0916*/ 	.byte	0x3f
	.zero		1


	//   ....[24]....
        /*0918*/ 	.word	0x0000a570
        /*091c*/ 	.word	0x00000004
        /*0920*/ 	.word	0x0002a890
        /*0924*/ 	.short	0x010a
        /*0926*/ 	.byte	0x3f
	.zero		1


	//   ....[25]....
        /*0928*/ 	.word	0x0000a960
        /*092c*/ 	.word	0x00000020
        /*0930*/ 	.word	0x00000000
        /*0934*/ 	.short	0x0101
        /*0936*/ 	.byte	0x3f
	.zero		1


	//   ....[26]....
        /*0938*/ 	.word	0x0000a9a0
        /*093c*/ 	.word	0x00000004
        /*0940*/ 	.word	0x0002a8b0
        /*0944*/ 	.short	0x010a
        /*0946*/ 	.byte	0x3f
	.zero		1


	//   ....[27]....
        /*0948*/ 	.word	0x0000ae70
        /*094c*/ 	.word	0x00000004
        /*0950*/ 	.word	0x00000000
        /*0954*/ 	.short	0x0101
        /*0956*/ 	.byte	0x3f
	.zero		1


	//   ....[28]....
        /*0958*/ 	.word	0x0000b720
        /*095c*/ 	.word	0x00000012
        /*0960*/ 	.word	0x0002a800
        /*0964*/ 	.short	0x010a
        /*0966*/ 	.byte	0x3f
	.zero		1


	//   ....[29]....
        /*0968*/ 	.word	0x0000b770
        /*096c*/ 	.word	0x00000012
        /*0970*/ 	.word	0x0002a800
        /*0974*/ 	.short	0x010a
        /*0976*/ 	.byte	0x3f
	.zero		1


	//   ....[30]....
        /*0978*/ 	.word	0x0000cba0
        /*097c*/ 	.word	0x00000012
        /*0980*/ 	.word	0x0002a800
        /*0984*/ 	.short	0x010a
        /*0986*/ 	.byte	0x3f
	.zero		1


	//   ....[31]....
        /*0988*/ 	.word	0x00010120
        /*098c*/ 	.word	0x00000012
        /*0990*/ 	.word	0x0002a800
        /*0994*/ 	.short	0x010a
        /*0996*/ 	.byte	0x3f
	.zero		1


	//   ....[32]....
        /*0998*/ 	.word	0x00012cc0
        /*099c*/ 	.word	0x00000004
        /*09a0*/ 	.word	0x0002a830
        /*09a4*/ 	.short	0x010a
        /*09a6*/ 	.byte	0x3f
	.zero		1


	//   ....[33]....
        /*09a8*/ 	.word	0x00012d30
        /*09ac*/ 	.word	0x00000004
        /*09b0*/ 	.word	0x0002a830
        /*09b4*/ 	.short	0x010a
        /*09b6*/ 	.byte	0x3f
	.zero		1


	//   ....[34]....
        /*09b8*/ 	.word	0x000136e0
        /*09bc*/ 	.word	0x00000004
        /*09c0*/ 	.word	0x00000000
        /*09c4*/ 	.short	0x0101
        /*09c6*/ 	.byte	0x3f
	.zero		1


	//   ....[35]....
        /*09c8*/ 	.word	0x00016160
        /*09cc*/ 	.word	0x000000c0
        /*09d0*/ 	.word	0x0002a830
        /*09d4*/ 	.short	0x010a
        /*09d6*/ 	.byte	0x3f
	.zero		1


	//   ....[36]....
        /*09d8*/ 	.word	0x000161d0
        /*09dc*/ 	.word	0x000000c0
        /*09e0*/ 	.word	0x0002a830
        /*09e4*/ 	.short	0x010a
        /*09e6*/ 	.byte	0x3f
	.zero		1


	//   ....[37]....
        /*09e8*/ 	.word	0x00016d50
        /*09ec*/ 	.word	0x0000000c
        /*09f0*/ 	.word	0x0002a850
        /*09f4*/ 	.short	0x010a
        /*09f6*/ 	.byte	0x3f
	.zero		1


	//   ....[38]....
        /*09f8*/ 	.word	0x00016df0
        /*09fc*/ 	.word	0x0000000c
        /*0a00*/ 	.word	0x0002a850
        /*0a04*/ 	.short	0x010a
        /*0a06*/ 	.byte	0x3f
	.zero		1


	//   ....[39]....
        /*0a08*/ 	.word	0x00017780
        /*0a0c*/ 	.word	0x000000c0
        /*0a10*/ 	.word	0x00000000
        /*0a14*/ 	.short	0x0101
        /*0a16*/ 	.byte	0x3f
	.zero		1


	//   ....[40]....
        /*0a18*/ 	.word	0x00018ef0
        /*0a1c*/ 	.word	0x00000071
        /*0a20*/ 	.word	0x00000000
        /*0a24*/ 	.short	0x0101
        /*0a26*/ 	.byte	0x3f
	.zero		1


	//   ....[41]....
        /*0a28*/ 	.word	0x00019ab0
        /*0a2c*/ 	.word	0x0000000a
        /*0a30*/ 	.word	0x0002a830
        /*0a34*/ 	.short	0x010a
        /*0a36*/ 	.byte	0x3f
	.zero		1


	//   ....[42]....
        /*0a38*/ 	.word	0x00019b20
        /*0a3c*/ 	.word	0x0000000a
        /*0a40*/ 	.word	0x0002a830
        /*0a44*/ 	.short	0x010a
        /*0a46*/ 	.byte	0x3f
	.zero		1


	//   ....[43]....
        /*0a48*/ 	.word	0x0001a6a0
        /*0a4c*/ 	.word	0x00000014
        /*0a50*/ 	.word	0x0002a850
        /*0a54*/ 	.short	0x010a
        /*0a56*/ 	.byte	0x3f
	.zero		1


	//   ....[44]....
        /*0a58*/ 	.word	0x0001a6f0
        /*0a5c*/ 	.word	0x00000014
        /*0a60*/ 	.word	0x0002a850
        /*0a64*/ 	.short	0x010a
        /*0a66*/ 	.byte	0x3f
	.zero		1


	//   ....[45]....
        /*0a68*/ 	.word	0x0001baa0
        /*0a6c*/ 	.word	0x0000000d
        /*0a70*/ 	.word	0x00000000
        /*0a74*/ 	.short	0x0101
        /*0a76*/ 	.byte	0x3f
	.zero		1


	//   ....[46]....
        /*0a78*/ 	.word	0x0001bbd0
        /*0a7c*/ 	.word	0x0000000f
        /*0a80*/ 	.word	0x00000000
        /*0a84*/ 	.short	0x0101
        /*0a86*/ 	.byte	0x3f
	.zero		1


	//   ....[47]....
        /*0a88*/ 	.word	0x0001c0c0
        /*0a8c*/ 	.word	0x0000000f
        /*0a90*/ 	.word	0x0002a830
        /*0a94*/ 	.short	0x010a
        /*0a96*/ 	.byte	0x3f
	.zero		1


	//   ....[48]....
        /*0a98*/ 	.word	0x0001c130
        /*0a9c*/ 	.word	0x0000000f
        /*0aa0*/ 	.word	0x0002a830
        /*0aa4*/ 	.short	0x010a
        /*0aa6*/ 	.byte	0x3f
	.zero		1


	//   ....[49]....
        /*0aa8*/ 	.word	0x0001ccb0
        /*0aac*/ 	.word	0x0000000a
        /*0ab0*/ 	.word	0x0002a850
        /*0ab4*/ 	.short	0x010a
        /*0ab6*/ 	.byte	0x3f
	.zero		1


	//   ....[50]....
        /*0ab8*/ 	.word	0x0001cd50
        /*0abc*/ 	.word	0x0000000a
        /*0ac0*/ 	.word	0x0002a850
        /*0ac4*/ 	.short	0x010a
        /*0ac6*/ 	.byte	0x3f
	.zero		1


	//   ....[51]....
        /*0ac8*/ 	.word	0x0001d680
        /*0acc*/ 	.word	0x00000006
        /*0ad0*/ 	.word	0x00000000
        /*0ad4*/ 	.short	0x0101
        /*0ad6*/ 	.byte	0x3f
	.zero		1


	//   ....[52]....
        /*0ad8*/ 	.word	0x0001f1d0
        /*0adc*/ 	.word	0x0000006d
        /*0ae0*/ 	.word	0x00000000
        /*0ae4*/ 	.short	0x0101
        /*0ae6*/ 	.byte	0x3f
	.zero		1


	//   ....[53]....
        /*0ae8*/ 	.word	0x0001fb30
        /*0aec*/ 	.word	0x0000000d
        /*0af0*/ 	.word	0x0002a850
        /*0af4*/ 	.short	0x010a
        /*0af6*/ 	.byte	0x3f
	.zero		1


	//   ....[54]....
        /*0af8*/ 	.word	0x0001fbd0
        /*0afc*/ 	.word	0x0000000d
        /*0b00*/ 	.word	0x0002a850
        /*0b04*/ 	.short	0x010a
        /*0b06*/ 	.byte	0x3f
	.zero		1


	//   ....[55]....
        /*0b08*/ 	.word	0x000200a0
        /*0b0c*/ 	.word	0x0000000c
        /*0b10*/ 	.word	0x00000000
        /*0b14*/ 	.short	0x0101
        /*0b16*/ 	.byte	0x3f
	.zero		1


	//   ....[56]....
        /*0b18*/ 	.word	0x00021340
        /*0b1c*/ 	.word	0x00000000
        /*0b20*/ 	.word	0x00000000
        /*0b24*/ 	.short	0x0101
        /*0b26*/ 	.byte	0x3f
	.zero		1


	//   ....[57]....
        /*0b28*/ 	.word	0x00023bc0
        /*0b2c*/ 	.word	0x00000008
        /*0b30*/ 	.word	0x0002a820
        /*0b34*/ 	.short	0x010a
        /*0b36*/ 	.byte	0x3f
	.zero		1


	//   ....[58]....
        /*0b38*/ 	.word	0x00023c50
        /*0b3c*/ 	.word	0x00000009
        /*0b40*/ 	.word	0x0002a8a0
        /*0b44*/ 	.short	0x010a
        /*0b46*/ 	.byte	0x3f
	.zero		1


	//   ....[59]....
        /*0b48*/ 	.word	0x00023ee0
        /*0b4c*/ 	.word	0x00000009
        /*0b50*/ 	.word	0x0002a8c0
        /*0b54*/ 	.short	0x010a
        /*0b56*/ 	.byte	0x3f
	.zero		1


	//   ....[60]....
        /*0b58*/ 	.word	0x00024220
        /*0b5c*/ 	.word	0x00000009
        /*0b60*/ 	.word	0x0002a8a0
        /*0b64*/ 	.short	0x010a
        /*0b66*/ 	.byte	0x3f
	.zero		1


	//   ....[61]....
        /*0b68*/ 	.word	0x000244a0
        /*0b6c*/ 	.word	0x00000009
        /*0b70*/ 	.word	0x0002a8c0
        /*0b74*/ 	.short	0x010a
        /*0b76*/ 	.byte	0x3f
	.zero		1


	//   ....[62]....
        /*0b78*/ 	.word	0x000256d0
        /*0b7c*/ 	.word	0x00000007
        /*0b80*/ 	.word	0x0002a840
        /*0b84*/ 	.short	0x010a
        /*0b86*/ 	.byte	0x3f
	.zero		1


	//   ....[63]....
        /*0b88*/ 	.word	0x00025c80
        /*0b8c*/ 	.word	0x0000000a
        /*0b90*/ 	.word	0x0002a820
        /*0b94*/ 	.short	0x010a
        /*0b96*/ 	.byte	0x3f
	.zero		1


	//   ....[64]....
        /*0b98*/ 	.word	0x00025fd0
        /*0b9c*/ 	.word	0x00000003
        /*0ba0*/ 	.word	0x0002a840
        /*0ba4*/ 	.short	0x010a
        /*0ba6*/ 	.byte	0x3f
	.zero		1


	//   ....[65]....
        /*0ba8*/ 	.word	0x000262d0
        /*0bac*/ 	.word	0x00000008
        /*0bb0*/ 	.word	0x00000060
        /*0bb4*/ 	.short	0x010a
        /*0bb6*/ 	.byte	0x3f
	.zero		1


	//   ....[66]....
        /*0bb8*/ 	.word	0x000268d0
        /*0bbc*/ 	.word	0x00000002
        /*0bc0*/ 	.word	0x0002a840
        /*0bc4*/ 	.short	0x010a
        /*0bc6*/ 	.byte	0x3f
	.zero		1


	//   ....[67]....
        /*0bc8*/ 	.word	0x00026bd0
        /*0bcc*/ 	.word	0x00000003
        /*0bd0*/ 	.word	0x00000060
        /*0bd4*/ 	.short	0x010a
        /*0bd6*/ 	.byte	0x3f
	.zero		1


	//   ....[68]....
        /*0bd8*/ 	.word	0x000270b0
        /*0bdc*/ 	.word	0x00000002
        /*0be0*/ 	.word	0x0002a840
        /*0be4*/ 	.short	0x010a
        /*0be6*/ 	.byte	0x3f
	.zero		1


	//   ....[69]....
        /*0be8*/ 	.word	0x000273c0
        /*0bec*/ 	.word	0x00000002
        /*0bf0*/ 	.word	0x00000060
        /*0bf4*/ 	.short	0x010a
        /*0bf6*/ 	.byte	0x3f
	.zero		1


	//   ....[70]....
        /*0bf8*/ 	.word	0x00027840
        /*0bfc*/ 	.word	0x00000003
        /*0c00*/ 	.word	0x0002a860
        /*0c04*/ 	.short	0x010a
        /*0c06*/ 	.byte	0x3f
	.zero		1


	//   ....[71]....
        /*0c08*/ 	.word	0x00028850
        /*0c0c*/ 	.word	0x00000000
        /*0c10*/ 	.word	0x0002a820
        /*0c14*/ 	.short	0x010a
        /*0c16*/ 	.byte	0x3f
	.zero		1


	//   ....[72]....
        /*0c18*/ 	.word	0x00028a00
        /*0c1c*/ 	.word	0x00000006
        /*0c20*/ 	.word	0x00000000
        /*0c24*/ 	.short	0x010a
        /*0c26*/ 	.byte	0x3f
	.zero		1


	//   ....[73]....
        /*0c28*/ 	.word	0x00028a70
        /*0c2c*/ 	.word	0x00000007
        /*0c30*/ 	.word	0x00000000
        /*0c34*/ 	.short	0x010a
        /*0c36*/ 	.byte	0x3f
	.zero		1


	//   ....[74]....
        /*0c38*/ 	.word	0x00028ae0
        /*0c3c*/ 	.word	0x00000004
        /*0c40*/ 	.word	0x00000000
        /*0c44*/ 	.short	0x010a
        /*0c46*/ 	.byte	0x3f
	.zero		1


	//   ....[75]....
        /*0c48*/ 	.word	0x00028b10
        /*0c4c*/ 	.word	0x00000003
        /*0c50*/ 	.word	0x00000000
        /*0c54*/ 	.short	0x010a
        /*0c56*/ 	.byte	0x3f
	.zero		1


	//   ....[76]....
        /*0c58*/ 	.word	0x00028b70
        /*0c5c*/ 	.word	0x00000004
        /*0c60*/ 	.word	0x0002a890
        /*0c64*/ 	.short	0x010a
        /*0c66*/ 	.byte	0x3f
	.zero		1


	//   ....[77]....
        /*0c68*/ 	.word	0x00028bc0
        /*0c6c*/ 	.word	0x00000004
        /*0c70*/ 	.word	0x0002a890
        /*0c74*/ 	.short	0x010a
        /*0c76*/ 	.byte	0x3f
	.zero		1


	//   ....[78]....
        /*0c78*/ 	.word	0x00028c10
        /*0c7c*/ 	.word	0x00000004
        /*0c80*/ 	.word	0x0002a890
        /*0c84*/ 	.short	0x010a
        /*0c86*/ 	.byte	0x3f
	.zero		1


	//   ....[79]....
        /*0c88*/ 	.word	0x00028c60
        /*0c8c*/ 	.word	0x00000004
        /*0c90*/ 	.word	0x0002a8b0
        /*0c94*/ 	.short	0x010a
        /*0c96*/ 	.byte	0x3f
	.zero		1


	//   ....[80]....
        /*0c98*/ 	.word	0x000291b0
        /*0c9c*/ 	.word	0x00000012
        /*0ca0*/ 	.word	0x0002a800
        /*0ca4*/ 	.short	0x010a
        /*0ca6*/ 	.byte	0x3f
	.zero		1


	//   ....[81]....
        /*0ca8*/ 	.word	0x00029700
        /*0cac*/ 	.word	0x00000012
        /*0cb0*/ 	.word	0x0002a800
        /*0cb4*/ 	.short	0x010a
        /*0cb6*/ 	.byte	0x3f
	.zero		1


	//   ....[82]....
        /*0cb8*/ 	.word	0x00029750
        /*0cbc*/ 	.word	0x00000004
        /*0cc0*/ 	.word	0x0002a830
        /*0cc4*/ 	.short	0x010a
        /*0cc6*/ 	.byte	0x3f
	.zero		1


	//   ....[83]....
        /*0cc8*/ 	.word	0x000297a0
        /*0ccc*/ 	.word	0x000000c0
        /*0cd0*/ 	.word	0x0002a830
        /*0cd4*/ 	.short	0x010a
        /*0cd6*/ 	.byte	0x3f
	.zero		1


	//   ....[84]....
        /*0cd8*/ 	.word	0x000297f0
        /*0cdc*/ 	.word	0x0000000c
        /*0ce0*/ 	.word	0x0002a850
        /*0ce4*/ 	.short	0x010a
        /*0ce6*/ 	.byte	0x3f
	.zero		1


	//   ....[85]....
        /*0ce8*/ 	.word	0x00029840
        /*0cec*/ 	.word	0x0000000a
        /*0cf0*/ 	.word	0x0002a830
        /*0cf4*/ 	.short	0x010a
        /*0cf6*/ 	.byte	0x3f
	.zero		1


	//   ....[86]....
        /*0cf8*/ 	.word	0x00029890
        /*0cfc*/ 	.word	0x00000014
        /*0d00*/ 	.word	0x0002a850
        /*0d04*/ 	.short	0x010a
        /*0d06*/ 	.byte	0x3f
	.zero		1


	//   ....[87]....
        /*0d08*/ 	.word	0x000298e0
        /*0d0c*/ 	.word	0x0000000f
        /*0d10*/ 	.word	0x0002a830
        /*0d14*/ 	.short	0x010a
        /*0d16*/ 	.byte	0x3f
	.zero		1


	//   ....[88]....
        /*0d18*/ 	.word	0x00029930
        /*0d1c*/ 	.word	0x0000000a
        /*0d20*/ 	.word	0x0002a850
        /*0d24*/ 	.short	0x010a
        /*0d26*/ 	.byte	0x3f
	.zero		1


	//   ....[89]....
        /*0d28*/ 	.word	0x00029980
        /*0d2c*/ 	.word	0x0000000d
        /*0d30*/ 	.word	0x0002a850
        /*0d34*/ 	.short	0x010a
        /*0d36*/ 	.byte	0x3f
	.zero		1


	//   ....[90]....
        /*0d38*/ 	.word	0x00029b20
        /*0d3c*/ 	.word	0x00000008
        /*0d40*/ 	.word	0x0002a820
        /*0d44*/ 	.short	0x010a
        /*0d46*/ 	.byte	0x3f
	.zero		1


	//   ....[91]....
        /*0d48*/ 	.word	0x00029b70
        /*0d4c*/ 	.word	0x00000009
        /*0d50*/ 	.word	0x0002a8a0
        /*0d54*/ 	.short	0x010a
        /*0d56*/ 	.byte	0x3f
	.zero		1


	//   ....[92]....
        /*0d58*/ 	.word	0x00029bc0
        /*0d5c*/ 	.word	0x00000009
        /*0d60*/ 	.word	0x0002a8c0
        /*0d64*/ 	.short	0x010a
        /*0d66*/ 	.byte	0x3f
	.zero		1


	//   ....[93]....
        /*0d68*/ 	.word	0x00029c10
        /*0d6c*/ 	.word	0x00000009
        /*0d70*/ 	.word	0x0002a8a0
        /*0d74*/ 	.short	0x010a
        /*0d76*/ 	.byte	0x3f
	.zero		1


	//   ....[94]....
        /*0d78*/ 	.word	0x00029c60
        /*0d7c*/ 	.word	0x00000009
        /*0d80*/ 	.word	0x0002a8c0
        /*0d84*/ 	.short	0x010a
        /*0d86*/ 	.byte	0x3f
	.zero		1


	//   ....[95]....
        /*0d88*/ 	.word	0x00029e00
        /*0d8c*/ 	.word	0x00000007
        /*0d90*/ 	.word	0x0002a840
        /*0d94*/ 	.short	0x010a
        /*0d96*/ 	.byte	0x3f
	.zero		1


	//   ....[96]....
        /*0d98*/ 	.word	0x00029e80
        /*0d9c*/ 	.word	0x00000003
        /*0da0*/ 	.word	0x0002a820
        /*0da4*/ 	.short	0x010a
        /*0da6*/ 	.byte	0x3f
	.zero		1


	//   ....[97]....
        /*0da8*/ 	.word	0x00029ed0
        /*0dac*/ 	.word	0x00000003
        /*0db0*/ 	.word	0x0002a840
        /*0db4*/ 	.short	0x010a
        /*0db6*/ 	.byte	0x3f
	.zero		1


	//   ....[98]....
        /*0db8*/ 	.word	0x00029f20
        /*0dbc*/ 	.word	0x00000008
        /*0dc0*/ 	.word	0x00000060
        /*0dc4*/ 	.short	0x010a
        /*0dc6*/ 	.byte	0x3f
	.zero		1


	//   ....[99]....
        /*0dc8*/ 	.word	0x00029f70
        /*0dcc*/ 	.word	0x00000002
        /*0dd0*/ 	.word	0x0002a840
        /*0dd4*/ 	.short	0x010a
        /*0dd6*/ 	.byte	0x3f
	.zero		1


	//   ....[100]....
        /*0dd8*/ 	.word	0x00029fc0
        /*0ddc*/ 	.word	0x00000003
        /*0de0*/ 	.word	0x00000060
        /*0de4*/ 	.short	0x010a
        /*0de6*/ 	.byte	0x3f
	.zero		1


	//   ....[101]....
        /*0de8*/ 	.word	0x0002a010
        /*0dec*/ 	.word	0x00000002
        /*0df0*/ 	.word	0x0002a840
        /*0df4*/ 	.short	0x010a
        /*0df6*/ 	.byte	0x3f
	.zero		1


	//   ....[102]....
        /*0df8*/ 	.word	0x0002a060
        /*0dfc*/ 	.word	0x00000002
        /*0e00*/ 	.word	0x00000060
        /*0e04*/ 	.short	0x010a
        /*0e06*/ 	.byte	0x3f
	.zero		1


	//   ....[103]....
        /*0e08*/ 	.word	0x0002a0b0
        /*0e0c*/ 	.word	0x00000003
        /*0e10*/ 	.word	0x0002a860
        /*0e14*/ 	.short	0x010a
        /*0e16*/ 	.byte	0x3f
	.zero		1


	//   ....[104]....
        /*0e18*/ 	.word	0x0002aa70
        /*0e1c*/ 	.word	0x00000000
        /*0e20*/ 	.word	0x0002a820
        /*0e24*/ 	.short	0x010a
        /*0e26*/ 	.byte	0x3f
	.zero		1


	//   ....[105]....
        /*0e28*/ 	.word	0x0002ac10
        /*0e2c*/ 	.word	0x00000006
        /*0e30*/ 	.word	0x00000000
        /*0e34*/ 	.short	0x010a
        /*0e36*/ 	.byte	0x3f
	.zero		1


	//   ....[106]....
        /*0e38*/ 	.word	0x0002ac60
        /*0e3c*/ 	.word	0x00000007
        /*0e40*/ 	.word	0x00000000
        /*0e44*/ 	.short	0x010a
        /*0e46*/ 	.byte	0x3f
	.zero		1


	//   ....[107]....
        /*0e48*/ 	.word	0x0002acb0
        /*0e4c*/ 	.word	0x00000004
        /*0e50*/ 	.word	0x00000000
        /*0e54*/ 	.short	0x010a
        /*0e56*/ 	.byte	0x3f
	.zero		1


	//----- nvinfo : EIATTR_NUM_MBARRIERS
	.align		4
.L_277:
        /*0e58*/ 	.byte	0x03, 0x38
        /*0e5a*/ 	.short	0x0016


	//----- nvinfo : EIATTR_EXIT_INSTR_OFFSETS
	.align		4
        /*0e5c*/ 	.byte	0x04, 0x1c
        /*0e5e*/ 	.short	(.L_279 - .L_278)


	//   ....[0]....
.L_278:
        /*0e60*/ 	.word	0x00028b60


	//----- nvinfo : EIATTR_MAX_THREADS
	.align		4
.L_279:
        /*0e64*/ 	.byte	0x04, 0x05
        /*0e66*/ 	.short	(.L_281 - .L_280)
.L_280:
        /*0e68*/ 	.word	0x00000180
        /*0e6c*/ 	.word	0x00000001
        /*0e70*/ 	.word	0x00000001


	//----- nvinfo : EIATTR_CRS_STACK_SIZE
	.align		4
.L_281:
        /*0e74*/ 	.byte	0x04, 0x1e
        /*0e76*/ 	.short	(.L_283 - .L_282)
.L_282:
        /*0e78*/ 	.word	0x00000000


	//----- nvinfo : EIATTR_CBANK_PARAM_SIZE
	.align		4
.L_283:
        /*0e7c*/ 	.byte	0x03, 0x19
        /*0e7e*/ 	.short	0x0a70


	//----- nvinfo : EIATTR_PARAM_CBANK
	.align		4
        /*0e80*/ 	.byte	0x04, 0x0a
        /*0e82*/ 	.short	(.L_285 - .L_284)
	.align		4
.L_284:
        /*0e84*/ 	.word	index@(.nv.constant0._ZN7cutlass13device_kernelIN5flash11enable_sm90INS1_16FlashAttnFwdSm90INS1_25CollectiveMainloopFwdSm90ILi2EN4cute5tupleIJNS5_1CILi1EEES8_S8_EEENS6_IJNS7_ILi128EEENS7_ILi96EEENS7_ILi192EEEEEELi128ENS_10bfloat16_tEfNS_4arch4Sm90ELb0ELb1ELb1ELb1ELb0ELb1ELb0ELb1ELb1ELb0ELb0ELb0EEENS1_21CollectiveEpilogueFwdINS6_IJSA_SA_SB_EEES9_SE_SG_Li256ELb1ELb0ELb0ELb0EEENS1_36VarlenDynamicPersistentTileSchedulerILi128ELi96ELi256ELi32ELb0ELb0ELb1ELb1ELb0ELb1EEEEEEEEEvNT_6ParamsE)
        /*0e88*/ 	.short	0x0210
        /*0e8a*/ 	.short	0x0a70


	//----- nvinfo : EIATTR_SW_WAR
	.align		4
.L_285:
        /*0e8c*/ 	.byte	0x04, 0x36
        /*0e8e*/ 	.short	(.L_287 - .L_286)
.L_286:
        /*0e90*/ 	.word	0x00000008
.L_287:


//--------------------- .nv.info._ZN7cutlass13device_kernelIN5flash11enable_sm90INS1_16FlashAttnFwdSm90INS1_25CollectiveMainloopFwdSm90ILi2EN4cute5tupleIJNS5_1CILi1EEES8_S8_EEENS6_IJNS7_ILi128EEESA_NS7_ILi192EEEEEELi128ENS_10bfloat16_tEfNS_4arch4Sm90ELb1ELb0ELb1ELb0ELb0ELb0ELb0ELb1ELb1ELb0ELb0ELb0EEENS1_21CollectiveEpilogueFwdINS6_IJSA_SA_SA_EEES9_SD_SF_Li256ELb0ELb0ELb0ELb0EEENS1_30DynamicPersistentTileSchedulerILi256ELi32ELb0ELb0ELb1EEEEEEEEEvNT_6ParamsE --------------------------
	.section	.nv.info._ZN7cutlass13device_kernelIN5flash11enable_sm90INS1_16FlashAttnFwdSm90INS1_25CollectiveMainloopFwdSm90ILi2EN4cute5tupleIJNS5_1CILi1EEES8_S8_EEENS6_IJNS7_ILi128EEESA_NS7_ILi192EEEEEELi128ENS_10bfloat16_tEfNS_4arch4Sm90ELb1ELb0ELb1ELb0ELb0ELb0ELb0ELb1ELb1ELb0ELb0ELb0EEENS1_21CollectiveEpilogueFwdINS6_IJSA_SA_SA_EEES9_SD_SF_Li256ELb0ELb0ELb0ELb0EEENS1_30DynamicPersistentTileSchedulerILi256ELi32ELb0ELb0ELb1EEEEEEEEEvNT_6ParamsE,"",@"SHT_CUDA_INFO"
	.sectionflags	@""
	.align	4


	//----- nvinfo : EIATTR_CUDA_API_VERSION
	.align		4
        /*0000*/ 	.byte	0x04, 0x37
        /*0002*/ 	.short	(.L_289 - .L_288)
.L_288:
        /*0004*/ 	.word	0x00000082


	//----- nvinfo : EIATTR_KPARAM_INFO
	.align		4
.L_289:
        /*0008*/ 	.byte	0x04, 0x17
        /*000a*/ 	.short	(.L_291 - .L_290)
.L_290:
        /*000c*/ 	.word	0x00000000
        /*0010*/ 	.short	0x0000
        /*0012*/ 	.short	0x0070
        /*0014*/ 	.byte	0x00, 0xf0, 0x01, 0x2e


	//----- nvinfo : EIATTR_SPARSE_MMA_MASK
	.align		4
.L_291:
        /*0018*/ 	.byte	0x03, 0x50
        /*001a*/ 	.short	0x0000


	//----- nvinfo : EIATTR_MAXREG_COUNT
	.align		4
        /*001c*/ 	.byte	0x03, 0x1b
        /*001e*/ 	.short	0x00a8


	//----- nvinfo : EIATTR_NUM_BARRIERS
	.align		4
        /*0020*/ 	.byte	0x02, 0x4c
        /*0022*/ 	.byte	0x09
	.zero		1


	//----- nvinfo : EIATTR_EXTERNS
	.align		4
        /*0024*/ 	.byte	0x04, 0x0f
        /*0026*/ 	.short	(.L_293 - .L_292)


	//   ....[0]....
	.align		4
.L_292:
        /*0028*/ 	.word	index@(__assertfail)


	//----- nvinfo : EIATTR_ANNOTATIONS
	.align		4
.L_293:
        /*002c*/ 	.byte	0x04, 0x55
        /*002e*/ 	.short	(.L_295 - .L_294)


	//   ....[0]....
.L_294:
        /*0030*/ 	.word	0x00000001
        /*0034*/ 	.byte	0x70, 0x09, 0x00, 0x00, 0x01, 0x00, 0x00, 0x00, 0x40, 0x0a, 0x00, 0x00, 0x01, 0x00, 0x00, 0x00
        /*0044*/ 	.byte	0x00, 0xf3, 0x00, 0x00


	//----- nvinfo : EIATTR_MERCURY_ISA_VERSION
	.align		4
.L_295:
        /*0048*/ 	.byte	0x03, 0x5f
        /*004a*/ 	.short	0x0101


	//----- nvinfo : EIATTR_INT_WARP_WIDE_INSTR_OFFSETS
	.align		4
        /*004c*/ 	.byte	0x04, 0x31
        /*004e*/ 	.short	(.L_297 - .L_296)


	//   ....[0]....
.L_296:
        /*0050*/ 	.word	0x00000190


	//   ....[1]....
        /*0054*/ 	.word	0x000001c0


	//   ....[2]....
        /*0058*/ 	.word	0x000001d0


	//   ....[3]....
        /*005c*/ 	.word	0x0000cae0


	//   ....[4]....
        /*0060*/ 	.word	0x0000cb80


	//   ....[5]....
        /*0064*/ 	.word	0x0000d0e0


	//   ....[6]....
        /*0068*/ 	.word	0x0000ed40


	//   ....[7]....
        /*006c*/ 	.word	0x0000ede0


	//----- nvinfo : EIATTR_COOP_GROUP_MASK_REGIDS
	.align		4
.L_297:
        /*0070*/ 	.byte	0x04, 0x29
        /*0072*/ 	.short	(.L_299 - .L_298)


	//   ....[0]....
.L_298:
        /*0074*/ 	.word	0xffffffff


	//   ....[1]....
        /*0078*/ 	.word	0xffffffff


	//   ....[2]....
        /*007c*/ 	.word	0xffffffff


	//   ....[3]....
        /*0080*/ 	.word	0xffffffff


	//   ....[4]....
        /*0084*/ 	.word	0xffffffff


	//   ....[5]....
        /*0088*/ 	.word	0xffffffff


	//   ....[6]....
        /*008c*/ 	.word	0xffffffff


	//   ....[7]....
        /*0090*/ 	.word	0xffffffff


	//   ....[8]....
        /*0094*/ 	.word	0xffffffff


	//   ....[9]....
        /*0098*/ 	.word	0xffffffff


	//   ....[10]....
        /*009c*/ 	.word	0xffffffff


	//   ....[11]....
        /*00a0*/ 	.word	0xffffffff


	//   ....[12]....
        /*00a4*/ 	.word	0xffffffff


	//   ....[13]....
        /*00a8*/ 	.word	0xffffffff


	//   ....[14]....
        /*00ac*/ 	.word	0xffffffff


	//   ....[15]....
        /*00b0*/ 	.word	0xffffffff


	//   ....[16]....
        /*00b4*/ 	.word	0xffffffff


	//   ....[17]....
        /*00b8*/ 	.word	0xffffffff


	//   ....[18]....
        /*00bc*/ 	.word	0xffffffff


	//   ....[19]....
        /*00c0*/ 	.word	0xffffffff


	//   ....[20]....
        /*00c4*/ 	.word	0xffffffff


	//   ....[21]....
        /*00c8*/ 	.word	0xffffffff


	//   ....[22]....
        /*00cc*/ 	.word	0xffffffff


	//   ....[23]....
        /*00d0*/ 	.word	0xffffffff


	//   ....[24]....
        /*00d4*/ 	.word	0xffffffff


	//   ....[25]....
        /*00d8*/ 	.word	0xffffffff


	//   ....[26]....
        /*00dc*/ 	.word	0xffffffff


	//   ....[27]....
        /*00e0*/ 	.word	0xffffffff


	//   ....[28]....
        /*00e4*/ 	.word	0x0500000f


	//   ....[29]....
        /*00e8*/ 	.word	0x0500000f


	//----- nvinfo : EIATTR_COOP_GROUP_INSTR_OFFSETS
	.align		4
.L_299:
        /*00ec*/ 	.byte	0x04, 0x28
        /*00ee*/ 	.short	(.L_301 - .L_300)


	//   ....[0]....
.L_300:
        /*00f0*/ 	.word	0x00000060


	//   ....[1]....
        /*00f4*/ 	.word	0x000001a0


	//   ....[2]....
        /*00f8*/ 	.word	0x000001f0


	//   ....[3]....
        /*00fc*/ 	.word	0x000003e0


	//   ....[4]....
        /*0100*/ 	.word	0x00000540


	//   ....[5]....
        /*0104*/ 	.word	0x00000660


	//   ....[6]....
        /*0108*/ 	.word	0x000007c0


	//   ....[7]....
        /*010c*/ 	.word	0x00001420


	//   ....[8]....
        /*0110*/ 	.word	0x00002e20


	//   ....[9]....
        /*0114*/ 	.word	0x00002e90


	//   ....[10]....
        /*0118*/ 	.word	0x000038d0


	//   ....[11]....
        /*011c*/ 	.word	0x00003940


	//   ....[12]....
        /*0120*/ 	.word	0x000065a0


	//   ....[13]....
        /*0124*/ 	.word	0x000066a0


	//   ....[14]....
        /*0128*/ 	.word	0x00006db0


	//   ....[15]....
        /*012c*/ 	.word	0x00006e00


	//   ....[16]....
        /*0130*/ 	.word	0x000092f0


	//   ....[17]....
        /*0134*/ 	.word	0x00009340


	//   ....[18]....
        /*0138*/ 	.word	0x000095c0


	//   ....[19]....
        /*013c*/ 	.word	0x00009640


	//   ....[20]....
        /*0140*/ 	.word	0x0000a970


	//   ....[21]....
        /*0144*/ 	.word	0x0000a9a0


	//   ....[22]....
        /*0148*/ 	.word	0x0000aaa0


	//   ....[23]....
        /*014c*/ 	.word	0x0000aac0


	//   ....[24]....
        /*0150*/ 	.word	0x0000b900


	//   ....[25]....
        /*0154*/ 	.word	0x0000c570


	//   ....[26]....
        /*0158*/ 	.word	0x0000f0f0


	//   ....[27]....
        /*015c*/ 	.word	0x0000f2a0


	//   ....[28]....
        /*0160*/ 	.word	0x0000f830


	//   ....[29]....
        /*0164*/ 	.word	0x0000fc10


	//----- nvinfo : EIATTR_REG_RECONFIG
	.align		4
.L_301:
        /*0168*/ 	.byte	0x01, 0x54
	.zero		2


	//----- nvinfo : EIATTR_SYSCALL_OFFSETS
	.align		4
        /*016c*/ 	.byte	0x04, 0x46
        /*016e*/ 	.short	(.L_303 - .L_302)


	//   ....[0]....
.L_302:
        /*0170*/ 	.word	0x000015d0


	//   ....[1]....
        /*0174*/ 	.word	0x0000cd10


	//   ....[2]....
        /*0178*/ 	.word	0x0000ce50


	//   ....[3]....
        /*017c*/ 	.word	0x0000cf50


	//----- nvinfo : EIATTR_MBARRIER_INSTR_OFFSETS
	.align		4
.L_303:
        /*0180*/ 	.byte	0x04, 0x39
        /*0182*/ 	.short	(.L_305 - .L_304)


	//   ....[0]....
.L_304:
        /*0184*/ 	.word	0x00000290
        /*0188*/ 	.word	0x000000ff
        /*018c*/ 	.word	0x00034800
        /*0190*/ 	.short	0x0100
        /*0192*/ 	.byte	0x06
	.zero		1


	//   ....[1]....
        /*0194*/ 	.word	0x000002a0
        /*0198*/ 	.word	0x000000ff
        /*019c*/ 	.word	0x00034820
        /*01a0*/ 	.short	0x0100
        /*01a2*/ 	.byte	0x06
	.zero		1


	//   ....[2]....
        /*01a4*/ 	.word	0x00000390
        /*01a8*/ 	.word	0x000000ff
        /*01ac*/ 	.word	0x00034830
        /*01b0*/ 	.short	0x0100
        /*01b2*/ 	.byte	0x08
	.zero		1


	//   ....[3]....
        /*01b4*/ 	.word	0x000003a0
        /*01b8*/ 	.word	0x000000ff
        /*01bc*/ 	.word	0x00034840
        /*01c0*/ 	.short	0x0100
        /*01c2*/ 	.byte	0x08
	.zero		1


	//   ....[4]....
        /*01c4*/ 	.word	0x000003b0
        /*01c8*/ 	.word	0x000000ff
        /*01cc*/ 	.word	0x00034838
        /*01d0*/ 	.short	0x0100
        /*01d2*/ 	.byte	0x08
	.zero		1


	//   ....[5]....
        /*01d4*/ 	.word	0x000003c0
        /*01d8*/ 	.word	0x000000ff
        /*01dc*/ 	.word	0x00034848
        /*01e0*/ 	.short	0x0100
        /*01e2*/ 	.byte	0x08
	.zero		1


	//   ....[6]....
        /*01e4*/ 	.word	0x000004f0
        /*01e8*/ 	.word	0x000000ff
        /*01ec*/ 	.word	0x00034850
        /*01f0*/ 	.short	0x0100
        /*01f2*/ 	.byte	0x08
	.zero		1


	//   ....[7]....
        /*01f4*/ 	.word	0x00000500
        /*01f8*/ 	.word	0x000000ff
        /*01fc*/ 	.word	0x00034860
        /*0200*/ 	.short	0x0100
        /*0202*/ 	.byte	0x08
	.zero		1


	//   ....[8]....
        /*0204*/ 	.word	0x00000510
        /*0208*/ 	.word	0x000000ff
        /*020c*/ 	.word	0x00034858
        /*0210*/ 	.short	0x0100
        /*0212*/ 	.byte	0x08
	.zero		1


	//   ....[9]....
        /*0214*/ 	.word	0x00000520
        /*0218*/ 	.word	0x000000ff
        /*021c*/ 	.word	0x00034868
        /*0220*/ 	.short	0x0100
        /*0222*/ 	.byte	0x08
	.zero		1


	//   ....[10]....
        /*0224*/ 	.word	0x00000610
        /*0228*/ 	.word	0x000000ff
        /*022c*/ 	.word	0x00034870
        /*0230*/ 	.short	0x0100
        /*0232*/ 	.byte	0x06
	.zero		1


	//   ....[11]....
        /*0234*/ 	.word	0x00000620
        /*0238*/ 	.word	0x000000ff
        /*023c*/ 	.word	0x00034880
        /*0240*/ 	.short	0x0100
        /*0242*/ 	.byte	0x06
	.zero		1


	//   ....[12]....
        /*0244*/ 	.word	0x00000630
        /*0248*/ 	.word	0x000000ff
        /*024c*/ 	.word	0x00034878
        /*0250*/ 	.short	0x0100
        /*0252*/ 	.byte	0x06
	.zero		1


	//   ....[13]....
        /*0254*/ 	.word	0x00000640
        /*0258*/ 	.word	0x000000ff
        /*025c*/ 	.word	0x00034888
        /*0260*/ 	.short	0x0100
        /*0262*/ 	.byte	0x06
	.zero		1


	//   ....[14]....
        /*0264*/ 	.word	0x00000770
        /*0268*/ 	.word	0x000000ff
        /*026c*/ 	.word	0x00034890
        /*0270*/ 	.short	0x0100
        /*0272*/ 	.byte	0x08
	.zero		1


	//   ....[15]....
        /*0274*/ 	.word	0x00000780
        /*0278*/ 	.word	0x000000ff
        /*027c*/ 	.word	0x000348a0
        /*0280*/ 	.short	0x0100
        /*0282*/ 	.byte	0x08
	.zero		1


	//   ....[16]....
        /*0284*/ 	.word	0x00000790
        /*0288*/ 	.word	0x000000ff
        /*028c*/ 	.word	0x00034898
        /*0290*/ 	.short	0x0100
        /*0292*/ 	.byte	0x08
	.zero		1


	//   ....[17]....
        /*0294*/ 	.word	0x000007a0
        /*0298*/ 	.word	0x000000ff
        /*029c*/ 	.word	0x000348a8
        /*02a0*/ 	.short	0x0100
        /*02a2*/ 	.byte	0x08
	.zero		1


	//   ....[18]....
        /*02a4*/ 	.word	0x000008d0
        /*02a8*/ 	.word	0x000000ff
        /*02ac*/ 	.word	0x000348b0
        /*02b0*/ 	.short	0x0100
        /*02b2*/ 	.byte	0x08
	.zero		1


	//   ....[19]....
        /*02b4*/ 	.word	0x000008e0
        /*02b8*/ 	.word	0x000000ff
        /*02bc*/ 	.word	0x000348c0
        /*02c0*/ 	.short	0x0100
        /*02c2*/ 	.byte	0x08
	.zero		1


	//   ....[20]....
        /*02c4*/ 	.word	0x000008f0
        /*02c8*/ 	.word	0x000000ff
        /*02cc*/ 	.word	0x000348b8
        /*02d0*/ 	.short	0x0100
        /*02d2*/ 	.byte	0x08
	.zero		1


	//   ....[21]....
        /*02d4*/ 	.word	0x00000900
        /*02d8*/ 	.word	0x000000ff
        /*02dc*/ 	.word	0x000348c8
        /*02e0*/ 	.short	0x0100
        /*02e2*/ 	.byte	0x08
	.zero		1


	//   ....[22]....
        /*02e4*/ 	.word	0x00001670
        /*02e8*/ 	.word	0x000000ff
        /*02ec*/ 	.word	0x00034800
        /*02f0*/ 	.short	0x010a
        /*02f2*/ 	.byte	0x26
	.zero		1


	//   ....[23]....
        /*02f4*/ 	.word	0x000016f0
        /*02f8*/ 	.word	0x00000000
        /*02fc*/ 	.word	0x00034830
        /*0300*/ 	.short	0x010a
        /*0302*/ 	.byte	0x3f
	.zero		1


	//   ....[24]....
        /*0304*/ 	.word	0x00001760
        /*0308*/ 	.word	0x00000000
        /*030c*/ 	.word	0x00034830
        /*0310*/ 	.short	0x010a
        /*0312*/ 	.byte	0x3f
	.zero		1


	//   ....[25]....
        /*0314*/ 	.word	0x00002910
        /*0318*/ 	.word	0x00000000
        /*031c*/ 	.word	0x00000000
        /*0320*/ 	.short	0x0101
        /*0322*/ 	.byte	0x3f
	.zero		1


	//   ....[26]....
        /*0324*/ 	.word	0x000049b0
        /*0328*/ 	.word	0x000000ff
        /*032c*/ 	.word	0x00034830
        /*0330*/ 	.short	0x010a
        /*0332*/ 	.byte	0x25
	.zero		1


	//   ....[27]....
        /*0334*/ 	.word	0x000049f0
        /*0338*/ 	.word	0x000000ff
        /*033c*/ 	.word	0x00034830
        /*0340*/ 	.short	0x010a
        /*0342*/ 	.byte	0x25
	.zero		1


	//   ....[28]....
        /*0344*/ 	.word	0x000052b0
        /*0348*/ 	.word	0x000000ff
        /*034c*/ 	.word	0x00034850
        /*0350*/ 	.short	0x010a
        /*0352*/ 	.byte	0x06
	.zero		1


	//   ....[29]....
        /*0354*/ 	.word	0x000052f0
        /*0358*/ 	.word	0x000000ff
        /*035c*/ 	.word	0x00034850
        /*0360*/ 	.short	0x010a
        /*0362*/ 	.byte	0x06
	.zero		1


	//   ....[30]....
        /*0364*/ 	.word	0x00007580
        /*0368*/ 	.word	0x00000003
        /*036c*/ 	.word	0x00000000
        /*0370*/ 	.short	0x0101
        /*0372*/ 	.byte	0x3f
	.zero		1


	//   ....[31]....
        /*0374*/ 	.word	0x000075b0
        /*0378*/ 	.word	0x00000037
        /*037c*/ 	.word	0x00000000
        /*0380*/ 	.short	0x0101
        /*0382*/ 	.byte	0x3f
	.zero		1


	//   ....[32]....
        /*0384*/ 	.word	0x00007c20
        /*0388*/ 	.word	0x000000ff
        /*038c*/ 	.word	0x00034830
        /*0390*/ 	.short	0x010a
        /*0392*/ 	.byte	0x06
	.zero		1


	//   ....[33]....
        /*0394*/ 	.word	0x00007c60
        /*0398*/ 	.word	0x000000ff
        /*039c*/ 	.word	0x00034830
        /*03a0*/ 	.short	0x010a
        /*03a2*/ 	.byte	0x06
	.zero		1


	//   ....[34]....
        /*03a4*/ 	.word	0x00008520
        /*03a8*/ 	.word	0x000000ff
        /*03ac*/ 	.word	0x00034850
        /*03b0*/ 	.short	0x010a
        /*03b2*/ 	.byte	0x06
	.zero		1


	//   ....[35]....
        /*03b4*/ 	.word	0x00008560
        /*03b8*/ 	.word	0x000000ff
        /*03bc*/ 	.word	0x00034850
        /*03c0*/ 	.short	0x010a
        /*03c2*/ 	.byte	0x06
	.zero		1


	//   ....[36]....
        /*03c4*/ 	.word	0x00009ee0
        /*03c8*/ 	.word	0x00000025
        /*03cc*/ 	.word	0x00000000
        /*03d0*/ 	.short	0x0101
        /*03d2*/ 	.byte	0x3f
	.zero		1


	//   ....[37]....
        /*03d4*/ 	.word	0x00009f30
        /*03d8*/ 	.word	0x0000002e
        /*03dc*/ 	.word	0x00000000
        /*03e0*/ 	.short	0x0101
        /*03e2*/ 	.byte	0x3f
	.zero		1


	//   ....[38]....
        /*03e4*/ 	.word	0x0000a8e0
        /*03e8*/ 	.word	0x000000ff
        /*03ec*/ 	.word	0x00034850
        /*03f0*/ 	.short	0x010a
        /*03f2*/ 	.byte	0x05
	.zero		1


	//   ....[39]....
        /*03f4*/ 	.word	0x0000a920
        /*03f8*/ 	.word	0x000000ff
        /*03fc*/ 	.word	0x00034850
        /*0400*/ 	.short	0x010a
        /*0402*/ 	.byte	0x05
	.zero		1


	//   ....[40]....
        /*0404*/ 	.word	0x0000ae60
        /*0408*/ 	.word	0x00000007
        /*040c*/ 	.word	0x00000000
        /*0410*/ 	.short	0x0101
        /*0412*/ 	.byte	0x3f
	.zero		1


	//   ....[41]....
        /*0414*/ 	.word	0x0000bc10
        /*0418*/ 	.word	0x000000ff
        /*041c*/ 	.word	0x00000000
        /*0420*/ 	.short	0x0101
        /*0422*/ 	.byte	0x05
	.zero		1


	//   ....[42]....
        /*0424*/ 	.word	0x0000d3d0
        /*0428*/ 	.word	0x00000008
        /*042c*/ 	.word	0x00034840
        /*0430*/ 	.short	0x010a
        /*0432*/ 	.byte	0x3f
	.zero		1


	//   ....[43]....
        /*0434*/ 	.word	0x0000d840
        /*0438*/ 	.word	0x000000ff
        /*043c*/ 	.word	0x00034820
        /*0440*/ 	.short	0x010a
        /*0442*/ 	.byte	0x26
	.zero		1


	//   ....[44]....
        /*0444*/ 	.word	0x0000db40
        /*0448*/ 	.word	0x00000003
        /*044c*/ 	.word	0x00034840
        /*0450*/ 	.short	0x010a
        /*0452*/ 	.byte	0x3f
	.zero		1


	//   ....[45]....
        /*0454*/ 	.word	0x0000dd90
        /*0458*/ 	.word	0x00000002
        /*045c*/ 	.word	0x00000060
        /*0460*/ 	.short	0x010a
        /*0462*/ 	.byte	0x3f
	.zero		1


	//   ....[46]....
        /*0464*/ 	.word	0x0000e230
        /*0468*/ 	.word	0x00000003
        /*046c*/ 	.word	0x00034840
        /*0470*/ 	.short	0x010a
        /*0472*/ 	.byte	0x3f
	.zero		1


	//   ....[47]....
        /*0474*/ 	.word	0x0000e480
        /*0478*/ 	.word	0x00000002
        /*047c*/ 	.word	0x00000060
        /*0480*/ 	.short	0x010a
        /*0482*/ 	.byte	0x3f
	.zero		1


	//   ....[48]....
        /*0484*/ 	.word	0x0000e880
        /*0488*/ 	.word	0x00000002
        /*048c*/ 	.word	0x00034840
        /*0490*/ 	.short	0x010a
        /*0492*/ 	.byte	0x3f
	.zero		1


	//   ....[49]....
        /*0494*/ 	.word	0x0000ead0
        /*0498*/ 	.word	0x00000002
        /*049c*/ 	.word	0x00000060
        /*04a0*/ 	.short	0x010a
        /*04a2*/ 	.byte	0x3f
	.zero		1


	//   ....[50]....
        /*04a4*/ 	.word	0x0000ee80
        /*04a8*/ 	.word	0x00000003
        /*04ac*/ 	.word	0x00034860
        /*04b0*/ 	.short	0x010a
        /*04b2*/ 	.byte	0x3f
	.zero		1


	//   ....[51]....
        /*04b4*/ 	.word	0x0000f250
        /*04b8*/ 	.word	0x00000007
        /*04bc*/ 	.word	0x00034820
        /*04c0*/ 	.short	0x010a
        /*04c2*/ 	.byte	0x3f
	.zero		1


	//   ....[52]....
        /*04c4*/ 	.word	0x0000f3c0
        /*04c8*/ 	.word	0x00000005
        /*04cc*/ 	.word	0x00000000
        /*04d0*/ 	.short	0x010a
        /*04d2*/ 	.byte	0x3f
	.zero		1


	//   ....[53]....
        /*04d4*/ 	.word	0x0000f430
        /*04d8*/ 	.word	0x00000003
        /*04dc*/ 	.word	0x00000000
        /*04e0*/ 	.short	0x010a
        /*04e2*/ 	.byte	0x3f
	.zero		1


	//   ....[54]....
        /*04e4*/ 	.word	0x0000f490
        /*04e8*/ 	.word	0x00000005
        /*04ec*/ 	.word	0x00000000
        /*04f0*/ 	.short	0x010a
        /*04f2*/ 	.byte	0x3f
	.zero		1


	//   ....[55]....
        /*04f4*/ 	.word	0x0000f4c0
        /*04f8*/ 	.word	0x00000003
        /*04fc*/ 	.word	0x00000000
        /*0500*/ 	.short	0x010a
        /*0502*/ 	.byte	0x3f
	.zero		1


	//   ....[56]....
        /*0504*/ 	.word	0x0000f530
        /*0508*/ 	.word	0x00000003
        /*050c*/ 	.word	0x00034800
        /*0510*/ 	.short	0x010a
        /*0512*/ 	.byte	0x3f
	.zero		1


	//   ....[57]....
        /*0514*/ 	.word	0x0000f580
        /*0518*/ 	.word	0x00000000
        /*051c*/ 	.word	0x00034830
        /*0520*/ 	.short	0x010a
        /*0522*/ 	.byte	0x3f
	.zero		1


	//   ....[58]....
        /*0524*/ 	.word	0x0000f5e0
        /*0528*/ 	.word	0x0000000c
        /*052c*/ 	.word	0x00034830
        /*0530*/ 	.short	0x010a
        /*0532*/ 	.byte	0x3f
	.zero		1


	//   ....[59]....
        /*0534*/ 	.word	0x0000f640
        /*0538*/ 	.word	0x00000005
        /*053c*/ 	.word	0x00034850
        /*0540*/ 	.short	0x010a
        /*0542*/ 	.byte	0x3f
	.zero		1


	//   ....[60]....
        /*0544*/ 	.word	0x0000f6a0
        /*0548*/ 	.word	0x0000000c
        /*054c*/ 	.word	0x00034830
        /*0550*/ 	.short	0x010a
        /*0552*/ 	.byte	0x3f
	.zero		1


	//   ....[61]....
        /*0554*/ 	.word	0x0000f700
        /*0558*/ 	.word	0x00000005
        /*055c*/ 	.word	0x00034850
        /*0560*/ 	.short	0x010a
        /*0562*/ 	.byte	0x3f
	.zero		1


	//   ....[62]....
        /*0564*/ 	.word	0x0000f760
        /*0568*/ 	.word	0x00000007
        /*056c*/ 	.word	0x00034850
        /*0570*/ 	.short	0x010a
        /*0572*/ 	.byte	0x3f
	.zero		1


	//   ....[63]....
        /*0574*/ 	.word	0x0000f8e0
        /*0578*/ 	.word	0x00000008
        /*057c*/ 	.word	0x00034840
        /*0580*/ 	.short	0x010a
        /*0582*/ 	.byte	0x3f
	.zero		1


	//   ....[64]....
        /*0584*/ 	.word	0x0000f940
        /*0588*/ 	.word	0x00000008
        /*058c*/ 	.word	0x00034820
        /*0590*/ 	.short	0x010a
        /*0592*/ 	.byte	0x3f
	.zero		1


	//   ....[65]....
        /*0594*/ 	.word	0x0000f990
        /*0598*/ 	.word	0x00000003
        /*059c*/ 	.word	0x00034840
        /*05a0*/ 	.short	0x010a
        /*05a2*/ 	.byte	0x3f
	.zero		1


	//   ....[66]....
        /*05a4*/ 	.word	0x0000f9e0
        /*05a8*/ 	.word	0x00000002
        /*05ac*/ 	.word	0x00000060
        /*05b0*/ 	.short	0x010a
        /*05b2*/ 	.byte	0x3f
	.zero		1


	//   ....[67]....
        /*05b4*/ 	.word	0x0000fa30
        /*05b8*/ 	.word	0x00000003
        /*05bc*/ 	.word	0x00034840
        /*05c0*/ 	.short	0x010a
        /*05c2*/ 	.byte	0x3f
	.zero		1


	//   ....[68]....
        /*05c4*/ 	.word	0x0000fa80
        /*05c8*/ 	.word	0x00000002
        /*05cc*/ 	.word	0x00000060
        /*05d0*/ 	.short	0x010a
        /*05d2*/ 	.byte	0x3f
	.zero		1


	//   ....[69]....
        /*05d4*/ 	.word	0x0000fad0
        /*05d8*/ 	.word	0x00000002
        /*05dc*/ 	.word	0x00034840
        /*05e0*/ 	.short	0x010a
        /*05e2*/ 	.byte	0x3f
	.zero		1


	//   ....[70]....
        /*05e4*/ 	.word	0x0000fb20
        /*05e8*/ 	.word	0x00000002
        /*05ec*/ 	.word	0x00000060
        /*05f0*/ 	.short	0x010a
        /*05f2*/ 	.byte	0x3f
	.zero		1


	//   ....[71]....
        /*05f4*/ 	.word	0x0000fb70
        /*05f8*/ 	.word	0x00000003
        /*05fc*/ 	.word	0x00034860
        /*0600*/ 	.short	0x010a
        /*0602*/ 	.byte	0x3f
	.zero		1


	//   ....[72]....
        /*0604*/ 	.word	0x0000fc50
        /*0608*/ 	.word	0x00000007
        /*060c*/ 	.word	0x00034820
        /*0610*/ 	.short	0x010a
        /*0612*/ 	.byte	0x3f
	.zero		1


	//   ....[73]....
        /*0614*/ 	.word	0x0000fca0
        /*0618*/ 	.word	0x00000005
        /*061c*/ 	.word	0x00000000
        /*0620*/ 	.short	0x010a
        /*0622*/ 	.byte	0x3f
	.zero		1


	//   ....[74]....
        /*0624*/ 	.word	0x0000fcf0
        /*0628*/ 	.word	0x00000003
        /*062c*/ 	.word	0x00000000
        /*0630*/ 	.short	0x010a
        /*0632*/ 	.byte	0x3f
	.zero		1


	//   ....[75]....
        /*0634*/ 	.word	0x0000fd40
        /*0638*/ 	.word	0x00000005
        /*063c*/ 	.word	0x00000000
        /*0640*/ 	.short	0x010a
        /*0642*/ 	.byte	0x3f
	.zero		1


	//----- nvinfo : EIATTR_NUM_MBARRIERS
	.align		4
.L_305:
        /*0644*/ 	.byte	0x03, 0x38
        /*0646*/ 	.short	0x0016


	//----- nvinfo : EIATTR_EXIT_INSTR_OFFSETS
	.align		4
        /*0648*/ 	.byte	0x04, 0x1c
        /*064a*/ 	.short	(.L_307 - .L_306)


	//   ....[0]....
.L_306:
        /*064c*/ 	.word	0x00000a30


	//   ....[1]....
        /*0650*/ 	.word	0x0000c530


	//   ....[2]....
        /*0654*/ 	.word	0x0000c590


	//   ....[3]....
        /*0658*/ 	.word	0x0000f2c0


	//   ....[4]....
        /*065c*/ 	.word	0x0000f510


	//----- nvinfo : EIATTR_MAX_THREADS
	.align		4
.L_307:
        /*0660*/ 	.byte	0x04, 0x05
        /*0662*/ 	.short	(.L_309 - .L_308)
.L_308:
        /*0664*/ 	.word	0x00000180
        /*0668*/ 	.word	0x00000001
        /*066c*/ 	.word	0x00000001


	//----- nvinfo : EIATTR_CRS_STACK_SIZE
	.align		4
.L_309:
        /*0670*/ 	.byte	0x04, 0x1e
        /*0672*/ 	.short	(.L_311 - .L_310)
.L_310:
        /*0674*/ 	.word	0x00000000


	//----- nvinfo : EIATTR_CBANK_PARAM_SIZE
	.align		4
.L_311:
        /*0678*/ 	.byte	0x03, 0x19
        /*067a*/ 	.short	0x0bf0


	//----- nvinfo : EIATTR_PARAM_CBANK
	.align		4
        /*067c*/ 	.byte	0x04, 0x0a
        /*067e*/ 	.short	(.L_313 - .L_312)
	.align		4
.L_312:
        /*0680*/ 	.word	index@(.nv.constant0._ZN7cutlass13device_kernelIN5flash11enable_sm90INS1_16FlashAttnFwdSm90INS1_25CollectiveMainloopFwdSm90ILi2EN4cute5tupleIJNS5_1CILi1EEES8_S8_EEENS6_IJNS7_ILi128EEESA_NS7_ILi192EEEEEELi128ENS_10bfloat16_tEfNS_4arch4Sm90ELb1ELb0ELb1ELb0ELb0ELb0ELb0ELb1ELb1ELb0ELb0ELb0EEENS1_21CollectiveEpilogueFwdINS6_IJSA_SA_SA_EEES9_SD_SF_Li256ELb0ELb0ELb0ELb0EEENS1_30DynamicPersistentTileSchedulerILi256ELi32ELb0ELb0ELb1EEEEEEEEEvNT_6ParamsE)
        /*0684*/ 	.short	0x0210
        /*0686*/ 	.short	0x0bf0


	//----- nvinfo : EIATTR_SW_WAR
	.align		4
.L_313:
        /*0688*/ 	.byte	0x04, 0x36
        /*068a*/ 	.short	(.L_315 - .L_314)
.L_314:
        /*068c*/ 	.word	0x00000008
.L_315:


//--------------------- .nv.info._ZN7cutlass13device_kernelIN5flash11enable_sm90INS1_16FlashAttnFwdSm90INS1_25CollectiveMainloopFwdSm90ILi2EN4cute5tupleIJNS5_1CILi1EEES8_S8_EEENS6_IJNS7_ILi128EEESA_NS7_ILi192EEEEEELi128ENS_10bfloat16_tEfNS_4arch4Sm90ELb1ELb0ELb1ELb1ELb0ELb0ELb0ELb1ELb1ELb0ELb0ELb0EEENS1_21CollectiveEpilogueFwdINS6_IJSA_SA_SA_EEES9_SD_SF_Li256ELb1ELb0ELb0ELb0EEENS1_36VarlenDynamicPersistentTileSchedulerILi128ELi128ELi256ELi32ELb0ELb0ELb1ELb1ELb1ELb1EEEEEEEEEvNT_6ParamsE --------------------------
	.section	.nv.info._ZN7cutlass13device_kernelIN5flash11enable_sm90INS1_16FlashAttnFwdSm90INS1_25CollectiveMainloopFwdSm90ILi2EN4cute5tupleIJNS5_1CILi1EEES8_S8_EEENS6_IJNS7_ILi128EEESA_NS7_ILi192EEEEEELi128ENS_10bfloat16_tEfNS_4arch4Sm90ELb1ELb0ELb1ELb1ELb0ELb0ELb0ELb1ELb1ELb0ELb0ELb0EEENS1_21CollectiveEpilogueFwdINS6_IJSA_SA_SA_EEES9_SD_SF_Li256ELb1ELb0ELb0ELb0EEENS1_36VarlenDynamicPersistentTileSchedulerILi128ELi128ELi256ELi32ELb0ELb0ELb1ELb1ELb1ELb1EEEEEEEEEvNT_6ParamsE,"",@"SHT_CUDA_INFO"
	.sectionflags	@""
	.align	4


	//----- nvinfo : EIATTR_CUDA_API_VERSION
	.align		4
        /*0000*/ 	.byte	0x04, 0x37
        /*0002*/ 	.short	(.L_317 - .L_316)
.L_316:
        /*0004*/ 	.word	0x00000082


	//----- nvinfo : EIATTR_KPARAM_INFO
	.align		4
.L_317:
        /*0008*/ 	.byte	0x04, 0x17
        /*000a*/ 	.short	(.L_319 - .L_318)
.L_318:
        /*000c*/ 	.word	0x00000000
        /*0010*/ 	.short	0x0000
        /*0012*/ 	.short	0x0070
        /*0014*/ 	.byte	0x00, 0xf0, 0x01, 0x28


	//----- nvinfo : EIATTR_SPARSE_MMA_MASK
	.align		4
.L_319:
        /*0018*/ 	.byte	0x03, 0x50
        /*001a*/ 	.short	0x0000


	//----- nvinfo : EIATTR_MAXREG_COUNT
	.align		4
        /*001c*/ 	.byte	0x03, 0x1b
        /*001e*/ 	.short	0x00a8


	//----- nvinfo : EIATTR_NUM_BARRIERS
	.align		4
        /*0020*/ 	.byte	0x02, 0x4c
        /*0022*/ 	.byte	0x09
	.zero		1


	//----- nvinfo : EIATTR_EXTERNS
	.align		4
        /*0024*/ 	.byte	0x04, 0x0f
        /*0026*/ 	.short	(.L_321 - .L_320)


	//   ....[0]....
	.align		4
.L_320:
        /*0028*/ 	.word	index@(__assertfail)


	//----- nvinfo : EIATTR_ANNOTATIONS
	.align		4
.L_321:
        /*002c*/ 	.byte	0x04, 0x55
        /*002e*/ 	.short	(.L_323 - .L_322)


	//   ....[0]....
.L_322:
        /* <DEDUP_REMOVED lines=33> */


	//----- nvinfo : EIATTR_MERCURY_ISA_VERSION
	.align		4
.L_323:
        /*0230*/ 	.byte	0x03, 0x5f
        /*0232*/ 	.short	0x0101


	//----- nvinfo : EIATTR_UNUSED_LOAD_BYTE_OFFSET
	.align		4
        /*0234*/ 	.byte	0x04, 0x44
        /*0236*/ 	.short	(.L_325 - .L_324)


	//   ....[0]....
.L_324:
        /*0238*/ 	.word	0x00000a40
        /*023c*/ 	.word	0x0000fff0


	//   ....[1]....
        /*0240*/ 	.word	0x0000b520
        /*0244*/ 	.word	0x0000fff0


	//----- nvinfo : EIATTR_INT_WARP_WIDE_INSTR_OFFSETS
	.align		4
.L_325:
        /*0248*/ 	.byte	0x04, 0x31
        /*024a*/ 	.short	(.L_327 - .L_326)


	//   ....[0]....
.L_326:
        /*024c*/ 	.word	0x00000160


	//   ....[1]....
        /*0250*/ 	.word	0x000001a0


	//   ....[2]....
        /*0254*/ 	.word	0x00000210


	//   ....[3]....
        /*0258*/ 	.word	0x0000e940


	//   ....[4]....
        /*025c*/ 	.word	0x0000e9e0


	//   ....[5]....
        /*0260*/ 	.word	0x0000ee70


	//   ....[6]....
        /*0264*/ 	.word	0x0000eea0


	//   ....[7]....
        /*0268*/ 	.word	0x0000f0b0


	//   ....[8]....
        /*026c*/ 	.word	0x0000f1a0


	//   ....[9]....
        /*0270*/ 	.word	0x000114a0


	//   ....[10]....
        /*0274*/ 	.word	0x00011540


	//----- nvinfo : EIATTR_COOP_GROUP_MASK_REGIDS
	.align		4
.L_327:
        /*0278*/ 	.byte	0x04, 0x29
        /*027a*/ 	.short	(.L_329 - .L_328)


	//   ....[0]....
.L_328:
        /*027c*/ 	.word	0xffffffff


	//   ....[1]....
        /*0280*/ 	.word	0xffffffff


	//   ....[2]....
        /*0284*/ 	.word	0xffffffff


	//   ....[3]....
        /*0288*/ 	.word	0xffffffff


	//   ....[4]....
        /*028c*/ 	.word	0xffffffff


	//   ....[5]....
        /*0290*/ 	.word	0xffffffff


	//   ....[6]....
        /*0294*/ 	.word	0xffffffff


	//   ....[7]....
        /*0298*/ 	.word	0xffffffff


	//   ....[8]....
        /*029c*/ 	.word	0xffffffff


	//   ....[9]....
        /*02a0*/ 	.word	0xffffffff


	//   ....[10]....
        /*02a4*/ 	.word	0xffffffff


	//   ....[11]....
        /*02a8*/ 	.word	0xffffffff


	//   ....[12]....
        /*02ac*/ 	.word	0xffffffff


	//   ....[13]....
        /*02b0*/ 	.word	0xffffffff


	//   ....[14]....
        /*02b4*/ 	.word	0xffffffff


	//   ....[15]....
        /*02b8*/ 	.word	0xffffffff


	//   ....[16]....
        /*02bc*/ 	.word	0xffffffff


	//   ....[17]....
        /*02c0*/ 	.word	0xffffffff


	//   ....[18]....
        /*02c4*/ 	.word	0xffffffff


	//   ....[19]....
        /*02c8*/ 	.word	0xffffffff


	//   ....[20]....
        /*02cc*/ 	.word	0xffffffff


	//   ....[21]....
        /*02d0*/ 	.word	0xffffffff


	//   ....[22]....
        /*02d4*/ 	.word	0xffffffff


	//   ....[23]....
        /*02d8*/ 	.word	0xffffffff


	//   ....[24]....
        /*02dc*/ 	.word	0xffffffff


	//   ....[25]....
        /*02e0*/ 	.word	0xffffffff


	//   ....[26]....
        /*02e4*/ 	.word	0xffffffff


	//   ....[27]....
        /*02e8*/ 	.word	0xffffffff


	//   ....[28]....
        /*02ec*/ 	.word	0xffffffff


	//   ....[29]....
        /*02f0*/ 	.word	0xffffffff


	//   ....[30]....
        /*02f4*/ 	.word	0xffffffff


	//   ....[31]....
        /*02f8*/ 	.word	0xffffffff


	//   ....[32]....
        /*02fc*/ 	.word	0xffffffff


	//   ....[33]....
        /*0300*/ 	.word	0xffffffff


	//   ....[34]....
        /*0304*/ 	.word	0xffffffff


	//   ....[35]....
        /*0308*/ 	.word	0xffffffff


	//   ....[36]....
        /*030c*/ 	.word	0xffffffff


	//   ....[37]....
        /*0310*/ 	.word	0xffffffff


	//   ....[38]....
        /*0314*/ 	.word	0xffffffff


	//   ....[39]....
        /*0318*/ 	.word	0xffffffff


	//   ....[40]....
        /*031c*/ 	.word	0xffffffff


	//   ....[41]....
        /*0320*/ 	.word	0xffffffff


	//   ....[42]....
        /*0324*/ 	.word	0xffffffff


	//   ....[43]....
        /*0328*/ 	.word	0xffffffff


	//   ....[44]....
        /*032c*/ 	.word	0xffffffff


	//   ....[45]....
        /*0330*/ 	.word	0xffffffff


	//   ....[46]....
        /*0334*/ 	.word	0xffffffff


	//   ....[47]....
        /*0338*/ 	.word	0xffffffff


	//   ....[48]....
        /*033c*/ 	.word	0xffffffff


	//   ....[49]....
        /*0340*/ 	.word	0xffffffff


	//   ....[50]....
        /*0344*/ 	.word	0xffffffff


	//   ....[51]....
        /*0348*/ 	.word	0xffffffff


	//   ....[52]....
        /*034c*/ 	.word	0xffffffff


	//   ....[53]....
        /*0350*/ 	.word	0xffffffff


	//   ....[54]....
        /*0354*/ 	.word	0xffffffff


	//   ....[55]....
        /*0358*/ 	.word	0xffffffff


	//   ....[56]....
        /*035c*/ 	.word	0xffffffff


	//   ....[57]....
        /*0360*/ 	.word	0xffffffff


	//   ....[58]....
        /*0364*/ 	.word	0x0500000f


	//   ....[59]....
        /*0368*/ 	.word	0x0500000f


	//   ....[60]....
        /*036c*/ 	.word	0x0500000f


	//   ....[61]....
        /*0370*/ 	.word	0x0500000f


	//   ....[62]....
        /*0374*/ 	.word	0x0500000f


	//   ....[63]....
        /*0378*/ 	.word	0x0500000f


	//   ....[64]....
        /*037c*/ 	.word	0x0500000f


	//   ....[65]....
        /*0380*/ 	.word	0x0500000f


	//   ....[66]....
        /*0384*/ 	.word	0x0500000f


	//   ....[67]....
        /*0388*/ 	.word	0x0500000f


	//   ....[68]....
        /*038c*/ 	.word	0x0500000f


	//   ....[69]....
        /*0390*/ 	.word	0x0500000f


	//   ....[70]....
        /*0394*/ 	.word	0x0500000f


	//   ....[71]....
        /*0398*/ 	.word	0x0500000f


	//   ....[72]....
        /*039c*/ 	.word	0x0500000f


	//   ....[73]....
        /*03a0*/ 	.word	0x0500000f


	//   ....[74]....
        /*03a4*/ 	.word	0x0500000f


	//   ....[75]....
        /*03a8*/ 	.word	0x0500000f


	//   ....[76]....
        /*03ac*/ 	.word	0x0500000f


	//----- nvinfo : EIATTR_COOP_GROUP_INSTR_OFFSETS
	.align		4
.L_329:
        /*03b0*/ 	.byte	0x04, 0x28
        /*03b2*/ 	.short	(.L_331 - .L_330)


	//   ....[0]....
.L_330:
        /*03b4*/ 	.word	0x00000060


	//   ....[1]....
        /*03b8*/ 	.word	0x00000170


	//   ....[2]....
        /*03bc*/ 	.word	0x000001c0


	//   ....[3]....
        /*03c0*/ 	.word	0x000003f0


	//   ....[4]....
        /*03c4*/ 	.word	0x00000550


	//   ....[5]....
        /*03c8*/ 	.word	0x00000670


	//   ....[6]....
        /*03cc*/ 	.word	0x000007d0


	//   ....[7]....
        /*03d0*/ 	.word	0x00001650


	//   ....[8]....
        /*03d4*/ 	.word	0x000030a0


	//   ....[9]....
        /*03d8*/ 	.word	0x00003110


	//   ....[10]....
        /*03dc*/ 	.word	0x00003b10


	//   ....[11]....
        /*03e0*/ 	.word	0x00003b80


	//   ....[12]....
        /*03e4*/ 	.word	0x00006650


	//   ....[13]....
        /*03e8*/ 	.word	0x00006810


	//   ....[14]....
        /*03ec*/ 	.word	0x00006f40


	//   ....[15]....
        /*03f0*/ 	.word	0x00006fa0


	//   ....[16]....
        /*03f4*/ 	.word	0x00009580


	//   ....[17]....
        /*03f8*/ 	.word	0x000095d0


	//   ....[18]....
        /*03fc*/ 	.word	0x00009860


	//   ....[19]....
        /*0400*/ 	.word	0x000098e0


	//   ....[20]....
        /*0404*/ 	.word	0x0000abd0


	//   ....[21]....
        /*0408*/ 	.word	0x0000ac00


	//   ....[22]....
        /*040c*/ 	.word	0x0000ad00


	//   ....[23]....
        /*0410*/ 	.word	0x0000ad30


	//   ....[24]....
        /*0414*/ 	.word	0x0000d6e0


	//   ....[25]....
        /*0418*/ 	.word	0x0000d870


	//   ....[26]....
        /*041c*/ 	.word	0x0000d8a0


	//   ....[27]....
        /*0420*/ 	.word	0x0000d8e0


	//   ....[28]....
        /*0424*/ 	.word	0x0000d950


	//   ....[29]....
        /*0428*/ 	.word	0x0000d9b0


	//   ....[30]....
        /*042c*/ 	.word	0x0000d9f0


	//   ....[31]....
        /*0430*/ 	.word	0x0000dba0


	//   ....[32]....
        /*0434*/ 	.word	0x0000dc00


	//   ....[33]....
        /*0438*/ 	.word	0x0000dc40


	//   ....[34]....
        /*043c*/ 	.word	0x0000dc80


	//   ....[35]....
        /*0440*/ 	.word	0x0000dcb0


	//   ....[36]....
        /*0444*/ 	.word	0x0000dce0


	//   ....[37]....
        /*0448*/ 	.word	0x0000dd80


	//   ....[38]....
        /*044c*/ 	.word	0x0000dde0


	//   ....[39]....
        /*0450*/ 	.word	0x0000de70


	//   ....[40]....
        /*0454*/ 	.word	0x00011950


	//   ....[41]....
        /*0458*/ 	.word	0x00011960


	//   ....[42]....
        /*045c*/ 	.word	0x00011a80


	//   ....[43]....
        /*0460*/ 	.word	0x00011ae0


	//   ....[44]....
        /*0464*/ 	.word	0x00011b20


	//   ....[45]....
        /*0468*/ 	.word	0x00011b60


	//   ....[46]....
        /*046c*/ 	.word	0x00011b90


	//   ....[47]....
        /*0470*/ 	.word	0x00011bc0


	//   ....[48]....
        /*0474*/ 	.word	0x00011d60


	//   ....[49]....
        /*0478*/ 	.word	0x00011dc0


	//   ....[50]....
        /*047c*/ 	.word	0x00011e00


	//   ....[51]....
        /*0480*/ 	.word	0x00011e40


	//   ....[52]....
        /*0484*/ 	.word	0x00011e70


	//   ....[53]....
        /*0488*/ 	.word	0x00011ea0


	//   ....[54]....
        /*048c*/ 	.word	0x00011f60


	//   ....[55]....
        /*0490*/ 	.word	0x00011f80


	//   ....[56]....
        /*0494*/ 	.word	0x00011ff0


	//   ....[57]....
        /*0498*/ 	.word	0x00012690


	//   ....[58]....
        /*049c*/ 	.word	0x00012c80


	//   ....[59]....
        /*04a0*/ 	.word	0x000130a0


	//   ....[60]....
        /*04a4*/ 	.word	0x00013130


	//   ....[61]....
        /*04a8*/ 	.word	0x000131d0


	//   ....[62]....
        /*04ac*/ 	.word	0x00013280


	//   ....[63]....
        /*04b0*/ 	.word	0x00013300


	//   ....[64]....
        /*04b4*/ 	.word	0x00013380


	//   ....[65]....
        /*04b8*/ 	.word	0x00013400


	//   ....[66]....
        /*04bc*/ 	.word	0x00013480


	//   ....[67]....
        /*04c0*/ 	.word	0x00013510


	//   ....[68]....
        /*04c4*/ 	.word	0x000135c0


	//   ....[69]....
        /*04c8*/ 	.word	0x00013640


	//   ....[70]....
        /*04cc*/ 	.word	0x000136c0


	//   ....[71]....
        /*04d0*/ 	.word	0x00013740


	//   ....[72]....
        /*04d4*/ 	.word	0x000137c0


	//   ....[73]....
        /*04d8*/ 	.word	0x00013830


	//   ....[74]....
        /*04dc*/ 	.word	0x000138d0


	//   ....[75]....
        /*04e0*/ 	.word	0x00013960


	//   ....[76]....
        /*04e4*/ 	.word	0x00013a90


	//----- nvinfo : EIATTR_REG_RECONFIG
	.align		4
.L_331:
        /*04e8*/ 	.byte	0x01, 0x54
	.zero		2


	//----- nvinfo : EIATTR_SYSCALL_OFFSETS
	.align		4
        /*04ec*/ 	.byte	0x04, 0x46
        /*04ee*/ 	.short	(.L_333 - .L_332)


	//   ....[0]....
.L_332:
        /*04f0*/ 	.word	0x00001830


	//   ....[1]....
        /*04f4*/ 	.word	0x0000eb70


	//   ....[2]....
        /*04f8*/ 	.word	0x0000ecb0


	//   ....[3]....
        /*04fc*/ 	.word	0x0000edb0


	//----- nvinfo : EIATTR_MBARRIER_INSTR_OFFSETS
	.align		4
.L_333:
        /*0500*/ 	.byte	0x04, 0x39
        /*0502*/ 	.short	(.L_335 - .L_334)


	//   ....[0]....
.L_334:
        /*0504*/ 	.word	0x000002a0
        /*0508*/ 	.word	0x000000ff
        /*050c*/ 	.word	0x00034800
        /*0510*/ 	.short	0x0100
        /*0512*/ 	.byte	0x08
	.zero		1


	//   ....[1]....
        /*0514*/ 	.word	0x000002b0
        /*0518*/ 	.word	0x000000ff
        /*051c*/ 	.word	0x00034820
        /*0520*/ 	.short	0x0100
        /*0522*/ 	.byte	0x08
	.zero		1


	//   ....[2]....
        /*0524*/ 	.word	0x000003a0
        /*0528*/ 	.word	0x000000ff
        /*052c*/ 	.word	0x00034830
        /*0530*/ 	.short	0x0100
        /*0532*/ 	.byte	0x08
	.zero		1


	//   ....[3]....
        /*0534*/ 	.word	0x000003b0
        /*0538*/ 	.word	0x000000ff
        /*053c*/ 	.word	0x00034840
        /*0540*/ 	.short	0x0100
        /*0542*/ 	.byte	0x08
	.zero		1


	//   ....[4]....
        /*0544*/ 	.word	0x000003c0
        /*0548*/ 	.word	0x000000ff
        /*054c*/ 	.word	0x00034838
        /*0550*/ 	.short	0x0100
        /*0552*/ 	.byte	0x08
	.zero		1


	//   ....[5]....
        /*0554*/ 	.word	0x000003d0
        /*0558*/ 	.word	0x000000ff
        /*055c*/ 	.word	0x00034848
        /*0560*/ 	.short	0x0100
        /*0562*/ 	.byte	0x08
	.zero		1


	//   ....[6]....
        /*0564*/ 	.word	0x00000500
        /*0568*/ 	.word	0x000000ff
        /*056c*/ 	.word	0x00034850
        /*0570*/ 	.short	0x0100
        /*0572*/ 	.byte	0x08
	.zero		1


	//   ....[7]....
        /*0574*/ 	.word	0x00000510
        /*0578*/ 	.word	0x000000ff
        /*057c*/ 	.word	0x00034860
        /*0580*/ 	.short	0x0100
        /*0582*/ 	.byte	0x08
	.zero		1


	//   ....[8]....
        /*0584*/ 	.word	0x00000520
        /*0588*/ 	.word	0x000000ff
        /*058c*/ 	.word	0x00034858
        /*0590*/ 	.short	0x0100
        /*0592*/ 	.byte	0x08
	.zero		1


	//   ....[9]....
        /*0594*/ 	.word	0x00000530
        /*0598*/ 	.word	0x000000ff
        /*059c*/ 	.word	0x00034868
        /*05a0*/ 	.short	0x0100
        /*05a2*/ 	.byte	0x08
	.zero		1


	//   ....[10]....
        /*05a4*/ 	.word	0x00000620
        /*05a8*/ 	.word	0x000000ff
        /*05ac*/ 	.word	0x00034870
        /*05b0*/ 	.short	0x0100
        /*05b2*/ 	.byte	0x06
	.zero		1


	//   ....[11]....
        /*05b4*/ 	.word	0x00000630
        /*05b8*/ 	.word	0x000000ff
        /*05bc*/ 	.word	0x00034880
        /*05c0*/ 	.short	0x0100
        /*05c2*/ 	.byte	0x06
	.zero		1


	//   ....[12]....
        /*05c4*/ 	.word	0x00000640
        /*05c8*/ 	.word	0x000000ff
        /*05cc*/ 	.word	0x00034878
        /*05d0*/ 	.short	0x0100
        /*05d2*/ 	.byte	0x06
	.zero		1


	//   ....[13]....
        /*05d4*/ 	.word	0x00000650
        /*05d8*/ 	.word	0x000000ff
        /*05dc*/ 	.word	0x00034888
        /*05e0*/ 	.short	0x0100
        /*05e2*/ 	.byte	0x06
	.zero		1


	//   ....[14]....
        /*05e4*/ 	.word	0x00000780
        /*05e8*/ 	.word	0x000000ff
        /*05ec*/ 	.word	0x00034890
        /*05f0*/ 	.short	0x0100
        /*05f2*/ 	.byte	0x08
	.zero		1


	//   ....[15]....
        /*05f4*/ 	.word	0x00000790
        /*05f8*/ 	.word	0x000000ff
        /*05fc*/ 	.word	0x000348a0
        /*0600*/ 	.short	0x0100
        /*0602*/ 	.byte	0x08
	.zero		1


	//   ....[16]....
        /*0604*/ 	.word	0x000007a0
        /*0608*/ 	.word	0x000000ff
        /*060c*/ 	.word	0x00034898
        /*0610*/ 	.short	0x0100
        /*0612*/ 	.byte	0x08
	.zero		1


	//   ....[17]....
        /*0614*/ 	.word	0x000007b0
        /*0618*/ 	.word	0x000000ff
        /*061c*/ 	.word	0x000348a8
        /*0620*/ 	.short	0x0100
        /*0622*/ 	.byte	0x08
	.zero		1


	//   ....[18]....
        /*0624*/ 	.word	0x000008e0
        /*0628*/ 	.word	0x000000ff
        /*062c*/ 	.word	0x000348b0
        /*0630*/ 	.short	0x0100
        /*0632*/ 	.byte	0x08
	.zero		1


	//   ....[19]....
        /*0634*/ 	.word	0x000008f0
        /*0638*/ 	.word	0x000000ff
        /*063c*/ 	.word	0x000348c0
        /*0640*/ 	.short	0x0100
        /*0642*/ 	.byte	0x08
	.zero		1


	//   ....[20]....
        /*0644*/ 	.word	0x00000900
        /*0648*/ 	.word	0x000000ff
        /*064c*/ 	.word	0x000348b8
        /*0650*/ 	.short	0x0100
        /*0652*/ 	.byte	0x08
	.zero		1


	//   ....[21]....
        /*0654*/ 	.word	0x00000910
        /*0658*/ 	.word	0x000000ff
        /*065c*/ 	.word	0x000348c8
        /*0660*/ 	.short	0x0100
        /*0662*/ 	.byte	0x08
	.zero		1


	//   ....[22]....
        /*0664*/ 	.word	0x000018d0
        /*0668*/ 	.word	0x000000ff
        /*066c*/ 	.word	0x00034800
        /*0670*/ 	.short	0x010a
        /*0672*/ 	.byte	0x26
	.zero		1


	//   ....[23]....
        /*0674*/ 	.word	0x00001950
        /*0678*/ 	.word	0x00000000
        /*067c*/ 	.word	0x00034830
        /*0680*/ 	.short	0x010a
        /*0682*/ 	.byte	0x3f
	.zero		1


	//   ....[24]....
        /*0684*/ 	.word	0x000019c0
        /*0688*/ 	.word	0x00000000
        /*068c*/ 	.word	0x00034830
        /*0690*/ 	.short	0x010a
        /*0692*/ 	.byte	0x3f
	.zero		1


	//   ....[25]....
        /*0694*/ 	.word	0x00002b00
        /*0698*/ 	.word	0x00000000
        /*069c*/ 	.word	0x00000000
        /*06a0*/ 	.short	0x0101
        /*06a2*/ 	.byte	0x3f
	.zero		1


	//   ....[26]....
        /*06a4*/ 	.word	0x00004b90
        /*06a8*/ 	.word	0x000000ff
        /*06ac*/ 	.word	0x00034830
        /*06b0*/ 	.short	0x010a
        /*06b2*/ 	.byte	0x08
	.zero		1


	//   ....[27]....
        /*06b4*/ 	.word	0x00004bd0
        /*06b8*/ 	.word	0x000000ff
        /*06bc*/ 	.word	0x00034830
        /*06c0*/ 	.short	0x010a
        /*06c2*/ 	.byte	0x08
	.zero		1


	//   ....[28]....
        /*06c4*/ 	.word	0x000054f0
        /*06c8*/ 	.word	0x000000ff
        /*06cc*/ 	.word	0x00034850
        /*06d0*/ 	.short	0x010a
        /*06d2*/ 	.byte	0x09
	.zero		1


	//   ....[29]....
        /*06d4*/ 	.word	0x00005530
        /*06d8*/ 	.word	0x000000ff
        /*06dc*/ 	.word	0x00034850
        /*06e0*/ 	.short	0x010a
        /*06e2*/ 	.byte	0x09
	.zero		1


	//   ....[30]....
        /*06e4*/ 	.word	0x000076e0
        /*06e8*/ 	.word	0x00000003
        /*06ec*/ 	.word	0x00000000
        /*06f0*/ 	.short	0x0101
        /*06f2*/ 	.byte	0x3f
	.zero		1


	//   ....[31]....
        /*06f4*/ 	.word	0x00007730
        /*06f8*/ 	.word	0x00000035
        /*06fc*/ 	.word	0x00000000
        /*0700*/ 	.short	0x0101
        /*0702*/ 	.byte	0x3f
	.zero		1


	//   ....[32]....
        /*0704*/ 	.word	0x00007e30
        /*0708*/ 	.word	0x000000ff
        /*070c*/ 	.word	0x00034830
        /*0710*/ 	.short	0x010a
        /*0712*/ 	.byte	0x08
	.zero		1


	//   ....[33]....
        /*0714*/ 	.word	0x00007e70
        /*0718*/ 	.word	0x000000ff
        /*071c*/ 	.word	0x00034830
        /*0720*/ 	.short	0x010a
        /*0722*/ 	.byte	0x08
	.zero		1


	//   ....[34]....
        /*0724*/ 	.word	0x00008790
        /*0728*/ 	.word	0x000000ff
        /*072c*/ 	.word	0x00034850
        /*0730*/ 	.short	0x010a
        /*0732*/ 	.byte	0x08
	.zero		1


	//   ....[35]....
        /*0734*/ 	.word	0x000087d0
        /*0738*/ 	.word	0x000000ff
        /*073c*/ 	.word	0x00034850
        /*0740*/ 	.short	0x010a
        /*0742*/ 	.byte	0x08
	.zero		1


	//   ....[36]....
        /*0744*/ 	.word	0x0000a140
        /*0748*/ 	.word	0x00000023
        /*074c*/ 	.word	0x00000000
        /*0750*/ 	.short	0x0101
        /*0752*/ 	.byte	0x3f
	.zero		1


	//   ....[37]....
        /*0754*/ 	.word	0x0000a190
        /*0758*/ 	.word	0x0000002c
        /*075c*/ 	.word	0x00000000
        /*0760*/ 	.short	0x0101
        /*0762*/ 	.byte	0x3f
	.zero		1


	//   ....[38]....
        /*0764*/ 	.word	0x0000ab40
        /*0768*/ 	.word	0x000000ff
        /*076c*/ 	.word	0x00034850
        /*0770*/ 	.short	0x010a
        /*0772*/ 	.byte	0x05
	.zero		1


	//   ....[39]....
        /*0774*/ 	.word	0x0000ab80
        /*0778*/ 	.word	0x000000ff
        /*077c*/ 	.word	0x00034850
        /*0780*/ 	.short	0x010a
        /*0782*/ 	.byte	0x05
	.zero		1


	//   ....[40]....
        /*0784*/ 	.word	0x0000b0c0
        /*0788*/ 	.word	0x00000008
        /*078c*/ 	.word	0x00000000
        /*0790*/ 	.short	0x0101
        /*0792*/ 	.byte	0x3f
	.zero		1


	//   ....[41]....
        /*0794*/ 	.word	0x0000c490
        /*0798*/ 	.word	0x00000003
        /*079c*/ 	.word	0x00000000
        /*07a0*/ 	.short	0x0101
        /*07a2*/ 	.byte	0x3f
	.zero		1


	//   ....[42]....
        /*07a4*/ 	.word	0x0000f4f0
        /*07a8*/ 	.word	0x00000008
        /*07ac*/ 	.word	0x00034840
        /*07b0*/ 	.short	0x010a
        /*07b2*/ 	.byte	0x3f
	.zero		1


	//   ....[43]....
        /*07b4*/ 	.word	0x0000faa0
        /*07b8*/ 	.word	0x00000009
        /*07bc*/ 	.word	0x00034820
        /*07c0*/ 	.short	0x010a
        /*07c2*/ 	.byte	0x3f
	.zero		1


	//   ....[44]....
        /*07c4*/ 	.word	0x0000fdd0
        /*07c8*/ 	.word	0x00000002
        /*07cc*/ 	.word	0x00034840
        /*07d0*/ 	.short	0x010a
        /*07d2*/ 	.byte	0x3f
	.zero		1


	//   ....[45]....
        /*07d4*/ 	.word	0x000100d0
        /*07d8*/ 	.word	0x00000003
        /*07dc*/ 	.word	0x00000060
        /*07e0*/ 	.short	0x010a
        /*07e2*/ 	.byte	0x3f
	.zero		1


	//   ....[46]....
        /*07e4*/ 	.word	0x000106a0
        /*07e8*/ 	.word	0x00000002
        /*07ec*/ 	.word	0x00034840
        /*07f0*/ 	.short	0x010a
        /*07f2*/ 	.byte	0x3f
	.zero		1


	//   ....[47]....
        /*07f4*/ 	.word	0x000109a0
        /*07f8*/ 	.word	0x00000003
        /*07fc*/ 	.word	0x00000060
        /*0800*/ 	.short	0x010a
        /*0802*/ 	.byte	0x3f
	.zero		1


	//   ....[48]....
        /*0804*/ 	.word	0x00010e70
        /*0808*/ 	.word	0x00000002
        /*080c*/ 	.word	0x00034840
        /*0810*/ 	.short	0x010a
        /*0812*/ 	.byte	0x3f
	.zero		1


	//   ....[49]....
        /*0814*/ 	.word	0x00011180
        /*0818*/ 	.word	0x00000002
        /*081c*/ 	.word	0x00000060
        /*0820*/ 	.short	0x010a
        /*0822*/ 	.byte	0x3f
	.zero		1


	//   ....[50]....
        /*0824*/ 	.word	0x00011600
        /*0828*/ 	.word	0x00000003
        /*082c*/ 	.word	0x00034860
        /*0830*/ 	.short	0x010a
        /*0832*/ 	.byte	0x3f
	.zero		1


	//   ....[51]....
        /*0834*/ 	.word	0x00012610
        /*0838*/ 	.word	0x00000000
        /*083c*/ 	.word	0x00034820
        /*0840*/ 	.short	0x010a
        /*0842*/ 	.byte	0x3f
	.zero		1


	//   ....[52]....
        /*0844*/ 	.word	0x000127f0
        /*0848*/ 	.word	0x00000006
        /*084c*/ 	.word	0x00000000
        /*0850*/ 	.short	0x010a
        /*0852*/ 	.byte	0x3f
	.zero		1


	//   ....[53]....
        /*0854*/ 	.word	0x00012860
        /*0858*/ 	.word	0x00000007
        /*085c*/ 	.word	0x00000000
        /*0860*/ 	.short	0x010a
        /*0862*/ 	.byte	0x3f
	.zero		1


	//   ....[54]....
        /*0864*/ 	.word	0x000128d0
        /*0868*/ 	.word	0x00000004
        /*086c*/ 	.word	0x00000000
        /*0870*/ 	.short	0x010a
        /*0872*/ 	.byte	0x3f
	.zero		1


	//   ....[55]....
        /*0874*/ 	.word	0x00012900
        /*0878*/ 	.word	0x00000003
        /*087c*/ 	.word	0x00000000
        /*0880*/ 	.short	0x010a
        /*0882*/ 	.byte	0x3f
	.zero		1


	//   ....[56]....
        /*0884*/ 	.word	0x00012970
        /*0888*/ 	.word	0x00000003
        /*088c*/ 	.word	0x00034800
        /*0890*/ 	.short	0x010a
        /*0892*/ 	.byte	0x3f
	.zero		1


	//   ....[57]....
        /*0894*/ 	.word	0x000129c0
        /*0898*/ 	.word	0x00000000
        /*089c*/ 	.word	0x00034830
        /*08a0*/ 	.short	0x010a
        /*08a2*/ 	.byte	0x3f
	.zero		1


	//   ....[58]....
        /*08a4*/ 	.word	0x00012a20
        /*08a8*/ 	.word	0x0000000a
        /*08ac*/ 	.word	0x00034830
        /*08b0*/ 	.short	0x010a
        /*08b2*/ 	.byte	0x3f
	.zero		1


	//   ....[59]....
        /*08b4*/ 	.word	0x00012a80
        /*08b8*/ 	.word	0x00000005
        /*08bc*/ 	.word	0x00034850
        /*08c0*/ 	.short	0x010a
        /*08c2*/ 	.byte	0x3f
	.zero		1


	//   ....[60]....
        /*08c4*/ 	.word	0x00012ae0
        /*08c8*/ 	.word	0x0000000a
        /*08cc*/ 	.word	0x00034830
        /*08d0*/ 	.short	0x010a
        /*08d2*/ 	.byte	0x3f
	.zero		1


	//   ....[61]....
        /*08d4*/ 	.word	0x00012b40
        /*08d8*/ 	.word	0x00000005
        /*08dc*/ 	.word	0x00034850
        /*08e0*/ 	.short	0x010a
        /*08e2*/ 	.byte	0x3f
	.zero		1


	//   ....[62]....
        /*08e4*/ 	.word	0x00012ba0
        /*08e8*/ 	.word	0x00000007
        /*08ec*/ 	.word	0x00034850
        /*08f0*/ 	.short	0x010a
        /*08f2*/ 	.byte	0x3f
	.zero		1


	//   ....[63]....
        /*08f4*/ 	.word	0x00012d40
        /*08f8*/ 	.word	0x00000008
        /*08fc*/ 	.word	0x00034840
        /*0900*/ 	.short	0x010a
        /*0902*/ 	.byte	0x3f
	.zero		1


	//   ....[64]....
        /*0904*/ 	.word	0x00012dc0
        /*0908*/ 	.word	0x00000008
        /*090c*/ 	.word	0x00034820
        /*0910*/ 	.short	0x010a
        /*0912*/ 	.byte	0x3f
	.zero		1


	//   ....[65]....
        /*0914*/ 	.word	0x00012e10
        /*0918*/ 	.word	0x00000002
        /*091c*/ 	.word	0x00034840
        /*0920*/ 	.short	0x010a
        /*0922*/ 	.byte	0x3f
	.zero		1


	//   ....[66]....
        /*0924*/ 	.word	0x00012e60
        /*0928*/ 	.word	0x00000003
        /*092c*/ 	.word	0x00000060
        /*0930*/ 	.short	0x010a
        /*0932*/ 	.byte	0x3f
	.zero		1


	//   ....[67]....
        /*0934*/ 	.word	0x00012eb0
        /*0938*/ 	.word	0x00000002
        /*093c*/ 	.word	0x00034840
        /*0940*/ 	.short	0x010a
        /*0942*/ 	.byte	0x3f
	.zero		1


	//   ....[68]....
        /*0944*/ 	.word	0x00012f00
        /*0948*/ 	.word	0x00000003
        /*094c*/ 	.word	0x00000060
        /*0950*/ 	.short	0x010a
        /*0952*/ 	.byte	0x3f
	.zero		1


	//   ....[69]....
        /*0954*/ 	.word	0x00012f50
        /*0958*/ 	.word	0x00000002
        /*095c*/ 	.word	0x00034840
        /*0960*/ 	.short	0x010a
        /*0962*/ 	.byte	0x3f
	.zero		1


	//   ....[70]....
        /*0964*/ 	.word	0x00012fa0
        /*0968*/ 	.word	0x00000002
        /*096c*/ 	.word	0x00000060
        /*0970*/ 	.short	0x010a
        /*0972*/ 	.byte	0x3f
	.zero		1


	//   ....[71]....
        /*0974*/ 	.word	0x00012ff0
        /*0978*/ 	.word	0x00000003
        /*097c*/ 	.word	0x00034860
        /*0980*/ 	.short	0x010a
        /*0982*/ 	.byte	0x3f
	.zero		1


	//   ....[72]....
        /*0984*/ 	.word	0x000139b0
        /*0988*/ 	.word	0x00000000
        /*098c*/ 	.word	0x00034820
        /*0990*/ 	.short	0x010a
        /*0992*/ 	.byte	0x3f
	.zero		1


	//   ....[73]....
        /*0994*/ 	.word	0x00013b50
        /*0998*/ 	.word	0x00000006
        /*099c*/ 	.word	0x00000000
        /*09a0*/ 	.short	0x010a
        /*09a2*/ 	.byte	0x3f
	.zero		1


	//   ....[74]....
        /*09a4*/ 	.word	0x00013ba0
        /*09a8*/ 	.word	0x00000007
        /*09ac*/ 	.word	0x00000000
        /*09b0*/ 	.short	0x010a
        /*09b2*/ 	.byte	0x3f
	.zero		1


	//   ....[75]....
        /*09b4*/ 	.word	0x00013bf0
        /*09b8*/ 	.word	0x00000004
        /*09bc*/ 	.word	0x00000000
        /*09c0*/ 	.short	0x010a
        /*09c2*/ 	.byte	0x3f
	.zero		1


	//----- nvinfo : EIATTR_NUM_MBARRIERS
	.align		4
.L_335:
        /*09c4*/ 	.byte	0x03, 0x38
        /*09c6*/ 	.short	0x0016


	//----- nvinfo : EIATTR_EXIT_INSTR_OFFSETS
	.align		4
        /*09c8*/ 	.byte	0x04, 0x1c
        /*09ca*/ 	.short	(.L_337 - .L_336)


	//   ....[0]....
.L_336:
        /*09cc*/ 	.word	0x00000a80


	//   ....[1]....
        /*09d0*/ 	.word	0x0000d6a0


	//   ....[2]....
        /*09d4*/ 	.word	0x0000d700


	//   ....[3]....
        /*09d8*/ 	.word	0x00012950


	//----- nvinfo : EIATTR_MAX_THREADS
	.align		4
.L_337:
        /*09dc*/ 	.byte	0x04, 0x05
        /*09de*/ 	.short	(.L_339 - .L_338)
.L_338:
        /*09e0*/ 	.word	0x00000180
        /*09e4*/ 	.word	0x00000001
        /*09e8*/ 	.word	0x00000001


	//----- nvinfo : EIATTR_CRS_STACK_SIZE
	.align		4
.L_339:
        /*09ec*/ 	.byte	0x04, 0x1e
        /*09ee*/ 	.short	(.L_341 - .L_340)
.L_340:
        /*09f0*/ 	.word	0x00000000


	//----- nvinfo : EIATTR_CBANK_PARAM_SIZE
	.align		4
.L_341:
        /*09f4*/ 	.byte	0x03, 0x19
        /*09f6*/ 	.short	0x0a70


	//----- nvinfo : EIATTR_PARAM_CBANK
	.align		4
        /*09f8*/ 	.byte	0x04, 0x0a
        /*09fa*/ 	.short	(.L_343 - .L_342)
	.align		4
.L_342:
        /*09fc*/ 	.word	index@(.nv.constant0._ZN7cutlass13device_kernelIN5flash11enable_sm90INS1_16FlashAttnFwdSm90INS1_25CollectiveMainloopFwdSm90ILi2EN4cute5tupleIJNS5_1CILi1EEES8_S8_EEENS6_IJNS7_ILi128EEESA_NS7_ILi192EEEEEELi128ENS_10bfloat16_tEfNS_4arch4Sm90ELb1ELb0ELb1ELb1ELb0ELb0ELb0ELb1ELb1ELb0ELb0ELb0EEENS1_21CollectiveEpilogueFwdINS6_IJSA_SA_SA_EEES9_SD_SF_Li256ELb1ELb0ELb0ELb0EEENS1_36VarlenDynamicPersistentTileSchedulerILi128ELi128ELi256ELi32ELb0ELb0ELb1ELb1ELb1ELb1EEEEEEEEEvNT_6ParamsE)
        /*0a00*/ 	.short	0x0210
        /*0a02*/ 	.short	0x0a70


	//----- nvinfo : EIATTR_SW_WAR
	.align		4
.L_343:
        /*0a04*/ 	.byte	0x04, 0x36
        /*0a06*/ 	.short	(.L_345 - .L_344)
.L_344:
        /*0a08*/ 	.word	0x00000008
.L_345:


//--------------------- .nv.info._ZN7cutlass13device_kernelIN5flash11enable_sm90INS1_16FlashAttnFwdSm90INS1_25CollectiveMainloopFwdSm90ILi2EN4cute5tupleIJNS5_1CILi1EEES8_S8_EEENS6_IJNS7_ILi128EEESA_NS7_ILi192EEEEEELi128ENS_10bfloat16_tEfNS_4arch4Sm90ELb1ELb0ELb1ELb1ELb0ELb1ELb0ELb1ELb1ELb0ELb0ELb0EEENS1_21CollectiveEpilogueFwdINS6_IJSA_SA_SA_EEES9_SD_SF_Li256ELb1ELb0ELb0ELb0EEENS1_36VarlenDynamicPersistentTileSchedulerILi128ELi128ELi256ELi32ELb0ELb0ELb1ELb1ELb1ELb1EEEEEEEEEvNT_6ParamsE --------------------------
	.section	.nv.info._ZN7cutlass13device_kernelIN5flash11enable_sm90INS1_16FlashAttnFwdSm90INS1_25CollectiveMainloopFwdSm90ILi2EN4cute5tupleIJNS5_1CILi1EEES8_S8_EEENS6_IJNS7_ILi128EEESA_NS7_ILi192EEEEEELi128ENS_10bfloat16_tEfNS_4arch4Sm90ELb1ELb0ELb1ELb1ELb0ELb1ELb0ELb1ELb1ELb0ELb0ELb0EEENS1_21CollectiveEpilogueFwdINS6_IJSA_SA_SA_EEES9_SD_SF_Li256ELb1ELb0ELb0ELb0EEENS1_36VarlenDynamicPersistentTileSchedulerILi128ELi128ELi256ELi32ELb0ELb0ELb1ELb1ELb1ELb1EEEEEEEEEvNT_6ParamsE,"",@"SHT_CUDA_INFO"
	.sectionflags	@""
	.align	4


	//----- nvinfo : EIATTR_CUDA_API_VERSION
	.align		4
        /*0000*/ 	.byte	0x04, 0x37
        /*0002*/ 	.short	(.L_347 - .L_346)
.L_346:
        /*0004*/ 	.word	0x00000082


	//----- nvinfo : EIATTR_KPARAM_INFO
	.align		4
.L_347:
        /*0008*/ 	.byte	0x04, 0x17
        /*000a*/ 	.short	(.L_349 - .L_348)
.L_348:
        /*000c*/ 	.word	0x00000000
        /*0010*/ 	.short	0x0000
        /*0012*/ 	.short	0x0070
        /*0014*/ 	.byte	0x00, 0xf0, 0x01, 0x28


	//----- nvinfo : EIATTR_SPARSE_MMA_MASK
	.align		4
.L_349:
        /*0018*/ 	.byte	0x03, 0x50
        /*001a*/ 	.short	0x0000


	//----- nvinfo : EIATTR_MAXREG_COUNT
	.align		4
        /*001c*/ 	.byte	0x03, 0x1b
        /*001e*/ 	.short	0x00a8


	//----- nvinfo : EIATTR_NUM_BARRIERS
	.align		4
        /*0020*/ 	.byte	0x02, 0x4c
        /*0022*/ 	.byte	0x10
	.zero		1


	//----- nvinfo : EIATTR_EXTERNS
	.align		4
        /*0024*/ 	.byte	0x04, 0x0f
        /*0026*/ 	.short	(.L_351 - .L_350)


	//   ....[0]....
	.align		4
.L_350:
        /*0028*/ 	.word	index@(__assertfail)


	//----- nvinfo : EIATTR_ANNOTATIONS
	.align		4
.L_351:
        /*002c*/ 	.byte	0x04, 0x55
        /*002e*/ 	.short	(.L_353 - .L_352)


	//   ....[0]....
.L_352:
        /* <DEDUP_REMOVED lines=54> */


	//----- nvinfo : EIATTR_MERCURY_ISA_VERSION
	.align		4
.L_353:
        /*0378*/ 	.byte	0x03, 0x5f
        /*037a*/ 	.short	0x0101


	//----- nvinfo : EIATTR_UNUSED_LOAD_BYTE_OFFSET
	.align		4
        /*037c*/ 	.byte	0x04, 0x44
        /*037e*/ 	.short	(.L_355 - .L_354)


	//   ....[0]....
.L_354:
        /*0380*/ 	.word	0x00000ab0
        /*0384*/ 	.word	0x0000fff0


	//   ....[1]....
        /*0388*/ 	.word	0x0001c970
        /*038c*/ 	.word	0x0000fff0


	//----- nvinfo : EIATTR_INT_WARP_WIDE_INSTR_OFFSETS
	.align		4
.L_355:
        /*0390*/ 	.byte	0x04, 0x31
        /*0392*/ 	.short	(.L_357 - .L_356)


	//   ....[0]....
.L_356:
        /*0394*/ 	.word	0x000001b0


	//   ....[1]....
        /*0398*/ 	.word	0x000001f0


	//   ....[2]....
        /*039c*/ 	.word	0x000002b0


	//   ....[3]....
        /*03a0*/ 	.word	0x000208a0


	//   ....[4]....
        /*03a4*/ 	.word	0x00020930


	//   ....[5]....
        /*03a8*/ 	.word	0x00020db0


	//   ....[6]....
        /*03ac*/ 	.word	0x00020de0


	//   ....[7]....
        /*03b0*/ 	.word	0x00020ff0


	//   ....[8]....
        /*03b4*/ 	.word	0x000210e0


	//   ....[9]....
        /*03b8*/ 	.word	0x00023370


	//   ....[10]....
        /*03bc*/ 	.word	0x00023400


	//----- nvinfo : EIATTR_COOP_GROUP_MASK_REGIDS
	.align		4
.L_357:
        /*03c0*/ 	.byte	0x04, 0x29
        /*03c2*/ 	.short	(.L_359 - .L_358)


	//   ....[0]....
.L_358:
        /*03c4*/ 	.word	0xffffffff


	//   ....[1]....
        /*03c8*/ 	.word	0xffffffff


	//   ....[2]....
        /*03cc*/ 	.word	0xffffffff


	//   ....[3]....
        /*03d0*/ 	.word	0xffffffff


	//   ....[4]....
        /*03d4*/ 	.word	0xffffffff


	//   ....[5]....
        /*03d8*/ 	.word	0xffffffff


	//   ....[6]....
        /*03dc*/ 	.word	0xffffffff


	//   ....[7]....
        /*03e0*/ 	.word	0xffffffff


	//   ....[8]....
        /*03e4*/ 	.word	0xffffffff


	//   ....[9]....
        /*03e8*/ 	.word	0xffffffff


	//   ....[10]....
        /*03ec*/ 	.word	0xffffffff


	//   ....[11]....
        /*03f0*/ 	.word	0xffffffff


	//   ....[12]....
        /*03f4*/ 	.word	0xffffffff


	//   ....[13]....
        /*03f8*/ 	.word	0xffffffff


	//   ....[14]....
        /*03fc*/ 	.word	0xffffffff


	//   ....[15]....
        /*0400*/ 	.word	0xffffffff


	//   ....[16]....
        /*0404*/ 	.word	0xffffffff


	//   ....[17]....
        /*0408*/ 	.word	0xffffffff


	//   ....[18]....
        /*040c*/ 	.word	0xffffffff


	//   ....[19]....
        /*0410*/ 	.word	0xffffffff


	//   ....[20]....
        /*0414*/ 	.word	0xffffffff


	//   ....[21]....
        /*0418*/ 	.word	0xffffffff


	//   ....[22]....
        /*041c*/ 	.word	0xffffffff


	//   ....[23]....
        /*0420*/ 	.word	0xffffffff


	//   ....[24]....
        /*0424*/ 	.word	0xffffffff


	//   ....[25]....
        /*0428*/ 	.word	0xffffffff


	//   ....[26]....
        /*042c*/ 	.word	0xffffffff


	//   ....[27]....
        /*0430*/ 	.word	0xffffffff


	//   ....[28]....
        /*0434*/ 	.word	0xffffffff


	//   ....[29]....
        /*0438*/ 	.word	0xffffffff


	//   ....[30]....
        /*043c*/ 	.word	0xffffffff


	//   ....[31]....
        /*0440*/ 	.word	0xffffffff


	//   ....[32]....
        /*0444*/ 	.word	0xffffffff


	//   ....[33]....
        /*0448*/ 	.word	0xffffffff


	//   ....[34]....
        /*044c*/ 	.word	0xffffffff


	//   ....[35]....
        /*0450*/ 	.word	0xffffffff


	//   ....[36]....
        /*0454*/ 	.word	0xffffffff


	//   ....[37]....
        /*0458*/ 	.word	0xffffffff


	//   ....[38]....
        /*045c*/ 	.word	0xffffffff


	//   ....[39]....
        /*0460*/ 	.word	0xffffffff


	//   ....[40]....
        /*0464*/ 	.word	0xffffffff


	//   ....[41]....
        /*0468*/ 	.word	0xffffffff


	//   ....[42]....
        /*046c*/ 	.word	0xffffffff


	//   ....[43]....
        /*0470*/ 	.word	0xffffffff


	//   ....[44]....
        /*0474*/ 	.word	0xffffffff


	//   ....[45]....
        /*0478*/ 	.word	0xffffffff


	//   ....[46]....
        /*047c*/ 	.word	0xffffffff


	//   ....[47]....
        /*0480*/ 	.word	0xffffffff


	//   ....[48]....
        /*0484*/ 	.word	0xffffffff


	//   ....[49]....
        /*0488*/ 	.word	0xffffffff


	//   ....[50]....
        /*048c*/ 	.word	0xffffffff


	//   ....[51]....
        /*0490*/ 	.word	0xffffffff


	//   ....[52]....
        /*0494*/ 	.word	0xffffffff


	//   ....[53]....
        /*0498*/ 	.word	0xffffffff


	//   ....[54]....
        /*049c*/ 	.word	0xffffffff


	//   ....[55]....
        /*04a0*/ 	.word	0xffffffff


	//   ....[56]....
        /*04a4*/ 	.word	0xffffffff


	//   ....[57]....
        /*04a8*/ 	.word	0xffffffff


	//   ....[58]....
        /*04ac*/ 	.word	0x0500000f


	//   ....[59]....
        /*04b0*/ 	.word	0x0500000f


	//   ....[60]....
        /*04b4*/ 	.word	0x0500000f


	//   ....[61]....
        /*04b8*/ 	.word	0x0500000f


	//   ....[62]....
        /*04bc*/ 	.word	0x0500000f


	//   ....[63]....
        /*04c0*/ 	.word	0x0500000f


	//   ....[64]....
        /*04c4*/ 	.word	0x0500000f


	//   ....[65]....
        /*04c8*/ 	.word	0x0500000f


	//   ....[66]....
        /*04cc*/ 	.word	0x0500000f


	//   ....[67]....
        /*04d0*/ 	.word	0x0500000f


	//   ....[68]....
        /*04d4*/ 	.word	0x0500000f


	//   ....[69]....
        /*04d8*/ 	.word	0x0500000f


	//   ....[70]....
        /*04dc*/ 	.word	0x0500000f


	//   ....[71]....
        /*04e0*/ 	.word	0x0500000f


	//   ....[72]....
        /*04e4*/ 	.word	0x0500000f


	//   ....[73]....
        /*04e8*/ 	.word	0x0500000f


	//   ....[74]....
        /*04ec*/ 	.word	0x0500000f


	//   ....[75]....
        /*04f0*/ 	.word	0x0500000f


	//   ....[76]....
        /*04f4*/ 	.word	0x0500000f


	//   ....[77]....
        /*04f8*/ 	.word	0x0500000f


	//   ....[78]....
        /*04fc*/ 	.word	0x0500000f


	//   ....[79]....
        /*0500*/ 	.word	0x0500000f


	//   ....[80]....
        /*0504*/ 	.word	0x0500000f


	//   ....[81]....
        /*0508*/ 	.word	0x0500000f


	//   ....[82]....
        /*050c*/ 	.word	0x0500000f


	//   ....[83]....
        /*0510*/ 	.word	0x0500000f


	//   ....[84]....
        /*0514*/ 	.word	0x0500000f


	//   ....[85]....
        /*0518*/ 	.word	0x0500000f


	//   ....[86]....
        /*051c*/ 	.word	0x0500000f


	//   ....[87]....
        /*0520*/ 	.word	0x0500000f


	//   ....[88]....
        /*0524*/ 	.word	0x0500000f


	//   ....[89]....
        /*0528*/ 	.word	0x0500000f


	//   ....[90]....
        /*052c*/ 	.word	0x0500000f


	//   ....[91]....
        /*0530*/ 	.word	0x0500000f


	//   ....[92]....
        /*0534*/ 	.word	0x0500000f


	//   ....[93]....
        /*0538*/ 	.word	0x0500000f


	//----- nvinfo : EIATTR_COOP_GROUP_INSTR_OFFSETS
	.align		4
.L_359:
        /*053c*/ 	.byte	0x04, 0x28
        /*053e*/ 	.short	(.L_361 - .L_360)


	//   ....[0]....
.L_360:
        /*0540*/ 	.word	0x00000060


	//   ....[1]....
        /*0544*/ 	.word	0x000001c0


	//   ....[2]....
        /*0548*/ 	.word	0x000002c0


	//   ....[3]....
        /*054c*/ 	.word	0x00000430


	//   ....[4]....
        /*0550*/ 	.word	0x00000590


	//   ....[5]....
        /*0554*/ 	.word	0x000006b0


	//   ....[6]....
        /*0558*/ 	.word	0x00000810


	//   ....[7]....
        /*055c*/ 	.word	0x0000abc0


	//   ....[8]....
        /*0560*/ 	.word	0x00013d00


	//   ....[9]....
        /*0564*/ 	.word	0x00013d70


	//   ....[10]....
        /*0568*/ 	.word	0x00014780


	//   ....[11]....
        /*056c*/ 	.word	0x000147d0


	//   ....[12]....
        /*0570*/ 	.word	0x00017540


	//   ....[13]....
        /*0574*/ 	.word	0x00017570


	//   ....[14]....
        /*0578*/ 	.word	0x00018090


	//   ....[15]....
        /*057c*/ 	.word	0x000180d0


	//   ....[16]....
        /*0580*/ 	.word	0x0001a550


	//   ....[17]....
        /*0584*/ 	.word	0x0001a5b0


	//   ....[18]....
        /*0588*/ 	.word	0x0001ad00


	//   ....[19]....
        /*058c*/ 	.word	0x0001ad60


	//   ....[20]....
        /*0590*/ 	.word	0x0001bfd0


	//   ....[21]....
        /*0594*/ 	.word	0x0001c010


	//   ....[22]....
        /*0598*/ 	.word	0x0001c100


	//   ....[23]....
        /*059c*/ 	.word	0x0001c400


	//   ....[24]....
        /*05a0*/ 	.word	0x0001e730


	//   ....[25]....
        /*05a4*/ 	.word	0x0001e8a0


	//   ....[26]....
        /*05a8*/ 	.word	0x0001e8d0


	//   ....[27]....
        /*05ac*/ 	.word	0x0001e910


	//   ....[28]....
        /*05b0*/ 	.word	0x0001e980


	//   ....[29]....
        /*05b4*/ 	.word	0x0001e9e0


	//   ....[30]....
        /*05b8*/ 	.word	0x0001ea20


	//   ....[31]....
        /*05bc*/ 	.word	0x0001ebc0


	//   ....[32]....
        /*05c0*/ 	.word	0x0001ec20


	//   ....[33]....
        /*05c4*/ 	.word	0x0001ec60


	//   ....[34]....
        /*05c8*/ 	.word	0x0001eca0


	//   ....[35]....
        /*05cc*/ 	.word	0x0001ecd0


	//   ....[36]....
        /*05d0*/ 	.word	0x0001ed00


	//   ....[37]....
        /*05d4*/ 	.word	0x0001ed90


	//   ....[38]....
        /*05d8*/ 	.word	0x0001edf0


	//   ....[39]....
        /*05dc*/ 	.word	0x0001ee80


	//   ....[40]....
        /*05e0*/ 	.word	0x00023810


	//   ....[41]....
        /*05e4*/ 	.word	0x00023820


	//   ....[42]....
        /*05e8*/ 	.word	0x00023930


	//   ....[43]....
        /*05ec*/ 	.word	0x00023990


	//   ....[44]....
        /*05f0*/ 	.word	0x000239d0


	//   ....[45]....
        /*05f4*/ 	.word	0x00023a10


	//   ....[46]....
        /*05f8*/ 	.word	0x00023a40


	//   ....[47]....
        /*05fc*/ 	.word	0x00023a70


	//   ....[48]....
        /*0600*/ 	.word	0x00023c00


	//   ....[49]....
        /*0604*/ 	.word	0x00023c60


	//   ....[50]....
        /*0608*/ 	.word	0x00023ca0


	//   ....[51]....
        /*060c*/ 	.word	0x00023ce0


	//   ....[52]....
        /*0610*/ 	.word	0x00023d10


	//   ....[53]....
        /*0614*/ 	.word	0x00023d40


	//   ....[54]....
        /*0618*/ 	.word	0x00023e00


	//   ....[55]....
        /*061c*/ 	.word	0x00023e20


	//   ....[56]....
        /*0620*/ 	.word	0x00023e90


	//   ....[57]....
        /*0624*/ 	.word	0x00024520


	//   ....[58]....
        /*0628*/ 	.word	0x00024960


	//   ....[59]....
        /*062c*/ 	.word	0x00024a00


	//   ....[60]....
        /*0630*/ 	.word	0x00024aa0


	//   ....[61]....
        /*0634*/ 	.word	0x00024b40


	//   ....[62]....
        /*0638*/ 	.word	0x00024be0


	//   ....[63]....
        /*063c*/ 	.word	0x00024c80


	//   ....[64]....
        /*0640*/ 	.word	0x00024d20


	//   ....[65]....
        /*0644*/ 	.word	0x00024dc0


	//   ....[66]....
        /*0648*/ 	.word	0x00024eb0


	//   ....[67]....
        /*064c*/ 	.word	0x00024f50


	//   ....[68]....
        /*0650*/ 	.word	0x00024ff0


	//   ....[69]....
        /*0654*/ 	.word	0x00025090


	//   ....[70]....
        /*0658*/ 	.word	0x00025130


	//   ....[71]....
        /*065c*/ 	.word	0x000251d0


	//   ....[72]....
        /*0660*/ 	.word	0x00025270


	//   ....[73]....
        /*0664*/ 	.word	0x00025310


	//   ....[74]....
        /*0668*/ 	.word	0x00025610


	//   ....[75]....
        /*066c*/ 	.word	0x000258f0


	//   ....[76]....
        /*0670*/ 	.word	0x00025d10


	//   ....[77]....
        /*0674*/ 	.word	0x00025da0


	//   ....[78]....
        /*0678*/ 	.word	0x00025e40


	//   ....[79]....
        /*067c*/ 	.word	0x00025ef0


	//   ....[80]....
        /*0680*/ 	.word	0x00025f70


	//   ....[81]....
        /*0684*/ 	.word	0x00025ff0


	//   ....[82]....
        /*0688*/ 	.word	0x00026070


	//   ....[83]....
        /*068c*/ 	.word	0x000260f0


	//   ....[84]....
        /*0690*/ 	.word	0x00026180


	//   ....[85]....
        /*0694*/ 	.word	0x00026230


	//   ....[86]....
        /*0698*/ 	.word	0x000262b0


	//   ....[87]....
        /*069c*/ 	.word	0x00026330


	//   ....[88]....
        /*06a0*/ 	.word	0x000263b0


	//   ....[89]....
        /*06a4*/ 	.word	0x00026430


	//   ....[90]....
        /*06a8*/ 	.word	0x000264a0


	//   ....[91]....
        /*06ac*/ 	.word	0x00026540


	//   ....[92]....
        /*06b0*/ 	.word	0x000265d0


	//   ....[93]....
        /*06b4*/ 	.word	0x00026700


	//----- nvinfo : EIATTR_REG_RECONFIG
	.align		4
.L_361:
        /*06b8*/ 	.byte	0x01, 0x54
	.zero		2


	//----- nvinfo : EIATTR_SYSCALL_OFFSETS
	.align		4
        /*06bc*/ 	.byte	0x04, 0x46
        /*06be*/ 	.short	(.L_363 - .L_362)


	//   ....[0]....
.L_362:
        /*06c0*/ 	.word	0x00001910


	//   ....[1]....
        /*06c4*/ 	.word	0x00001a60


	//   ....[2]....
        /*06c8*/ 	.word	0x0000ad50


	//   ....[3]....
        /*06cc*/ 	.word	0x0000b1c0


	//   ....[4]....
        /*06d0*/ 	.word	0x00020ac0


	//   ....[5]....
        /*06d4*/ 	.word	0x00020c00


	//   ....[6]....
        /*06d8*/ 	.word	0x00020d00


	//----- nvinfo : EIATTR_MBARRIER_INSTR_OFFSETS
	.align		4
.L_363:
        /*06dc*/ 	.byte	0x04, 0x39
        /*06de*/ 	.short	(.L_365 - .L_364)


	//   ....[0]....
.L_364:
        /*06e0*/ 	.word	0x000002e0
        /*06e4*/ 	.word	0x000000ff
        /*06e8*/ 	.word	0x00034800
        /*06ec*/ 	.short	0x0100
        /*06ee*/ 	.byte	0x08
	.zero		1


	//   ....[1]....
        /*06f0*/ 	.word	0x000002f0
        /*06f4*/ 	.word	0x000000ff
        /*06f8*/ 	.word	0x00034820
        /*06fc*/ 	.short	0x0100
        /*06fe*/ 	.byte	0x08
	.zero		1


	//   ....[2]....
        /*0700*/ 	.word	0x000003e0
        /*0704*/ 	.word	0x000000ff
        /*0708*/ 	.word	0x00034830
        /*070c*/ 	.short	0x0100
        /*070e*/ 	.byte	0x08
	.zero		1


	//   ....[3]....
        /*0710*/ 	.word	0x000003f0
        /*0714*/ 	.word	0x000000ff
        /*0718*/ 	.word	0x00034840
        /*071c*/ 	.short	0x0100
        /*071e*/ 	.byte	0x08
	.zero		1


	//   ....[4]....
        /*0720*/ 	.word	0x00000400
        /*0724*/ 	.word	0x000000ff
        /*0728*/ 	.word	0x00034838
        /*072c*/ 	.short	0x0100
        /*072e*/ 	.byte	0x08
	.zero		1


	//   ....[5]....
        /*0730*/ 	.word	0x00000410
        /*0734*/ 	.word	0x000000ff
        /*0738*/ 	.word	0x00034848
        /*073c*/ 	.short	0x0100
        /*073e*/ 	.byte	0x08
	.zero		1


	//   ....[6]....
        /*0740*/ 	.word	0x00000540
        /*0744*/ 	.word	0x000000ff
        /*0748*/ 	.word	0x00034850
        /*074c*/ 	.short	0x0100
        /*074e*/ 	.byte	0x08
	.zero		1


	//   ....[7]....
        /*0750*/ 	.word	0x00000550
        /*0754*/ 	.word	0x000000ff
        /*0758*/ 	.word	0x00034860
        /*075c*/ 	.short	0x0100
        /*075e*/ 	.byte	0x08
	.zero		1


	//   ....[8]....
        /*0760*/ 	.word	0x00000560
        /*0764*/ 	.word	0x000000ff
        /*0768*/ 	.word	0x00034858
        /*076c*/ 	.short	0x0100
        /*076e*/ 	.byte	0x08
	.zero		1


	//   ....[9]....
        /*0770*/ 	.word	0x00000570
        /*0774*/ 	.word	0x000000ff
        /*0778*/ 	.word	0x00034868
        /*077c*/ 	.short	0x0100
        /*077e*/ 	.byte	0x08
	.zero		1


	//   ....[10]....
        /*0780*/ 	.word	0x00000660
        /*0784*/ 	.word	0x000000ff
        /*0788*/ 	.word	0x00034870
        /*078c*/ 	.short	0x0100
        /*078e*/ 	.byte	0x06
	.zero		1


	//   ....[11]....
        /*0790*/ 	.word	0x00000670
        /*0794*/ 	.word	0x000000ff
        /*0798*/ 	.word	0x00034880
        /*079c*/ 	.short	0x0100
        /*079e*/ 	.byte	0x06
	.zero		1


	//   ....[12]....
        /*07a0*/ 	.word	0x00000680
        /*07a4*/ 	.word	0x000000ff
        /*07a8*/ 	.word	0x00034878
        /*07ac*/ 	.short	0x0100
        /*07ae*/ 	.byte	0x06
	.zero		1


	//   ....[13]....
        /*07b0*/ 	.word	0x00000690
        /*07b4*/ 	.word	0x000000ff
        /*07b8*/ 	.word	0x00034888
        /*07bc*/ 	.short	0x0100
        /*07be*/ 	.byte	0x06
	.zero		1


	//   ....[14]....
        /*07c0*/ 	.word	0x000007c0
        /*07c4*/ 	.word	0x000000ff
        /*07c8*/ 	.word	0x00034890
        /*07cc*/ 	.short	0x0100
        /*07ce*/ 	.byte	0x08
	.zero		1


	//   ....[15]....
        /*07d0*/ 	.word	0x000007d0
        /*07d4*/ 	.word	0x000000ff
        /*07d8*/ 	.word	0x000348a0
        /*07dc*/ 	.short	0x0100
        /*07de*/ 	.byte	0x08
	.zero		1


	//   ....[16]....
        /*07e0*/ 	.word	0x000007e0
        /*07e4*/ 	.word	0x000000ff
        /*07e8*/ 	.word	0x00034898
        /*07ec*/ 	.short	0x0100
        /*07ee*/ 	.byte	0x08
	.zero		1


	//   ....[17]....
        /*07f0*/ 	.word	0x000007f0
        /*07f4*/ 	.word	0x000000ff
        /*07f8*/ 	.word	0x000348a8
        /*07fc*/ 	.short	0x0100
        /*07fe*/ 	.byte	0x08
	.zero		1


	//   ....[18]....
        /*0800*/ 	.word	0x00000920
        /*0804*/ 	.word	0x000000ff
        /*0808*/ 	.word	0x000348b0
        /*080c*/ 	.short	0x0100
        /*080e*/ 	.byte	0x08
	.zero		1


	//   ....[19]....
        /*0810*/ 	.word	0x00000930
        /*0814*/ 	.word	0x000000ff
        /*0818*/ 	.word	0x000348c0
        /*081c*/ 	.short	0x0100
        /*081e*/ 	.byte	0x08
	.zero		1


	//   ....[20]....
        /*0820*/ 	.word	0x00000940
        /*0824*/ 	.word	0x000000ff
        /*0828*/ 	.word	0x000348b8
        /*082c*/ 	.short	0x0100
        /*082e*/ 	.byte	0x08
	.zero		1


	//   ....[21]....
        /*0830*/ 	.word	0x00000950
        /*0834*/ 	.word	0x000000ff
        /*0838*/ 	.word	0x000348c8
        /*083c*/ 	.short	0x0100
        /*083e*/ 	.byte	0x08
	.zero		1


	//   ....[22]....
        /*0840*/ 	.word	0x000036c0
        /*0844*/ 	.word	0x00000003
        /*0848*/ 	.word	0x00034890
        /*084c*/ 	.short	0x010a
        /*084e*/ 	.byte	0x3f
	.zero		1


	//   ....[23]....
        /*0850*/ 	.word	0x00006da0
        /*0854*/ 	.word	0x00000003
        /*0858*/ 	.word	0x00034890
        /*085c*/ 	.short	0x010a
        /*085e*/ 	.byte	0x3f
	.zero		1


	//   ....[24]....
        /*0860*/ 	.word	0x00009fb0
        /*0864*/ 	.word	0x00000003
        /*0868*/ 	.word	0x00034890
        /*086c*/ 	.short	0x010a
        /*086e*/ 	.byte	0x3f
	.zero		1


	//   ....[25]....
        /*0870*/ 	.word	0x0000a380
        /*0874*/ 	.word	0x00000024
        /*0878*/ 	.word	0x00000000
        /*087c*/ 	.short	0x0101
        /*087e*/ 	.byte	0x3f
	.zero		1


	//   ....[26]....
        /*0880*/ 	.word	0x0000a3c0
        /*0884*/ 	.word	0x00000003
        /*0888*/ 	.word	0x000348b0
        /*088c*/ 	.short	0x010a
        /*088e*/ 	.byte	0x3f
	.zero		1


	//   ....[27]....
        /*0890*/ 	.word	0x0000a890
        /*0894*/ 	.word	0x00000003
        /*0898*/ 	.word	0x00000000
        /*089c*/ 	.short	0x0101
        /*089e*/ 	.byte	0x3f
	.zero		1


	//   ....[28]....
        /*08a0*/ 	.word	0x0000add0
        /*08a4*/ 	.word	0x00000012
        /*08a8*/ 	.word	0x00034800
        /*08ac*/ 	.short	0x010a
        /*08ae*/ 	.byte	0x3f
	.zero		1


	//   ....[29]....
        /*08b0*/ 	.word	0x0000ae20
        /*08b4*/ 	.word	0x00000012
        /*08b8*/ 	.word	0x00034800
        /*08bc*/ 	.short	0x010a
        /*08be*/ 	.byte	0x3f
	.zero		1


	//   ....[30]....
        /*08c0*/ 	.word	0x0000c210
        /*08c4*/ 	.word	0x00000012
        /*08c8*/ 	.word	0x00034800
        /*08cc*/ 	.short	0x010a
        /*08ce*/ 	.byte	0x3f
	.zero		1


	//   ....[31]....
        /*08d0*/ 	.word	0x0000f770
        /*08d4*/ 	.word	0x00000012
        /*08d8*/ 	.word	0x00034800
        /*08dc*/ 	.short	0x010a
        /*08de*/ 	.byte	0x3f
	.zero		1


	//   ....[32]....
        /*08e0*/ 	.word	0x00012310
        /*08e4*/ 	.word	0x00000000
        /*08e8*/ 	.word	0x00034830
        /*08ec*/ 	.short	0x010a
        /*08ee*/ 	.byte	0x3f
	.zero		1


	//   ....[33]....
        /*08f0*/ 	.word	0x00012390
        /*08f4*/ 	.word	0x00000000
        /*08f8*/ 	.word	0x00034830
        /*08fc*/ 	.short	0x010a
        /*08fe*/ 	.byte	0x3f
	.zero		1


	//   ....[34]....
        /*0900*/ 	.word	0x00013750
        /*0904*/ 	.word	0x00000000
        /*0908*/ 	.word	0x00000000
        /*090c*/ 	.short	0x0101
        /*090e*/ 	.byte	0x3f
	.zero		1


	//   ....[35]....
        /*0910*/ 	.word	0x00015820
        /*0914*/ 	.word	0x0000000e
        /*0918*/ 	.word	0x00034830
        /*091c*/ 	.short	0x010a
        /*091e*/ 	.byte	0x3f
	.zero		1


	//   ....[36]....
        /*0920*/ 	.word	0x00015890
        /*0924*/ 	.word	0x0000000e
        /*0928*/ 	.word	0x00034830
        /*092c*/ 	.short	0x010a
        /*092e*/ 	.byte	0x3f
	.zero		1


	//   ....[37]....
        /*0930*/ 	.word	0x00016410
        /*0934*/ 	.word	0x0000000f
        /*0938*/ 	.word	0x00034850
        /*093c*/ 	.short	0x010a
        /*093e*/ 	.byte	0x3f
	.zero		1


	//   ....[38]....
        /*0940*/ 	.word	0x00016460
        /*0944*/ 	.word	0x0000000f
        /*0948*/ 	.word	0x00034850
        /*094c*/ 	.short	0x010a
        /*094e*/ 	.byte	0x3f
	.zero		1


	//   ....[39]....
        /*0950*/ 	.word	0x00018a60
        /*0954*/ 	.word	0x0000000e
        /*0958*/ 	.word	0x00000000
        /*095c*/ 	.short	0x0101
        /*095e*/ 	.byte	0x3f
	.zero		1


	//   ....[40]....
        /*0960*/ 	.word	0x00018ab0
        /*0964*/ 	.word	0x0000000f
        /*0968*/ 	.word	0x00000000
        /*096c*/ 	.short	0x0101
        /*096e*/ 	.byte	0x3f
	.zero		1


	//   ....[41]....
        /*0970*/ 	.word	0x00018e40
        /*0974*/ 	.word	0x00000008
        /*0978*/ 	.word	0x00034830
        /*097c*/ 	.short	0x010a
        /*097e*/ 	.byte	0x3f
	.zero		1


	//   ....[42]....
        /*0980*/ 	.word	0x00018eb0
        /*0984*/ 	.word	0x00000008
        /*0988*/ 	.word	0x00034830
        /*098c*/ 	.short	0x010a
        /*098e*/ 	.byte	0x3f
	.zero		1


	//   ....[43]....
        /*0990*/ 	.word	0x00019a30
        /*0994*/ 	.word	0x0000000e
        /*0998*/ 	.word	0x00034850
        /*099c*/ 	.short	0x010a
        /*099e*/ 	.byte	0x3f
	.zero		1


	//   ....[44]....
        /*09a0*/ 	.word	0x00019a80
        /*09a4*/ 	.word	0x0000000e
        /*09a8*/ 	.word	0x00034850
        /*09ac*/ 	.short	0x010a
        /*09ae*/ 	.byte	0x3f
	.zero		1


	//   ....[45]....
        /*09b0*/ 	.word	0x0001b390
        /*09b4*/ 	.word	0x00000007
        /*09b8*/ 	.word	0x00000000
        /*09bc*/ 	.short	0x0101
        /*09be*/ 	.byte	0x3f
	.zero		1


	//   ....[46]....
        /*09c0*/ 	.word	0x0001b550
        /*09c4*/ 	.word	0x0000000d
        /*09c8*/ 	.word	0x00000000
        /*09cc*/ 	.short	0x0101
        /*09ce*/ 	.byte	0x3f
	.zero		1


	//   ....[47]....
        /*09d0*/ 	.word	0x0001bec0
        /*09d4*/ 	.word	0x0000000b
        /*09d8*/ 	.word	0x00034850
        /*09dc*/ 	.short	0x010a
        /*09de*/ 	.byte	0x3f
	.zero		1


	//   ....[48]....
        /*09e0*/ 	.word	0x0001bf60
        /*09e4*/ 	.word	0x0000000b
        /*09e8*/ 	.word	0x00034850
        /*09ec*/ 	.short	0x010a
        /*09ee*/ 	.byte	0x3f
	.zero		1


	//   ....[49]....
        /*09f0*/ 	.word	0x0001c4f0
        /*09f4*/ 	.word	0x0000000a
        /*09f8*/ 	.word	0x00000000
        /*09fc*/ 	.short	0x0101
        /*09fe*/ 	.byte	0x3f
	.zero		1


	//   ....[50]....
        /*0a00*/ 	.word	0x0001d740
        /*0a04*/ 	.word	0x00000000
        /*0a08*/ 	.word	0x00000000
        /*0a0c*/ 	.short	0x0101
        /*0a0e*/ 	.byte	0x3f
	.zero		1


	//   ....[51]....
        /*0a10*/ 	.word	0x0001fbb0
        /*0a14*/ 	.word	0x00000005
        /*0a18*/ 	.word	0x00034820
        /*0a1c*/ 	.short	0x010a
        /*0a1e*/ 	.byte	0x3f
	.zero		1


	//   ....[52]....
        /*0a20*/ 	.word	0x0001fc40
        /*0a24*/ 	.word	0x00000006
        /*0a28*/ 	.word	0x000348a0
        /*0a2c*/ 	.short	0x010a
        /*0a2e*/ 	.byte	0x3f
	.zero		1


	//   ....[53]....
        /*0a30*/ 	.word	0x0001fed0
        /*0a34*/ 	.word	0x00000006
        /*0a38*/ 	.word	0x000348c0
        /*0a3c*/ 	.short	0x010a
        /*0a3e*/ 	.byte	0x3f
	.zero		1


	//   ....[54]....
        /*0a40*/ 	.word	0x00020290
        /*0a44*/ 	.word	0x00000007
        /*0a48*/ 	.word	0x000348a0
        /*0a4c*/ 	.short	0x010a
        /*0a4e*/ 	.byte	0x3f
	.zero		1


	//   ....[55]....
        /*0a50*/ 	.word	0x00020500
        /*0a54*/ 	.word	0x00000007
        /*0a58*/ 	.word	0x000348c0
        /*0a5c*/ 	.short	0x010a
        /*0a5e*/ 	.byte	0x3f
	.zero		1


	//   ....[56]....
        /*0a60*/ 	.word	0x00021410
        /*0a64*/ 	.word	0x00000007
        /*0a68*/ 	.word	0x00034840
        /*0a6c*/ 	.short	0x010a
        /*0a6e*/ 	.byte	0x3f
	.zero		1


	//   ....[57]....
        /*0a70*/ 	.word	0x000219c0
        /*0a74*/ 	.word	0x0000000a
        /*0a78*/ 	.word	0x00034820
        /*0a7c*/ 	.short	0x010a
        /*0a7e*/ 	.byte	0x3f
	.zero		1


	//   ....[58]....
        /*0a80*/ 	.word	0x00021cd0
        /*0a84*/ 	.word	0x00000007
        /*0a88*/ 	.word	0x00034840
        /*0a8c*/ 	.short	0x010a
        /*0a8e*/ 	.byte	0x3f
	.zero		1


	//   ....[59]....
        /*0a90*/ 	.word	0x00021fd0
        /*0a94*/ 	.word	0x00000008
        /*0a98*/ 	.word	0x00000060
        /*0a9c*/ 	.short	0x010a
        /*0a9e*/ 	.byte	0x3f
	.zero		1


	//   ....[60]....
        /*0aa0*/ 	.word	0x00022590
        /*0aa4*/ 	.word	0x00000002
        /*0aa8*/ 	.word	0x00034840
        /*0aac*/ 	.short	0x010a
        /*0aae*/ 	.byte	0x3f
	.zero		1


	//   ....[61]....
        /*0ab0*/ 	.word	0x00022890
        /*0ab4*/ 	.word	0x00000003
        /*0ab8*/ 	.word	0x00000060
        /*0abc*/ 	.short	0x010a
        /*0abe*/ 	.byte	0x3f
	.zero		1


	//   ....[62]....
        /*0ac0*/ 	.word	0x00022d50
        /*0ac4*/ 	.word	0x00000002
        /*0ac8*/ 	.word	0x00034840
        /*0acc*/ 	.short	0x010a
        /*0ace*/ 	.byte	0x3f
	.zero		1


	//   ....[63]....
        /*0ad0*/ 	.word	0x00023060
        /*0ad4*/ 	.word	0x00000002
        /*0ad8*/ 	.word	0x00000060
        /*0adc*/ 	.short	0x010a
        /*0ade*/ 	.byte	0x3f
	.zero		1


	//   ....[64]....
        /*0ae0*/ 	.word	0x000234c0
        /*0ae4*/ 	.word	0x00000003
        /*0ae8*/ 	.word	0x00034860
        /*0aec*/ 	.short	0x010a
        /*0aee*/ 	.byte	0x3f
	.zero		1


	//   ....[65]....
        /*0af0*/ 	.word	0x000244a0
        /*0af4*/ 	.word	0x00000000
        /*0af8*/ 	.word	0x00034820
        /*0afc*/ 	.short	0x010a
        /*0afe*/ 	.byte	0x3f
	.zero		1


	//   ....[66]....
        /*0b00*/ 	.word	0x00024650
        /*0b04*/ 	.word	0x00000006
        /*0b08*/ 	.word	0x00000000
        /*0b0c*/ 	.short	0x010a
        /*0b0e*/ 	.byte	0x3f
	.zero		1


	//   ....[67]....
        /*0b10*/ 	.word	0x000246c0
        /*0b14*/ 	.word	0x00000007
        /*0b18*/ 	.word	0x00000000
        /*0b1c*/ 	.short	0x010a
        /*0b1e*/ 	.byte	0x3f
	.zero		1


	//   ....[68]....
        /*0b20*/ 	.word	0x00024730
        /*0b24*/ 	.word	0x00000004
        /*0b28*/ 	.word	0x00000000
        /*0b2c*/ 	.short	0x010a
        /*0b2e*/ 	.byte	0x3f
	.zero		1


	//   ....[69]....
        /*0b30*/ 	.word	0x00024760
        /*0b34*/ 	.word	0x00000003
        /*0b38*/ 	.word	0x00000000
        /*0b3c*/ 	.short	0x010a
        /*0b3e*/ 	.byte	0x3f
	.zero		1


	//   ....[70]....
        /*0b40*/ 	.word	0x000247c0
        /*0b44*/ 	.word	0x00000003
        /*0b48*/ 	.word	0x00034890
        /*0b4c*/ 	.short	0x010a
        /*0b4e*/ 	.byte	0x3f
	.zero		1


	//   ....[71]....
        /*0b50*/ 	.word	0x00024810
        /*0b54*/ 	.word	0x00000003
        /*0b58*/ 	.word	0x00034890
        /*0b5c*/ 	.short	0x010a
        /*0b5e*/ 	.byte	0x3f
	.zero		1


	//   ....[72]....
        /*0b60*/ 	.word	0x00024860
        /*0b64*/ 	.word	0x00000003
        /*0b68*/ 	.word	0x00034890
        /*0b6c*/ 	.short	0x010a
        /*0b6e*/ 	.byte	0x3f
	.zero		1


	//   ....[73]....
        /*0b70*/ 	.word	0x000248b0
        /*0b74*/ 	.word	0x00000003
        /*0b78*/ 	.word	0x000348b0
        /*0b7c*/ 	.short	0x010a
        /*0b7e*/ 	.byte	0x3f
	.zero		1


	//   ....[74]....
        /*0b80*/ 	.word	0x00024e00
        /*0b84*/ 	.word	0x00000012
        /*0b88*/ 	.word	0x00034800
        /*0b8c*/ 	.short	0x010a
        /*0b8e*/ 	.byte	0x3f
	.zero		1


	//   ....[75]....
        /*0b90*/ 	.word	0x00025350
        /*0b94*/ 	.word	0x00000012
        /*0b98*/ 	.word	0x00034800
        /*0b9c*/ 	.short	0x010a
        /*0b9e*/ 	.byte	0x3f
	.zero		1


	//   ....[76]....
        /*0ba0*/ 	.word	0x000253a0
        /*0ba4*/ 	.word	0x00000000
        /*0ba8*/ 	.word	0x00034830
        /*0bac*/ 	.short	0x010a
        /*0bae*/ 	.byte	0x3f
	.zero		1


	//   ....[77]....
        /*0bb0*/ 	.word	0x000253f0
        /*0bb4*/ 	.word	0x0000000e
        /*0bb8*/ 	.word	0x00034830
        /*0bbc*/ 	.short	0x010a
        /*0bbe*/ 	.byte	0x3f
	.zero		1


	//   ....[78]....
        /*0bc0*/ 	.word	0x00025440
        /*0bc4*/ 	.word	0x0000000f
        /*0bc8*/ 	.word	0x00034850
        /*0bcc*/ 	.short	0x010a
        /*0bce*/ 	.byte	0x3f
	.zero		1


	//   ....[79]....
        /*0bd0*/ 	.word	0x00025490
        /*0bd4*/ 	.word	0x00000008
        /*0bd8*/ 	.word	0x00034830
        /*0bdc*/ 	.short	0x010a
        /*0bde*/ 	.byte	0x3f
	.zero		1


	//   ....[80]....
        /*0be0*/ 	.word	0x000254e0
        /*0be4*/ 	.word	0x0000000e
        /*0be8*/ 	.word	0x00034850
        /*0bec*/ 	.short	0x010a
        /*0bee*/ 	.byte	0x3f
	.zero		1


	//   ....[81]....
        /*0bf0*/ 	.word	0x00025530
        /*0bf4*/ 	.word	0x0000000b
        /*0bf8*/ 	.word	0x00034850
        /*0bfc*/ 	.short	0x010a
        /*0bfe*/ 	.byte	0x3f
	.zero		1


	//   ....[82]....
        /*0c00*/ 	.word	0x000256d0
        /*0c04*/ 	.word	0x00000005
        /*0c08*/ 	.word	0x00034820
        /*0c0c*/ 	.short	0x010a
        /*0c0e*/ 	.byte	0x3f
	.zero		1


	//   ....[83]....
        /*0c10*/ 	.word	0x00025720
        /*0c14*/ 	.word	0x00000006
        /*0c18*/ 	.word	0x000348a0
        /*0c1c*/ 	.short	0x010a
        /*0c1e*/ 	.byte	0x3f
	.zero		1


	//   ....[84]....
        /*0c20*/ 	.word	0x00025770
        /*0c24*/ 	.word	0x00000006
        /*0c28*/ 	.word	0x000348c0
        /*0c2c*/ 	.short	0x010a
        /*0c2e*/ 	.byte	0x3f
	.zero		1


	//   ....[85]....
        /*0c30*/ 	.word	0x000257c0
        /*0c34*/ 	.word	0x00000007
        /*0c38*/ 	.word	0x000348a0
        /*0c3c*/ 	.short	0x010a
        /*0c3e*/ 	.byte	0x3f
	.zero		1


	//   ....[86]....
        /*0c40*/ 	.word	0x00025810
        /*0c44*/ 	.word	0x00000007
        /*0c48*/ 	.word	0x000348c0
        /*0c4c*/ 	.short	0x010a
        /*0c4e*/ 	.byte	0x3f
	.zero		1


	//   ....[87]....
        /*0c50*/ 	.word	0x000259b0
        /*0c54*/ 	.word	0x00000007
        /*0c58*/ 	.word	0x00034840
        /*0c5c*/ 	.short	0x010a
        /*0c5e*/ 	.byte	0x3f
	.zero		1


	//   ....[88]....
        /*0c60*/ 	.word	0x00025a30
        /*0c64*/ 	.word	0x00000003
        /*0c68*/ 	.word	0x00034820
        /*0c6c*/ 	.short	0x010a
        /*0c6e*/ 	.byte	0x3f
	.zero		1


	//   ....[89]....
        /*0c70*/ 	.word	0x00025a80
        /*0c74*/ 	.word	0x00000007
        /*0c78*/ 	.word	0x00034840
        /*0c7c*/ 	.short	0x010a
        /*0c7e*/ 	.byte	0x3f
	.zero		1


	//   ....[90]....
        /*0c80*/ 	.word	0x00025ad0
        /*0c84*/ 	.word	0x00000008
        /*0c88*/ 	.word	0x00000060
        /*0c8c*/ 	.short	0x010a
        /*0c8e*/ 	.byte	0x3f
	.zero		1


	//   ....[91]....
        /*0c90*/ 	.word	0x00025b20
        /*0c94*/ 	.word	0x00000002
        /*0c98*/ 	.word	0x00034840
        /*0c9c*/ 	.short	0x010a
        /*0c9e*/ 	.byte	0x3f
	.zero		1


	//   ....[92]....
        /*0ca0*/ 	.word	0x00025b70
        /*0ca4*/ 	.word	0x00000003
        /*0ca8*/ 	.word	0x00000060
        /*0cac*/ 	.short	0x010a
        /*0cae*/ 	.byte	0x3f
	.zero		1


	//   ....[93]....
        /*0cb0*/ 	.word	0x00025bc0
        /*0cb4*/ 	.word	0x00000002
        /*0cb8*/ 	.word	0x00034840
        /*0cbc*/ 	.short	0x010a
        /*0cbe*/ 	.byte	0x3f
	.zero		1


	//   ....[94]....
        /*0cc0*/ 	.word	0x00025c10
        /*0cc4*/ 	.word	0x00000002
        /*0cc8*/ 	.word	0x00000060
        /*0ccc*/ 	.short	0x010a
        /*0cce*/ 	.byte	0x3f
	.zero		1


	//   ....[95]....
        /*0cd0*/ 	.word	0x00025c60
        /*0cd4*/ 	.word	0x00000003
        /*0cd8*/ 	.word	0x00034860
        /*0cdc*/ 	.short	0x010a
        /*0cde*/ 	.byte	0x3f
	.zero		1


	//   ....[96]....
        /*0ce0*/ 	.word	0x00026620
        /*0ce4*/ 	.word	0x00000000
        /*0ce8*/ 	.word	0x00034820
        /*0cec*/ 	.short	0x010a
        /*0cee*/ 	.byte	0x3f
	.zero		1


	//   ....[97]....
        /*0cf0*/ 	.word	0x000267c0
        /*0cf4*/ 	.word	0x00000006
        /*0cf8*/ 	.word	0x00000000
        /*0cfc*/ 	.short	0x010a
        /*0cfe*/ 	.byte	0x3f
	.zero		1


	//   ....[98]....
        /*0d00*/ 	.word	0x00026810
        /*0d04*/ 	.word	0x00000007
        /*0d08*/ 	.word	0x00000000
        /*0d0c*/ 	.short	0x010a
        /*0d0e*/ 	.byte	0x3f
	.zero		1


	//   ....[99]....
        /*0d10*/ 	.word	0x00026860
        /*0d14*/ 	.word	0x00000004
        /*0d18*/ 	.word	0x00000000
        /*0d1c*/ 	.short	0x010a
        /*0d1e*/ 	.byte	0x3f
	.zero		1


	//----- nvinfo : EIATTR_NUM_MBARRIERS
	.align		4
.L_365:
        /*0d20*/ 	.byte	0x03, 0x38
        /*0d22*/ 	.short	0x0016


	//----- nvinfo : EIATTR_EXIT_INSTR_OFFSETS
	.align		4
        /*0d24*/ 	.byte	0x04, 0x1c
        /*0d26*/ 	.short	(.L_367 - .L_366)


	//   ....[0]....
.L_366:
        /*0d28*/ 	.word	0x000247b0


	//----- nvinfo : EIATTR_MAX_THREADS
	.align		4
.L_367:
        /*0d2c*/ 	.byte	0x04, 0x05
        /*0d2e*/ 	.short	(.L_369 - .L_368)
.L_368:
        /*0d30*/ 	.word	0x00000180
        /*0d34*/ 	.word	0x00000001
        /*0d38*/ 	.word	0x00000001


	//----- nvinfo : EIATTR_CRS_STACK_SIZE
	.align		4
.L_369:
        /*0d3c*/ 	.byte	0x04, 0x1e
        /*0d3e*/ 	.short	(.L_371 - .L_370)
.L_370:
        /*0d40*/ 	.word	0x00000000


	//----- nvinfo : EIATTR_CBANK_PARAM_SIZE
	.align		4
.L_371:
        /*0d44*/ 	.byte	0x03, 0x19
        /*0d46*/ 	.short	0x0a70


	//----- nvinfo : EIATTR_PARAM_CBANK
	.align		4
        /*0d48*/ 	.byte	0x04, 0x0a
        /*0d4a*/ 	.short	(.L_373 - .L_372)
	.align		4
.L_372:
        /*0d4c*/ 	.word	index@(.nv.constant0._ZN7cutlass13device_kernelIN5flash11enable_sm90INS1_16FlashAttnFwdSm90INS1_25CollectiveMainloopFwdSm90ILi2EN4cute5tupleIJNS5_1CILi1EEES8_S8_EEENS6_IJNS7_ILi128EEESA_NS7_ILi192EEEEEELi128ENS_10bfloat16_tEfNS_4arch4Sm90ELb1ELb0ELb1ELb1ELb0ELb1ELb0ELb1ELb1ELb0ELb0ELb0EEENS1_21CollectiveEpilogueFwdINS6_IJSA_SA_SA_EEES9_SD_SF_Li256ELb1ELb0ELb0ELb0EEENS1_36VarlenDynamicPersistentTileSchedulerILi128ELi128ELi256ELi32ELb0ELb0ELb1ELb1ELb1ELb1EEEEEEEEEvNT_6ParamsE)
        /*0d50*/ 	.short	0x0210
        /*0d52*/ 	.short	0x0a70


	//----- nvinfo : EIATTR_SW_WAR
	.align		4
.L_373:
        /*0d54*/ 	.byte	0x04, 0x36
        /*0d56*/ 	.short	(.L_375 - .L_374)
.L_374:
        /*0d58*/ 	.word	0x00000008
.L_375:


//--------------------- .nv.callgraph             --------------------------
	.section	.nv.callgraph,"",@"SHT_CUDA_CALLGRAPH"
	.align	4
	.sectionentsize	8
	.align		4
        /*0000*/ 	.word	0x00000000
	.align		4
        /*0004*/ 	.word	0xffffffff
	.align		4
        /*0008*/ 	.word	index@(_ZN7cutlass13device_kernelIN5flash11enable_sm90INS1_16FlashAttnFwdSm90INS1_25CollectiveMainloopFwdSm90ILi2EN4cute5tupleIJNS5_1CILi1EEES8_S8_EEENS6_IJNS7_ILi128EEESA_NS7_ILi192EEEEEELi128ENS_10bfloat16_tEfNS_4arch4Sm90ELb0ELb0ELb1ELb0ELb0ELb0ELb0ELb1ELb1ELb0ELb0ELb0EEENS1_21CollectiveEpilogueFwdINS6_IJSA_SA_SA_EEES9_SD_SF_Li256ELb0ELb0ELb0ELb0EEENS1_29StaticPersistentTileSchedulerILb0EEEEEEEEEvNT_6ParamsE)
	.align		4
        /*000c*/ 	.word	index@(__assertfail)
	.align		4
        /*0010*/ 	.word	index@(_ZN7cutlass13device_kernelIN5flash11enable_sm90INS1_16FlashAttnFwdSm90INS1_25CollectiveMainloopFwdSm90ILi2EN4cute5tupleIJNS5_1CILi2EEENS7_ILi1EEES9_EEENS6_IJNS7_ILi128EEESB_NS7_ILi192EEEEEELi128ENS_10bfloat16_tEfNS_4arch4Sm90ELb0ELb0ELb1ELb0ELb0ELb0ELb0ELb1ELb1ELb0ELb0ELb0EEENS1_21CollectiveEpilogueFwdINS6_IJSB_SB_SB_EEESA_SE_SG_Li256ELb0ELb0ELb0ELb0EEENS1_29StaticPersistentTileSchedulerILb0EEEEEEEEEvNT_6ParamsE)
	.align		4
        /*0014*/ 	.word	index@(__assertfail)
	.align		4
        /*0018*/ 	.word	index@(_ZN7cutlass13device_kernelIN5flash11enable_sm90INS1_16FlashAttnFwdSm90INS1_25CollectiveMainloopFwdSm90ILi2EN4cute5tupleIJNS5_1CILi1EEES8_S8_EEENS6_IJNS7_ILi128EEESA_NS7_ILi192EEEEEELi128ENS_10bfloat16_tEfNS_4arch4Sm90ELb0ELb0ELb1ELb1ELb0ELb0ELb0ELb1ELb1ELb0ELb0ELb0EEENS1_21CollectiveEpilogueFwdINS6_IJSA_SA_SA_EEES9_SD_SF_Li256ELb1ELb0ELb0ELb0EEENS1_36VarlenDynamicPersistentTileSchedulerILi128ELi128ELi256ELi32ELb0ELb0ELb1ELb0ELb1ELb1EEEEEEEEEvNT_6ParamsE)
	.align		4
        /*001c*/ 	.word	index@(__assertfail)
	.align		4
        /*0020*/ 	.word	index@(_ZN7cutlass13device_kernelIN5flash11enable_sm90INS1_16FlashAttnFwdSm90INS1_25CollectiveMainloopFwdSm90ILi2EN4cute5tupleIJNS5_1CILi1EEES8_S8_EEENS6_IJNS7_ILi128EEESA_NS7_ILi192EEEEEELi128ENS_10bfloat16_tEfNS_4arch4Sm90ELb0ELb0ELb1ELb1ELb0ELb1ELb0ELb1ELb1ELb0ELb0ELb0EEENS1_21CollectiveEpilogueFwdINS6_IJSA_SA_SA_EEES9_SD_SF_Li256ELb1ELb0ELb0ELb0EEENS1_36VarlenDynamicPersistentTileSchedulerILi128ELi128ELi256ELi32ELb0ELb0ELb1ELb0ELb1ELb1EEEEEEEEEvNT_6ParamsE)
	.align		4
        /*0024*/ 	.word	index@(__assertfail)
	.align		4
        /*0028*/ 	.word	index@(_ZN7cutlass13device_kernelIN5flash11enable_sm90INS1_16FlashAttnFwdSm90INS1_25CollectiveMainloopFwdSm90ILi2EN4cute5tupleIJNS5_1CILi1EEES8_S8_EEENS6_IJNS7_ILi128EEENS7_ILi96EEENS7_ILi192EEEEEELi128ENS_10bfloat16_tEfNS_4arch4Sm90ELb0ELb1ELb1ELb0ELb0ELb0ELb0ELb1ELb1ELb0ELb0ELb0EEENS1_21CollectiveEpilogueFwdINS6_IJSA_SA_SB_EEES9_SE_SG_Li256ELb0ELb0ELb0ELb0EEENS1_30DynamicPersistentTileSchedulerILi256ELi32ELb0ELb0ELb1EEEEEEEEEvNT_6ParamsE)
	.align		4
        /*002c*/ 	.word	index@(__assertfail)
	.align		4
        /*0030*/ 	.word	index@(_ZN7cutlass13device_kernelIN5flash11enable_sm90INS1_16FlashAttnFwdSm90INS1_25CollectiveMainloopFwdSm90ILi2EN4cute5tupleIJNS5_1CILi1EEES8_S8_EEENS6_IJNS7_ILi128EEENS7_ILi96EEENS7_ILi192EEEEEELi128ENS_10bfloat16_tEfNS_4arch4Sm90ELb0ELb1ELb1ELb1ELb0ELb0ELb0ELb1ELb1ELb0ELb0ELb0EEENS1_21CollectiveEpilogueFwdINS6_IJSA_SA_SB_EEES9_SE_SG_Li256ELb1ELb0ELb0ELb0EEENS1_36VarlenDynamicPersistentTileSchedulerILi128ELi96ELi256ELi32ELb0ELb0ELb1ELb1ELb0ELb1EEEEEEEEEvNT_6ParamsE)
	.align		4
        /*0034*/ 	.word	index@(__assertfail)
	.align		4
        /*0038*/ 	.word	index@(_ZN7cutlass13device_kernelIN5flash11enable_sm90INS1_16FlashAttnFwdSm90INS1_25CollectiveMainloopFwdSm90ILi2EN4cute5tupleIJNS5_1CILi1EEES8_S8_EEENS6_IJNS7_ILi128EEENS7_ILi96EEENS7_ILi192EEEEEELi128ENS_10bfloat16_tEfNS_4arch4Sm90ELb0ELb1ELb1ELb1ELb0ELb1ELb0ELb1ELb1ELb0ELb0ELb0EEENS1_21CollectiveEpilogueFwdINS6_IJSA_SA_SB_EEES9_SE_SG_Li256ELb1ELb0ELb0ELb0EEENS1_36VarlenDynamicPersistentTileSchedulerILi128ELi96ELi256ELi32ELb0ELb0ELb1ELb1ELb0ELb1EEEEEEEEEvNT_6ParamsE)
	.align		4
        /*003c*/ 	.word	index@(__assertfail)
	.align		4
        /*0040*/ 	.word	index@(_ZN7cutlass13device_kernelIN5flash11enable_sm90INS1_16FlashAttnFwdSm90INS1_25CollectiveMainloopFwdSm90ILi2EN4cute5tupleIJNS5_1CILi1EEES8_S8_EEENS6_IJNS7_ILi128EEESA_NS7_ILi192EEEEEELi128ENS_10bfloat16_tEfNS_4arch4Sm90ELb1ELb0ELb1ELb0ELb0ELb0ELb0ELb1ELb1ELb0ELb0ELb0EEENS1_21CollectiveEpilogueFwdINS6_IJSA_SA_SA_EEES9_SD_SF_Li256ELb0ELb0ELb0ELb0EEENS1_30DynamicPersistentTileSchedulerILi256ELi32ELb0ELb0ELb1EEEEEEEEEvNT_6ParamsE)
	.align		4
        /*0044*/ 	.word	index@(__assertfail)
	.align		4
        /*0048*/ 	.word	index@(_ZN7cutlass13device_kernelIN5flash11enable_sm90INS1_16FlashAttnFwdSm90INS1_25CollectiveMainloopFwdSm90ILi2EN4cute5tupleIJNS5_1CILi1EEES8_S8_EEENS6_IJNS7_ILi128EEESA_NS7_ILi192EEEEEELi128ENS_10bfloat16_tEfNS_4arch4Sm90ELb1ELb0ELb1ELb1ELb0ELb0ELb0ELb1ELb1ELb0ELb0ELb0EEENS1_21CollectiveEpilogueFwdINS6_IJSA_SA_SA_EEES9_SD_SF_Li256ELb1ELb0ELb0ELb0EEENS1_36VarlenDynamicPersistentTileSchedulerILi128ELi128ELi256ELi32ELb0ELb0ELb1ELb1ELb1ELb1EEEEEEEEEvNT_6ParamsE)
	.align		4
        /*004c*/ 	.word	index@(__assertfail)
	.align		4
        /*0050*/ 	.word	index@(_ZN7cutlass13device_kernelIN5flash11enable_sm90INS1_16FlashAttnFwdSm90INS1_25CollectiveMainloopFwdSm90ILi2EN4cute5tupleIJNS5_1CILi1EEES8_S8_EEENS6_IJNS7_ILi128EEESA_NS7_ILi192EEEEEELi128ENS_10bfloat16_tEfNS_4arch4Sm90ELb1ELb0ELb1ELb1ELb0ELb1ELb0ELb1ELb1ELb0ELb0ELb0EEENS1_21CollectiveEpilogueFwdINS6_IJSA_SA_SA_EEES9_SD_SF_Li256ELb1ELb0ELb0ELb0EEENS1_36VarlenDynamicPersistentTileSchedulerILi128ELi128ELi256ELi32ELb0ELb0ELb1ELb1ELb1ELb1EEEEEEEEEvNT_6ParamsE)
	.align		4
        /*0054*/ 	.word	index@(__assertfail)
	.align		4
        /*0058*/ 	.word	0x00000000
	.align		4
        /*005c*/ 	.word	0xfffffffe
	.align		4
        /*0060*/ 	.word	0x00000000
	.align		4
        /*0064*/ 	.word	0xfffffffd
	.align		4
        /*0068*/ 	.word	0x00000000
	.align		4
        /*006c*/ 	.word	0xfffffffc


//--------------------- .nv.constant4             --------------------------
	.section	.nv.constant4,"a",@progbits
	.align	8
	.align		8
.nv.constant4:
        /*0000*/ 	.dword	__assertfail
	.align		8
        /*0008*/ 	.dword	__unnamed_1
	.align		8
        /*0010*/ 	.dword	__unnamed_2
	.align		8
        /*0018*/ 	.dword	__unnamed_3
	.align		8
        /*0020*/ 	.dword	__unnamed_4
	.align		8
        /*0028*/ 	.dword	__unnamed_5
	.align		8
        /*0030*/ 	.dword	__unnamed_6
	.align		8
        /*0038*/ 	.dword	__unnamed_7
	.align		8
        /*0040*/ 	.dword	__unnamed_8
	.align		8
        /*0048*/ 	.dword	__unnamed_9
	.align		8
        /*0050*/ 	.dword	__unnamed_10
	.align		8
        /*0058*/ 	.dword	__unnamed_11
	.align		8
        /*0060*/ 	.dword	_ZN78_INTERNAL_a2d7799c_42_flash_fwd_hdim192_128_bf16_softcap_sm90_cu_a7f3af4d_34594cuda3std3__45__cpo5beginE
	.align		8
        /*0068*/ 	.dword	_ZN78_INTERNAL_a2d7799c_42_flash_fwd_hdim192_128_bf16_softcap_sm90_cu_a7f3af4d_34594cuda3std3__45__cpo3endE
	.align		8
        /*0070*/ 	.dword	_ZN78_INTERNAL_a2d7799c_42_flash_fwd_hdim192_128_bf16_softcap_sm90_cu_a7f3af4d_34594cuda3std3__45__cpo6cbeginE
	.align		8
        /*0078*/ 	.dword	_ZN78_INTERNAL_a2d7799c_42_flash_fwd_hdim192_128_bf16_softcap_sm90_cu_a7f3af4d_34594cuda3std3__45__cpo4cendE
	.align		8
        /*0080*/ 	.dword	_ZN78_INTERNAL_a2d7799c_42_flash_fwd_hdim192_128_bf16_softcap_sm90_cu_a7f3af4d_34594cuda3std3__480_GLOBAL__N__a2d7799c_42_flash_fwd_hdim192_128_bf16_softcap_sm90_cu_a7f3af4d_34596ignoreE
	.align		8
        /*0088*/ 	.dword	_ZN78_INTERNAL_a2d7799c_42_flash_fwd_hdim192_128_bf16_softcap_sm90_cu_a7f3af4d_34594cuda3std3__419piecewise_constructE
	.align		8
        /*0090*/ 	.dword	_ZN78_INTERNAL_a2d7799c_42_flash_fwd_hdim192_128_bf16_softcap_sm90_cu_a7f3af4d_34594cuda3std3__48in_placeE
	.align		8
        /*0098*/ 	.dword	_ZN78_INTERNAL_a2d7799c_42_flash_fwd_hdim192_128_bf16_softcap_sm90_cu_a7f3af4d_34594cuda3std6ranges3__45__cpo4swapE
	.align		8
        /*00a0*/ 	.dword	_ZN78_INTERNAL_a2d7799c_42_flash_fwd_hdim192_128_bf16_softcap_sm90_cu_a7f3af4d_34594cuda3std6ranges3__45__cpo9iter_moveE
	.align		8
        /*00a8*/ 	.dword	_ZN78_INTERNAL_a2d7799c_42_flash_fwd_hdim192_128_bf16_softcap_sm90_cu_a7f3af4d_34594cute7productE
	.align		8
        /*00b0*/ 	.dword	_ZN78_INTERNAL_a2d7799c_42_flash_fwd_hdim192_128_bf16_softcap_sm90_cu_a7f3af4d_34594cute1_E
	.align		8
        /*00b8*/ 	.dword	$str$23
	.align		8
        /*00c0*/ 	.dword	$str$24


//--------------------- .text._ZN7cutlass13device_kernelIN5flash11enable_sm90INS1_16FlashAttnFwdSm90INS1_25CollectiveMainloopFwdSm90ILi2EN4cute5tupleIJNS5_1CILi1EEES8_S8_EEENS6_IJNS7_ILi128EEESA_NS7_ILi192EEEEEELi128ENS_10bfloat16_tEfNS_4arch4Sm90ELb0ELb0ELb1ELb0ELb0ELb0ELb0ELb1ELb1ELb0ELb0ELb0EEENS1_21CollectiveEpilogueFwdINS6_IJSA_SA_SA_EEES9_SD_SF_Li256ELb0ELb0ELb0ELb0EEENS1_29StaticPersistentTileSchedulerILb0EEEEEEEEEvNT_6ParamsE --------------------------
	.section	.text._ZN7cutlass13device_kernelIN5flash11enable_sm90INS1_16FlashAttnFwdSm90INS1_25CollectiveMainloopFwdSm90ILi2EN4cute5tupleIJNS5_1CILi1EEES8_S8_EEENS6_IJNS7_ILi128EEESA_NS7_ILi192EEEEEELi128ENS_10bfloat16_tEfNS_4arch4Sm90ELb0ELb0ELb1ELb0ELb0ELb0ELb0ELb1ELb1ELb0ELb0ELb0EEENS1_21CollectiveEpilogueFwdINS6_IJSA_SA_SA_EEES9_SD_SF_Li256ELb0ELb0ELb0ELb0EEENS1_29StaticPersistentTileSchedulerILb0EEEEEEEEEvNT_6ParamsE,"ax",@progbits
	.align	128
.text._ZN7cutlass13device_kernelIN5flash11enable_sm90INS1_16FlashAttnFwdSm90INS1_25CollectiveMainloopFwdSm90ILi2EN4cute5tupleIJNS5_1CILi1EEES8_S8_EEENS6_IJNS7_ILi128EEESA_NS7_ILi192EEEEEELi128ENS_10bfloat16_tEfNS_4arch4Sm90ELb0ELb0ELb1ELb0ELb0ELb0ELb0ELb1ELb1ELb0ELb0ELb0EEENS1_21CollectiveEpilogueFwdINS6_IJSA_SA_SA_EEES9_SD_SF_Li256ELb0ELb0ELb0ELb0EEENS1_29StaticPersistentTileSchedulerILb0EEEEEEEEEvNT_6ParamsE:
        .type           _ZN7cutlass13device_kernelIN5flash11enable_sm90INS1_16FlashAttnFwdSm90INS1_25CollectiveMainloopFwdSm90ILi2EN4cute5tupleIJNS5_1CILi1EEES8_S8_EEENS6_IJNS7_ILi128EEESA_NS7_ILi192EEEEEELi128ENS_10bfloat16_tEfNS_4arch4Sm90ELb0ELb0ELb1ELb0ELb0ELb0ELb0ELb1ELb1ELb0ELb0ELb0EEENS1_21CollectiveEpilogueFwdINS6_IJSA_SA_SA_EEES9_SD_SF_Li256ELb0ELb0ELb0ELb0EEENS1_29StaticPersistentTileSchedulerILb0EEEEEEEEEvNT_6ParamsE,@function
        .size           _ZN7cutlass13device_kernelIN5flash11enable_sm90INS1_16FlashAttnFwdSm90INS1_25CollectiveMainloopFwdSm90ILi2EN4cute5tupleIJNS5_1CILi1EEES8_S8_EEENS6_IJNS7_ILi128EEESA_NS7_ILi192EEEEEELi128ENS_10bfloat16_tEfNS_4arch4Sm90ELb0ELb0ELb1ELb0ELb0ELb0ELb0ELb1ELb1ELb0ELb0ELb0EEENS1_21CollectiveEpilogueFwdINS6_IJSA_SA_SA_EEES9_SD_SF_Li256ELb0ELb0ELb0ELb0EEENS1_29StaticPersistentTileSchedulerILb0EEEEEEEEEvNT_6ParamsE,(.L_x_2656 - _ZN7cutlass13device_kernelIN5flash11enable_sm90INS1_16FlashAttnFwdSm90INS1_25CollectiveMainloopFwdSm90ILi2EN4cute5tupleIJNS5_1CILi1EEES8_S8_EEENS6_IJNS7_ILi128EEESA_NS7_ILi192EEEEEELi128ENS_10bfloat16_tEfNS_4arch4Sm90ELb0ELb0ELb1ELb0ELb0ELb0ELb0ELb1ELb1ELb0ELb0ELb0EEENS1_21CollectiveEpilogueFwdINS6_IJSA_SA_SA_EEES9_SD_SF_Li256ELb0ELb0ELb0ELb0EEENS1_29StaticPersistentTileSchedulerILb0EEEEEEEEEvNT_6ParamsE)
        .other          _ZN7cutlass13device_kernelIN5flash11enable_sm90INS1_16FlashAttnFwdSm90INS1_25CollectiveMainloopFwdSm90ILi2EN4cute5tupleIJNS5_1CILi1EEES8_S8_EEENS6_IJNS7_ILi128EEESA_NS7_ILi192EEEEEELi128ENS_10bfloat16_tEfNS_4arch4Sm90ELb0ELb0ELb1ELb0ELb0ELb0ELb0ELb1ELb1ELb0ELb0ELb0EEENS1_21CollectiveEpilogueFwdINS6_IJSA_SA_SA_EEES9_SD_SF_Li256ELb0ELb0ELb0ELb0EEENS1_29StaticPersistentTileSchedulerILb0EEEEEEEEEvNT_6ParamsE,@"STO_CUDA_ENTRY STV_DEFAULT"
_ZN7cutlass13device_kernelIN5flash11enable_sm90INS1_16FlashAttnFwdSm90INS1_25CollectiveMainloopFwdSm90ILi2EN4cute5tupleIJNS5_1CILi1EEES8_S8_EEENS6_IJNS7_ILi128EEESA_NS7_ILi192EEEEEELi128ENS_10bfloat16_tEfNS_4arch4Sm90ELb0ELb0ELb1ELb0ELb0ELb0ELb0ELb1ELb1ELb0ELb0ELb0EEENS1_21CollectiveEpilogueFwdINS6_IJSA_SA_SA_EEES9_SD_SF_Li256ELb0ELb0ELb0ELb0EEENS1_29StaticPersistentTileSchedulerILb0EEEEEEEEEvNT_6ParamsE:
[----:B------:R-:W1:Y:S02]  /*0000*/  LDC R1, c[0x0][0x28] ;  /* 0x00000a00ff017b82 */ /* 0x000e640000000800 */
[----:B-1----:R-:W-:Y:S01]  /*0010*/  VIADD R1, R1, 0xffffffe0 ;  /* 0xffffffe001017836 */ /* 0x002fe20000000000 */
[----:B------:R-:W1:Y:S01]  /*0020*/  S2R R3, SR_TID.X ;  /* 0x0000000000037919 */ /* 0x000e620000002100 */
[----:B------:R-:W-:Y:S01]  /*0030*/  ELECT P0, URZ, PT ;  /* 0x00000000003f782f */ /* 0x000fe20003800000 */
[----:B------:R-:W-:Y:S01]  /*0040*/  BSSY B0, `(.L_x_0) ;  /* 0x0000013000007945 */ /* 0x000fe20003800000 */
[----:B-1----:R-:W-:-:S05]  /*0050*/  SHF.R.U32.HI R0, RZ, 0x5, R3 ;  /* 0x00000005ff007819 */ /* 0x002fca0000011603 */
[----:B------:R-:W1:Y:S02]  /*0060*/  SHFL.IDX PT, R2, R0, RZ, 0x1f ;  /* 0x00001fff00027589 */ /* 0x000e6400000e0000 */
[----:B-1----:R-:W-:-:S13]  /*0070*/  ISETP.EQ.AND P0, PT, R2, RZ, P0 ;  /* 0x000000ff0200720c */ /* 0x002fda0000702270 */
[----:B------:R-:W-:Y:S05]  /*0080*/  @!P0 BRA `(.L_x_1) ;  /* 0x0000000000388947 */ /* 0x000fea0003800000 */
[----:B------:R-:W-:Y:S02]  /*0090*/  ULDC.64 UR4, c[0x0][0x198] ;  /* 0x0000660000047ab9 */ /* 0x000fe40000000a00 */
[----:B------:R-:W-:Y:S02]  /*00a0*/  UIADD3 UR6, UP0, UR4, 0x270, URZ ;  /* 0x0000027004067890 */ /* 0x000fe4000ff1e03f */
[----:B------:R-:W-:Y:S02]  /*00b0*/  UIADD3 UR8, UP1, UR4, 0x370, URZ ;  /* 0x0000037004087890 */ /* 0x000fe4000ff3e03f */
[----:B------:R-:W-:Y:S02]  /*00c0*/  UIADD3 UR10, UP2, UR4, 0x470, URZ ;  /* 0x00000470040a7890 */ /* 0x000fe4000ff5e03f */
[----:B------:R-:W-:Y:S02]  /*00d0*/  UIADD3 UR4, UP3, UR4, 0x9f0, URZ ;  /* 0x000009f004047890 */ /* 0x000fe4000ff7e03f */
[----:B------:R-:W-:-:S02]  /*00e0*/  UIADD3.X UR7, URZ, UR5, URZ, UP0, !UPT ;  /* 0x000000053f077290 */ /* 0x000fc400087fe43f */
[----:B------:R-:W-:Y:S02]  /*00f0*/  UIADD3.X UR9, URZ, UR5, URZ, UP1, !UPT ;  /* 0x000000053f097290 */ /* 0x000fe40008ffe43f */
[----:B------:R-:W-:Y:S02]  /*0100*/  UIADD3.X UR11, URZ, UR5, URZ, UP2, !UPT ;  /* 0x000000053f0b7290 */ /* 0x000fe400097fe43f */
[----:B------:R-:W-:-:S03]  /*0110*/  UIADD3.X UR5, URZ, UR5, URZ, UP3, !UPT ;  /* 0x000000053f057290 */ /* 0x000fc60009ffe43f */
[----:B------:R1:W-:Y:S02]  /*0120*/  UTMACCTL.PF [UR6] ;  /* 0x00000000060079b9 */ /* 0x0003e40008040000 */
[----:B------:R1:W-:Y:S02]  /*0130*/  UTMACCTL.PF [UR8] ;  /* 0x00000000080079b9 */ /* 0x0003e40008040000 */
[----:B------:R1:W-:Y:S02]  /*0140*/  UTMACCTL.PF [UR10] ;  /* 0x000000000a0079b9 */ /* 0x0003e40008040000 */
[----:B------:R1:W-:Y:S02]  /*0150*/  UTMACCTL.PF [UR4] ;  /* 0x00000000040079b9 */ /* 0x0003e40008040000 */
[----:B-1----:R-:W-:Y:S01]  /*0160*/  NOP ;  /* 0x0000000000007918 */ /* 0x002fe20000000000 */
.L_x_1:
[----:B------:R-:W-:Y:S05]  /*0170*/  BSYNC B0 ;  /* 0x0000000000007941 */ /* 0x000fea0003800000 */
.L_x_0:
[----:B------:R-:W-:Y:S01]  /*0180*/  VOTEU.ANY UP0, P0 ;  /* 0x00000000003f7886 */ /* 0x000fe20000000100 */
[----:B------:R-:W1:Y:S01]  /*0190*/  SHFL.IDX PT, R2, R0, RZ, 0x1f ;  /* 0x00001fff00027589 */ /* 0x000e6200000e0000 */
[----:B------:R-:W-:Y:S01]  /*01a0*/  UMOV UR4, 0x1 ;  /* 0x0000000100047882 */ /* 0x000fe20000000000 */
[----:B------:R-:W-:Y:S02]  /*01b0*/  VOTEU.ANY UP1, P0 ;  /* 0x00000000003f7886 */ /* 0x000fe40000020100 */
[----:B------:R-:W2:Y:S01]  /*01c0*/  @UP0 S2UR UR7, SR_CgaCtaId ;  /* 0x00000000000709c3 */ /* 0x000ea20000008800 */
[----:B------:R-:W-:Y:S01]  /*01d0*/  @UP0 UMOV UR6, 0x400 ;  /* 0x0000040000060882 */ /* 0x000fe20000000000 */
[----:B------:R-:W-:-:S04]  /*01e0*/  @UP0 UIADD3 UR4, -UR4, 0x100000, URZ ;  /* 0x0010000004040890 */ /* 0x000fc8000fffe13f */
[----:B------:R-:W-:Y:S02]  /*01f0*/  @UP0 USHF.L.U32 UR5, UR4, 0xb, URZ ;  /* 0x0000000b04050899 */ /* 0x000fe4000800063f */
[----:B------:R-:W-:Y:S01]  /*0200*/  @UP0 USHF.L.U32 UR4, UR4, 0x1, URZ ;  /* 0x0000000104040899 */ /* 0x000fe2000800063f */
[----:B-1----:R-:W-:Y:S02]  /*0210*/  ISETP.NE.AND P1, PT, R2, RZ, PT ;  /* 0x000000ff0200720c */ /* 0x002fe40003f25270 */
[----:B------:R-:W-:Y:S01]  /*0220*/  SHF.R.U32.HI R2, RZ, 0x7, R3 ;  /* 0x00000007ff027819 */ /* 0x000fe20000011603 */
[----:B--2---:R-:W-:Y:S01]  /*0230*/  @UP0 ULEA UR6, UR7, UR6, 0x18 ;  /* 0x0000000607060291 */ /* 0x004fe2000f8ec03f */
[----:B------:R-:W-:-:S04]  /*0240*/  VOTEU.ANY UP0, P0 ;  /* 0x00000000003f7886 */ /* 0x000fc80000000100 */
[----:B------:R-:W1:Y:S04]  /*0250*/  SHFL.IDX PT, R2, R2, RZ, 0x1f ;  /* 0x00001fff02027589 */ /* 0x000e6800000e0000 */
[----:B------:R-:W2:Y:S03]  /*0260*/  FENCE.VIEW.ASYNC.S ;  /* 0x00000000000073c6 */ /* 0x000ea60000000000 */
[----:B--2---:R2:W3:Y:S01]  /*0270*/  @UP0 SYNCS.EXCH.64 URZ, [UR6+0x34800], UR4 ;  /* 0x03480004063f05b2 */ /* 0x0044e20008000100 */
[----:B------:R2:W4:Y:S01]  /*0280*/  @UP1 SYNCS.EXCH.64 URZ, [UR6+0x34820], UR4 ;  /* 0x03482004063f15b2 */ /* 0x0005220008000100 */
[----:B------:R-:W-:Y:S05]  /*0290*/  @P1 BRA `(.L_x_2) ;  /* 0x0000000000481947 */ /* 0x000fea0003800000 */
[----:B--2---:R-:W2:Y:S01]  /*02a0*/  S2UR UR5, SR_CgaCtaId ;  /* 0x00000000000579c3 */ /* 0x004ea20000008800 */
[----:B------:R-:W-:Y:S01]  /*02b0*/  UMOV UR4, 0x400 ;  /* 0x0000040000047882 */ /* 0x000fe20000000000 */
[----:B------:R-:W-:Y:S01]  /*02c0*/  UMOV UR6, 0x1 ;  /* 0x0000000100067882 */ /* 0x000fe20000000000 */
[----:B------:R-:W-:Y:S01]  /*02d0*/  UMOV UR9, 0x2 ;  /* 0x0000000200097882 */ /* 0x000fe20000000000 */
[----:B------:R-:W-:-:S04]  /*02e0*/  UIADD3 UR6, -UR6, 0x100000, URZ ;  /* 0x0010000006067890 */ /* 0x000fc8000fffe13f */
[----:B------:R-:W-:Y:S02]  /*02f0*/  USHF.L.U32 UR7, UR6, 0xb, URZ ;  /* 0x0000000b06077899 */ /* 0x000fe4000800063f */
[----:B------:R-:W-:Y:S01]  /*0300*/  USHF.L.U32 UR6, UR6, 0x1, URZ ;  /* 0x0000000106067899 */ /* 0x000fe2000800063f */
[----:B------:R-:W-:Y:S01]  /*0310*/  ELECT P0, URZ, PT ;  /* 0x00000000003f782f */ /* 0x000fe20003800000 */
[----:B--2---:R-:W-:Y:S02]  /*0320*/  ULEA UR8, UR5, UR4, 0x18 ;  /* 0x0000000405087291 */ /* 0x004fe4000f8ec03f */
[----:B------:R-:W-:-:S04]  /*0330*/  UIADD3 UR4, -UR9, 0x100000, URZ ;  /* 0x0010000009047890 */ /* 0x000fc8000fffe13f */
[----:B------:R-:W-:Y:S02]  /*0340*/  USHF.L.U32 UR5, UR4, 0xb, URZ ;  /* 0x0000000b04057899 */ /* 0x000fe4000800063f */
[----:B------:R-:W-:Y:S01]  /*0350*/  USHF.L.U32 UR4, UR4, 0x1, URZ ;  /* 0x0000000104047899 */ /* 0x000fe2000800063f */
[----:B------:R-:W2:Y:S03]  /*0360*/  FENCE.VIEW.ASYNC.S ;  /* 0x00000000000073c6 */ /* 0x000ea60000000000 */
[----:B--2---:R2:W1:Y:S08]  /*0370*/  SYNCS.EXCH.64 URZ, [UR8+0x34830], UR6 ;  /* 0x03483006083f75b2 */ /* 0x0044700008000100 */
[----:B------:R2:W1:Y:S01]  /*0380*/  SYNCS.EXCH.64 URZ, [UR8+0x34840], UR4 ;  /* 0x03484004083f75b2 */ /* 0x0004620008000100 */
[----:B------:R2:W1:Y:S01]  /*0390*/  SYNCS.EXCH.64 URZ, [UR8+0x34838], UR6 ;  /* 0x03483806083f75b2 */ /* 0x0004620008000100 */
[----:B------:R2:W1:Y:S01]  /*03a0*/  SYNCS.EXCH.64 URZ, [UR8+0x34848], UR4 ;  /* 0x03484804083f75b2 */ /* 0x0004620008000100 */
[----:B------:R-:W-:Y:S01]  /*03b0*/  NOP ;  /* 0x0000000000007918 */ /* 0x000fe20000000000 */
.L_x_2:
[----:B------:R-:W5:Y:S01]  /*03c0*/  SHFL.IDX PT, R4, R0, RZ, 0x1f ;  /* 0x00001fff00047589 */ /* 0x000f6200000e0000 */
[----:B------:R-:W-:Y:S01]  /*03d0*/  NOP ;  /* 0x0000000000007918 */ /* 0x000fe20000000000 */
[----:B-----5:R-:W-:-:S13]  /*03e0*/  ISETP.NE.AND P0, PT, R4, RZ, PT ;  /* 0x000000ff0400720c */ /* 0x020fda0003f05270 */
[----:B------:R-:W-:Y:S05]  /*03f0*/  @P0 BRA `(.L_x_3) ;  /* 0x0000000000480947 */ /* 0x000fea0003800000 */
[----:B--2---:R-:W2:Y:S01]  /*0400*/  S2UR UR5, SR_CgaCtaId ;  /* 0x00000000000579c3 */ /* 0x004ea20000008800 */
[----:B------:R-:W-:Y:S01]  /*0410*/  UMOV UR4, 0x400 ;  /* 0x0000040000047882 */ /* 0x000fe20000000000 */
[----:B------:R-:W-:Y:S01]  /*0420*/  UMOV UR6, 0x1 ;  /* 0x0000000100067882 */ /* 0x000fe20000000000 */
[----:B------:R-:W-:Y:S01]  /*0430*/  UMOV UR7, 0x2 ;  /* 0x0000000200077882 */ /* 0x000fe20000000000 */
[----:B------:R-:W-:Y:S01]  /*0440*/  ELECT P0, URZ, PT ;  /* 0x00000000003f782f */ /* 0x000fe20003800000 */
[----:B--2---:R-:W-:Y:S02]  /*0450*/  ULEA UR8, UR5, UR4, 0x18 ;  /* 0x0000000405087291 */ /* 0x004fe4000f8ec03f */
[----:B------:R-:W-:-:S04]  /*0460*/  UIADD3 UR4, -UR6, 0x100000, URZ ;  /* 0x0010000006047890 */ /* 0x000fc8000fffe13f */
[----:B------:R-:W-:Y:S02]  /*0470*/  USHF.L.U32 UR5, UR4, 0xb, URZ ;  /* 0x0000000b04057899 */ /* 0x000fe4000800063f */
[----:B------:R-:W-:Y:S02]  /*0480*/  USHF.L.U32 UR4, UR4, 0x1, URZ ;  /* 0x0000000104047899 */ /* 0x000fe4000800063f */
        /* <DEDUP_REMOVED lines=9> */
.L_x_3:
[----:B------:R-:W5:Y:S01]  /*0520*/  SHFL.IDX PT, R4, R0, RZ, 0x1f ;  /* 0x00001fff00047589 */ /* 0x000f6200000e0000 */
[----:B------:R-:W-:Y:S01]  /*0530*/  NOP ;  /* 0x0000000000007918 */ /* 0x000fe20000000000 */
[----:B-----5:R-:W-:-:S13]  /*0540*/  ISETP.NE.AND P0, PT, R4, RZ, PT ;  /* 0x000000ff0400720c */ /* 0x020fda0003f05270 */
[----:B------:R-:W-:Y:S05]  /*0550*/  @P0 BRA `(.L_x_4) ;  /* 0x0000000000380947 */ /* 0x000fea0003800000 */
[----:B--2---:R-:W2:Y:S01]  /*0560*/  S2UR UR5, SR_CgaCtaId ;  /* 0x00000000000579c3 */ /* 0x004ea20000008800 */
[----:B------:R-:W-:Y:S01]  /*0570*/  UMOV UR4, 0x400 ;  /* 0x0000040000047882 */ /* 0x000fe20000000000 */
[----:B------:R-:W-:Y:S01]  /*0580*/  UMOV UR7, 0x1 ;  /* 0x0000000100077882 */ /* 0x000fe20000000000 */
[----:B------:R-:W-:Y:S01]  /*0590*/  ELECT P0, URZ, PT ;  /* 0x00000000003f782f */ /* 0x000fe20003800000 */
[----:B--2---:R-:W-:Y:S02]  /*05a0*/  ULEA UR6, UR5, UR4, 0x18 ;  /* 0x0000000405067291 */ /* 0x004fe4000f8ec03f */
[----:B------:R-:W-:-:S04]  /*05b0*/  UIADD3 UR4, -UR7, 0x100000, URZ ;  /* 0x0010000007047890 */ /* 0x000fc8000fffe13f */
[----:B------:R-:W-:Y:S02]  /*05c0*/  USHF.L.U32 UR5, UR4, 0xb, URZ ;  /* 0x0000000b04057899 */ /* 0x000fe4000800063f */
[----:B------:R-:W-:Y:S01]  /*05d0*/  USHF.L.U32 UR4, UR4, 0x1, URZ ;  /* 0x0000000104047899 */ /* 0x000fe2000800063f */
[----:B------:R-:W2:Y:S11]  /*05e0*/  FENCE.VIEW.ASYNC.S ;  /* 0x00000000000073c6 */ /* 0x000eb60000000000 */
[----:B--2---:R2:W1:Y:S01]  /*05f0*/  SYNCS.EXCH.64 URZ, [UR6+0x34870], UR4 ;  /* 0x03487004063f75b2 */ /* 0x0044620008000100 */
[----:B------:R2:W1:Y:S01]  /*0600*/  SYNCS.EXCH.64 URZ, [UR6+0x34880], UR4 ;  /* 0x03488004063f75b2 */ /* 0x0004620008000100 */
[----:B------:R2:W1:Y:S01]  /*0610*/  SYNCS.EXCH.64 URZ, [UR6+0x34878], UR4 ;  /* 0x03487804063f75b2 */ /* 0x0004620008000100 */
[----:B------:R2:W1:Y:S01]  /*0620*/  SYNCS.EXCH.64 URZ, [UR6+0x34888], UR4 ;  /* 0x03488804063f75b2 */ /* 0x0004620008000100 */
[----:B------:R-:W-:Y:S01]  /*0630*/  NOP ;  /* 0x0000000000007918 */ /* 0x000fe20000000000 */
.L_x_4:
        /* <DEDUP_REMOVED lines=22> */
.L_x_5:
        /* <DEDUP_REMOVED lines=22> */
.L_x_6:
[----:B-1----:R-:W-:Y:S01]  /*0900*/  ISETP.NE.AND P0, PT, R2, RZ, PT ;  /* 0x000000ff0200720c */ /* 0x002fe20003f05270 */
[----:B------:R-:W-:Y:S01]  /*0910*/  IMAD.MOV.U32 R2, RZ, RZ, 0x1 ;  /* 0x00000001ff027424 */ /* 0x000fe200078e00ff */
[----:B------:R-:W-:-:S04]  /*0920*/  NOP ;  /* 0x0000000000007918 */ /* 0x000fc80000000000 */
[----:B------:R-:W-:-:S05]  /*0930*/  SEL R2, R2, 0x2, !P0 ;  /* 0x0000000202027807 */ /* 0x000fca0004000000 */
[----:B------:R1:W-:Y:S01]  /*0940*/  STL [R1+0x1c], R2 ;  /* 0x00001c0201007387 */ /* 0x0003e20000100800 */
[----:B---34-:R-:W-:Y:S06]  /*0950*/  BAR.SYNC.DEFER_BLOCKING 0x0 ;  /* 0x0000000000007b1d */ /* 0x018fec0000010000 */
[----:B------:R-:W-:Y:S05]  /*0960*/  @!P0 BRA `(.L_x_7) ;  /* 0x0000007800108947 */ /* 0x000fea0003800000 */
.L_x_8:
[----:B------:R-:W-:-:S08]  /*0970*/  NOP ;  /* 0x0000000000007918 */ /* 0x000fd00000000000 */
[----:B------:R-:W3:Y:S02]  /*0980*/  USETMAXREG.TRY_ALLOC.CTAPOOL UP0, 0xf0 ;  /* 0x000000f0000079c8 */ /* 0x000ee40008000600 */
[----:B---3--:R-:W-:-:S13]  /*0990*/  PLOP3.LUT P0, PT, PT, PT, UP0, 0x80, 0x0 ;  /* 0x000000000000781c */ /* 0x008fda0003f0f008 */
[----:B------:R-:W-:Y:S05]  /*09a0*/  @!P0 BRA `(.L_x_8) ;  /* 0xfffffffc00f08947 */ /* 0x000fea000383ffff */
[----:B--2---:R-:W2:Y:S08]  /*09b0*/  S2UR UR7, SR_CTAID.X ;  /* 0x00000000000779c3 */ /* 0x004eb00000002500 */
[----:B------:R-:W-:Y:S08]  /*09c0*/  BAR.ARV 0x8, 0x120 ;  /* 0x0204800000007b1d */ /* 0x000ff00000002000 */
[----:B------:R-:W2:Y:S02]  /*09d0*/  LDC R0, c[0x0][0xda4] ;  /* 0x00036900ff007b82 */ /* 0x000ea40000000800 */
[----:B--2---:R-:W-:-:S13]  /*09e0*/  ISETP.LE.AND P0, PT, R0, UR7, PT ;  /* 0x0000000700007c0c */ /* 0x004fda000bf03270 */
[----:B------:R-:W-:Y:S05]  /*09f0*/  @P0 EXIT ;  /* 0x000000000000094d */ /* 0x000fea0003800000 */
[----:B------:R-:W2:Y:S01]  /*0a00*/  LDL.LU R8, [R1+0x1c] ;  /* 0x00001c0001087983 */ /* 0x000ea20000300800 */
[----:B------:R-:W-:Y:S01]  /*0a10*/  IADD3 R0, R3, -0x80, RZ ;  /* 0xffffff8003007810 */ /* 0x000fe20007ffe0ff */
[----:B------:R-:W3:Y:S01]  /*0a20*/  S2UR UR4, SR_CgaCtaId ;  /* 0x00000000000479c3 */ /* 0x000ee20000008800 */
[----:B------:R-:W-:Y:S01]  /*0a30*/  UMOV UR60, 0x400 ;  /* 0x00000400003c7882 */ /* 0x000fe20000000000 */
[----:B------:R-:W-:Y:S01]  /*0a40*/  MOV R18, UR7 ;  /* 0x0000000700127c02 */ /* 0x000fe20008000f00 */
[----:B------:R-:W-:Y:S01]  /*0a50*/  IMAD.MOV.U32 R19, RZ, RZ, RZ ;  /* 0x000000ffff137224 */ /* 0x000fe200078e00ff */
[----:B------:R-:W-:Y:S01]  /*0a60*/  SHF.R.S32.HI R3, RZ, 0x1f, R0 ;  /* 0x0000001fff037819 */ /* 0x000fe20000011400 */
[----:B------:R-:W-:Y:S01]  /*0a70*/  UMOV UR39, URZ ;  /* 0x0000003f00277c82 */ /* 0x000fe20008000000 */
[----:B------:R-:W-:Y:S02]  /*0a80*/  UMOV UR38, URZ ;  /* 0x0000003f00267c82 */ /* 0x000fe40008000000 */
[CC--:B------:R-:W-:Y:S01]  /*0a90*/  LEA.HI R5, R3.reuse, R0.reuse, RZ, 0x7 ;  /* 0x0000000003057211 */ /* 0x0c0fe200078f38ff */
[----:B------:R-:W4:Y:S01]  /*0aa0*/  S2UR UR6, SR_SWINHI ;  /* 0x00000000000679c3 */ /* 0x000f220000002f00 */
[----:B------:R-:W-:-:S02]  /*0ab0*/  LEA.HI R4, R3, R0, RZ, 0x4 ;  /* 0x0000000003047211 */ /* 0x000fc400078f20ff */
[----:B------:R-:W-:Y:S02]  /*0ac0*/  LOP3.LUT R7, R5, 0xffffff80, RZ, 0xc0, !PT ;  /* 0xffffff8005077812 */ /* 0x000fe400078ec0ff */
[----:B------:R-:W-:Y:S02]  /*0ad0*/  SHF.R.S32.HI R11, RZ, 0x4, R4 ;  /* 0x00000004ff0b7819 */ /* 0x000fe40000011404 */
[----:B------:R-:W-:Y:S01]  /*0ae0*/  LOP3.LUT R9, R4, 0x3fffff0, RZ, 0xc0, !PT ;  /* 0x03fffff004097812 */ /* 0x000fe200078ec0ff */
[----:B------:R-:W-:Y:S01]  /*0af0*/  IMAD.IADD R22, R0, 0x1, -R7 ;  /* 0x0000000100167824 */ /* 0x000fe200078e0a07 */
[----:B------:R-:W-:Y:S02]  /*0b00*/  LEA.HI R185, R3, R0, RZ, 0x5 ;  /* 0x0000000003b97211 */ /* 0x000fe400078f28ff */
[----:B------:R-:W-:Y:S01]  /*0b10*/  LEA.HI R4, R4, R11, RZ, 0x1 ;  /* 0x0000000b04047211 */ /* 0x000fe200078f08ff */
[----:B------:R-:W-:Y:S01]  /*0b20*/  IMAD.IADD R0, R0, 0x1, -R9 ;  /* 0x0000000100007824 */ /* 0x000fe200078e0a09 */
[----:B------:R-:W-:-:S02]  /*0b30*/  SHF.R.S32.HI R7, RZ, 0x1f, R22 ;  /* 0x0000001fff077819 */ /* 0x000fc40000011416 */
[----:B------:R-:W-:Y:S01]  /*0b40*/  LOP3.LUT R4, R4, 0x1ffffffe, RZ, 0xc0, !PT ;  /* 0x1ffffffe04047812 */ /* 0x000fe200078ec0ff */
[----:B---3--:R-:W-:Y:S01]  /*0b50*/  ULEA UR60, UR4, UR60, 0x18 ;  /* 0x0000003c043c7291 */ /* 0x008fe2000f8ec03f */
[----:B-1----:R-:W-:Y:S02]  /*0b60*/  LEA.HI R2, R7, R22, RZ, 0x2 ;  /* 0x0000001607027211 */ /* 0x002fe400078f10ff */
[----:B------:R-:W-:Y:S02]  /*0b70*/  SHF.R.S32.HI R185, RZ, 0x5, R185 ;  /* 0x00000005ffb97819 */ /* 0x000fe400000114b9 */
[--C-:B------:R-:W-:Y:S02]  /*0b80*/  SHF.R.S32.HI R3, RZ, 0x2, R2.reuse ;  /* 0x00000002ff037819 */ /* 0x100fe40000011402 */
[----:B------:R-:W-:Y:S01]  /*0b90*/  SHF.R.S32.HI R6, RZ, 0x1f, R2 ;  /* 0x0000001fff067819 */ /* 0x000fe20000011402 */
[----:B------:R-:W-:Y:S01]  /*0ba0*/  IMAD R9, R185, 0x10, R0 ;  /* 0x00000010b9097824 */ /* 0x000fe200078e0200 */
[----:B------:R-:W-:Y:S01]  /*0bb0*/  SHF.R.S32.HI R184, RZ, 0x7, R5 ;  /* 0x00000007ffb87819 */ /* 0x000fe20000011405 */
[----:B------:R-:W-:Y:S01]  /*0bc0*/  UMOV UR4, UR60 ;  /* 0x0000003c00047c82 */ /* 0x000fe20008000000 */
[----:B----4-:R-:W-:Y:S01]  /*0bd0*/  UMOV UR5, UR6 ;  /* 0x0000000600057c82 */ /* 0x010fe20008000000 */
[----:B------:R-:W-:Y:S01]  /*0be0*/  LEA.HI R6, R6, R3, RZ, 0x3 ;  /* 0x0000000306067211 */ /* 0x000fe200078f18ff */
[----:B------:R-:W-:Y:S01]  /*0bf0*/  IMAD.U32 R16, RZ, RZ, UR4 ;  /* 0x00000004ff107e24 */ /* 0x000fe2000f8e00ff */
[----:B------:R-:W-:-:S02]  /*0c00*/  IADD3 R4, R11, -R4, RZ ;  /* 0x800000040b047210 */ /* 0x000fc40007ffe0ff */
[----:B------:R-:W-:Y:S02]  /*0c10*/  LOP3.LUT R6, R6, 0xfffffff8, RZ, 0xc0, !PT ;  /* 0xfffffff806067812 */ /* 0x000fe400078ec0ff */
[----:B------:R-:W-:Y:S01]  /*0c20*/  LEA.HI R7, R7, R22, RZ, 0x5 ;  /* 0x0000001607077211 */ /* 0x000fe200078f28ff */
[----:B------:R-:W-:Y:S01]  /*0c30*/  IMAD R4, R9, 0x8, R4 ;  /* 0x0000000809047824 */ /* 0x000fe200078e0204 */
[----:B------:R-:W-:Y:S02]  /*0c40*/  LEA.HI R5, R5, R184, RZ, 0x1 ;  /* 0x000000b805057211 */ /* 0x000fe400078f08ff */
[----:B------:R-:W-:Y:S01]  /*0c50*/  IADD3 R9, R3, -R6, RZ ;  /* 0x8000000603097210 */ /* 0x000fe20007ffe0ff */
[----:B------:R-:W-:Y:S01]  /*0c60*/  IMAD.MOV.U32 R6, RZ, RZ, -0x2 ;  /* 0xfffffffeff067424 */ /* 0x000fe200078e00ff */
[----:B------:R-:W-:Y:S02]  /*0c70*/  LOP3.LUT R3, R2, 0x7ffffffc, RZ, 0xc0, !PT ;  /* 0x7ffffffc02037812 */ /* 0x000fe400078ec0ff */
[----:B------:R-:W-:Y:S01]  /*0c80*/  SHF.R.S32.HI R0, RZ, 0x5, R7 ;  /* 0x00000005ff007819 */ /* 0x000fe20000011407 */
[----:B------:R-:W-:Y:S01]  /*0c90*/  IMAD.SHL.U32 R7, R4, 0x8, RZ ;  /* 0x0000000804077824 */ /* 0x000fe200078e00ff */
[----:B------:R-:W-:Y:S01]  /*0ca0*/  LOP3.LUT R5, R5, 0x3fffffe, RZ, 0xc0, !PT ;  /* 0x03fffffe05057812 */ /* 0x000fe200078ec0ff */
[----:B------:R-:W-:Y:S01]  /*0cb0*/  IMAD.IADD R3, R22, 0x1, -R3 ;  /* 0x0000000116037824 */ /* 0x000fe200078e0a03 */
[----:B------:R-:W-:-:S02]  /*0cc0*/  MOV R17, UR5 ;  /* 0x0000000500117c02 */ /* 0x000fc40008000f00 */
[----:B------:R-:W-:Y:S01]  /*0cd0*/  LEA R0, R0, R9, 0x4 ;  /* 0x0000000900007211 */ /* 0x000fe200078e20ff */
[----:B------:R-:W-:Y:S02]  /*0ce0*/  IMAD.IADD R5, R184, 0x1, -R5 ;  /* 0x00000001b8057824 */ /* 0x000fe400078e0a05 */
[----:B------:R-:W-:Y:S02]  /*0cf0*/  IMAD R187, R3, R6, 0x80 ;  /* 0x0000008003bb7424 */ /* 0x000fe400078e0206 */
[----:B------:R-:W-:-:S04]  /*0d00*/  IMAD.WIDE R16, R7, 0x2, R16 ;  /* 0x0000000207107825 */ /* 0x000fc800078e0210 */
[----:B------:R-:W-:Y:S01]  /*0d10*/  IMAD R186, R5, 0x40, R0 ;  /* 0x0000004005ba7824 */ /* 0x000fe200078e0200 */
[----:B--2---:R-:W-:-:S07]  /*0d20*/  LOP3.LUT R2, R8, 0x1, RZ, 0xfc, !PT ;  /* 0x0000000108027812 */ /* 0x004fce00078efcff */
.L_x_31:
[----:B-1----:R-:W1:Y:S01]  /*0d30*/  SHFL.IDX PT, R0, R184, RZ, 0x1f ;  /* 0x00001fffb8007589 */ /* 0x002e6200000e0000 */
[----:B------:R-:W2:Y:S01]  /*0d40*/  LDC R88, c[0x0][0x2e0] ;  /* 0x0000b800ff587b82 */ /* 0x000ea20000000800 */
[----:B------:R-:W-:Y:S01]  /*0d50*/  ULDC UR4, c[0x0][0xda8] ;  /* 0x00036a0000047ab9 */ /* 0x000fe20000000800 */
[----:B------:R-:W-:Y:S01]  /*0d60*/  R2UR UR13, R18 ;  /* 0x00000000120d72ca */ /* 0x000fe200000e0000 */
[----:B------:R-:W-:Y:S01]  /*0d70*/  ULDC.64 UR8, c[0x0][0x3f8] ;  /* 0x0000fe0000087ab9 */ /* 0x000fe20000000a00 */
[----:B------:R-:W-:Y:S02]  /*0d80*/  UISETP.NE.AND UP1, UPT, UR4, 0x1, UPT ;  /* 0x000000010400788c */ /* 0x000fe4000bf25270 */
[----:B------:R-:W-:Y:S01]  /*0d90*/  UISETP.NE.U32.AND UP0, UPT, UR8, URZ, UPT ;  /* 0x0000003f0800728c */ /* 0x000fe2000bf05070 */
[----:B------:R-:W-:Y:S01]  /*0da0*/  ULDC UR4, c[0x0][0xdb4] ;  /* 0x00036d0000047ab9 */ /* 0x000fe20000000800 */
[----:B------:R-:W-:Y:S02]  /*0db0*/  ULDC UR6, c[0x0][0x404] ;  /* 0x0001010000067ab9 */ /* 0x000fe40000000800 */
[----:B------:R-:W-:-:S02]  /*0dc0*/  UISETP.NE.AND.EX UP0, UPT, UR9, URZ, UPT, UP0 ;  /* 0x0000003f0900728c */ /* 0x000fc4000bf05300 */
[----:B------:R-:W-:Y:S02]  /*0dd0*/  UIADD3 UR9, UR60, 0x10400, URZ ;  /* 0x000104003c097890 */ /* 0x000fe4000fffe03f */
[----:B------:R-:W-:Y:S02]  /*0de0*/  UISETP.NE.AND UP2, UPT, UR4, 0x1, UPT ;  /* 0x000000010400788c */ /* 0x000fe4000bf45270 */
[----:B------:R-:W-:Y:S01]  /*0df0*/  USEL UR6, UR6, 0x1, UP0 ;  /* 0x0000000106067887 */ /* 0x000fe20008000000 */
[----:B------:R-:W-:Y:S01]  /*0e00*/  @UP1 ULDC UR4, c[0x0][0xdac] ;  /* 0x00036b0000041ab9 */ /* 0x000fe20000000800 */
[----:B------:R-:W-:Y:S02]  /*0e10*/  ULOP3.LUT UP3, URZ, UR9, 0x3ff, URZ, 0xc0, !UPT ;  /* 0x000003ff093f7892 */ /* 0x000fe4000f86c03f */
[----:B------:R-:W-:Y:S01]  /*0e20*/  UIMAD.WIDE.U32 UR4, UR13, UR4, URZ ;  /* 0x000000040d0472a5 */ /* 0x000fe2000f8e003f */
[----:B-1----:R-:W-:Y:S01]  /*0e30*/  R2UR UR7, R0 ;  /* 0x00000000000772ca */ /* 0x002fe200000e0000 */
[----:B------:R-:W-:Y:S01]  /*0e40*/  @UP1 ULDC UR12, c[0x0][0xdb0] ;  /* 0x00036c00000c1ab9 */ /* 0x000fe20000000800 */
[----:B------:R-:W-:Y:S01]  /*0e50*/  UMOV UR61, UR13 ;  /* 0x0000000d003d7c82 */ /* 0x000fe20008000000 */
[----:B--2---:R-:W-:Y:S01]  /*0e60*/  IMAD R88, R88, UR6, RZ ;  /* 0x0000000658587c24 */ /* 0x004fe2000f8e02ff */
[----:B------:R-:W-:Y:S01]  /*0e70*/  @UP1 USHF.R.U32.HI UR61, URZ, UR12, UR5 ;  /* 0x0000000c3f3d1299 */ /* 0x000fe20008011605 */
[----:B------:R-:W-:Y:S01]  /*0e80*/  PLOP3.LUT P0, PT, PT, PT, UP3, 0x80, 0x0 ;  /* 0x000000000000781c */ /* 0x000fe20003f0f038 */
[----:B------:R-:W-:Y:S01]  /*0e90*/  @UP2 ULDC.64 UR10, c[0x0][0xdb8] ;  /* 0x00036e00000a2ab9 */ /* 0x000fe20000000a00 */
[----:B------:R-:W-:Y:S01]  /*0ea0*/  VIADD R0, R88, 0x7f ;  /* 0x0000007f58007836 */ /* 0x000fe20000000000 */
[----:B------:R-:W-:-:S03]  /*0eb0*/  UIMAD.WIDE.U32 UR4, UR61, UR10, URZ ;  /* 0x0000000a3d0472a5 */ /* 0x000fc6000f8e003f */
[----:B------:R-:W-:Y:S01]  /*0ec0*/  UMOV UR36, UR61 ;  /* 0x0000003d00247c82 */ /* 0x000fe20008000000 */
[----:B------:R-:W-:Y:S01]  /*0ed0*/  SHF.R.S32.HI R3, RZ, 0x1f, R0 ;  /* 0x0000001fff037819 */ /* 0x000fe20000011400 */
[----:B------:R-:W-:Y:S02]  /*0ee0*/  ULEA.HI UR8, UR7, UR7, URZ, 0x1 ;  /* 0x0000000707087291 */ /* 0x000fe4000f8f083f */
[----:B------:R-:W-:Y:S01]  /*0ef0*/  UMOV UR4, UR13 ;  /* 0x0000000d00047c82 */ /* 0x000fe20008000000 */
[----:B------:R-:W-:Y:S01]  /*0f00*/  LEA.HI R3, R3, R0, RZ, 0x7 ;  /* 0x0000000003037211 */ /* 0x000fe200078f38ff */
[----:B------:R-:W-:Y:S01]  /*0f10*/  ULOP3.LUT UR8, UR8, 0x1e, URZ, 0xc0, !UPT ;  /* 0x0000001e08087892 */ /* 0x000fe2000f8ec03f */
[----:B------:R-:W-:Y:S01]  /*0f20*/  MOV R23, UR4 ;  /* 0x0000000400177c02 */ /* 0x000fe20008000f00 */
[----:B------:R-:W-:Y:S01]  /*0f30*/  @UP2 USHF.R.U32.HI UR36, URZ, UR11, UR5 ;  /* 0x0000000b3f242299 */ /* 0x000fe20008011605 */
[----:B------:R-:W-:Y:S01]  /*0f40*/  SHF.R.S32.HI R188, RZ, 0x7, R3 ;  /* 0x00000007ffbc7819 */ /* 0x000fe20000011403 */
[----:B------:R-:W-:-:S04]  /*0f50*/  UIADD3 UR8, UR7, -UR8, URZ ;  /* 0x8000000807087290 */ /* 0x000fc8000fffe03f */
[----:B------:R-:W-:-:S04]  /*0f60*/  ULEA UR8, UR8, UR9, 0xd ;  /* 0x0000000908087291 */ /* 0x000fc8000f8e683f */
[----:B------:R-:W-:-:S04]  /*0f70*/  USHF.R.U32.HI UR8, URZ, 0x4, UR8 ;  /* 0x000000043f087899 */ /* 0x000fc80008011608 */
[----:B------:R-:W-:Y:S01]  /*0f80*/  ULOP3.LUT UR40, UR8, 0x3fff, URZ, 0xc0, !UPT ;  /* 0x00003fff08287892 */ /* 0x000fe2000f8ec03f */
[----:B------:R-:W-:Y:S11]  /*0f90*/  @!P0 BRA `(.L_x_9) ;  /* 0x0000000000408947 */ /* 0x000ff60003800000 */
[----:B------:R-:W-:Y:S01]  /*0fa0*/  MOV R0, 0x0 ;  /* 0x0000000000007802 */ /* 0x000fe20000000f00 */
[----:B------:R-:W-:Y:S01]  /*0fb0*/  ULDC.64 UR4, c[0x4][0xb8] ;  /* 0x01002e0000047ab9 */ /* 0x000fe20000000a00 */
[----:B------:R-:W-:Y:S01]  /*0fc0*/  ULDC.64 UR6, c[0x4][0x28] ;  /* 0x01000a0000067ab9 */ /* 0x000fe20000000a00 */
[----:B------:R-:W-:Y:S01]  /*0fd0*/  IMAD.U32 R4, RZ, RZ, UR4 ;  /* 0x00000004ff047e24 */ /* 0x000fe2000f8e00ff */
[----:B------:R1:W2:Y:S01]  /*0fe0*/  LDC.64 R14, c[0x4][R0] ;  /* 0x01000000000e7b82 */ /* 0x0002a20000000a00 */
[----:B------:R-:W-:Y:S01]  /*0ff0*/  IMAD.U32 R5, RZ, RZ, UR5 ;  /* 0x00000005ff057e24 */ /* 0x000fe2000f8e00ff */
[----:B------:R-:W-:Y:S01]  /*1000*/  ULDC.64 UR4, c[0x4][0xc0] ;  /* 0x0100300000047ab9 */ /* 0x000fe20000000a00 */
[----:B------:R-:W-:Y:S01]  /*1010*/  IMAD.U32 R10, RZ, RZ, UR6 ;  /* 0x00000006ff0a7e24 */ /* 0x000fe2000f8e00ff */
[----:B------:R-:W-:Y:S01]  /*1020*/  MOV R6, UR4 ;  /* 0x0000000400067c02 */ /* 0x000fe20008000f00 */
[----:B------:R-:W-:Y:S01]  /*1030*/  IMAD.U32 R7, RZ, RZ, UR5 ;  /* 0x00000005ff077e24 */ /* 0x000fe2000f8e00ff */
[----:B------:R-:W-:Y:S01]  /*1040*/  MOV R11, UR7 ;  /* 0x00000007000b7c02 */ /* 0x000fe20008000f00 */
[----:B------:R-:W-:Y:S01]  /*1050*/  IMAD.MOV.U32 R8, RZ, RZ, 0x70 ;  /* 0x00000070ff087424 */ /* 0x000fe200078e00ff */
[----:B------:R-:W-:Y:S01]  /*1060*/  MOV R13, RZ ;  /* 0x000000ff000d7202 */ /* 0x000fe20000000f00 */
[----:B-1----:R-:W-:-:S07]  /*1070*/  IMAD.MOV.U32 R12, RZ, RZ, 0x1 ;  /* 0x00000001ff0c7424 */ /* 0x002fce00078e00ff */
[----:B------:R-:W-:-:S07]  /*1080*/  LEPC R20, `(.L_x_9) ;  /* 0x000000001014794e */ /* 0x000fce0000000000 */
[----:B--2---:R-:W-:Y:S05]  /*1090*/  CALL.ABS.NOINC R14 ;  /* 0x000000000e007343 */ /* 0x004fea0003c00000 */
.L_x_9:
[----:B------:R-:W-:Y:S02]  /*10a0*/  LOP3.LUT R0, R19, 0x1, RZ, 0xc0, !PT ;  /* 0x0000000113007812 */ /* 0x000fe400078ec0ff */
[----:B------:R-:W-:Y:S02]  /*10b0*/  ISETP.NE.AND P0, PT, R2, 0x3, PT ;  /* 0x000000030200780c */ /* 0x000fe40003f05270 */
[----:B------:R-:W-:-:S04]  /*10c0*/  SHF.L.U32 R0, R0, 0x1f, RZ ;  /* 0x0000001f00007819 */ /* 0x000fc800000006ff */
[----:B------:R-:W1:Y:S02]  /*10d0*/  SYNCS.PHASECHK.TRANS64.TRYWAIT P1, [UR60+0x34800], R0 ;  /* 0x03480000ff0075a7 */ /* 0x000e64000802017c */
[----:B-1----:R-:W-:Y:S05]  /*10e0*/  @!P1 BRA `(.L_x_10) ;  /* 0x000000a0008c9947 */ /* 0x002fea0003800000 */
.L_x_89:
[----:B------:R-:W-:Y:S05]  /*10f0*/  @!P0 BRA `(.L_x_11) ;  /* 0x0000000000048947 */ /* 0x000fea0003800000 */
[----:B------:R-:W-:Y:S01]  /*1100*/  BPT.TRAP 0x1 ;  /* 0x000000040000795c */ /* 0x000fe20000300000 */
.L_x_11:
[----:B-1----:R-:W-:Y:S02]  /*1110*/  IMAD.U32 R0, RZ, RZ, UR38 ;  /* 0x00000026ff007e24 */ /* 0x002fe4000f8e00ff */
[----:B------:R-:W-:-:S03]  /*1120*/  IMAD.U32 R3, RZ, RZ, UR39 ;  /* 0x00000027ff037e24 */ /* 0x000fc6000f8e00ff */
[----:B------:R-:W-:Y:S02]  /*1130*/  LEA R0, R0, UR60, 0x3 ;  /* 0x0000003c00007c11 */ /* 0x000fe4000f8e18ff */
[----:B------:R-:W-:-:S04]  /*1140*/  SHF.L.U32 R3, R3, 0x1f, RZ ;  /* 0x0000001f03037819 */ /* 0x000fc800000006ff */
[----:B------:R1:W2:Y:S01]  /*1150*/  SYNCS.PHASECHK.TRANS64.TRYWAIT P2, [R0+URZ+0x34830], R3 ;  /* 0x03483003000075a7 */ /* 0x0002a2000804017f */
[----:B------:R-:W-:Y:S05]  /*1160*/  @!P0 BRA `(.L_x_12) ;  /* 0x0000000000048947 */ /* 0x000fea0003800000 */
[----:B------:R-:W-:Y:S01]  /*1170*/  BPT.TRAP 0x1 ;  /* 0x000000040000795c */ /* 0x000fe20000300000 */
.L_x_12:
[----:B------:R-:W3:Y:S01]  /*1180*/  S2R R4, SR_TID.X ;  /* 0x0000000000047919 */ /* 0x000ee20000002100 */
[----:B------:R-:W-:Y:S02]  /*1190*/  MOV R151, RZ ;  /* 0x000000ff00977202 */ /* 0x000fe40000000f00 */
[----:B---3--:R-:W-:-:S04]  /*11a0*/  LOP3.LUT R4, R4, 0x7f, RZ, 0xc0, !PT ;  /* 0x0000007f04047812 */ /* 0x008fc800078ec0ff */
[----:B------:R-:W-:Y:S01]  /*11b0*/  ISETP.NE.AND P1, PT, R4, RZ, PT ;  /* 0x000000ff0400720c */ /* 0x000fe20003f25270 */
[----:B--2---:R-:W-:-:S12]  /*11c0*/  @P2 BRA `(.L_x_13) ;  /* 0x0000000000082947 */ /* 0x004fd80003800000 */
[----:B------:R-:W2:Y:S02]  /*11d0*/  SYNCS.PHASECHK.TRANS64.TRYWAIT P2, [R0+URZ+0x34830], R3 ;  /* 0x03483003000075a7 */ /* 0x000ea4000804017f */
[----:B--2---:R-:W-:Y:S05]  /*11e0*/  @!P2 BRA `(.L_x_14) ;  /* 0x000000a00064a947 */ /* 0x004fea0003800000 */
.L_x_13:
[----:B------:R-:W-:Y:S05]  /*11f0*/  WARPSYNC.ALL ;  /* 0x0000000000007948 */ /* 0x000fea0003800000 */
[----:B------:R-:W-:Y:S01]  /*1200*/  UIADD3 UR4, UR60, 0x1c400, URZ ;  /* 0x0001c4003c047890 */ /* 0x000fe2000fffe03f */
[----:B------:R-:W-:Y:S01]  /*1210*/  WARPGROUP.ARRIVE ;  /* 0x00000000000079c5 */ /* 0x000fe20000000000 */
[----:B------:R-:W-:Y:S01]  /*1220*/  UMOV UR9, 0x40000040 ;  /* 0x4000004000097882 */ /* 0x000fe20000000000 */
[----:B------:R-:W-:Y:S01]  /*1230*/  UMOV UR11, 0x40000040 ;  /* 0x40000040000b7882 */ /* 0x000fe20000000000 */
[----:B------:R-:W-:Y:S01]  /*1240*/  USHF.R.U32.HI UR4, URZ, 0x4, UR4 ;  /* 0x000000043f047899 */ /* 0x000fe20008011604 */
[----:B------:R-:W-:Y:S01]  /*1250*/  IMAD.U32 R5, RZ, RZ, UR9 ;  /* 0x00000009ff057e24 */ /* 0x000fe2000f8e00ff */
[----:B------:R-:W-:Y:S01]  /*1260*/  UMOV UR57, 0x40000040 ;  /* 0x4000004000397882 */ /* 0x000fe20000000000 */
[----:B------:R-:W-:Y:S01]  /*1270*/  UMOV UR59, 0x40000040 ;  /* 0x40000040003b7882 */ /* 0x000fe20000000000 */
[----:B------:R-:W-:Y:S01]  /*1280*/  ULOP3.LUT UR4, UR4, 0x3fff, URZ, 0xc0, !UPT ;  /* 0x00003fff04047892 */ /* 0x000fe2000f8ec03f */
[----:B------:R-:W-:Y:S01]  /*1290*/  IADD3 R7, R187, R88, RZ ;  /* 0x00000058bb077210 */ /* 0x000fe20007ffe0ff */
[----:B------:R-:W-:Y:S01]  /*12a0*/  UMOV UR53, 0x40000040 ;  /* 0x4000004000357882 */ /* 0x000fe20000000000 */
[----:B------:R-:W-:Y:S01]  /*12b0*/  UMOV UR55, 0x40000040 ;  /* 0x4000004000377882 */ /* 0x000fe20000000000 */
[----:B------:R-:W-:Y:S01]  /*12c0*/  ULOP3.LUT UR37, UR4, 0x10000, URZ, 0xfc, !UPT ;  /* 0x0001000004257892 */ /* 0x000fe2000f8efc3f */
[----:B------:R-:W-:Y:S01]  /*12d0*/  P2R R9, PR, RZ, 0x1 ;  /* 0x00000001ff097803 */ /* 0x000fe20000000000 */
[----:B------:R-:W-:Y:S01]  /*12e0*/  ULOP3.LUT UR4, UR40, 0x10000, URZ, 0xfc, !UPT ;  /* 0x0001000028047892 */ /* 0x000fe2000f8efc3f */
[----:B------:R-:W-:Y:S01]  /*12f0*/  IMAD R7, R188, -0x80, R7 ;  /* 0xffffff80bc077824 */ /* 0x000fe200078e0207 */
[----:B------:R-:W-:Y:S01]  /*1300*/  UIMAD UR5, UR38, 0xc00, UR37 ;  /* 0x00000c00260578a4 */ /* 0x000fe2000f8e0225 */
[----:B-12---:R-:W-:Y:S01]  /*1310*/  @!P1 VIADD R0, R0, 0x34840 ;  /* 0x0003484000009836 */ /* 0x006fe20000000000 */
[----:B------:R-:W-:Y:S01]  /*1320*/  UIADD3 UR56, UR4, 0x2, URZ ;  /* 0x0000000204387890 */ /* 0x000fe2000fffe03f */
[--C-:B------:R-:W-:Y:S01]  /*1330*/  IMAD.MOV.U32 R150, RZ, RZ, R151.reuse ;  /* 0x000000ffff967224 */ /* 0x100fe200078e0097 */
[----:B------:R-:W-:Y:S01]  /*1340*/  UIADD3 UR58, UR5, 0x2, URZ ;  /* 0x00000002053a7890 */ /* 0x000fe2000fffe03f */
[C---:B------:R-:W-:Y:S01]  /*1350*/  ISETP.GT.AND P2, PT, R7.reuse, RZ, PT ;  /* 0x000000ff0700720c */ /* 0x040fe20003f44270 */
[----:B------:R-:W-:Y:S01]  /*1360*/  UMOV UR8, UR4 ;  /* 0x0000000400087c82 */ /* 0x000fe20008000000 */
[----:B------:R-:W-:Y:S01]  /*1370*/  UMOV UR10, UR5 ;  /* 0x00000005000a7c82 */ /* 0x000fe20008000000 */
[----:B------:R-:W-:Y:S01]  /*1380*/  UIADD3 UR52, UR4, 0x4, URZ ;  /* 0x0000000404347890 */ /* 0x000fe2000fffe03f */
[----:B------:R-:W-:Y:S01]  /*1390*/  HGMMA.64x128x16.F32.BF16 R24, gdesc[UR8], RZ, !UPT, gsb0 ;  /* 0x01e00000081879f0 */ /* 0x000fe2000c0018ff */
[----:B------:R-:W-:Y:S01]  /*13a0*/  UIADD3 UR54, UR5, 0x4, URZ ;  /* 0x0000000405367890 */ /* 0x000fe2000fffe03f */
[----:B------:R-:W-:Y:S01]  /*13b0*/  IMAD.U32 R4, RZ, RZ, UR8 ;  /* 0x00000008ff047e24 */ /* 0x000fe2000f8e00ff */
[----:B------:R-:W-:Y:S01]  /*13c0*/  UIADD3 UR48, UR4, 0x6, URZ ;  /* 0x0000000604307890 */ /* 0x000fe2000fffe03f */
[C---:B------:R-:W-:Y:S01]  /*13d0*/  ISETP.GT.AND P3, PT, R7.reuse, 0x1, PT ;  /* 0x000000010700780c */ /* 0x040fe20003f64270 */
[----:B------:R-:W-:Y:S01]  /*13e0*/  UIADD3 UR50, UR5, 0x6, URZ ;  /* 0x0000000605327890 */ /* 0x000fe2000fffe03f */
[C---:B------:R-:W-:Y:S01]  /*13f0*/  ISETP.GT.AND P6, PT, R7.reuse, 0x8, PT ;  /* 0x000000080700780c */ /* 0x040fe20003fc4270 */
[----:B------:R-:W-:Y:S01]  /*1400*/  UMOV UR49, 0x40000040 ;  /* 0x4000004000317882 */ /* 0x000fe20000000000 */
[----:B------:R-:W-:Y:S01]  /*1410*/  UMOV UR51, 0x40000040 ;  /* 0x4000004000337882 */ /* 0x000fe20000000000 */
[----:B------:R-:W-:Y:S01]  /*1420*/  UIADD3 UR8, UR4, 0x400, URZ ;  /* 0x0000040004087890 */ /* 0x000fe2000fffe03f */
[C---:B------:R-:W-:Y:S01]  /*1430*/  ISETP.GT.AND P5, PT, R7.reuse, 0x9, PT ;  /* 0x000000090700780c */ /* 0x040fe20003fa4270 */
[----:B------:R-:W-:Y:S01]  /*1440*/  UIADD3 UR10, UR5, 0x400, URZ ;  /* 0x00000400050a7890 */ /* 0x000fe2000fffe03f */
[----:B------:R-:W-:Y:S01]  /*1450*/  ISETP.GT.AND P4, PT, R7, 0x10, PT ;  /* 0x000000100700780c */ /* 0x000fe20003f84270 */
[----:B------:R-:W-:Y:S01]  /*1460*/  UMOV UR9, 0x40000040 ;  /* 0x4000004000097882 */ /* 0x000fe20000000000 */
[----:B------:R-:W-:Y:S01]  /*1470*/  UMOV UR11, 0x40000040 ;  /* 0x40000040000b7882 */ /* 0x000fe20000000000 */
[----:B------:R-:W-:Y:S01]  /*1480*/  UIADD3 UR12, UR4, 0x402, URZ ;  /* 0x00000402040c7890 */ /* 0x000fe2000fffe03f */
[----:B------:R-:W-:Y:S01]  /*1490*/  @!P1 PRMT R0, RZ, 0x654, R0 ;  /* 0x00000654ff009816 */ /* 0x000fe20000000000 */
[----:B------:R-:W-:Y:S01]  /*14a0*/  UIADD3 UR14, UR5, 0x402, URZ ;  /* 0x00000402050e7890 */ /* 0x000fe2000fffe03f */
[-C--:B------:R-:W-:Y:S01]  /*14b0*/  MOV R149, R151.reuse ;  /* 0x0000009700957202 */ /* 0x080fe20000000f00 */
[----:B------:R-:W-:Y:S01]  /*14c0*/  UMOV UR13, 0x40000040 ;  /* 0x40000040000d7882 */ /* 0x000fe20000000000 */
[----:B------:R-:W-:Y:S01]  /*14d0*/  UMOV UR15, 0x40000040 ;  /* 0x40000040000f7882 */ /* 0x000fe20000000000 */
[----:B------:R-:W-:Y:S01]  /*14e0*/  UIADD3 UR16, UR4, 0x404, URZ ;  /* 0x0000040404107890 */ /* 0x000fe2000fffe03f */
[--C-:B------:R-:W-:Y:S01]  /*14f0*/  IMAD.MOV.U32 R148, RZ, RZ, R151.reuse ;  /* 0x000000ffff947224 */ /* 0x100fe200078e0097 */
[----:B------:R-:W-:Y:S01]  /*1500*/  UIADD3 UR18, UR5, 0x404, URZ ;  /* 0x0000040405127890 */ /* 0x000fe2000fffe03f */
[--C-:B------:R-:W-:Y:S01]  /*1510*/  IMAD.MOV.U32 R147, RZ, RZ, R151.reuse ;  /* 0x000000ffff937224 */ /* 0x100fe200078e0097 */
[----:B------:R-:W-:Y:S01]  /*1520*/  UMOV UR17, 0x40000040 ;  /* 0x4000004000117882 */ /* 0x000fe20000000000 */
[----:B------:R-:W-:Y:S01]  /*1530*/  UMOV UR19, 0x40000040 ;  /* 0x4000004000137882 */ /* 0x000fe20000000000 */
[----:B------:R-:W-:Y:S01]  /*1540*/  UIADD3 UR20, UR4, 0x406, URZ ;  /* 0x0000040604147890 */ /* 0x000fe2000fffe03f */
[-C--:B------:R-:W-:Y:S01]  /*1550*/  MOV R146, R151.reuse ;  /* 0x0000009700927202 */ /* 0x080fe20000000f00 */
[----:B------:R-:W-:Y:S01]  /*1560*/  UIADD3 UR22, UR5, 0x406, URZ ;  /* 0x0000040605167890 */ /* 0x000fe2000fffe03f */
[--C-:B------:R-:W-:Y:S01]  /*1570*/  IMAD.MOV.U32 R145, RZ, RZ, R151.reuse ;  /* 0x000000ffff917224 */ /* 0x100fe200078e0097 */
[----:B------:R-:W-:Y:S01]  /*1580*/  UMOV UR21, 0x40000040 ;  /* 0x4000004000157882 */ /* 0x000fe20000000000 */
[----:B------:R-:W-:Y:S01]  /*1590*/  UMOV UR23, 0x40000040 ;  /* 0x4000004000177882 */ /* 0x000fe20000000000 */
[----:B------:R-:W-:Y:S01]  /*15a0*/  UIADD3 UR24, UR4, 0x800, URZ ;  /* 0x0000080004187890 */ /* 0x000fe2000fffe03f */
[--C-:B------:R-:W-:Y:S01]  /*15b0*/  IMAD.MOV.U32 R144, RZ, RZ, R151.reuse ;  /* 0x000000ffff907224 */ /* 0x100fe200078e0097 */
        /* <DEDUP_REMOVED lines=22> */
[----:B------:R-:W-:Y:S01]  /*1720*/  ULDC UR4, c[0x0][0x9d8] ;  /* 0x0002760000047ab9 */ /* 0x000fe20000000800 */
[----:B------:R-:W-:Y:S01]  /*1730*/  ULDC UR5, c[0x0][0x988] ;  /* 0x0002620000057ab9 */ /* 0x000fe20000000800 */
[--C-:B------:R-:W-:Y:S01]  /*1740*/  IMAD.MOV.U32 R136, RZ, RZ, R151.reuse ;  /* 0x000000ffff887224 */ /* 0x100fe200078e0097 */
[-C--:B------:R-:W-:Y:S01]  /*1750*/  MOV R134, R151.reuse ;  /* 0x0000009700867202 */ /* 0x080fe20000000f00 */
        /* <DEDUP_REMOVED lines=15> */
[----:B------:R-:W-:Y:S01]  /*1850*/  MOV R89, R151 ;  /* 0x0000009700597202 */ /* 0x000fe20000000f00 */
[----:B------:R-:W-:-:S02]  /*1860*/  IMAD.MOV.U32 R111, RZ, RZ, R151 ;  /* 0x000000ffff6f7224 */ /* 0x000fc400078e0097 */
[--C-:B------:R-:W-:Y:S02]  /*1870*/  IMAD.MOV.U32 R109, RZ, RZ, R151.reuse ;  /* 0x000000ffff6d7224 */ /* 0x100fe400078e0097 */
[--C-:B------:R-:W-:Y:S02]  /*1880*/  IMAD.MOV.U32 R105, RZ, RZ, R151.reuse ;  /* 0x000000ffff697224 */ /* 0x100fe400078e0097 */
[--C-:B------:R-:W-:Y:S02]  /*1890*/  IMAD.MOV.U32 R103, RZ, RZ, R151.reuse ;  /* 0x000000ffff677224 */ /* 0x100fe400078e0097 */
[--C-:B------:R-:W-:Y:S02]  /*18a0*/  IMAD.MOV.U32 R99, RZ, RZ, R151.reuse ;  /* 0x000000ffff637224 */ /* 0x100fe400078e0097 */
[--C-:B------:R-:W-:Y:S02]  /*18b0*/  IMAD.MOV.U32 R97, RZ, RZ, R151.reuse ;  /* 0x000000ffff617224 */ /* 0x100fe400078e0097 */
[----:B------:R-:W-:-:S02]  /*18c0*/  IMAD.MOV.U32 R93, RZ, RZ, R151 ;  /* 0x000000ffff5d7224 */ /* 0x000fc400078e0097 */
[----:B------:R-:W-:Y:S01]  /*18d0*/  IMAD.MOV.U32 R91, RZ, RZ, R151 ;  /* 0x000000ffff5b7224 */ /* 0x000fe200078e0097 */
[----:B------:R-:W-:Y:S02]  /*18e0*/  WARPGROUP.DEPBAR.LE gsb0, 0x0 ;  /* 0x00008000000079c5 */ /* 0x000fe40000010000 */
[----:B------:R-:W-:-:S06]  /*18f0*/  WARPGROUP.ARRIVE ;  /* 0x00000000000079c5 */ /* 0x000fcc0000000000 */
[----:B------:R-:W-:Y:S03]  /*1900*/  HGMMA.64x128x16.F32.BF16 R24, gdesc[UR56], R24, gsb0 ;  /* 0x01e00000381879f0 */ /* 0x000fe60008001818 */
[----:B------:R-:W-:Y:S02]  /*1910*/  WARPGROUP.DEPBAR.LE gsb0, 0x0 ;  /* 0x00008000000079c5 */ /* 0x000fe40000010000 */
[----:B------:R-:W-:-:S07]  /*1920*/  WARPGROUP.ARRIVE ;  /* 0x00000000000079c5 */ /* 0x000fce0000000000 */
        /* <DEDUP_REMOVED lines=29> */
[----:B------:R-:W-:Y:S01]  /*1b00*/  FMUL.FTZ R24, R24, UR4 ;  /* 0x0000000418187c20 */ /* 0x000fe20008410000 */
[----:B------:R-:W-:Y:S01]  /*1b10*/  FMUL.FTZ R25, R25, UR4 ;  /* 0x0000000419197c20 */ /* 0x000fe20008410000 */
[----:B------:R-:W-:Y:S01]  /*1b20*/  FMUL.FTZ R28, R28, UR4 ;  /* 0x000000041c1c7c20 */ /* 0x000fe20008410000 */
[----:B------:R-:W-:Y:S01]  /*1b30*/  FMUL.FTZ R29, R29, UR4 ;  /* 0x000000041d1d7c20 */ /* 0x000fe20008410000 */
[----:B------:R-:W-:Y:S01]  /*1b40*/  FMUL.FTZ R32, R32, UR4 ;  /* 0x0000000420207c20 */ /* 0x000fe20008410000 */
[----:B------:R-:W-:Y:S01]  /*1b50*/  FMUL.FTZ R26, R26, UR4 ;  /* 0x000000041a1a7c20 */ /* 0x000fe20008410000 */
[----:B------:R-:W1:Y:S01]  /*1b60*/  MUFU.TANH R24, R24 ;  /* 0x0000001800187308 */ /* 0x000e620000002400 */
[----:B------:R-:W-:Y:S01]  /*1b70*/  FMUL.FTZ R33, R33, UR4 ;  /* 0x0000000421217c20 */ /* 0x000fe20008410000 */
[----:B------:R-:W-:Y:S01]  /*1b80*/  FMUL.FTZ R27, R27, UR4 ;  /* 0x000000041b1b7c20 */ /* 0x000fe20008410000 */
[----:B------:R-:W-:Y:S01]  /*1b90*/  FMUL.FTZ R36, R36, UR4 ;  /* 0x0000000424247c20 */ /* 0x000fe20008410000 */
[----:B------:R-:W-:Y:S01]  /*1ba0*/  FMUL.FTZ R30, R30, UR4 ;  /* 0x000000041e1e7c20 */ /* 0x000fe20008410000 */
[----:B------:R-:W-:Y:S01]  /*1bb0*/  FMUL.FTZ R37, R37, UR4 ;  /* 0x0000000425257c20 */ /* 0x000fe20008410000 */
[----:B------:R-:W-:Y:S01]  /*1bc0*/  FMUL.FTZ R31, R31, UR4 ;  /* 0x000000041f1f7c20 */ /* 0x000fe20008410000 */
[----:B------:R-:W-:Y:S01]  /*1bd0*/  FMUL.FTZ R40, R40, UR4 ;  /* 0x0000000428287c20 */ /* 0x000fe20008410000 */
[----:B------:R-:W2:Y:S01]  /*1be0*/  MUFU.TANH R25, R25 ;  /* 0x0000001900197308 */ /* 0x000ea20000002400 */
[----:B------:R-:W-:Y:S01]  /*1bf0*/  FMUL.FTZ R34, R34, UR4 ;  /* 0x0000000422227c20 */ /* 0x000fe20008410000 */
[----:B------:R-:W-:Y:S01]  /*1c00*/  FMUL.FTZ R35, R35, UR4 ;  /* 0x0000000423237c20 */ /* 0x000fe20008410000 */
[----:B------:R-:W-:Y:S01]  /*1c10*/  FMUL.FTZ R41, R41, UR4 ;  /* 0x0000000429297c20 */ /* 0x000fe20008410000 */
[----:B------:R-:W-:Y:S01]  /*1c20*/  FMUL.FTZ R46, R46, UR4 ;  /* 0x000000042e2e7c20 */ /* 0x000fe20008410000 */
[----:B------:R-:W-:Y:S01]  /*1c30*/  FMUL.FTZ R44, R44, UR4 ;  /* 0x000000042c2c7c20 */ /* 0x000fe20008410000 */
[----:B------:R-:W-:Y:S01]  /*1c40*/  FMUL.FTZ R58, R58, UR4 ;  /* 0x000000043a3a7c20 */ /* 0x000fe20008410000 */
[----:B------:R-:W-:Y:S01]  /*1c50*/  FMUL.FTZ R38, R38, UR4 ;  /* 0x0000000426267c20 */ /* 0x000fe20008410000 */
[----:B------:R-:W3:Y:S01]  /*1c60*/  MUFU.TANH R28, R28 ;  /* 0x0000001c001c7308 */ /* 0x000ee20000002400 */
[----:B-1----:R-:W-:Y:S01]  /*1c70*/  FSEL R12, R24, -INF , P2 ;  /* 0xff800000180c7808 */ /* 0x002fe20001000000 */
[----:B------:R-:W-:Y:S01]  /*1c80*/  FMUL.FTZ R70, R70, UR4 ;  /* 0x0000000446467c20 */ /* 0x000fe20008410000 */
[----:B------:R-:W-:Y:S01]  /*1c90*/  FMUL.FTZ R39, R39, UR4 ;  /* 0x0000000427277c20 */ /* 0x000fe20008410000 */
[----:B------:R-:W-:Y:S01]  /*1ca0*/  FMUL.FTZ R45, R45, UR4 ;  /* 0x000000042d2d7c20 */ /* 0x000fe20008410000 */
[----:B------:R-:W-:Y:S01]  /*1cb0*/  FMUL.FTZ R48, R48, UR4 ;  /* 0x0000000430307c20 */ /* 0x000fe20008410000 */
[----:B------:R-:W-:Y:S01]  /*1cc0*/  FMUL.FTZ R42, R42, UR4 ;  /* 0x000000042a2a7c20 */ /* 0x000fe20008410000 */
[----:B------:R-:W-:Y:S01]  /*1cd0*/  FMUL.FTZ R43, R43, UR4 ;  /* 0x000000042b2b7c20 */ /* 0x000fe20008410000 */
[----:B------:R-:W1:Y:S01]  /*1ce0*/  MUFU.TANH R29, R29 ;  /* 0x0000001d001d7308 */ /* 0x000e620000002400 */
[----:B--2---:R-:W-:Y:S01]  /*1cf0*/  FSEL R25, R25, -INF , P3 ;  /* 0xff80000019197808 */ /* 0x004fe20001800000 */
[----:B------:R-:W-:Y:S01]  /*1d00*/  FMUL.FTZ R49, R49, UR4 ;  /* 0x0000000431317c20 */ /* 0x000fe20008410000 */
[----:B------:R-:W-:Y:S01]  /*1d10*/  FMUL.FTZ R52, R52, UR4 ;  /* 0x0000000434347c20 */ /* 0x000fe20008410000 */
[----:B------:R-:W-:Y:S01]  /*1d20*/  FMUL.FTZ R47, R47, UR4 ;  /* 0x000000042f2f7c20 */ /* 0x000fe20008410000 */
[----:B------:R-:W-:Y:S01]  /*1d30*/  FMNMX.FTZ R11, R12, R25, !PT ;  /* 0x000000190c0b7209 */ /* 0x000fe20007810000 */
[----:B------:R-:W-:Y:S01]  /*1d40*/  FMUL.FTZ R53, R53, UR4 ;  /* 0x0000000435357c20 */ /* 0x000fe20008410000 */
[----:B------:R-:W-:Y:S01]  /*1d50*/  FMUL.FTZ R56, R56, UR4 ;  /* 0x0000000438387c20 */ /* 0x000fe20008410000 */
[----:B------:R-:W2:Y:S01]  /*1d60*/  MUFU.TANH R6, R26 ;  /* 0x0000001a00067308 */ /* 0x000ea20000002400 */
[----:B---3--:R-:W-:Y:S01]  /*1d70*/  FSEL R90, R28, -INF , P6 ;  /* 0xff8000001c5a7808 */ /* 0x008fe20003000000 */
[----:B------:R-:W-:Y:S01]  /*1d80*/  FMUL.FTZ R50, R50, UR4 ;  /* 0x0000000432327c20 */ /* 0x000fe20008410000 */
[----:B------:R-:W-:Y:S01]  /*1d90*/  FMUL.FTZ R51, R51, UR4 ;  /* 0x0000000433337c20 */ /* 0x000fe20008410000 */
[----:B------:R-:W-:Y:S01]  /*1da0*/  FMUL.FTZ R57, R57, UR4 ;  /* 0x0000000439397c20 */ /* 0x000fe20008410000 */
[----:B------:R-:W-:Y:S01]  /*1db0*/  FMNMX.FTZ R11, R90, R11, !PT ;  /* 0x0000000b5a0b7209 */ /* 0x000fe20007810000 */
[----:B------:R-:W-:Y:S01]  /*1dc0*/  FMUL.FTZ R62, R62, UR4 ;  /* 0x000000043e3e7c20 */ /* 0x000fe20008410000 */
[----:B------:R-:W-:Y:S01]  /*1dd0*/  FMUL.FTZ R74, R74, UR4 ;  /* 0x000000044a4a7c20 */ /* 0x000fe20008410000 */
[----:B------:R-:W3:Y:S01]  /*1de0*/  MUFU.TANH R32, R32 ;  /* 0x0000002000207308 */ /* 0x000ee20000002400 */
[----:B-1----:R-:W-:Y:S01]  /*1df0*/  FSEL R92, R29, -INF , P5 ;  /* 0xff8000001d5c7808 */ /* 0x002fe20002800000 */
[----:B------:R-:W-:Y:S01]  /*1e00*/  FMUL.FTZ R60, R60, UR4 ;  /* 0x000000043c3c7c20 */ /* 0x000fe20008410000 */
[----:B------:R-:W-:Y:S01]  /*1e10*/  FMUL.FTZ R54, R54, UR4 ;  /* 0x0000000436367c20 */ /* 0x000fe20008410000 */
[----:B------:R-:W-:Y:S01]  /*1e20*/  FMUL.FTZ R55, R55, UR4 ;  /* 0x0000000437377c20 */ /* 0x000fe20008410000 */
[----:B------:R-:W-:Y:S01]  /*1e30*/  FMNMX.FTZ R11, R92, R11, !PT ;  /* 0x0000000b5c0b7209 */ /* 0x000fe20007810000 */
[----:B------:R-:W-:Y:S01]  /*1e40*/  FMUL.FTZ R61, R61, UR4 ;  /* 0x000000043d3d7c20 */ /* 0x000fe20008410000 */
[----:B------:R-:W-:Y:S01]  /*1e50*/  FMUL.FTZ R64, R64, UR4 ;  /* 0x0000000440407c20 */ /* 0x000fe20008410000 */
[----:B------:R-:W1:Y:S01]  /*1e60*/  MUFU.TANH R3, R27 ;  /* 0x0000001b00037308 */ /* 0x000e620000002400 */
[----:B--2---:R-:W-:Y:S01]  /*1e70*/  FSEL R6, R6, -INF , P2 ;  /* 0xff80000006067808 */ /* 0x004fe20001000000 */
[----:B------:R-:W-:Y:S01]  /*1e80*/  FMUL.FTZ R59, R59, UR4 ;  /* 0x000000043b3b7c20 */ /* 0x000fe20008410000 */
[----:B------:R-:W-:Y:S01]  /*1e90*/  ISETP.GT.AND P2, PT, R7, 0x11, PT ;  /* 0x000000110700780c */ /* 0x000fe20003f44270 */
[----:B------:R-:W-:Y:S01]  /*1ea0*/  FMUL.FTZ R65, R65, UR4 ;  /* 0x0000000441417c20 */ /* 0x000fe20008410000 */
[----:B------:R-:W-:Y:S01]  /*1eb0*/  FMUL.FTZ R68, R68, UR4 ;  /* 0x0000000444447c20 */ /* 0x000fe20008410000 */
        /* <DEDUP_REMOVED lines=13> */
[----:B------:R-:W-:Y:S01]  /*1f90*/  ISETP.GT.AND P3, PT, R7, 0x18, PT ;  /* 0x000000180700780c */ /* 0x000fe20003f64270 */
[----:B------:R-:W-:Y:S01]  /*1fa0*/  FMUL.FTZ R71, R71, UR4 ;  /* 0x0000000447477c20 */ /* 0x000fe20008410000 */
[----:B------:R-:W-:Y:S01]  /*1fb0*/  FMUL.FTZ R77, R77, UR4 ;  /* 0x000000044d4d7c20 */ /* 0x000fe20008410000 */
[----:B------:R-:W-:Y:S01]  /*1fc0*/  FMUL.FTZ R80, R80, UR4 ;  /* 0x0000000450507c20 */ /* 0x000fe20008410000 */
[----:B------:R-:W-:Y:S01]  /*1fd0*/  FMUL.FTZ R75, R75, UR4 ;  /* 0x000000044b4b7c20 */ /* 0x000fe20008410000 */
[----:B------:R-:W-:Y:S01]  /*1fe0*/  MUFU.TANH R36, R36 ;  /* 0x0000002400247308 */ /* 0x000fe20000002400 */
[----:B--2---:R-:W-:Y:S01]  /*1ff0*/  FSEL R96, R33, -INF , P2 ;  /* 0xff80000021607808 */ /* 0x004fe20001000000 */
[----:B------:R-:W-:Y:S01]  /*2000*/  FMUL.FTZ R81, R81, UR4 ;  /* 0x0000000451517c20 */ /* 0x000fe20008410000 */
[----:B------:R-:W-:Y:S01]  /*2010*/  FMUL.FTZ R84, R84, UR4 ;  /* 0x0000000454547c20 */ /* 0x000fe20008410000 */
[----:B------:R-:W-:Y:S01]  /*2020*/  FMUL.FTZ R85, R85, UR4 ;  /* 0x0000000455557c20 */ /* 0x000fe20008410000 */
[----:B------:R-:W-:Y:S01]  /*2030*/  FMNMX.FTZ R11, R96, R11, !PT ;  /* 0x0000000b600b7209 */ /* 0x000fe20007810000 */
[----:B------:R-:W-:Y:S01]  /*2040*/  FMUL.FTZ R79, R79, UR4 ;  /* 0x000000044f4f7c20 */ /* 0x000fe20008410000 */
[----:B------:R-:W-:Y:S01]  /*2050*/  FMUL.FTZ R82, R82, UR4 ;  /* 0x0000000452527c20 */ /* 0x000fe20008410000 */
[----:B------:R-:W1:Y:S01]  /*2060*/  MUFU.TANH R14, R31 ;  /* 0x0000001f000e7308 */ /* 0x000e620000002400 */
[----:B---3--:R-:W-:Y:S01]  /*2070*/  FSEL R8, R8, -INF , P6 ;  /* 0xff80000008087808 */ /* 0x008fe20003000000 */
[----:B------:R-:W-:Y:S01]  /*2080*/  FMUL.FTZ R83, R83, UR4 ;  /* 0x0000000453537c20 */ /* 0x000fe20008410000 */
[----:B------:R-:W-:Y:S01]  /*2090*/  ISETP.GT.AND P6, PT, R7, 0x19, PT ;  /* 0x000000190700780c */ /* 0x000fe20003fc4270 */
[----:B------:R-:W-:Y:S01]  /*20a0*/  FMUL.FTZ R86, R86, UR4 ;  /* 0x0000000456567c20 */ /* 0x000fe20008410000 */
[----:B------:R-:W-:Y:S01]  /*20b0*/  FMUL.FTZ R87, R87, UR4 ;  /* 0x0000000457577c20 */ /* 0x000fe20008410000 */
[----:B------:R2:W-:Y:S02]  /*20c0*/  @!P1 SYNCS.ARRIVE.TRANS64.RED.A1T0 RZ, [R0+URZ], RZ ;  /* 0x000000ff00ff99a7 */ /* 0x0005e4000810043f */
[----:B------:R-:W3:Y:S08]  /*20d0*/  MUFU.TANH R37, R37 ;  /* 0x0000002500257308 */ /* 0x000ef00000002400 */
[----:B------:R-:W4:Y:S01]  /*20e0*/  MUFU.TANH R20, R34 ;  /* 0x0000002200147308 */ /* 0x000f220000002400 */
[----:B-1----:R-:W-:-:S02]  /*20f0*/  FSEL R14, R14, -INF , P5 ;  /* 0xff8000000e0e7808 */ /* 0x002fc40002800000 */
[----:B------:R-:W-:-:S05]  /*2100*/  ISETP.GT.AND P5, PT, R7, 0x20, PT ;  /* 0x000000200700780c */ /* 0x000fca0003fa4270 */
[----:B------:R-:W1:Y:S01]  /*2110*/  MUFU.TANH R40, R40 ;  /* 0x0000002800287308 */ /* 0x000e620000002400 */
[----:B---3--:R-:W-:-:S07]  /*2120*/  FSEL R98, R37, -INF , P6 ;  /* 0xff80000025627808 */ /* 0x008fce0003000000 */
[----:B------:R-:W3:Y:S01]  /*2130*/  MUFU.TANH R35, R35 ;  /* 0x0000002300237308 */ /* 0x000ee20000002400 */
[----:B----4-:R-:W-:Y:S02]  /*2140*/  FSEL R20, R20, -INF , P4 ;  /* 0xff80000014147808 */ /* 0x010fe40002000000 */
[----:B------:R-:W-:-:S05]  /*2150*/  ISETP.GT.AND P4, PT, R7, 0x21, PT ;  /* 0x000000210700780c */ /* 0x000fca0003f84270 */
[----:B------:R-:W4:Y:S01]  /*2160*/  MUFU.TANH R41, R41 ;  /* 0x0000002900297308 */ /* 0x000f220000002400 */
[----:B-1----:R-:W-:-:S07]  /*2170*/  FSEL R100, R40, -INF , P5 ;  /* 0xff80000028647808 */ /* 0x002fce0002800000 */
[----:B------:R-:W1:Y:S01]  /*2180*/  MUFU.TANH R34, R46 ;  /* 0x0000002e00227308 */ /* 0x000e620000002400 */
[----:B---3--:R-:W-:Y:S02]  /*2190*/  FSEL R24, R35, -INF , P2 ;  /* 0xff80000023187808 */ /* 0x008fe40001000000 */
[----:B------:R-:W-:-:S05]  /*21a0*/  ISETP.GT.AND P2, PT, R7, 0x28, PT ;  /* 0x000000280700780c */ /* 0x000fca0003f44270 */
[----:B------:R-:W3:Y:S01]  /*21b0*/  MUFU.TANH R26, R38 ;  /* 0x00000026001a7308 */ /* 0x000ee20000002400 */
[----:B----4-:R-:W-:-:S07]  /*21c0*/  FSEL R102, R41, -INF , P4 ;  /* 0xff80000029667808 */ /* 0x010fce0002000000 */
[----:B------:R-:W-:Y:S01]  /*21d0*/  MUFU.TANH R46, R58 ;  /* 0x0000003a002e7308 */ /* 0x000fe20000002400 */
[----:B-1----:R-:W-:-:S07]  /*21e0*/  FSEL R34, R34, -INF , P2 ;  /* 0xff80000022227808 */ /* 0x002fce0001000000 */
[----:B------:R-:W1:Y:S01]  /*21f0*/  MUFU.TANH R44, R44 ;  /* 0x0000002c002c7308 */ /* 0x000e620000002400 */
[----:B---3--:R-:W-:-:S07]  /*2200*/  FSEL R26, R26, -INF , P3 ;  /* 0xff8000001a1a7808 */ /* 0x008fce0001800000 */
[----:B------:R3:W-:Y:S08]  /*2210*/  MUFU.TANH R58, R70 ;  /* 0x00000046003a7308 */ /* 0x0007f00000002400 */
[----:B------:R-:W4:Y:S01]  /*2220*/  MUFU.TANH R39, R39 ;  /* 0x0000002700277308 */ /* 0x000f220000002400 */
[----:B---3--:R-:W-:Y:S02]  /*2230*/  FSEL R70, R36, -INF , P3 ;  /* 0xff80000024467808 */ /* 0x008fe40001800000 */
[----:B------:R-:W-:-:S02]  /*2240*/  ISETP.GT.AND P3, PT, R7, 0x29, PT ;  /* 0x000000290700780c */ /* 0x000fc40003f64270 */
[----:B------:R-:W-:Y:S02]  /*2250*/  FMNMX.FTZ R11, R70, R11, !PT ;  /* 0x0000000b460b7209 */ /* 0x000fe40007810000 */
[----:B-1----:R-:W-:Y:S01]  /*2260*/  FSEL R104, R44, -INF , P2 ;  /* 0xff8000002c687808 */ /* 0x002fe20001000000 */
[----:B------:R-:W1:Y:S01]  /*2270*/  MUFU.TANH R45, R45 ;  /* 0x0000002d002d7308 */ /* 0x000e620000002400 */
[----:B------:R-:W-:Y:S02]  /*2280*/  FMNMX.FTZ R11, R98, R11, !PT ;  /* 0x0000000b620b7209 */ /* 0x000fe40007810000 */
[----:B------:R-:W-:Y:S02]  /*2290*/  ISETP.GT.AND P2, PT, R7, 0x39, PT ;  /* 0x000000390700780c */ /* 0x000fe40003f44270 */
[----:B------:R-:W-:-:S03]  /*22a0*/  FMNMX.FTZ R11, R100, R11, !PT ;  /* 0x0000000b640b7209 */ /* 0x000fc60007810000 */
[----:B------:R-:W3:Y:S01]  /*22b0*/  MUFU.TANH R30, R42 ;  /* 0x0000002a001e7308 */ /* 0x000ee20000002400 */
[----:B------:R-:W-:Y:S02]  /*22c0*/  FMNMX.FTZ R11, R102, R11, !PT ;  /* 0x0000000b660b7209 */ /* 0x000fe40007810000 */
[----:B----4-:R-:W-:Y:S02]  /*22d0*/  FSEL R28, R39, -INF , P6 ;  /* 0xff800000271c7808 */ /* 0x010fe40003000000 */
[----:B------:R-:W-:Y:S02]  /*22e0*/  ISETP.GT.AND P6, PT, R7, 0x30, PT ;  /* 0x000000300700780c */ /* 0x000fe40003fc4270 */
[----:B------:R-:W-:Y:S01]  /*22f0*/  FMNMX.FTZ R11, R104, R11, !PT ;  /* 0x0000000b680b7209 */ /* 0x000fe20007810000 */
[----:B------:R-:W4:Y:S01]  /*2300*/  MUFU.TANH R48, R48 ;  /* 0x0000003000307308 */ /* 0x000f220000002400 */
[----:B-1----:R-:W-:-:S04]  /*2310*/  FSEL R106, R45, -INF , P3 ;  /* 0xff8000002d6a7808 */ /* 0x002fc80001800000 */
[----:B------:R-:W-:-:S03]  /*2320*/  FMNMX.FTZ R11, R106, R11, !PT ;  /* 0x0000000b6a0b7209 */ /* 0x000fc60007810000 */
[----:B------:R-:W1:Y:S01]  /*2330*/  MUFU.TANH R43, R43 ;  /* 0x0000002b002b7308 */ /* 0x000e620000002400 */
[----:B---3--:R-:W-:Y:S02]  /*2340*/  FSEL R30, R30, -INF , P5 ;  /* 0xff8000001e1e7808 */ /* 0x008fe40002800000 */
[----:B------:R-:W-:-:S05]  /*2350*/  ISETP.GT.AND P5, PT, R7, 0x31, PT ;  /* 0x000000310700780c */ /* 0x000fca0003fa4270 */
[----:B------:R-:W-:Y:S01]  /*2360*/  MUFU.TANH R49, R49 ;  /* 0x0000003100317308 */ /* 0x000fe20000002400 */
[----:B----4-:R-:W-:-:S04]  /*2370*/  FSEL R108, R48, -INF , P6 ;  /* 0xff800000306c7808 */ /* 0x010fc80003000000 */
[----:B------:R-:W-:-:S03]  /*2380*/  FMNMX.FTZ R11, R108, R11, !PT ;  /* 0x0000000b6c0b7209 */ /* 0x000fc60007810000 */
[----:B------:R-:W3:Y:S01]  /*2390*/  MUFU.TANH R52, R52 ;  /* 0x0000003400347308 */ /* 0x000ee20000002400 */
[----:B-1----:R-:W-:Y:S02]  /*23a0*/  FSEL R32, R43, -INF , P4 ;  /* 0xff8000002b207808 */ /* 0x002fe40002000000 */
[----:B------:R-:W-:-:S05]  /*23b0*/  ISETP.GT.AND P4, PT, R7, 0x38, PT ;  /* 0x000000380700780c */ /* 0x000fca0003f84270 */
[----:B------:R-:W1:Y:S08]  /*23c0*/  MUFU.TANH R47, R47 ;  /* 0x0000002f002f7308 */ /* 0x000e700000002400 */
[----:B------:R-:W4:Y:S01]  /*23d0*/  MUFU.TANH R53, R53 ;  /* 0x0000003500357308 */ /* 0x000f220000002400 */
[----:B---3--:R-:W-:-:S07]  /*23e0*/  FSEL R110, R52, -INF , P4 ;  /* 0xff800000346e7808 */ /* 0x008fce0002000000 */
[----:B------:R-:W3:Y:S01]  /*23f0*/  MUFU.TANH R38, R50 ;  /* 0x0000003200267308 */ /* 0x000ee20000002400 */
[----:B-1----:R-:W-:Y:S02]  /*2400*/  FSEL R36, R47, -INF , P3 ;  /* 0xff8000002f247808 */ /* 0x002fe40001800000 */
[----:B------:R-:W-:-:S04]  /*2410*/  ISETP.GT.AND P3, PT, R7, 0x40, PT ;  /* 0x000000400700780c */ /* 0x000fc80003f64270 */
[----:B------:R-:W-:Y:S01]  /*2420*/  FSEL R46, R46, -INF , P3 ;  /* 0xff8000002e2e7808 */ /* 0x000fe20001800000 */
[----:B------:R-:W1:Y:S01]  /*2430*/  MUFU.TANH R56, R56 ;  /* 0x0000003800387308 */ /* 0x000e620000002400 */
[----:B----4-:R-:W-:-:S07]  /*2440*/  FSEL R112, R53, -INF , P2 ;  /* 0xff80000035707808 */ /* 0x010fce0001000000 */
[----:B------:R-:W4:Y:S01]  /*2450*/  MUFU.TANH R51, R51 ;  /* 0x0000003300337308 */ /* 0x000f220000002400 */
[----:B---3--:R-:W-:Y:S02]  /*2460*/  FSEL R38, R38, -INF , P6 ;  /* 0xff80000026267808 */ /* 0x008fe40003000000 */
[----:B------:R-:W-:-:S05]  /*2470*/  ISETP.GT.AND P6, PT, R7, 0x41, PT ;  /* 0x000000410700780c */ /* 0x000fca0003fc4270 */
[----:B------:R-:W-:Y:S01]  /*2480*/  MUFU.TANH R50, R62 ;  /* 0x0000003e00327308 */ /* 0x000fe20000002400 */
[----:B-1----:R-:W-:Y:S02]  /*2490*/  FSEL R114, R56, -INF , P3 ;  /* 0xff80000038727808 */ /* 0x002fe40001800000 */
[----:B------:R-:W-:-:S05]  /*24a0*/  ISETP.GT.AND P3, PT, R7, 0x51, PT ;  /* 0x000000510700780c */ /* 0x000fca0003f64270 */
[----:B------:R-:W1:Y:S01]  /*24b0*/  MUFU.TANH R57, R57 ;  /* 0x0000003900397308 */ /* 0x000e620000002400 */
[----:B----4-:R-:W-:-:S07]  /*24c0*/  FSEL R40, R51, -INF , P5 ;  /* 0xff80000033287808 */ /* 0x010fce0002800000 */
        /* <DEDUP_REMOVED lines=8> */
[----:B------:R-:W-:Y:S02]  /*2550*/  FSEL R50, R50, -INF , P5 ;  /* 0xff80000032327808 */ /* 0x000fe40002800000 */
[----:B------:R-:W-:-:S03]  /*2560*/  FMNMX.FTZ R11, R112, R11, !PT ;  /* 0x0000000b700b7209 */ /* 0x000fc60007810000 */
[----:B------:R-:W3:Y:S01]  /*2570*/  MUFU.TANH R55, R55 ;  /* 0x0000003700377308 */ /* 0x000ee20000002400 */
[----:B------:R-:W-:Y:S02]  /*2580*/  FMNMX.FTZ R11, R114, R11, !PT ;  /* 0x0000000b720b7209 */ /* 0x000fe40007810000 */
[----:B----4-:R-:W-:Y:S02]  /*2590*/  FSEL R42, R42, -INF , P4 ;  /* 0xff8000002a2a7808 */ /* 0x010fe40002000000 */
[C---:B------:R-:W-:Y:S02]  /*25a0*/  ISETP.GT.AND P4, PT, R7.reuse, 0x49, PT ;  /* 0x000000490700780c */ /* 0x040fe40003f84270 */
[----:B------:R-:W-:Y:S01]  /*25b0*/  FMNMX.FTZ R11, R116, R11, !PT ;  /* 0x0000000b740b7209 */ /* 0x000fe20007810000 */
[----:B------:R-:W4:Y:S01]  /*25c0*/  MUFU.TANH R61, R61 ;  /* 0x0000003d003d7308 */ /* 0x000f220000002400 */
[----:B-1----:R-:W-:Y:S02]  /*25d0*/  FSEL R118, R60, -INF , P5 ;  /* 0xff8000003c767808 */ /* 0x002fe40002800000 */
[----:B------:R-:W-:-:S02]  /*25e0*/  ISETP.GT.AND P5, PT, R7, 0x59, PT ;  /* 0x000000590700780c */ /* 0x000fc40003fa4270 */
[----:B------:R-:W-:-:S03]  /*25f0*/  FMNMX.FTZ R11, R118, R11, !PT ;  /* 0x0000000b760b7209 */ /* 0x000fc60007810000 */
[----:B------:R-:W1:Y:S01]  /*2600*/  MUFU.TANH R64, R64 ;  /* 0x0000004000407308 */ /* 0x000e620000002400 */
[----:B---3--:R-:W-:Y:S02]  /*2610*/  FSEL R44, R55, -INF , P2 ;  /* 0xff800000372c7808 */ /* 0x008fe40001000000 */
[----:B------:R-:W-:-:S05]  /*2620*/  ISETP.GT.AND P2, PT, R7, 0x50, PT ;  /* 0x000000500700780c */ /* 0x000fca0003f44270 */
[----:B------:R-:W3:Y:S01]  /*2630*/  MUFU.TANH R59, R59 ;  /* 0x0000003b003b7308 */ /* 0x000ee20000002400 */
[----:B----4-:R-:W-:-:S04]  /*2640*/  FSEL R120, R61, -INF , P4 ;  /* 0xff8000003d787808 */ /* 0x010fc80002000000 */
[----:B------:R-:W-:-:S03]  /*2650*/  FMNMX.FTZ R11, R120, R11, !PT ;  /* 0x0000000b780b7209 */ /* 0x000fc60007810000 */
[----:B------:R-:W-:Y:S01]  /*2660*/  MUFU.TANH R65, R65 ;  /* 0x0000004100417308 */ /* 0x000fe20000002400 */
[----:B-1----:R-:W-:-:S04]  /*2670*/  FSEL R122, R64, -INF , P2 ;  /* 0xff800000407a7808 */ /* 0x002fc80001000000 */
[----:B------:R-:W-:-:S03]  /*2680*/  FMNMX.FTZ R11, R122, R11, !PT ;  /* 0x0000000b7a0b7209 */ /* 0x000fc60007810000 */
[----:B------:R-:W1:Y:S01]  /*2690*/  MUFU.TANH R68, R68 ;  /* 0x0000004400447308 */ /* 0x000e620000002400 */
[----:B---3--:R-:W-:Y:S02]  /*26a0*/  FSEL R48, R59, -INF , P6 ;  /* 0xff8000003b307808 */ /* 0x008fe40003000000 */
[----:B------:R-:W-:-:S04]  /*26b0*/  ISETP.GT.AND P6, PT, R7, 0x58, PT ;  /* 0x000000580700780c */ /* 0x000fc80003fc4270 */
[----:B------:R-:W-:Y:S01]  /*26c0*/  FSEL R58, R58, -INF , P6 ;  /* 0xff8000003a3a7808 */ /* 0x000fe20003000000 */
[----:B------:R-:W3:Y:S08]  /*26d0*/  MUFU.TANH R63, R63 ;  /* 0x0000003f003f7308 */ /* 0x000ef00000002400 */
[----:B------:R-:W4:Y:S01]  /*26e0*/  MUFU.TANH R69, R69 ;  /* 0x0000004500457308 */ /* 0x000f220000002400 */
[----:B-1----:R-:W-:-:S02]  /*26f0*/  FSEL R68, R68, -INF , P6 ;  /* 0xff80000044447808 */ /* 0x002fc40003000000 */
[----:B------:R-:W-:-:S05]  /*2700*/  ISETP.GT.AND P6, PT, R7, 0x69, PT ;  /* 0x000000690700780c */ /* 0x000fca0003fc4270 */
[----:B------:R-:W1:Y:S01]  /*2710*/  MUFU.TANH R67, R67 ;  /* 0x0000004300437308 */ /* 0x000e620000002400 */
[----:B---3--:R-:W-:Y:S02]  /*2720*/  FSEL R52, R63, -INF , P4 ;  /* 0xff8000003f347808 */ /* 0x008fe40002000000 */
[----:B------:R-:W-:-:S04]  /*2730*/  ISETP.GT.AND P4, PT, R7, 0x60, PT ;  /* 0x000000600700780c */ /* 0x000fc80003f84270 */
[----:B------:R-:W-:Y:S01]  /*2740*/  FSEL R62, R62, -INF , P4 ;  /* 0xff8000003e3e7808 */ /* 0x000fe20002000000 */
[----:B------:R-:W3:Y:S01]  /*2750*/  MUFU.TANH R72, R72 ;  /* 0x0000004800487308 */ /* 0x000ee20000002400 */
[----:B----4-:R-:W-:-:S07]  /*2760*/  FSEL R124, R69, -INF , P5 ;  /* 0xff800000457c7808 */ /* 0x010fce0002800000 */
[----:B------:R-:W4:Y:S01]  /*2770*/  MUFU.TANH R54, R66 ;  /* 0x0000004200367308 */ /* 0x000f220000002400 */
[----:B-1----:R-:W-:-:S07]  /*2780*/  FSEL R56, R67, -INF , P3 ;  /* 0xff80000043387808 */ /* 0x002fce0001800000 */
[----:B------:R-:W1:Y:S01]  /*2790*/  MUFU.TANH R73, R73 ;  /* 0x0000004900497308 */ /* 0x000e620000002400 */
[----:B---3--:R-:W-:Y:S02]  /*27a0*/  FSEL R72, R72, -INF , P4 ;  /* 0xff80000048487808 */ /* 0x008fe40002000000 */
[----:B------:R-:W-:-:S05]  /*27b0*/  ISETP.GT.AND P4, PT, R7, 0x71, PT ;  /* 0x000000710700780c */ /* 0x000fca0003f84270 */
[----:B------:R3:W5:Y:S01]  /*27c0*/  MUFU.TANH R66, R78 ;  /* 0x0000004e00427308 */ /* 0x0007620000002400 */
[----:B----4-:R-:W-:Y:S02]  /*27d0*/  FSEL R54, R54, -INF , P2 ;  /* 0xff80000036367808 */ /* 0x010fe40001000000 */
[----:B------:R-:W-:-:S05]  /*27e0*/  ISETP.GT.AND P2, PT, R7, 0x68, PT ;  /* 0x000000680700780c */ /* 0x000fca0003f44270 */
[----:B------:R-:W4:Y:S01]  /*27f0*/  MUFU.TANH R76, R76 ;  /* 0x0000004c004c7308 */ /* 0x000f220000002400 */
[----:B---3--:R-:W-:Y:S02]  /*2800*/  FSEL R78, R65, -INF , P3 ;  /* 0xff800000414e7808 */ /* 0x008fe40001800000 */
[----:B------:R-:W-:Y:S02]  /*2810*/  ISETP.GT.AND P3, PT, R7, 0x61, PT ;  /* 0x000000610700780c */ /* 0x000fe40003f64270 */
[----:B------:R-:W-:Y:S02]  /*2820*/  FMNMX.FTZ R11, R78, R11, !PT ;  /* 0x0000000b4e0b7209 */ /* 0x000fe40007810000 */
[----:B-1----:R-:W-:Y:S01]  /*2830*/  FSEL R126, R73, -INF , P3 ;  /* 0xff800000497e7808 */ /* 0x002fe20001800000 */
[----:B------:R-:W1:Y:S01]  /*2840*/  MUFU.TANH R71, R71 ;  /* 0x0000004700477308 */ /* 0x000e620000002400 */
[----:B------:R-:W-:Y:S02]  /*2850*/  FMNMX.FTZ R11, R68, R11, !PT ;  /* 0x0000000b440b7209 */ /* 0x000fe40007810000 */
[----:B-----5:R-:W-:-:S02]  /*2860*/  FSEL R66, R66, -INF , P2 ;  /* 0xff80000042427808 */ /* 0x020fc40001000000 */
[----:B------:R-:W-:-:S03]  /*2870*/  FMNMX.FTZ R11, R124, R11, !PT ;  /* 0x0000000b7c0b7209 */ /* 0x000fc60007810000 */
[----:B------:R-:W3:Y:S01]  /*2880*/  MUFU.TANH R77, R77 ;  /* 0x0000004d004d7308 */ /* 0x000ee20000002400 */
[----:B------:R-:W-:Y:S02]  /*2890*/  FMNMX.FTZ R11, R72, R11, !PT ;  /* 0x0000000b480b7209 */ /* 0x000fe40007810000 */
[----:B----4-:R-:W-:Y:S02]  /*28a0*/  FSEL R76, R76, -INF , P2 ;  /* 0xff8000004c4c7808 */ /* 0x010fe40001000000 */
[----:B------:R-:W-:Y:S02]  /*28b0*/  FMNMX.FTZ R11, R126, R11, !PT ;  /* 0x0000000b7e0b7209 */ /* 0x000fe40007810000 */
[----:B------:R-:W-:Y:S01]  /*28c0*/  ISETP.GT.AND P2, PT, R7, 0x79, PT ;  /* 0x000000790700780c */ /* 0x000fe20003f44270 */
[----:B------:R-:W4:Y:S01]  /*28d0*/  MUFU.TANH R80, R80 ;  /* 0x0000005000507308 */ /* 0x000f220000002400 */
[----:B-1----:R-:W-:Y:S02]  /*28e0*/  FSEL R60, R71, -INF , P5 ;  /* 0xff800000473c7808 */ /* 0x002fe40002800000 */
[----:B------:R-:W-:-:S02]  /*28f0*/  ISETP.GT.AND P5, PT, R7, 0x70, PT ;  /* 0x000000700700780c */ /* 0x000fc40003fa4270 */
[----:B------:R-:W-:-:S03]  /*2900*/  FMNMX.FTZ R11, R76, R11, !PT ;  /* 0x0000000b4c0b7209 */ /* 0x000fc60007810000 */
[----:B------:R-:W1:Y:S01]  /*2910*/  MUFU.TANH R75, R75 ;  /* 0x0000004b004b7308 */ /* 0x000e620000002400 */
[----:B---3--:R-:W-:-:S04]  /*2920*/  FSEL R128, R77, -INF , P6 ;  /* 0xff8000004d807808 */ /* 0x008fc80003000000 */
[----:B------:R-:W-:-:S03]  /*2930*/  FMNMX.FTZ R11, R128, R11, !PT ;  /* 0x0000000b800b7209 */ /* 0x000fc60007810000 */
[----:B------:R-:W3:Y:S01]  /*2940*/  MUFU.TANH R81, R81 ;  /* 0x0000005100517308 */ /* 0x000ee20000002400 */
[----:B----4-:R-:W-:-:S04]  /*2950*/  FSEL R80, R80, -INF , P5 ;  /* 0xff80000050507808 */ /* 0x010fc80002800000 */
[----:B------:R-:W-:-:S03]  /*2960*/  FMNMX.FTZ R11, R80, R11, !PT ;  /* 0x0000000b500b7209 */ /* 0x000fc60007810000 */
[----:B------:R-:W4:Y:S01]  /*2970*/  MUFU.TANH R84, R84 ;  /* 0x0000005400547308 */ /* 0x000f220000002400 */
[----:B-1----:R-:W-:Y:S02]  /*2980*/  FSEL R64, R75, -INF , P3 ;  /* 0xff8000004b407808 */ /* 0x002fe40001800000 */
[----:B------:R-:W-:Y:S01]  /*2990*/  ISETP.GT.AND P3, PT, R7, 0x78, PT ;  /* 0x000000780700780c */ /* 0x000fe20003f64270 */
[----:B------:R-:W-:-:S04]  /*29a0*/  IMAD.U32 R7, RZ, RZ, UR5 ;  /* 0x00000005ff077e24 */ /* 0x000fc8000f8e00ff */
[----:B------:R-:W1:Y:S01]  /*29b0*/  MUFU.TANH R85, R85 ;  /* 0x0000005500557308 */ /* 0x000e620000002400 */
[----:B---3--:R-:W-:-:S04]  /*29c0*/  FSEL R130, R81, -INF , P4 ;  /* 0xff80000051827808 */ /* 0x008fc80002000000 */
[----:B------:R-:W-:-:S03]  /*29d0*/  FMNMX.FTZ R11, R130, R11, !PT ;  /* 0x0000000b820b7209 */ /* 0x000fc60007810000 */
[----:B------:R-:W-:Y:S01]  /*29e0*/  MUFU.TANH R79, R79 ;  /* 0x0000004f004f7308 */ /* 0x000fe20000002400 */
[----:B----4-:R-:W-:-:S04]  /*29f0*/  FSEL R84, R84, -INF , P3 ;  /* 0xff80000054547808 */ /* 0x010fc80001800000 */
[----:B------:R-:W-:-:S03]  /*2a00*/  FMNMX.FTZ R11, R84, R11, !PT ;  /* 0x0000000b540b7209 */ /* 0x000fc60007810000 */
[----:B------:R-:W3:Y:S01]  /*2a10*/  MUFU.TANH R82, R82 ;  /* 0x0000005200527308 */ /* 0x000ee20000002400 */
[----:B-1----:R-:W-:-:S04]  /*2a20*/  FSEL R132, R85, -INF , P2 ;  /* 0xff80000055847808 */ /* 0x002fc80001000000 */
[----:B------:R-:W-:-:S03]  /*2a30*/  FMNMX.FTZ R11, R132, R11, !PT ;  /* 0x0000000b840b7209 */ /* 0x000fc60007810000 */
[----:B------:R-:W-:Y:S02]  /*2a40*/  MUFU.TANH R83, R83 ;  /* 0x0000005300537308 */ /* 0x000fe40000002400 */
[----:B------:R-:W1:Y:S06]  /*2a50*/  SHFL.BFLY PT, R10, R11, 0x2, 0x1f ;  /* 0x0c401f000b0a7f89 */ /* 0x000e6c00000e0000 */
[----:B------:R-:W4:Y:S01]  /*2a60*/  MUFU.TANH R86, R86 ;  /* 0x0000005600567308 */ /* 0x000f220000002400 */
[----:B---3--:R-:W-:-:S07]  /*2a70*/  FSEL R82, R82, -INF , P5 ;  /* 0xff80000052527808 */ /* 0x008fce0002800000 */
[----:B------:R-:W3:Y:S01]  /*2a80*/  MUFU.TANH R87, R87 ;  /* 0x0000005700577308 */ /* 0x000ee20000002400 */
[----:B----4-:R-:W-:Y:S02]  /*2a90*/  FSEL R86, R86, -INF , P3 ;  /* 0xff80000056567808 */ /* 0x010fe40001800000 */
[----:B-1----:R-:W-:-:S05]  /*2aa0*/  FMNMX.FTZ R13, R11, R10, !PT ;  /* 0x0000000a0b0d7209 */ /* 0x002fca0007810000 */
[----:B------:R-:W1:Y:S02]  /*2ab0*/  SHFL.BFLY PT, R10, R13, 0x1, 0x1f ;  /* 0x0c201f000d0a7f89 */ /* 0x000e6400000e0000 */
[----:B-1----:R-:W-:Y:S02]  /*2ac0*/  FMNMX.FTZ R10, R13, R10, !PT ;  /* 0x0000000a0d0a7209 */ /* 0x002fe40007810000 */
[----:B------:R-:W-:Y:S02]  /*2ad0*/  FMNMX.FTZ R13, R6, R3, !PT ;  /* 0x00000003060d7209 */ /* 0x000fe40007810000 */
[C---:B------:R-:W-:Y:S01]  /*2ae0*/  FSETP.NEU.FTZ.AND P0, PT, R10.reuse, -INF , PT ;  /* 0xff8000000a00780b */ /* 0x040fe20003f1d000 */
[----:B------:R-:W-:Y:S01]  /*2af0*/  FMUL.FTZ R15, R10, R7 ;  /* 0x000000070a0f7220 */ /* 0x000fe20000410000 */
[----:B------:R-:W-:-:S04]  /*2b00*/  FMNMX.FTZ R13, R8, R13, !PT ;  /* 0x0000000d080d7209 */ /* 0x000fc80007810000 */
[----:B------:R-:W-:Y:S02]  /*2b10*/  FMNMX.FTZ R13, R14, R13, !PT ;  /* 0x0000000d0e0d7209 */ /* 0x000fe40007810000 */
[----:B------:R-:W-:Y:S02]  /*2b20*/  FSEL R37, R15, RZ, P0 ;  /* 0x000000ff0f257208 */ /* 0x000fe40000000000 */
[----:B------:R-:W-:Y:S02]  /*2b30*/  FMNMX.FTZ R13, R20, R13, !PT ;  /* 0x0000000d140d7209 */ /* 0x000fe40007810000 */
[----:B------:R-:W-:Y:S01]  /*2b40*/  ISETP.NE.AND P0, PT, R9, RZ, PT ;  /* 0x000000ff0900720c */ /* 0x000fe20003f05270 */
[--C-:B------:R-:W-:Y:S01]  /*2b50*/  FFMA.FTZ R9, R25, R7, -R37.reuse ;  /* 0x0000000719097223 */ /* 0x100fe20000010825 */
[----:B------:R-:W-:Y:S01]  /*2b60*/  FMNMX.FTZ R15, R24, R13, !PT ;  /* 0x0000000d180f7209 */ /* 0x000fe20007810000 */
[-CC-:B------:R-:W-:Y:S01]  /*2b70*/  FFMA.FTZ R178, R70, R7.reuse, -R37.reuse ;  /* 0x0000000746b27223 */ /* 0x180fe20000010825 */
[----:B------:R-:W-:Y:S01]  /*2b80*/  FSEL R70, R79, -INF , P6 ;  /* 0xff8000004f467808 */ /* 0x000fe20003000000 */
[--C-:B------:R-:W-:Y:S01]  /*2b90*/  FFMA.FTZ R74, R74, R7, -R37.reuse ;  /* 0x000000074a4a7223 */ /* 0x100fe20000010825 */
[----:B------:R-:W-:Y:S01]  /*2ba0*/  FMNMX.FTZ R15, R26, R15, !PT ;  /* 0x0000000f1a0f7209 */ /* 0x000fe20007810000 */
[-CC-:B------:R-:W-:Y:S01]  /*2bb0*/  FFMA.FTZ R182, R90, R7.reuse, -R37.reuse ;  /* 0x000000075ab67223 */ /* 0x180fe20000010825 */
[----:B---3--:R-:W-:Y:S01]  /*2bc0*/  FSEL R90, R87, -INF , P2 ;  /* 0xff800000575a7808 */ /* 0x008fe20001000000 */
[--C-:B------:R-:W-:Y:S01]  /*2bd0*/  FFMA.FTZ R180, R12, R7, -R37.reuse ;  /* 0x000000070cb47223 */ /* 0x100fe20000010825 */
[----:B------:R-:W-:Y:S01]  /*2be0*/  FMNMX.FTZ R15, R28, R15, !PT ;  /* 0x0000000f1c0f7209 */ /* 0x000fe20007810000 */
[----:B------:R-:W-:Y:S01]  /*2bf0*/  MUFU.EX2 R9, R9 ;  /* 0x0000000900097308 */ /* 0x000fe20000000800 */
[-CC-:B------:R-:W-:Y:S01]  /*2c00*/  FFMA.FTZ R11, R92, R7.reuse, -R37.reuse ;  /* 0x000000075c0b7223 */ /* 0x180fe20000010825 */
[--C-:B------:R-:W-:Y:S01]  /*2c10*/  FFMA.FTZ R176, R94, R7, -R37.reuse ;  /* 0x000000075eb07223 */ /* 0x100fe20000010825 */
[----:B------:R-:W-:Y:S01]  /*2c20*/  FMNMX.FTZ R15, R30, R15, !PT ;  /* 0x0000000f1e0f7209 */ /* 0x000fe20007810000 */
[-CC-:B------:R-:W-:Y:S01]  /*2c30*/  FFMA.FTZ R96, R96, R7.reuse, -R37.reuse ;  /* 0x0000000760607223 */ /* 0x180fe20000010825 */
[-CC-:B------:R-:W-:Y:S01]  /*2c40*/  FFMA.FTZ R98, R98, R7.reuse, -R37.reuse ;  /* 0x0000000762627223 */ /* 0x180fe20000010825 */
[--C-:B------:R-:W-:Y:S01]  /*2c50*/  FFMA.FTZ R172, R100, R7, -R37.reuse ;  /* 0x0000000764ac7223 */ /* 0x100fe20000010825 */
[----:B------:R-:W-:Y:S01]  /*2c60*/  FMNMX.FTZ R21, R32, R15, !PT ;  /* 0x0000000f20157209 */ /* 0x000fe20007810000 */
[----:B------:R-:W1:Y:S01]  /*2c70*/  MUFU.EX2 R180, R180 ;  /* 0x000000b400b47308 */ /* 0x000e620000000800 */
[-CC-:B------:R-:W-:Y:S01]  /*2c80*/  FFMA.FTZ R102, R102, R7.reuse, -R37.reuse ;  /* 0x0000000766667223 */ /* 0x180fe20000010825 */
[--C-:B------:R-:W-:Y:S01]  /*2c90*/  FFMA.FTZ R174, R104, R7, -R37.reuse ;  /* 0x0000000768ae7223 */ /* 0x100fe20000010825 */
[----:B------:R-:W-:Y:S01]  /*2ca0*/  FMNMX.FTZ R21, R34, R21, !PT ;  /* 0x0000001522157209 */ /* 0x000fe20007810000 */
[-CC-:B------:R-:W-:Y:S01]  /*2cb0*/  FFMA.FTZ R106, R106, R7.reuse, -R37.reuse ;  /* 0x000000076a6a7223 */ /* 0x180fe20000010825 */
[-CC-:B------:R-:W-:Y:S01]  /*2cc0*/  FFMA.FTZ R168, R108, R7.reuse, -R37.reuse ;  /* 0x000000076ca87223 */ /* 0x180fe20000010825 */
[--C-:B------:R-:W-:Y:S01]  /*2cd0*/  FFMA.FTZ R170, R110, R7, -R37.reuse ;  /* 0x000000076eaa7223 */ /* 0x100fe20000010825 */
[----:B------:R-:W-:Y:S01]  /*2ce0*/  FMNMX.FTZ R21, R36, R21, !PT ;  /* 0x0000001524157209 */ /* 0x000fe20007810000 */
[----:B------:R-:W3:Y:S01]  /*2cf0*/  MUFU.EX2 R182, R182 ;  /* 0x000000b600b67308 */ /* 0x000ee20000000800 */
[-CC-:B------:R-:W-:Y:S01]  /*2d00*/  FFMA.FTZ R112, R112, R7.reuse, -R37.reuse ;  /* 0x0000000770707223 */ /* 0x180fe20000010825 */
[--C-:B------:R-:W-:Y:S01]  /*2d10*/  FFMA.FTZ R152, R114, R7, -R37.reuse ;  /* 0x0000000772987223 */ /* 0x100fe20000010825 */
[----:B------:R-:W-:Y:S01]  /*2d20*/  FMNMX.FTZ R21, R38, R21, !PT ;  /* 0x0000001526157209 */ /* 0x000fe20007810000 */
[-CC-:B------:R-:W-:Y:S01]  /*2d30*/  FFMA.FTZ R116, R116, R7.reuse, -R37.reuse ;  /* 0x0000000774747223 */ /* 0x180fe20000010825 */
[-CC-:B------:R-:W-:Y:S01]  /*2d40*/  FFMA.FTZ R154, R118, R7.reuse, -R37.reuse ;  /* 0x00000007769a7223 */ /* 0x180fe20000010825 */
[--C-:B------:R-:W-:Y:S01]  /*2d50*/  FFMA.FTZ R120, R120, R7, -R37.reuse ;  /* 0x0000000778787223 */ /* 0x100fe20000010825 */
[----:B------:R-:W-:Y:S01]  /*2d60*/  FMNMX.FTZ R25, R40, R21, !PT ;  /* 0x0000001528197209 */ /* 0x000fe20007810000 */
[----:B------:R-:W4:Y:S01]  /*2d70*/  MUFU.EX2 R11, R11 ;  /* 0x0000000b000b7308 */ /* 0x000f220000000800 */
[-CC-:B------:R-:W-:Y:S01]  /*2d80*/  FFMA.FTZ R122, R122, R7.reuse, -R37.reuse ;  /* 0x000000077a7a7223 */ /* 0x180fe20000010825 */
[--C-:B------:R-:W-:Y:S01]  /*2d90*/  FFMA.FTZ R78, R78, R7, -R37.reuse ;  /* 0x000000074e4e7223 */ /* 0x100fe20000010825 */
[----:B------:R-:W-:Y:S01]  /*2da0*/  FMNMX.FTZ R25, R42, R25, !PT ;  /* 0x000000192a197209 */ /* 0x000fe20007810000 */
[-CC-:B------:R-:W-:Y:S01]  /*2db0*/  FFMA.FTZ R68, R68, R7.reuse, -R37.reuse ;  /* 0x0000000744447223 */ /* 0x180fe20000010825 */
[-CC-:B------:R-:W-:Y:S01]  /*2dc0*/  FFMA.FTZ R124, R124, R7.reuse, -R37.reuse ;  /* 0x000000077c7c7223 */ /* 0x180fe20000010825 */
[--C-:B------:R-:W-:Y:S01]  /*2dd0*/  FFMA.FTZ R72, R72, R7, -R37.reuse ;  /* 0x0000000748487223 */ /* 0x100fe20000010825 */
[----:B------:R-:W-:Y:S01]  /*2de0*/  FMNMX.FTZ R25, R44, R25, !PT ;  /* 0x000000192c197209 */ /* 0x000fe20007810000 */
[----:B------:R-:W5:Y:S01]  /*2df0*/  MUFU.EX2 R176, R176 ;  /* 0x000000b000b07308 */ /* 0x000f620000000800 */
[-CC-:B------:R-:W-:Y:S01]  /*2e00*/  FFMA.FTZ R126, R126, R7.reuse, -R37.reuse ;  /* 0x000000077e7e7223 */ /* 0x180fe20000010825 */
[--C-:B------:R-:W-:Y:S01]  /*2e10*/  FFMA.FTZ R76, R76, R7, -R37.reuse ;  /* 0x000000074c4c7223 */ /* 0x100fe20000010825 */
[----:B------:R-:W-:Y:S01]  /*2e20*/  FMNMX.FTZ R25, R46, R25, !PT ;  /* 0x000000192e197209 */ /* 0x000fe20007810000 */
[-CC-:B------:R-:W-:Y:S01]  /*2e30*/  FFMA.FTZ R128, R128, R7.reuse, -R37.reuse ;  /* 0x0000000780807223 */ /* 0x180fe20000010825 */
[-CC-:B------:R-:W-:Y:S01]  /*2e40*/  FFMA.FTZ R80, R80, R7.reuse, -R37.reuse ;  /* 0x0000000750507223 */ /* 0x180fe20000010825 */
[--C-:B------:R-:W-:Y:S01]  /*2e50*/  FFMA.FTZ R130, R130, R7, -R37.reuse ;  /* 0x0000000782827223 */ /* 0x100fe20000010825 */
[----:B------:R-:W-:Y:S01]  /*2e60*/  FMNMX.FTZ R27, R48, R25, !PT ;  /* 0x00000019301b7209 */ /* 0x000fe20007810000 */
[----:B------:R2:W5:Y:S01]  /*2e70*/  MUFU.EX2 R13, R96 ;  /* 0x00000060000d7308 */ /* 0x0005620000000800 */
[-CC-:B------:R-:W-:Y:S01]  /*2e80*/  FFMA.FTZ R84, R84, R7.reuse, -R37.reuse ;  /* 0x0000000754547223 */ /* 0x180fe20000010825 */
[----:B------:R-:W-:Y:S01]  /*2e90*/  FFMA.FTZ R37, R132, R7, -R37 ;  /* 0x0000000784257223 */ /* 0x000fe20000010825 */
[----:B------:R-:W-:Y:S01]  /*2ea0*/  FMNMX.FTZ R27, R50, R27, !PT ;  /* 0x0000001b321b7209 */ /* 0x000fe20007810000 */
[--C-:B------:R-:W-:Y:S01]  /*2eb0*/  IMAD.MOV.U32 R132, RZ, RZ, R151.reuse ;  /* 0x000000ffff847224 */ /* 0x100fe200078e0097 */
[----:B------:R-:W-:Y:S01]  /*2ec0*/  MOV R110, R151 ;  /* 0x00000097006e7202 */ /* 0x000fe20000000f00 */
[--C-:B------:R-:W-:Y:S01]  /*2ed0*/  IMAD.MOV.U32 R118, RZ, RZ, R151.reuse ;  /* 0x000000ffff767224 */ /* 0x100fe200078e0097 */
[----:B------:R-:W-:Y:S01]  /*2ee0*/  FMNMX.FTZ R27, R52, R27, !PT ;  /* 0x0000001b341b7209 */ /* 0x000fe20007810000 */
[----:B------:R-:W5:Y:S01]  /*2ef0*/  MUFU.EX2 R178, R178 ;  /* 0x000000b200b27308 */ /* 0x000f620000000800 */
[--C-:B------:R-:W-:Y:S01]  /*2f00*/  IMAD.MOV.U32 R114, RZ, RZ, R151.reuse ;  /* 0x000000ffff727224 */ /* 0x100fe200078e0097 */
[----:B------:R-:W-:Y:S01]  /*2f10*/  MOV R104, R151 ;  /* 0x0000009700687202 */ /* 0x000fe20000000f00 */
[--C-:B------:R-:W-:Y:S01]  /*2f20*/  IMAD.MOV.U32 R108, RZ, RZ, R151.reuse ;  /* 0x000000ffff6c7224 */ /* 0x100fe200078e0097 */
[----:B------:R-:W-:Y:S01]  /*2f30*/  FMNMX.FTZ R27, R54, R27, !PT ;  /* 0x0000001b361b7209 */ /* 0x000fe20007810000 */
[--C-:B------:R-:W-:Y:S01]  /*2f40*/  IMAD.MOV.U32 R100, RZ, RZ, R151.reuse ;  /* 0x000000ffff647224 */ /* 0x100fe200078e0097 */
[----:B------:R-:W-:Y:S01]  /*2f50*/  MOV R92, R151 ;  /* 0x00000097005c7202 */ /* 0x000fe20000000f00 */
[--C-:B--2---:R-:W-:Y:S01]  /*2f60*/  IMAD.MOV.U32 R96, RZ, RZ, R151.reuse ;  /* 0x000000ffff607224 */ /* 0x104fe200078e0097 */
[----:B------:R-:W-:Y:S01]  /*2f70*/  FMNMX.FTZ R29, R56, R27, !PT ;  /* 0x0000001b381d7209 */ /* 0x000fe20007810000 */
[----:B------:R2:W-:Y:S01]  /*2f80*/  MUFU.EX2 R15, R98 ;  /* 0x00000062000f7308 */ /* 0x0005e20000000800 */
[----:B------:R-:W-:-:S02]  /*2f90*/  IMAD.MOV.U32 R94, RZ, RZ, R151 ;  /* 0x000000ffff5e7224 */ /* 0x000fc400078e0097 */
[----:B------:R-:W-:-:S04]  /*2fa0*/  FMNMX.FTZ R29, R58, R29, !PT ;  /* 0x0000001d3a1d7209 */ /* 0x000fc80007810000 */
[----:B------:R-:W-:Y:S01]  /*2fb0*/  FMNMX.FTZ R29, R60, R29, !PT ;  /* 0x0000001d3c1d7209 */ /* 0x000fe20007810000 */
[----:B------:R1:W-:Y:S01]  /*2fc0*/  MUFU.EX2 R27, R74 ;  /* 0x0000004a001b7308 */ /* 0x0003e20000000800 */
[----:B--2---:R-:W-:Y:S02]  /*2fd0*/  MOV R98, R151 ;  /* 0x0000009700627202 */ /* 0x004fe40000000f00 */
[----:B------:R-:W-:-:S04]  /*2fe0*/  FMNMX.FTZ R29, R62, R29, !PT ;  /* 0x0000001d3e1d7209 */ /* 0x000fc80007810000 */
[----:B------:R-:W-:Y:S01]  /*2ff0*/  FMNMX.FTZ R31, R64, R29, !PT ;  /* 0x0000001d401f7209 */ /* 0x000fe20007810000 */
[----:B------:R-:W-:Y:S01]  /*3000*/  MUFU.EX2 R172, R172 ;  /* 0x000000ac00ac7308 */ /* 0x000fe20000000800 */
[----:B-1----:R-:W-:Y:S02]  /*3010*/  FSEL R74, R83, -INF , P4 ;  /* 0xff800000534a7808 */ /* 0x002fe40002000000 */
[----:B------:R-:W-:-:S04]  /*3020*/  FMNMX.FTZ R31, R66, R31, !PT ;  /* 0x0000001f421f7209 */ /* 0x000fc80007810000 */
[----:B------:R-:W-:Y:S01]  /*3030*/  FMNMX.FTZ R31, R70, R31, !PT ;  /* 0x0000001f461f7209 */ /* 0x000fe20007810000 */
[----:B------:R1:W-:Y:S03]  /*3040*/  MUFU.EX2 R21, R102 ;  /* 0x0000006600157308 */ /* 0x0003e60000000800 */
[----:B------:R-:W-:-:S04]  /*3050*/  FMNMX.FTZ R31, R82, R31, !PT ;  /* 0x0000001f521f7209 */ /* 0x000fc80007810000 */
[----:B------:R-:W-:Y:S01]  /*3060*/  FMNMX.FTZ R33, R74, R31, !PT ;  /* 0x0000001f4a217209 */ /* 0x000fe20007810000 */
[----:B------:R-:W-:Y:S01]  /*3070*/  MUFU.EX2 R174, R174 ;  /* 0x000000ae00ae7308 */ /* 0x000fe20000000800 */
[----:B-1----:R-:W-:Y:S02]  /*3080*/  IMAD.MOV.U32 R102, RZ, RZ, R151 ;  /* 0x000000ffff667224 */ /* 0x002fe400078e0097 */
[----:B------:R-:W-:-:S04]  /*3090*/  FMNMX.FTZ R33, R86, R33, !PT ;  /* 0x0000002156217209 */ /* 0x000fc80007810000 */
[----:B------:R-:W-:Y:S01]  /*30a0*/  FMNMX.FTZ R33, R90, R33, !PT ;  /* 0x000000215a217209 */ /* 0x000fe20007810000 */
[----:B------:R1:W-:Y:S04]  /*30b0*/  MUFU.EX2 R25, R106 ;  /* 0x0000006a00197308 */ /* 0x0003e80000000800 */
[----:B------:R-:W2:Y:S04]  /*30c0*/  SHFL.BFLY PT, R12, R33, 0x2, 0x1f ;  /* 0x0c401f00210c7f89 */ /* 0x000ea800000e0000 */
[----:B------:R-:W-:Y:S01]  /*30d0*/  MUFU.EX2 R168, R168 ;  /* 0x000000a800a87308 */ /* 0x000fe20000000800 */
[----:B-1----:R-:W-:-:S07]  /*30e0*/  IMAD.MOV.U32 R106, RZ, RZ, R151 ;  /* 0x000000ffff6a7224 */ /* 0x002fce00078e0097 */
[----:B------:R-:W-:Y:S08]  /*30f0*/  MUFU.EX2 R170, R170 ;  /* 0x000000aa00aa7308 */ /* 0x000ff00000000800 */
[----:B------:R1:W-:Y:S01]  /*3100*/  MUFU.EX2 R29, R112 ;  /* 0x00000070001d7308 */ /* 0x0003e20000000800 */
[----:B--2---:R-:W-:-:S07]  /*3110*/  FMNMX.FTZ R35, R33, R12, !PT ;  /* 0x0000000c21237209 */ /* 0x004fce0007810000 */
[----:B------:R-:W-:Y:S01]  /*3120*/  MUFU.EX2 R152, R152 ;  /* 0x0000009800987308 */ /* 0x000fe20000000800 */
[----:B------:R-:W2:Y:S01]  /*3130*/  SHFL.BFLY PT, R12, R35, 0x1, 0x1f ;  /* 0x0c201f00230c7f89 */ /* 0x000ea200000e0000 */
[----:B-1----:R-:W-:-:S06]  /*3140*/  IMAD.MOV.U32 R112, RZ, RZ, R151 ;  /* 0x000000ffff707224 */ /* 0x002fcc00078e0097 */
[----:B------:R1:W-:Y:S08]  /*3150*/  MUFU.EX2 R31, R116 ;  /* 0x00000074001f7308 */ /* 0x0003f00000000800 */
[----:B------:R-:W-:Y:S01]  /*3160*/  MUFU.EX2 R154, R154 ;  /* 0x0000009a009a7308 */ /* 0x000fe20000000800 */
[----:B-1----:R-:W-:-:S07]  /*3170*/  MOV R116, R151 ;  /* 0x0000009700747202 */ /* 0x002fce0000000f00 */
[----:B------:R1:W-:Y:S01]  /*3180*/  MUFU.EX2 R39, R120 ;  /* 0x0000007800277308 */ /* 0x0003e20000000800 */
[----:B--2---:R-:W-:-:S04]  /*3190*/  FMNMX.FTZ R12, R35, R12, !PT ;  /* 0x0000000c230c7209 */ /* 0x004fc80007810000 */
[C---:B------:R-:W-:Y:S01]  /*31a0*/  FSETP.NEU.FTZ.AND P2, PT, R12.reuse, -INF , PT ;  /* 0xff8000000c00780b */ /* 0x040fe20003f5d000 */
[-C--:B------:R-:W-:Y:S02]  /*31b0*/  FMUL.FTZ R47, R12, R7.reuse ;  /* 0x000000070c2f7220 */ /* 0x080fe40000410000 */
[----:B------:R-:W-:Y:S01]  /*31c0*/  MUFU.EX2 R122, R122 ;  /* 0x0000007a007a7308 */ /* 0x000fe20000000800 */
[--C-:B-1----:R-:W-:Y:S02]  /*31d0*/  IMAD.MOV.U32 R120, RZ, RZ, R151.reuse ;  /* 0x000000ffff787224 */ /* 0x102fe400078e0097 */
[----:B------:R-:W-:Y:S02]  /*31e0*/  FSEL R47, R47, RZ, P2 ;  /* 0x000000ff2f2f7208 */ /* 0x000fe40001000000 */
[----:B------:R-:W-:Y:S01]  /*31f0*/  ISETP.GE.AND P2, PT, R88, 0x81, PT ;  /* 0x000000815800780c */ /* 0x000fe20003f46270 */
[----:B------:R-:W-:Y:S02]  /*3200*/  IMAD.MOV.U32 R88, RZ, RZ, R151 ;  /* 0x000000ffff587224 */ /* 0x000fe400078e0097 */
[-CC-:B------:R-:W-:Y:S01]  /*3210*/  FFMA.FTZ R3, R3, R7.reuse, -R47.reuse ;  /* 0x0000000703037223 */ /* 0x180fe2000001082f */
[-CC-:B------:R-:W-:Y:S01]  /*3220*/  FFMA.FTZ R6, R6, R7.reuse, -R47.reuse ;  /* 0x0000000706067223 */ /* 0x180fe2000001082f */
[-CC-:B------:R-:W-:Y:S01]  /*3230*/  FFMA.FTZ R14, R14, R7.reuse, -R47.reuse ;  /* 0x000000070e0e7223 */ /* 0x180fe2000001082f */
[-CC-:B------:R-:W-:Y:S01]  /*3240*/  FFMA.FTZ R8, R8, R7.reuse, -R47.reuse ;  /* 0x0000000708087223 */ /* 0x180fe2000001082f */
[----:B------:R1:W-:Y:S01]  /*3250*/  MUFU.EX2 R181, R3 ;  /* 0x0000000300b57308 */ /* 0x0003e20000000800 */
[-CC-:B------:R-:W-:Y:S01]  /*3260*/  FFMA.FTZ R20, R20, R7.reuse, -R47.reuse ;  /* 0x0000000714147223 */ /* 0x180fe2000001082f */
[-CC-:B------:R-:W-:Y:S01]  /*3270*/  FFMA.FTZ R24, R24, R7.reuse, -R47.reuse ;  /* 0x0000000718187223 */ /* 0x180fe2000001082f */
[-CC-:B------:R-:W-:Y:S01]  /*3280*/  FFMA.FTZ R26, R26, R7.reuse, -R47.reuse ;  /* 0x000000071a1a7223 */ /* 0x180fe2000001082f */
[-CC-:B------:R-:W-:Y:S01]  /*3290*/  FFMA.FTZ R28, R28, R7.reuse, -R47.reuse ;  /* 0x000000071c1c7223 */ /* 0x180fe2000001082f */
[-CC-:B------:R-:W-:Y:S01]  /*32a0*/  FFMA.FTZ R30, R30, R7.reuse, -R47.reuse ;  /* 0x000000071e1e7223 */ /* 0x180fe2000001082f */
[-CC-:B------:R-:W-:Y:S01]  /*32b0*/  FFMA.FTZ R32, R32, R7.reuse, -R47.reuse ;  /* 0x0000000720207223 */ /* 0x180fe2000001082f */
[-C--:B------:R-:W-:Y:S01]  /*32c0*/  FFMA.FTZ R34, R34, R7.reuse, -R47 ;  /* 0x0000000722227223 */ /* 0x080fe2000001082f */
[----:B------:R3:W-:Y:S01]  /*32d0*/  MUFU.EX2 R183, R14 ;  /* 0x0000000e00b77308 */ /* 0x0007e20000000800 */
[----:B-1----:R-:W-:Y:S01]  /*32e0*/  FADD.FTZ R3, R180, R9 ;  /* 0x00000009b4037221 */ /* 0x002fe20000010000 */
[-CC-:B------:R-:W-:Y:S01]  /*32f0*/  FFMA.FTZ R36, R36, R7.reuse, -R47.reuse ;  /* 0x0000000724247223 */ /* 0x180fe2000001082f */
[-CC-:B------:R-:W-:Y:S01]  /*3300*/  FFMA.FTZ R38, R38, R7.reuse, -R47.reuse ;  /* 0x0000000726267223 */ /* 0x180fe2000001082f */
[-CC-:B------:R-:W-:Y:S01]  /*3310*/  FFMA.FTZ R40, R40, R7.reuse, -R47.reuse ;  /* 0x0000000728287223 */ /* 0x180fe2000001082f */
[-CC-:B------:R-:W-:Y:S01]  /*3320*/  FFMA.FTZ R42, R42, R7.reuse, -R47.reuse ;  /* 0x000000072a2a7223 */ /* 0x180fe2000001082f */
[-CC-:B------:R-:W-:Y:S01]  /*3330*/  FFMA.FTZ R44, R44, R7.reuse, -R47.reuse ;  /* 0x000000072c2c7223 */ /* 0x180fe2000001082f */
[-C--:B------:R-:W-:Y:S01]  /*3340*/  FFMA.FTZ R46, R46, R7.reuse, -R47 ;  /* 0x000000072e2e7223 */ /* 0x080fe2000001082f */
[----:B------:R-:W1:Y:S01]  /*3350*/  MUFU.EX2 R6, R6 ;  /* 0x0000000600067308 */ /* 0x000e620000000800 */
[----:B---3--:R-:W-:Y:S01]  /*3360*/  FADD.FTZ R14, R182, R3 ;  /* 0x00000003b60e7221 */ /* 0x008fe20000010000 */
[-CC-:B------:R-:W-:Y:S01]  /*3370*/  FFMA.FTZ R48, R48, R7.reuse, -R47.reuse ;  /* 0x0000000730307223 */ /* 0x180fe2000001082f */
[-CC-:B------:R-:W-:Y:S01]  /*3380*/  FFMA.FTZ R50, R50, R7.reuse, -R47.reuse ;  /* 0x0000000732327223 */ /* 0x180fe2000001082f */
[-CC-:B------:R-:W-:Y:S01]  /*3390*/  FFMA.FTZ R52, R52, R7.reuse, -R47.reuse ;  /* 0x0000000734347223 */ /* 0x180fe2000001082f */
[----:B----4-:R-:W-:Y:S01]  /*33a0*/  FADD.FTZ R3, R11, R14 ;  /* 0x0000000e0b037221 */ /* 0x010fe20000010000 */
[-CC-:B------:R-:W-:Y:S01]  /*33b0*/  FFMA.FTZ R54, R54, R7.reuse, -R47.reuse ;  /* 0x0000000736367223 */ /* 0x180fe2000001082f */
[-C--:B------:R-:W-:Y:S01]  /*33c0*/  FFMA.FTZ R56, R56, R7.reuse, -R47 ;  /* 0x0000000738387223 */ /* 0x080fe2000001082f */
[----:B------:R-:W2:Y:S01]  /*33d0*/  MUFU.EX2 R8, R8 ;  /* 0x0000000800087308 */ /* 0x000ea20000000800 */
[----:B-----5:R-:W-:Y:S01]  /*33e0*/  FADD.FTZ R14, R176, R3 ;  /* 0x00000003b00e7221 */ /* 0x020fe20000010000 */
[-CC-:B------:R-:W-:Y:S01]  /*33f0*/  FFMA.FTZ R58, R58, R7.reuse, -R47.reuse ;  /* 0x000000073a3a7223 */ /* 0x180fe2000001082f */
[----:B------:R-:W-:Y:S01]  /*3400*/  F2FP.BF16.F32.PACK_AB R180, R9, R180 ;  /* 0x000000b409b4723e */ /* 0x000fe200000010ff */
[-CC-:B------:R-:W-:Y:S01]  /*3410*/  FFMA.FTZ R60, R60, R7.reuse, -R47.reuse ;  /* 0x000000073c3c7223 */ /* 0x180fe2000001082f */
[----:B------:R-:W-:Y:S01]  /*3420*/  FADD.FTZ R3, R13, R14 ;  /* 0x0000000e0d037221 */ /* 0x000fe20000010000 */
[-CC-:B------:R-:W-:Y:S01]  /*3430*/  FFMA.FTZ R62, R62, R7.reuse, -R47.reuse ;  /* 0x000000073e3e7223 */ /* 0x180fe2000001082f */
[-C--:B------:R-:W-:Y:S01]  /*3440*/  FFMA.FTZ R64, R64, R7.reuse, -R47 ;  /* 0x0000000740407223 */ /* 0x080fe2000001082f */
[----:B------:R-:W3:Y:S01]  /*3450*/  MUFU.EX2 R20, R20 ;  /* 0x0000001400147308 */ /* 0x000ee20000000800 */
[----:B------:R-:W-:Y:S01]  /*3460*/  FADD.FTZ R14, R178, R3 ;  /* 0x00000003b20e7221 */ /* 0x000fe20000010000 */
[----:B-1----:R-:W-:Y:S01]  /*3470*/  FADD.FTZ R3, R6, R181 ;  /* 0x000000b506037221 */ /* 0x002fe20000010000 */
[-CC-:B------:R-:W-:Y:S01]  /*3480*/  FFMA.FTZ R66, R66, R7.reuse, -R47.reuse ;  /* 0x0000000742427223 */ /* 0x180fe2000001082f */
[-CC-:B------:R-:W-:Y:S01]  /*3490*/  FFMA.FTZ R70, R70, R7.reuse, -R47.reuse ;  /* 0x0000000746467223 */ /* 0x180fe2000001082f */
[----:B------:R-:W-:Y:S01]  /*34a0*/  FADD.FTZ R49, R15, R14 ;  /* 0x0000000e0f317221 */ /* 0x000fe20000010000 */
[-CC-:B------:R-:W-:Y:S01]  /*34b0*/  FFMA.FTZ R82, R82, R7.reuse, -R47.reuse ;  /* 0x0000000752527223 */ /* 0x180fe2000001082f */
[-C--:B------:R-:W-:Y:S01]  /*34c0*/  FFMA.FTZ R74, R74, R7.reuse, -R47 ;  /* 0x000000074a4a7223 */ /* 0x080fe2000001082f */
[----:B------:R1:W4:Y:S01]  /*34d0*/  MUFU.EX2 R177, R24 ;  /* 0x0000001800b17308 */ /* 0x0003220000000800 */
[----:B--2---:R-:W-:Y:S01]  /*34e0*/  FADD.FTZ R14, R8, R3 ;  /* 0x00000003080e7221 */ /* 0x004fe20000010000 */
[-CC-:B------:R-:W-:Y:S01]  /*34f0*/  FFMA.FTZ R86, R86, R7.reuse, -R47.reuse ;  /* 0x0000000756567223 */ /* 0x180fe2000001082f */
[----:B------:R-:W-:Y:S01]  /*3500*/  FFMA.FTZ R47, R90, R7, -R47 ;  /* 0x000000075a2f7223 */ /* 0x000fe2000001082f */
[----:B------:R-:W-:Y:S01]  /*3510*/  F2FP.BF16.F32.PACK_AB R181, R181, R6 ;  /* 0x00000006b5b5723e */ /* 0x000fe200000010ff */
[C---:B------:R-:W-:Y:S01]  /*3520*/  FADD.FTZ R3, R183.reuse, R14 ;  /* 0x0000000eb7037221 */ /* 0x040fe20000010000 */
[----:B------:R-:W-:Y:S01]  /*3530*/  F2FP.BF16.F32.PACK_AB R183, R183, R8 ;  /* 0x00000008b7b7723e */ /* 0x000fe200000010ff */
[----:B------:R-:W-:Y:S01]  /*3540*/  IMAD.MOV.U32 R8, RZ, RZ, 0x3f800000 ;  /* 0x3f800000ff087424 */ /* 0x000fe200078e00ff */
[----:B------:R-:W2:Y:S01]  /*3550*/  MUFU.EX2 R26, R26 ;  /* 0x0000001a001a7308 */ /* 0x000ea20000000800 */
[----:B-1----:R-:W-:Y:S01]  /*3560*/  FADD.FTZ R24, R172, R49 ;  /* 0x00000031ac187221 */ /* 0x002fe20000010000 */
[----:B---3--:R-:W-:Y:S01]  /*3570*/  FADD.FTZ R14, R20, R3 ;  /* 0x00000003140e7221 */ /* 0x008fe20000010000 */
[----:B------:R-:W-:Y:S01]  /*3580*/  F2FP.BF16.F32.PACK_AB R182, R11, R182 ;  /* 0x000000b60bb6723e */ /* 0x000fe200000010ff */
[----:B------:R-:W-:-:S02]  /*3590*/  IMAD.MOV.U32 R90, RZ, RZ, R151 ;  /* 0x000000ffff5a7224 */ /* 0x000fc400078e0097 */
[----:B------:R-:W-:Y:S01]  /*35a0*/  FADD.FTZ R49, R21, R24 ;  /* 0x0000001815317221 */ /* 0x000fe20000010000 */
[----:B------:R-:W-:Y:S01]  /*35b0*/  F2FP.BF16.F32.PACK_AB R176, R13, R176 ;  /* 0x000000b00db0723e */ /* 0x000fe200000010ff */
[----:B------:R-:W1:Y:S02]  /*35c0*/  MUFU.EX2 R179, R28 ;  /* 0x0000001c00b37308 */ /* 0x000e640000000800 */
[----:B------:R-:W-:Y:S01]  /*35d0*/  FADD.FTZ R24, R174, R49 ;  /* 0x00000031ae187221 */ /* 0x000fe20000010000 */
[----:B----4-:R-:W-:Y:S01]  /*35e0*/  FADD.FTZ R3, R177, R14 ;  /* 0x0000000eb1037221 */ /* 0x010fe20000010000 */
[----:B------:R-:W-:Y:S02]  /*35f0*/  F2FP.BF16.F32.PACK_AB R178, R15, R178 ;  /* 0x000000b20fb2723e */ /* 0x000fe400000010ff */
[----:B------:R-:W-:Y:S01]  /*3600*/  FADD.FTZ R49, R25, R24 ;  /* 0x0000001819317221 */ /* 0x000fe20000010000 */
[----:B------:R-:W-:Y:S01]  /*3610*/  F2FP.BF16.F32.PACK_AB R172, R21, R172 ;  /* 0x000000ac15ac723e */ /* 0x000fe200000010ff */
[----:B------:R-:W3:Y:S01]  /*3620*/  MUFU.EX2 R30, R30 ;  /* 0x0000001e001e7308 */ /* 0x000ee20000000800 */
[----:B--2---:R-:W-:Y:S01]  /*3630*/  FADD.FTZ R14, R26, R3 ;  /* 0x000000031a0e7221 */ /* 0x004fe20000010000 */
[----:B------:R-:W-:Y:S01]  /*3640*/  FADD.FTZ R24, R168, R49 ;  /* 0x00000031a8187221 */ /* 0x000fe20000010000 */
[----:B------:R-:W-:-:S02]  /*3650*/  F2FP.BF16.F32.PACK_AB R174, R25, R174 ;  /* 0x000000ae19ae723e */ /* 0x000fc400000010ff */
[C---:B------:R-:W-:Y:S01]  /*3660*/  F2FP.BF16.F32.PACK_AB R168, R27.reuse, R168 ;  /* 0x000000a81ba8723e */ /* 0x040fe200000010ff */
[----:B------:R-:W-:Y:S01]  /*3670*/  FADD.FTZ R49, R27, R24 ;  /* 0x000000181b317221 */ /* 0x000fe20000010000 */
[----:B------:R-:W-:Y:S01]  /*3680*/  F2FP.BF16.F32.PACK_AB R177, R177, R20 ;  /* 0x00000014b1b1723e */ /* 0x000fe200000010ff */
[----:B------:R-:W2:Y:S01]  /*3690*/  MUFU.EX2 R173, R32 ;  /* 0x0000002000ad7308 */ /* 0x000ea20000000800 */
[----:B-1----:R-:W-:Y:S01]  /*36a0*/  FADD.FTZ R3, R179, R14 ;  /* 0x0000000eb3037221 */ /* 0x002fe20000010000 */
[----:B------:R-:W-:Y:S01]  /*36b0*/  FADD.FTZ R24, R170, R49 ;  /* 0x00000031aa187221 */ /* 0x000fe20000010000 */
[----:B------:R-:W-:Y:S02]  /*36c0*/  F2FP.BF16.F32.PACK_AB R170, R29, R170 ;  /* 0x000000aa1daa723e */ /* 0x000fe400000010ff */
[----:B------:R-:W-:Y:S01]  /*36d0*/  F2FP.BF16.F32.PACK_AB R179, R179, R26 ;  /* 0x0000001ab3b3723e */ /* 0x000fe200000010ff */
[----:B------:R-:W-:Y:S01]  /*36e0*/  FADD.FTZ R49, R29, R24 ;  /* 0x000000181d317221 */ /* 0x000fe20000010000 */
[----:B------:R-:W-:Y:S01]  /*36f0*/  MOV R6, 0x3f800000 ;  /* 0x3f80000000067802 */ /* 0x000fe20000000f00 */
[----:B------:R-:W1:Y:S01]  /*3700*/  MUFU.EX2 R34, R34 ;  /* 0x0000002200227308 */ /* 0x000e620000000800 */
[----:B---3--:R-:W-:-:S07]  /*3710*/  FADD.FTZ R14, R30, R3 ;  /* 0x000000031e0e7221 */ /* 0x008fce0000010000 */
[----:B------:R-:W3:Y:S01]  /*3720*/  MUFU.EX2 R175, R36 ;  /* 0x0000002400af7308 */ /* 0x000ee20000000800 */
[----:B--2---:R-:W-:Y:S01]  /*3730*/  FADD.FTZ R3, R173, R14 ;  /* 0x0000000ead037221 */ /* 0x004fe20000010000 */
[----:B------:R-:W-:Y:S01]  /*3740*/  FADD.FTZ R14, R152, R49 ;  /* 0x00000031980e7221 */ /* 0x000fe20000010000 */
[----:B------:R-:W-:Y:S02]  /*3750*/  F2FP.BF16.F32.PACK_AB R152, R31, R152 ;  /* 0x000000981f98723e */ /* 0x000fe400000010ff */
[----:B------:R-:W-:Y:S01]  /*3760*/  F2FP.BF16.F32.PACK_AB R173, R173, R30 ;  /* 0x0000001eadad723e */ /* 0x000fe200000010ff */
[----:B------:R-:W-:Y:S02]  /*3770*/  FADD.FTZ R49, R31, R14 ;  /* 0x0000000e1f317221 */ /* 0x000fe40000010000 */
[----:B------:R-:W2:Y:S01]  /*3780*/  MUFU.EX2 R38, R38 ;  /* 0x0000002600267308 */ /* 0x000ea20000000800 */
[----:B-1----:R-:W-:Y:S01]  /*3790*/  FADD.FTZ R0, R34, R3 ;  /* 0x0000000322007221 */ /* 0x002fe20000010000 */
[----:B------:R-:W-:Y:S01]  /*37a0*/  FADD.FTZ R14, R154, R49 ;  /* 0x000000319a0e7221 */ /* 0x000fe20000010000 */
[----:B------:R-:W-:-:S03]  /*37b0*/  F2FP.BF16.F32.PACK_AB R154, R39, R154 ;  /* 0x0000009a279a723e */ /* 0x000fc600000010ff */
[----:B------:R-:W-:Y:S02]  /*37c0*/  FADD.FTZ R49, R39, R14 ;  /* 0x0000000e27317221 */ /* 0x000fe40000010000 */
[----:B------:R-:W1:Y:S01]  /*37d0*/  MUFU.EX2 R169, R40 ;  /* 0x0000002800a97308 */ /* 0x000e620000000800 */
[C---:B---3--:R-:W-:Y:S01]  /*37e0*/  FADD.FTZ R3, R175.reuse, R0 ;  /* 0x00000000af037221 */ /* 0x048fe20000010000 */
[----:B------:R-:W-:Y:S01]  /*37f0*/  FADD.FTZ R14, R122, R49 ;  /* 0x000000317a0e7221 */ /* 0x000fe20000010000 */
[----:B------:R-:W-:-:S05]  /*3800*/  F2FP.BF16.F32.PACK_AB R175, R175, R34 ;  /* 0x00000022afaf723e */ /* 0x000fca00000010ff */
[----:B------:R-:W3:Y:S01]  /*3810*/  MUFU.EX2 R42, R42 ;  /* 0x0000002a002a7308 */ /* 0x000ee20000000800 */
[----:B--2---:R-:W-:-:S07]  /*3820*/  FADD.FTZ R0, R38, R3 ;  /* 0x0000000326007221 */ /* 0x004fce0000010000 */
[----:B------:R-:W2:Y:S01]  /*3830*/  MUFU.EX2 R171, R44 ;  /* 0x0000002c00ab7308 */ /* 0x000ea20000000800 */
[C---:B-1----:R-:W-:Y:S01]  /*3840*/  FADD.FTZ R3, R169.reuse, R0 ;  /* 0x00000000a9037221 */ /* 0x042fe20000010000 */
[----:B------:R-:W-:-:S06]  /*3850*/  F2FP.BF16.F32.PACK_AB R169, R169, R38 ;  /* 0x00000026a9a9723e */ /* 0x000fcc00000010ff */
[----:B------:R-:W1:Y:S01]  /*3860*/  MUFU.EX2 R41, R78 ;  /* 0x0000004e00297308 */ /* 0x000e620000000800 */
[----:B---3--:R-:W-:-:S07]  /*3870*/  FADD.FTZ R0, R42, R3 ;  /* 0x000000032a007221 */ /* 0x008fce0000010000 */
[----:B------:R-:W3:Y:S01]  /*3880*/  MUFU.EX2 R46, R46 ;  /* 0x0000002e002e7308 */ /* 0x000ee20000000800 */
[C---:B--2---:R-:W-:Y:S01]  /*3890*/  FADD.FTZ R3, R171.reuse, R0 ;  /* 0x00000000ab037221 */ /* 0x044fe20000010000 */
[----:B------:R-:W-:-:S06]  /*38a0*/  F2FP.BF16.F32.PACK_AB R171, R171, R42 ;  /* 0x0000002aabab723e */ /* 0x000fcc00000010ff */
[----:B------:R-:W2:Y:S01]  /*38b0*/  MUFU.EX2 R68, R68 ;  /* 0x0000004400447308 */ /* 0x000ea20000000800 */
[C---:B-1----:R-:W-:Y:S01]  /*38c0*/  FADD.FTZ R49, R41.reuse, R14 ;  /* 0x0000000e29317221 */ /* 0x042fe20000010000 */
[----:B------:R-:W-:Y:S02]  /*38d0*/  F2FP.BF16.F32.PACK_AB R156, R41, R122 ;  /* 0x0000007a299c723e */ /* 0x000fe400000010ff */
[----:B------:R-:W-:-:S04]  /*38e0*/  MOV R122, R151 ;  /* 0x00000097007a7202 */ /* 0x000fc80000000f00 */
[----:B------:R-:W1:Y:S01]  /*38f0*/  MUFU.EX2 R153, R48 ;  /* 0x0000003000997308 */ /* 0x000e620000000800 */
[----:B---3--:R-:W-:-:S07]  /*3900*/  FADD.FTZ R0, R46, R3 ;  /* 0x000000032e007221 */ /* 0x008fce0000010000 */
[----:B------:R3:W4:Y:S01]  /*3910*/  MUFU.EX2 R43, R124 ;  /* 0x0000007c002b7308 */ /* 0x0007220000000800 */
[----:B--2---:R-:W-:-:S07]  /*3920*/  FADD.FTZ R14, R68, R49 ;  /* 0x00000031440e7221 */ /* 0x004fce0000010000 */
[----:B------:R-:W2:Y:S01]  /*3930*/  MUFU.EX2 R50, R50 ;  /* 0x0000003200327308 */ /* 0x000ea20000000800 */
[C---:B-1----:R-:W-:Y:S01]  /*3940*/  FADD.FTZ R3, R153.reuse, R0 ;  /* 0x0000000099037221 */ /* 0x042fe20000010000 */
[----:B------:R-:W-:Y:S01]  /*3950*/  F2FP.BF16.F32.PACK_AB R153, R153, R46 ;  /* 0x0000002e9999723e */ /* 0x000fe200000010ff */
[----:B---3--:R-:W-:-:S05]  /*3960*/  IMAD.MOV.U32 R124, RZ, RZ, R151 ;  /* 0x000000ffff7c7224 */ /* 0x008fca00078e0097 */
[----:B------:R-:W1:Y:S01]  /*3970*/  MUFU.EX2 R72, R72 ;  /* 0x0000004800487308 */ /* 0x000e620000000800 */
[C---:B----4-:R-:W-:Y:S01]  /*3980*/  FADD.FTZ R9, R43.reuse, R14 ;  /* 0x0000000e2b097221 */ /* 0x050fe20000010000 */
[----:B------:R-:W-:-:S06]  /*3990*/  F2FP.BF16.F32.PACK_AB R158, R43, R68 ;  /* 0x000000442b9e723e */ /* 0x000fcc00000010ff */
[----:B------:R-:W3:Y:S01]  /*39a0*/  MUFU.EX2 R155, R52 ;  /* 0x00000034009b7308 */ /* 0x000ee20000000800 */
[----:B--2---:R-:W-:-:S07]  /*39b0*/  FADD.FTZ R0, R50, R3 ;  /* 0x0000000332007221 */ /* 0x004fce0000010000 */
[----:B------:R2:W4:Y:S01]  /*39c0*/  MUFU.EX2 R33, R126 ;  /* 0x0000007e00217308 */ /* 0x0005220000000800 */
[----:B-1----:R-:W-:-:S07]  /*39d0*/  FADD.FTZ R14, R72, R9 ;  /* 0x00000009480e7221 */ /* 0x002fce0000010000 */
[----:B------:R-:W1:Y:S01]  /*39e0*/  MUFU.EX2 R54, R54 ;  /* 0x0000003600367308 */ /* 0x000e620000000800 */
[C---:B---3--:R-:W-:Y:S01]  /*39f0*/  FADD.FTZ R3, R155.reuse, R0 ;  /* 0x000000009b037221 */ /* 0x048fe20000010000 */
[----:B------:R-:W-:Y:S01]  /*3a00*/  F2FP.BF16.F32.PACK_AB R155, R155, R50 ;  /* 0x000000329b9b723e */ /* 0x000fe200000010ff */
[----:B--2---:R-:W-:-:S05]  /*3a10*/  IMAD.MOV.U32 R126, RZ, RZ, R151 ;  /* 0x000000ffff7e7224 */ /* 0x004fca00078e0097 */
[----:B------:R-:W2:Y:S01]  /*3a20*/  MUFU.EX2 R76, R76 ;  /* 0x0000004c004c7308 */ /* 0x000ea20000000800 */
[C---:B----4-:R-:W-:Y:S01]  /*3a30*/  FADD.FTZ R9, R33.reuse, R14 ;  /* 0x0000000e21097221 */ /* 0x050fe20000010000 */
[----:B------:R-:W-:-:S06]  /*3a40*/  F2FP.BF16.F32.PACK_AB R160, R33, R72 ;  /* 0x0000004821a0723e */ /* 0x000fcc00000010ff */
[----:B------:R-:W3:Y:S01]  /*3a50*/  MUFU.EX2 R157, R56 ;  /* 0x00000038009d7308 */ /* 0x000ee20000000800 */
[----:B-1----:R-:W-:-:S07]  /*3a60*/  FADD.FTZ R0, R54, R3 ;  /* 0x0000000336007221 */ /* 0x002fce0000010000 */
[----:B------:R1:W4:Y:S01]  /*3a70*/  MUFU.EX2 R45, R128 ;  /* 0x00000080002d7308 */ /* 0x0003220000000800 */
[----:B--2---:R-:W-:-:S07]  /*3a80*/  FADD.FTZ R14, R76, R9 ;  /* 0x000000094c0e7221 */ /* 0x004fce0000010000 */
[----:B------:R-:W2:Y:S01]  /*3a90*/  MUFU.EX2 R58, R58 ;  /* 0x0000003a003a7308 */ /* 0x000ea20000000800 */
[C---:B---3--:R-:W-:Y:S01]  /*3aa0*/  FADD.FTZ R3, R157.reuse, R0 ;  /* 0x000000009d037221 */ /* 0x048fe20000010000 */
[----:B------:R-:W-:Y:S02]  /*3ab0*/  F2FP.BF16.F32.PACK_AB R157, R157, R54 ;  /* 0x000000369d9d723e */ /* 0x000fe400000010ff */
[----:B-1----:R-:W-:-:S04]  /*3ac0*/  MOV R128, R151 ;  /* 0x0000009700807202 */ /* 0x002fc80000000f00 */
        /* <DEDUP_REMOVED lines=16> */
[----:B------:R-:W1:Y:S01]  /*3bd0*/  MUFU.EX2 R66, R66 ;  /* 0x0000004200427308 */ /* 0x000e620000000800 */
[----:B--2---:R-:W-:-:S07]  /*3be0*/  FADD.FTZ R14, R84, R9 ;  /* 0x00000009540e7221 */ /* 0x004fce0000010000 */
[----:B------:R-:W2:Y:S01]  /*3bf0*/  MUFU.EX2 R163, R70 ;  /* 0x0000004600a37308 */ /* 0x000ea20000000800 */
[C---:B---3--:R-:W-:Y:S01]  /*3c00*/  FADD.FTZ R9, R161.reuse, R0 ;  /* 0x00000000a1097221 */ /* 0x048fe20000010000 */
[----:B------:R-:W-:-:S06]  /*3c10*/  F2FP.BF16.F32.PACK_AB R161, R161, R62 ;  /* 0x0000003ea1a1723e */ /* 0x000fcc00000010ff */
[----:B------:R-:W3:Y:S01]  /*3c20*/  MUFU.EX2 R82, R82 ;  /* 0x0000005200527308 */ /* 0x000ee20000000800 */
[----:B-1----:R-:W-:-:S07]  /*3c30*/  FADD.FTZ R0, R66, R9 ;  /* 0x0000000942007221 */ /* 0x002fce0000010000 */
[----:B------:R-:W1:Y:S01]  /*3c40*/  MUFU.EX2 R165, R74 ;  /* 0x0000004a00a57308 */ /* 0x000e620000000800 */
[C---:B--2---:R-:W-:Y:S01]  /*3c50*/  FADD.FTZ R9, R163.reuse, R0 ;  /* 0x00000000a3097221 */ /* 0x044fe20000010000 */
[----:B------:R-:W-:-:S06]  /*3c60*/  F2FP.BF16.F32.PACK_AB R163, R163, R66 ;  /* 0x00000042a3a3723e */ /* 0x000fcc00000010ff */
[----:B------:R-:W2:Y:S01]  /*3c70*/  MUFU.EX2 R86, R86 ;  /* 0x0000005600567308 */ /* 0x000ea20000000800 */
[----:B---3--:R-:W-:-:S07]  /*3c80*/  FADD.FTZ R0, R82, R9 ;  /* 0x0000000952007221 */ /* 0x008fce0000010000 */
[----:B------:R-:W3:Y:S01]  /*3c90*/  MUFU.EX2 R37, R37 ;  /* 0x0000002500257308 */ /* 0x000ee20000000800 */
[C---:B-1----:R-:W-:Y:S01]  /*3ca0*/  FADD.FTZ R9, R165.reuse, R0 ;  /* 0x00000000a5097221 */ /* 0x042fe20000010000 */
[----:B------:R-:W-:-:S06]  /*3cb0*/  F2FP.BF16.F32.PACK_AB R165, R165, R82 ;  /* 0x00000052a5a5723e */ /* 0x000fcc00000010ff */
[----:B------:R-:W1:Y:S01]  /*3cc0*/  MUFU.EX2 R47, R47 ;  /* 0x0000002f002f7308 */ /* 0x000e620000000800 */
[----:B--2---:R-:W-:Y:S01]  /*3cd0*/  FADD.FTZ R0, R86, R9 ;  /* 0x0000000956007221 */ /* 0x004fe20000010000 */
[C---:B---3--:R-:W-:Y:S01]  /*3ce0*/  FADD.FTZ R3, R37.reuse, R14 ;  /* 0x0000000e25037221 */ /* 0x048fe20000010000 */
[----:B------:R-:W-:Y:S02]  /*3cf0*/  F2FP.BF16.F32.PACK_AB R166, R37, R84 ;  /* 0x0000005425a6723e */ /* 0x000fe400000010ff */
[C---:B-1----:R-:W-:Y:S01]  /*3d00*/  FADD.FTZ R0, R47.reuse, R0 ;  /* 0x000000002f007221 */ /* 0x042fe20000010000 */
[----:B------:R-:W-:Y:S01]  /*3d10*/  F2FP.BF16.F32.PACK_AB R167, R47, R86 ;  /* 0x000000562fa7723e */ /* 0x000fe200000010ff */
[----:B------:R-:W-:Y:S06]  /*3d20*/  @!P2 BRA `(.L_x_15) ;  /* 0x0000002800fca947 */ /* 0x000fec0003800000 */
[----:B------:R-:W-:Y:S01]  /*3d30*/  VIADD R188, R188, 0xfffffffe ;  /* 0xfffffffebcbc7836 */ /* 0x000fe20000000000 */
[----:B------:R-:W-:Y:S01]  /*3d40*/  MOV R9, R12 ;  /* 0x0000000c00097202 */ /* 0x000fe20000000f00 */
[----:B------:R-:W-:Y:S01]  /*3d50*/  IMAD.MOV.U32 R11, RZ, RZ, R10 ;  /* 0x000000ffff0b7224 */ /* 0x000fe200078e000a */
[----:B------:R-:W-:Y:S01]  /*3d60*/  CS2R R150, SRZ ;  /* 0x0000000000967805 */ /* 0x000fe2000001ff00 */
[----:B------:R-:W-:Y:S01]  /*3d70*/  IMAD.MOV.U32 R6, RZ, RZ, 0x3f800000 ;  /* 0x3f800000ff067424 */ /* 0x000fe200078e00ff */
[----:B------:R-:W-:Y:S02]  /*3d80*/  CS2R R146, SRZ ;  /* 0x0000000000927805 */ /* 0x000fe4000001ff00 */
[----:B------:R-:W-:Y:S02]  /*3d90*/  CS2R R142, SRZ ;  /* 0x00000000008e7805 */ /* 0x000fe4000001ff00 */
[----:B------:R-:W-:Y:S02]  /*3da0*/  CS2R R138, SRZ ;  /* 0x00000000008a7805 */ /* 0x000fe4000001ff00 */
[----:B------:R-:W-:-:S02]  /*3db0*/  CS2R R134, SRZ ;  /* 0x0000000000867805 */ /* 0x000fc4000001ff00 */
[----:B------:R-:W-:Y:S02]  /*3dc0*/  CS2R R130, SRZ ;  /* 0x0000000000827805 */ /* 0x000fe4000001ff00 */
[----:B------:R-:W-:Y:S02]  /*3dd0*/  CS2R R126, SRZ ;  /* 0x00000000007e7805 */ /* 0x000fe4000001ff00 */
        /* <DEDUP_REMOVED lines=24> */
[----:B------:R-:W-:Y:S01]  /*3f60*/  CS2R R88, SRZ ;  /* 0x0000000000587805 */ /* 0x000fe2000001ff00 */
[----:B------:R-:W-:Y:S01]  /*3f70*/  UMOV UR4, UR39 ;  /* 0x0000002700047c82 */ /* 0x000fe20008000000 */
[----:B------:R-:W-:Y:S01]  /*3f80*/  UMOV UR5, UR38 ;  /* 0x0000002600057c82 */ /* 0x000fe20008000000 */
[----:B------:R-:W-:-:S05]  /*3f90*/  ULDC UR6, c[0x0][0x9d8] ;  /* 0x0002760000067ab9 */ /* 0x000fca0000000800 */
.L_x_24:
[----:B------:R-:W-:-:S04]  /*3fa0*/  UIADD3 UR7, UR5, 0x1, URZ ;  /* 0x0000000105077890 */ /* 0x000fc8000fffe03f */
[----:B------:R-:W-:-:S04]  /*3fb0*/  UISETP.NE.AND UP0, UPT, UR7, 0x2, UPT ;  /* 0x000000020700788c */ /* 0x000fc8000bf05270 */
[----:B------:R-:W-:Y:S02]  /*3fc0*/  USEL UR39, URZ, 0x1, UP0 ;  /* 0x000000013f277887 */ /* 0x000fe40008000000 */
[----:B------:R-:W-:Y:S02]  /*3fd0*/  USEL UR38, UR7, URZ, UP0 ;  /* 0x0000003f07267287 */ /* 0x000fe40008000000 */
[----:B------:R-:W-:Y:S01]  /*3fe0*/  ULOP3.LUT UR39, UR4, UR39, URZ, 0x3c, !UPT ;  /* 0x0000002704277292 */ /* 0x000fe2000f8e3c3f */
[----:B------:R-:W-:Y:S11]  /*3ff0*/  @!P0 BRA `(.L_x_16) ;  /* 0x0000000000048947 */ /* 0x000ff60003800000 */
[----:B------:R-:W-:Y:S01]  /*4000*/  BPT.TRAP 0x1 ;  /* 0x000000040000795c */ /* 0x000fe20000300000 */
.L_x_16:
[----:B------:R-:W-:Y:S01]  /*4010*/  ULEA UR7, UR38, UR60, 0x3 ;  /* 0x0000003c26077291 */ /* 0x000fe2000f8e183f */
[----:B------:R-:W-:-:S04]  /*4020*/  MOV R7, UR39 ;  /* 0x0000002700077c02 */ /* 0x000fc80008000f00 */
[----:B------:R-:W-:-:S04]  /*4030*/  SHF.L.U32 R7, R7, 0x1f, RZ ;  /* 0x0000001f07077819 */ /* 0x000fc800000006ff */
[----:B------:R1:W2:Y:S01]  /*4040*/  SYNCS.PHASECHK.TRANS64.TRYWAIT P2, [UR7+0x34830], R7 ;  /* 0x03483007ff0075a7 */ /* 0x0002a20008040147 */
[----:B------:R-:W-:Y:S05]  /*4050*/  @!P0 BRA `(.L_x_17) ;  /* 0x0000000000048947 */ /* 0x000fea0003800000 */
[----:B------:R-:W-:Y:S01]  /*4060*/  BPT.TRAP 0x1 ;  /* 0x000000040000795c */ /* 0x000fe20000300000 */
.L_x_17:
[----:B--2---:R-:W-:Y:S05]  /*4070*/  @P2 BRA `(.L_x_18) ;  /* 0x0000000000082947 */ /* 0x004fea0003800000 */
[----:B------:R-:W2:Y:S02]  /*4080*/  SYNCS.PHASECHK.TRANS64.TRYWAIT P2, [UR7+0x34830], R7 ;  /* 0x03483007ff0075a7 */ /* 0x000ea40008040147 */
[----:B--2---:R-:W-:Y:S05]  /*4090*/  @!P2 BRA `(.L_x_19) ;  /* 0x0000007000cca947 */ /* 0x004fea0003800000 */
.L_x_18:
[----:B------:R-:W-:Y:S01]  /*40a0*/  R2UR UR40, R4 ;  /* 0x00000000042872ca */ /* 0x000fe200000e0000 */
[----:B------:R-:W-:Y:S01]  /*40b0*/  UIMAD UR10, UR38, 0xc00, UR37 ;  /* 0x00000c00260a78a4 */ /* 0x000fe2000f8e0225 */
[----:B------:R-:W-:Y:S01]  /*40c0*/  R2UR UR41, R5 ;  /* 0x00000000052972ca */ /* 0x000fe200000e0000 */
[----:B------:R-:W-:Y:S01]  /*40d0*/  WARPGROUP.ARRIVE ;  /* 0x00000000000079c5 */ /* 0x000fe20000000000 */
[----:B------:R-:W-:Y:S01]  /*40e0*/  UMOV UR43, 0x40000040 ;  /* 0x40000040002b7882 */ /* 0x000fe20000000000 */
[----:B------:R-:W-:Y:S01]  /*40f0*/  UIADD3 UR14, UR10, 0x402, URZ ;  /* 0x000004020a0e7890 */ /* 0x000fe2000fffe03f */
[-C--:B------:R-:W-:Y:S01]  /*4100*/  FMUL.FTZ R88, R88, R8.reuse ;  /* 0x0000000858587220 */ /* 0x080fe20000410000 */
[----:B------:R-:W-:Y:S01]  /*4110*/  UMOV UR15, 0x40000040 ;  /* 0x40000040000f7882 */ /* 0x000fe20000000000 */
[----:B------:R-:W-:Y:S01]  /*4120*/  UMOV UR42, UR10 ;  /* 0x0000000a002a7c82 */ /* 0x000fe20008000000 */
[----:B------:R-:W-:Y:S01]  /*4130*/  UIADD3 UR18, UR10, 0x404, URZ ;  /* 0x000004040a127890 */ /* 0x000fe2000fffe03f */
[-C--:B------:R-:W-:Y:S01]  /*4140*/  FMUL.FTZ R89, R89, R8.reuse ;  /* 0x0000000859597220 */ /* 0x080fe20000410000 */
[----:B------:R-:W-:Y:S01]  /*4150*/  UMOV UR19, 0x40000040 ;  /* 0x4000004000137882 */ /* 0x000fe20000000000 */
[----:B------:R-:W-:Y:S01]  /*4160*/  UIADD3 UR22, UR10, 0x406, URZ ;  /* 0x000004060a167890 */ /* 0x000fe2000fffe03f */
[-C--:B------:R-:W-:Y:S01]  /*4170*/  FMUL.FTZ R92, R92, R8.reuse ;  /* 0x000000085c5c7220 */ /* 0x080fe20000410000 */
[----:B------:R-:W-:Y:S01]  /*4180*/  UMOV UR23, 0x40000040 ;  /* 0x4000004000177882 */ /* 0x000fe20000000000 */
[----:B------:R-:W-:Y:S01]  /*4190*/  HGMMA.64x128x16.F32.BF16 R24, gdesc[UR40], RZ, !UPT, gsb0 ;  /* 0x01e00000281879f0 */ /* 0x000fe2000c0018ff */
[----:B------:R-:W-:Y:S01]  /*41a0*/  UIADD3 UR42, UR10, 0x2, URZ ;  /* 0x000000020a2a7890 */ /* 0x000fe2000fffe03f */
[-C--:B------:R-:W-:Y:S01]  /*41b0*/  FMUL.FTZ R93, R93, R8.reuse ;  /* 0x000000085d5d7220 */ /* 0x080fe20000410000 */
[----:B------:R-:W-:Y:S01]  /*41c0*/  UMOV UR40, UR56 ;  /* 0x0000003800287c82 */ /* 0x000fe20008000000 */
[----:B------:R-:W-:Y:S01]  /*41d0*/  UMOV UR41, UR57 ;  /* 0x0000003900297c82 */ /* 0x000fe20008000000 */
[----:B------:R-:W-:Y:S01]  /*41e0*/  UMOV UR43, 0x40000040 ;  /* 0x40000040002b7882 */ /* 0x000fe20000000000 */
[----:B------:R-:W-:Y:S01]  /*41f0*/  UIADD3 UR26, UR10, 0x800, URZ ;  /* 0x000008000a1a7890 */ /* 0x000fe2000fffe03f */
[-C--:B------:R-:W-:Y:S01]  /*4200*/  FMUL.FTZ R96, R96, R8.reuse ;  /* 0x0000000860607220 */ /* 0x080fe20000410000 */
[----:B------:R-:W-:Y:S01]  /*4210*/  UMOV UR27, 0x40000040 ;  /* 0x40000040001b7882 */ /* 0x000fe20000000000 */
[----:B------:R-:W-:Y:S01]  /*4220*/  UIADD3 UR30, UR10, 0x802, URZ ;  /* 0x000008020a1e7890 */ /* 0x000fe2000fffe03f */
[-C--:B------:R-:W-:Y:S01]  /*4230*/  FMUL.FTZ R97, R97, R8.reuse ;  /* 0x0000000861617220 */ /* 0x080fe20000410000 */
[----:B------:R-:W-:Y:S01]  /*4240*/  UMOV UR31, 0x40000040 ;  /* 0x40000040001f7882 */ /* 0x000fe20000000000 */
[----:B------:R-:W-:Y:S01]  /*4250*/  UIADD3 UR34, UR10, 0x804, URZ ;  /* 0x000008040a227890 */ /* 0x000fe2000fffe03f */
[-C--:B------:R-:W-:Y:S01]  /*4260*/  FMUL.FTZ R100, R100, R8.reuse ;  /* 0x0000000864647220 */ /* 0x080fe20000410000 */
[----:B------:R-:W-:Y:S01]  /*4270*/  UMOV UR35, 0x40000040 ;  /* 0x4000004000237882 */ /* 0x000fe20000000000 */
[-C--:B------:R-:W-:Y:S01]  /*4280*/  FMUL.FTZ R101, R101, R8.reuse ;  /* 0x0000000865657220 */ /* 0x080fe20000410000 */
        /* <DEDUP_REMOVED lines=23> */
[----:B------:R-:W-:Y:S01]  /*4400*/  FMUL.FTZ R149, R149, R8 ;  /* 0x0000000895957220 */ /* 0x000fe20000410000 */
        /* <DEDUP_REMOVED lines=32> */
[----:B------:R-:W-:-:S02]  /*4610*/  WARPGROUP.DEPBAR.LE gsb0, 0x0 ;  /* 0x00008000000079c5 */ /* 0x000fc40000010000 */
[----:B------:R-:W-:-:S06]  /*4620*/  WARPGROUP.ARRIVE ;  /* 0x00000000000079c5 */ /* 0x000fcc0000000000 */
[----:B------:R-:W-:Y:S01]  /*4630*/  HGMMA.64x128x16.F32.BF16 R24, gdesc[UR40], R24, gsb0 ;  /* 0x01e00000281879f0 */ /* 0x000fe20008001818 */
[----:B------:R-:W-:Y:S01]  /*4640*/  UIADD3 UR42, UR10, 0x4, URZ ;  /* 0x000000040a2a7890 */ /* 0x000fe2000fffe03f */
[----:B------:R-:W-:Y:S01]  /*4650*/  UMOV UR40, UR52 ;  /* 0x0000003400287c82 */ /* 0x000fe20008000000 */
[----:B------:R-:W-:Y:S01]  /*4660*/  UMOV UR41, UR53 ;  /* 0x0000003500297c82 */ /* 0x000fe20008000000 */
[----:B------:R-:W-:Y:S01]  /*4670*/  UMOV UR43, 0x40000040 ;  /* 0x40000040002b7882 */ /* 0x000fe20000000000 */
[----:B------:R-:W-:Y:S02]  /*4680*/  WARPGROUP.DEPBAR.LE gsb0, 0x0 ;  /* 0x00008000000079c5 */ /* 0x000fe40000010000 */
        /* <DEDUP_REMOVED lines=42> */
[----:B------:R-:W-:Y:S05]  /*4930*/  @!P0 BRA `(.L_x_20) ;  /* 0x0000000000048947 */ /* 0x000fea0003800000 */
[----:B------:R-:W-:Y:S01]  /*4940*/  BPT.TRAP 0x1 ;  /* 0x000000040000795c */ /* 0x000fe20000300000 */
.L_x_20:
[----:B------:R-:W-:Y:S01]  /*4950*/  ULEA UR11, UR5, UR60, 0x3 ;  /* 0x0000003c050b7291 */ /* 0x000fe2000f8e183f */
[----:B------:R-:W-:-:S05]  /*4960*/  IMAD.U32 R6, RZ, RZ, UR4 ;  /* 0x00000004ff067e24 */ /* 0x000fca000f8e00ff */
[----:B------:R-:W-:-:S04]  /*4970*/  SHF.L.U32 R6, R6, 0x1f, RZ ;  /* 0x0000001f06067819 */ /* 0x000fc800000006ff */
[----:B------:R3:W4:Y:S01]  /*4980*/  SYNCS.PHASECHK.TRANS64.TRYWAIT P2, [UR11+0x34850], R6 ;  /* 0x03485006ff0075a7 */ /* 0x000722000804014b */
[----:B------:R-:W-:Y:S05]  /*4990*/  @!P0 BRA `(.L_x_21) ;  /* 0x0000000000048947 */ /* 0x000fea0003800000 */
[----:B------:R-:W-:Y:S01]  /*49a0*/  BPT.TRAP 0x1 ;  /* 0x000000040000795c */ /* 0x000fe20000300000 */
.L_x_21:
[----:B----4-:R-:W-:Y:S05]  /*49b0*/  @P2 BRA `(.L_x_22) ;  /* 0x0000000000082947 */ /* 0x010fea0003800000 */
[----:B------:R-:W4:Y:S02]  /*49c0*/  SYNCS.PHASECHK.TRANS64.TRYWAIT P2, [UR11+0x34850], R6 ;  /* 0x03485006ff0075a7 */ /* 0x000f24000804014b */
[----:B----4-:R-:W-:Y:S05]  /*49d0*/  @!P2 BRA `(.L_x_23) ;  /* 0x000000680094a947 */ /* 0x010fea0003800000 */
.L_x_22:
[----:B------:R-:W-:Y:S01]  /*49e0*/  UIADD3 UR4, UR60, 0x400, URZ ;  /* 0x000004003c047890 */ /* 0x000fe2000fffe03f */
[----:B------:R-:W-:Y:S01]  /*49f0*/  WARPGROUP.ARRIVE ;  /* 0x00000000000079c5 */ /* 0x000fe20000000000 */
[----:B------:R-:W-:Y:S01]  /*4a00*/  UMOV UR15, 0x40000040 ;  /* 0x40000040000f7882 */ /* 0x000fe20000000000 */
[----:B-1-3--:R-:W-:Y:S01]  /*4a10*/  FMUL.FTZ R6, R24, UR6 ;  /* 0x0000000618067c20 */ /* 0x00afe20008410000 */
[----:B------:R-:W-:Y:S01]  /*4a20*/  USHF.R.U32.HI UR4, URZ, 0x4, UR4 ;  /* 0x000000043f047899 */ /* 0x000fe20008011604 */
[----:B------:R-:W-:Y:S01]  /*4a30*/  FMUL.FTZ R12, R25, UR6 ;  /* 0x00000006190c7c20 */ /* 0x000fe20008410000 */
[----:B------:R-:W-:Y:S01]  /*4a40*/  FMUL.FTZ R24, R28, UR6 ;  /* 0x000000061c187c20 */ /* 0x000fe20008410000 */
[----:B------:R-:W-:Y:S01]  /*4a50*/  FMUL.FTZ R190, R33, UR6 ;  /* 0x0000000621be7c20 */ /* 0x000fe20008410000 */
[----:B------:R-:W-:Y:S01]  /*4a60*/  ULOP3.LUT UR4, UR4, 0x3fff, URZ, 0xc0, !UPT ;  /* 0x00003fff04047892 */ /* 0x000fe2000f8ec03f */
[----:B------:R-:W2:Y:S01]  /*4a70*/  MUFU.TANH R6, R6 ;  /* 0x0000000600067308 */ /* 0x000ea20000002400 */
[----:B------:R-:W-:Y:S01]  /*4a80*/  FMUL.FTZ R192, R36, UR6 ;  /* 0x0000000624c07c20 */ /* 0x000fe20008410000 */
[----:B------:R-:W-:Y:S01]  /*4a90*/  FMUL.FTZ R194, R37, UR6 ;  /* 0x0000000625c27c20 */ /* 0x000fe20008410000 */
[----:B------:R-:W-:Y:S01]  /*4aa0*/  ULOP3.LUT UR4, UR4, 0x4000000, URZ, 0xfc, !UPT ;  /* 0x0400000004047892 */ /* 0x000fe2000f8efc3f */
[----:B------:R-:W-:Y:S01]  /*4ab0*/  FMUL.FTZ R196, R40, UR6 ;  /* 0x0000000628c47c20 */ /* 0x000fe20008410000 */
[----:B------:R-:W-:Y:S01]  /*4ac0*/  FMUL.FTZ R198, R41, UR6 ;  /* 0x0000000629c67c20 */ /* 0x000fe20008410000 */
[----:B------:R-:W-:Y:S01]  /*4ad0*/  FMUL.FTZ R200, R44, UR6 ;  /* 0x000000062cc87c20 */ /* 0x000fe20008410000 */
[----:B------:R-:W-:Y:S01]  /*4ae0*/  ULEA UR4, UR5, UR4, 0xb ;  /* 0x0000000405047291 */ /* 0x000fe2000f8e583f */
[----:B------:R-:W1:Y:S01]  /*4af0*/  MUFU.TANH R12, R12 ;  /* 0x0000000c000c7308 */ /* 0x000e620000002400 */
[----:B------:R-:W-:Y:S01]  /*4b00*/  FMUL.FTZ R202, R45, UR6 ;  /* 0x000000062dca7c20 */ /* 0x000fe20008410000 */
[----:B------:R-:W-:Y:S01]  /*4b10*/  FMUL.FTZ R204, R52, UR6 ;  /* 0x0000000634cc7c20 */ /* 0x000fe20008410000 */
[----:B------:R-:W-:Y:S01]  /*4b20*/  UIADD3 UR10, UR4, 0x80, URZ ;  /* 0x00000080040a7890 */ /* 0x000fe2000fffe03f */
[----:B------:R-:W-:Y:S01]  /*4b30*/  FMUL.FTZ R206, R53, UR6 ;  /* 0x0000000635ce7c20 */ /* 0x000fe20008410000 */
[----:B------:R-:W-:Y:S01]  /*4b40*/  FMUL.FTZ R208, R56, UR6 ;  /* 0x0000000638d07c20 */ /* 0x000fe20008410000 */
[----:B------:R-:W-:Y:S01]  /*4b50*/  UMOV UR14, UR4 ;  /* 0x00000004000e7c82 */ /* 0x000fe20008000000 */
[----:B------:R-:W-:Y:S01]  /*4b60*/  FMUL.FTZ R14, R26, UR6 ;  /* 0x000000061a0e7c20 */ /* 0x000fe20008410000 */
[----:B------:R-:W-:Y:S01]  /*4b70*/  HGMMA.64x128x16.F32.BF16 R88, R180, gdesc[UR12].tnspB, R88, gsb0 ;  /* 0x41e0000cb4587df0 */ /* 0x000fe20008001858 */
[----:B------:R-:W-:Y:S01]  /*4b80*/  UMOV UR15, 0x40000040 ;  /* 0x40000040000f7882 */ /* 0x000fe20000000000 */
[----:B------:R-:W-:Y:S01]  /*4b90*/  UMOV UR14, UR10 ;  /* 0x0000000a000e7c82 */ /* 0x000fe20008000000 */
[----:B------:R-:W-:Y:S01]  /*4ba0*/  UIADD3 UR10, UR4, 0x100, URZ ;  /* 0x00000100040a7890 */ /* 0x000fe2000fffe03f */
[----:B------:R-:W3:Y:S01]  /*4bb0*/  MUFU.TANH R24, R24 ;  /* 0x0000001800187308 */ /* 0x000ee20000002400 */
[----:B--2---:R-:W-:Y:S01]  /*4bc0*/  FMNMX.FTZ R7, R6, R11, !PT ;  /* 0x0000000b06077209 */ /* 0x004fe20007810000 */
[----:B------:R-:W-:Y:S01]  /*4bd0*/  FMUL.FTZ R210, R57, UR6 ;  /* 0x0000000639d27c20 */ /* 0x000fe20008410000 */
[----:B------:R-:W-:Y:S01]  /*4be0*/  FMUL.FTZ R20, R27, UR6 ;  /* 0x000000061b147c20 */ /* 0x000fe20008410000 */
[----:B------:R-:W-:Y:S01]  /*4bf0*/  FMUL.FTZ R212, R60, UR6 ;  /* 0x000000063cd47c20 */ /* 0x000fe20008410000 */
[----:B-1----:R-:W-:Y:S01]  /*4c00*/  FMNMX.FTZ R7, R12, R7, !PT ;  /* 0x000000070c077209 */ /* 0x002fe20007810000 */
[----:B------:R-:W-:Y:S01]  /*4c10*/  FMUL.FTZ R26, R30, UR6 ;  /* 0x000000061e1a7c20 */ /* 0x000fe20008410000 */
[----:B------:R-:W-:Y:S01]  /*4c20*/  FMUL.FTZ R214, R61, UR6 ;  /* 0x000000063dd67c20 */ /* 0x000fe20008410000 */
[----:B------:R-:W-:Y:S01]  /*4c30*/  MUFU.TANH R190, R190 ;  /* 0x000000be00be7308 */ /* 0x000fe20000002400 */
[----:B------:R-:W-:Y:S01]  /*4c40*/  FMUL.FTZ R28, R31, UR6 ;  /* 0x000000061f1c7c20 */ /* 0x000fe20008410000 */
[----:B------:R-:W-:Y:S01]  /*4c50*/  FMUL.FTZ R216, R64, UR6 ;  /* 0x0000000640d87c20 */ /* 0x000fe20008410000 */
[----:B------:R-:W-:Y:S01]  /*4c60*/  FMUL.FTZ R30, R34, UR6 ;  /* 0x00000006221e7c20 */ /* 0x000fe20008410000 */
[----:B------:R-:W-:Y:S01]  /*4c70*/  FMUL.FTZ R34, R38, UR6 ;  /* 0x0000000626227c20 */ /* 0x000fe20008410000 */
[----:B------:R-:W-:Y:S01]  /*4c80*/  FMUL.FTZ R218, R69, UR6 ;  /* 0x0000000645da7c20 */ /* 0x000fe20008410000 */
[----:B------:R-:W-:Y:S01]  /*4c90*/  FMUL.FTZ R36, R39, UR6 ;  /* 0x0000000627247c20 */ /* 0x000fe20008410000 */
[----:B------:R-:W-:Y:S01]  /*4ca0*/  FMUL.FTZ R72, R72, UR6 ;  /* 0x0000000648487c20 */ /* 0x000fe20008410000 */
[----:B------:R-:W-:Y:S01]  /*4cb0*/  MUFU.TANH R192, R192 ;  /* 0x000000c000c07308 */ /* 0x000fe20000002400 */
[----:B---3--:R-:W-:Y:S01]  /*4cc0*/  FMNMX.FTZ R7, R24, R7, !PT ;  /* 0x0000000718077209 */ /* 0x008fe20007810000 */
[----:B------:R-:W-:Y:S01]  /*4cd0*/  FMUL.FTZ R38, R42, UR6 ;  /* 0x000000062a267c20 */ /* 0x000fe20008410000 */
[----:B------:R-:W-:Y:S01]  /*4ce0*/  FMUL.FTZ R220, R73, UR6 ;  /* 0x0000000649dc7c20 */ /* 0x000fe20008410000 */
[----:B------:R-:W-:Y:S01]  /*4cf0*/  FMUL.FTZ R40, R43, UR6 ;  /* 0x000000062b287c20 */ /* 0x000fe20008410000 */
[----:B------:R-:W-:Y:S01]  /*4d00*/  FMUL.FTZ R76, R76, UR6 ;  /* 0x000000064c4c7c20 */ /* 0x000fe20008410000 */
        /* <DEDUP_REMOVED lines=27> */
[C---:B------:R-:W-:Y:S01]  /*4ec0*/  ISETP.GT.AND P2, PT, R188.reuse, RZ, PT ;  /* 0x000000ffbc00720c */ /* 0x040fe20003f44270 */
[----:B------:R-:W-:Y:S01]  /*4ed0*/  UMOV UR5, UR38 ;  /* 0x0000002600057c82 */ /* 0x000fe20008000000 */
[----:B------:R-:W-:-:S05]  /*4ee0*/  IADD3 R188, R188, -0x1, RZ ;  /* 0xffffffffbcbc7810 */ /* 0x000fca0007ffe0ff */
[----:B------:R-:W-:Y:S08]  /*4ef0*/  MUFU.TANH R202, R202 ;  /* 0x000000ca00ca7308 */ /* 0x000ff00000002400 */
[----:B------:R-:W-:Y:S08]  /*4f00*/  MUFU.TANH R204, R204 ;  /* 0x000000cc00cc7308 */ /* 0x000ff00000002400 */
[----:B------:R-:W-:Y:S08]  /*4f10*/  MUFU.TANH R206, R206 ;  /* 0x000000ce00ce7308 */ /* 0x000ff00000002400 */
[----:B------:R-:W-:Y:S08]  /*4f20*/  MUFU.TANH R208, R208 ;  /* 0x000000d000d07308 */ /* 0x000ff00000002400 */
[----:B------:R-:W1:Y:S08]  /*4f30*/  MUFU.TANH R14, R14 ;  /* 0x0000000e000e7308 */ /* 0x000e700000002400 */
[----:B------:R-:W-:Y:S08]  /*4f40*/  MUFU.TANH R210, R210 ;  /* 0x000000d200d27308 */ /* 0x000ff00000002400 */
[----:B------:R-:W2:Y:S01]  /*4f50*/  MUFU.TANH R20, R20 ;  /* 0x0000001400147308 */ /* 0x000ea20000002400 */
[----:B-1----:R-:W-:-:S07]  /*4f60*/  FMNMX.FTZ R21, R14, R9, !PT ;  /* 0x000000090e157209 */ /* 0x002fce0007810000 */
[----:B------:R-:W-:Y:S08]  /*4f70*/  MUFU.TANH R212, R212 ;  /* 0x000000d400d47308 */ /* 0x000ff00000002400 */
[----:B------:R-:W1:Y:S01]  /*4f80*/  MUFU.TANH R26, R26 ;  /* 0x0000001a001a7308 */ /* 0x000e620000002400 */
[----:B--2---:R-:W-:-:S07]  /*4f90*/  FMNMX.FTZ R21, R20, R21, !PT ;  /* 0x0000001514157209 */ /* 0x004fce0007810000 */
[----:B------:R-:W-:Y:S08]  /*4fa0*/  MUFU.TANH R214, R214 ;  /* 0x000000d600d67308 */ /* 0x000ff00000002400 */
[----:B------:R-:W2:Y:S01]  /*4fb0*/  MUFU.TANH R28, R28 ;  /* 0x0000001c001c7308 */ /* 0x000ea20000002400 */
[----:B-1----:R-:W-:Y:S01]  /*4fc0*/  FMNMX.FTZ R21, R26, R21, !PT ;  /* 0x000000151a157209 */ /* 0x002fe20007810000 */
[----:B------:R-:W-:-:S02]  /*4fd0*/  WARPGROUP.DEPBAR.LE gsb0, 0x0 ;  /* 0x00008000000079c5 */ /* 0x000fc40000010000 */
[----:B------:R-:W-:Y:S01]  /*4fe0*/  WARPGROUP.ARRIVE ;  /* 0x00000000000079c5 */ /* 0x000fe20000000000 */
[----:B------:R-:W-:Y:S01]  /*4ff0*/  FMUL.FTZ R180, R29, UR6 ;  /* 0x000000061db47c20 */ /* 0x000fe20008410000 */
[----:B------:R-:W-:Y:S01]  /*5000*/  FMUL.FTZ R182, R32, UR6 ;  /* 0x0000000620b67c20 */ /* 0x000fe20008410000 */
[----:B------:R-:W-:Y:S01]  /*5010*/  FMUL.FTZ R32, R35, UR6 ;  /* 0x0000000623207c20 */ /* 0x000fe20008410000 */
[----:B------:R-:W-:Y:S02]  /*5020*/  MUFU.TANH R216, R216 ;  /* 0x000000d800d87308 */ /* 0x000fe40000002400 */
[----:B------:R-:W-:Y:S01]  /*5030*/  HGMMA.64x128x16.F32.BF16 R88, R176, gdesc[UR12].tnspB, R88, gsb0 ;  /* 0x41e0000cb0587df0 */ /* 0x000fe20008001858 */
[----:B------:R-:W-:Y:S01]  /*5040*/  UMOV UR14, UR10 ;  /* 0x0000000a000e7c82 */ /* 0x000fe20008000000 */
[----:B------:R-:W-:Y:S01]  /*5050*/  UMOV UR15, 0x40000040 ;  /* 0x40000040000f7882 */ /* 0x000fe20000000000 */
[----:B------:R-:W-:-:S03]  /*5060*/  UIADD3 UR10, UR4, 0x180, URZ ;  /* 0x00000180040a7890 */ /* 0x000fc6000fffe03f */
[----:B------:R-:W1:Y:S01]  /*5070*/  MUFU.TANH R180, R180 ;  /* 0x000000b400b47308 */ /* 0x000e620000002400 */
[----:B--2---:R-:W-:-:S07]  /*5080*/  FMNMX.FTZ R21, R28, R21, !PT ;  /* 0x000000151c157209 */ /* 0x004fce0007810000 */
[----:B------:R-:W2:Y:S08]  /*5090*/  MUFU.TANH R182, R182 ;  /* 0x000000b600b67308 */ /* 0x000eb00000002400 */
[----:B------:R-:W3:Y:S01]  /*50a0*/  MUFU.TANH R30, R30 ;  /* 0x0000001e001e7308 */ /* 0x000ee20000002400 */
[----:B-1----:R-:W-:-:S07]  /*50b0*/  FMNMX.FTZ R7, R180, R7, !PT ;  /* 0x00000007b4077209 */ /* 0x002fce0007810000 */
[----:B------:R-:W1:Y:S01]  /*50c0*/  MUFU.TANH R32, R32 ;  /* 0x0000002000207308 */ /* 0x000e620000002400 */
[----:B--2---:R-:W-:-:S04]  /*50d0*/  FMNMX.FTZ R7, R182, R7, !PT ;  /* 0x00000007b6077209 */ /* 0x004fc80007810000 */
[----:B------:R-:W-:-:S03]  /*50e0*/  FMNMX.FTZ R7, R190, R7, !PT ;  /* 0x00000007be077209 */ /* 0x000fc60007810000 */
[----:B------:R-:W2:Y:S01]  /*50f0*/  MUFU.TANH R34, R34 ;  /* 0x0000002200227308 */ /* 0x000ea20000002400 */
[----:B------:R-:W-:Y:S02]  /*5100*/  FMNMX.FTZ R7, R192, R7, !PT ;  /* 0x00000007c0077209 */ /* 0x000fe40007810000 */
[----:B---3--:R-:W-:Y:S02]  /*5110*/  FMNMX.FTZ R25, R30, R21, !PT ;  /* 0x000000151e197209 */ /* 0x008fe40007810000 */
[----:B------:R-:W-:-:S03]  /*5120*/  FMNMX.FTZ R7, R194, R7, !PT ;  /* 0x00000007c2077209 */ /* 0x000fc60007810000 */
[----:B------:R-:W-:Y:S01]  /*5130*/  MUFU.TANH R218, R218 ;  /* 0x000000da00da7308 */ /* 0x000fe20000002400 */
[----:B------:R-:W-:Y:S02]  /*5140*/  FMNMX.FTZ R7, R196, R7, !PT ;  /* 0x00000007c4077209 */ /* 0x000fe40007810000 */
[----:B-1----:R-:W-:Y:S02]  /*5150*/  FMNMX.FTZ R25, R32, R25, !PT ;  /* 0x0000001920197209 */ /* 0x002fe40007810000 */
[----:B------:R-:W-:-:S03]  /*5160*/  FMNMX.FTZ R7, R198, R7, !PT ;  /* 0x00000007c6077209 */ /* 0x000fc60007810000 */
[----:B------:R-:W1:Y:S01]  /*5170*/  MUFU.TANH R36, R36 ;  /* 0x0000002400247308 */ /* 0x000e620000002400 */
[----:B------:R-:W-:Y:S02]  /*5180*/  FMNMX.FTZ R7, R200, R7, !PT ;  /* 0x00000007c8077209 */ /* 0x000fe40007810000 */
[----:B--2---:R-:W-:Y:S02]  /*5190*/  FMNMX.FTZ R25, R34, R25, !PT ;  /* 0x0000001922197209 */ /* 0x004fe40007810000 */
[----:B------:R-:W-:-:S03]  /*51a0*/  FMNMX.FTZ R7, R202, R7, !PT ;  /* 0x00000007ca077209 */ /* 0x000fc60007810000 */
        /* <DEDUP_REMOVED lines=24> */
[----:B------:R-:W-:Y:S01]  /*5330*/  UIADD3 UR10, UR4, 0x200, URZ ;  /* 0x00000200040a7890 */ /* 0x000fe2000fffe03f */
[----:B--2---:R-:W-:-:S02]  /*5340*/  FMNMX.FTZ R31, R46, R27, !PT ;  /* 0x0000001b2e1f7209 */ /* 0x004fc40007810000 */
[----:B------:R-:W1:Y:S08]  /*5350*/  MUFU.TANH R176, R176 ;  /* 0x000000b000b07308 */ /* 0x000e700000002400 */
[----:B------:R-:W2:Y:S08]  /*5360*/  MUFU.TANH R178, R178 ;  /* 0x000000b200b27308 */ /* 0x000eb00000002400 */
[----:B------:R-:W3:Y:S01]  /*5370*/  MUFU.TANH R48, R48 ;  /* 0x0000003000307308 */ /* 0x000ee20000002400 */
[----:B-1----:R-:W-:-:S07]  /*5380*/  FMNMX.FTZ R7, R176, R7, !PT ;  /* 0x00000007b0077209 */ /* 0x002fce0007810000 */
[----:B------:R-:W-:Y:S01]  /*5390*/  MUFU.TANH R228, R228 ;  /* 0x000000e400e47308 */ /* 0x000fe20000002400 */
[----:B--2---:R-:W-:-:S04]  /*53a0*/  FMNMX.FTZ R7, R178, R7, !PT ;  /* 0x00000007b2077209 */ /* 0x004fc80007810000 */
[----:B------:R-:W-:-:S03]  /*53b0*/  FMNMX.FTZ R7, R204, R7, !PT ;  /* 0x00000007cc077209 */ /* 0x000fc60007810000 */
[----:B------:R-:W1:Y:S01]  /*53c0*/  MUFU.TANH R50, R50 ;  /* 0x0000003200327308 */ /* 0x000e620000002400 */
[----:B------:R-:W-:Y:S02]  /*53d0*/  FMNMX.FTZ R7, R206, R7, !PT ;  /* 0x00000007ce077209 */ /* 0x000fe40007810000 */
[----:B---3--:R-:W-:Y:S02]  /*53e0*/  FMNMX.FTZ R31, R48, R31, !PT ;  /* 0x0000001f301f7209 */ /* 0x008fe40007810000 */
[----:B------:R-:W-:-:S03]  /*53f0*/  FMNMX.FTZ R7, R208, R7, !PT ;  /* 0x00000007d0077209 */ /* 0x000fc60007810000 */
[----:B------:R-:W-:Y:S01]  /*5400*/  MUFU.TANH R226, R226 ;  /* 0x000000e200e27308 */ /* 0x000fe20000002400 */
[----:B------:R-:W-:-:S04]  /*5410*/  FMNMX.FTZ R7, R210, R7, !PT ;  /* 0x00000007d2077209 */ /* 0x000fc80007810000 */
[----:B------:R-:W-:-:S03]  /*5420*/  FMNMX.FTZ R7, R212, R7, !PT ;  /* 0x00000007d4077209 */ /* 0x000fc60007810000 */
[----:B------:R-:W2:Y:S01]  /*5430*/  MUFU.TANH R52, R52 ;  /* 0x0000003400347308 */ /* 0x000ea20000002400 */
[----:B------:R-:W-:Y:S02]  /*5440*/  FMNMX.FTZ R7, R214, R7, !PT ;  /* 0x00000007d6077209 */ /* 0x000fe40007810000 */
[----:B-1----:R-:W-:Y:S02]  /*5450*/  FMNMX.FTZ R31, R50, R31, !PT ;  /* 0x0000001f321f7209 */ /* 0x002fe40007810000 */
[----:B------:R-:W-:-:S03]  /*5460*/  FMNMX.FTZ R7, R216, R7, !PT ;  /* 0x00000007d8077209 */ /* 0x000fc60007810000 */
[----:B------:R-:W1:Y:S08]  /*5470*/  MUFU.TANH R54, R54 ;  /* 0x0000003600367308 */ /* 0x000e700000002400 */
[----:B------:R-:W3:Y:S01]  /*5480*/  MUFU.TANH R56, R56 ;  /* 0x0000003800387308 */ /* 0x000ee20000002400 */
[----:B--2---:R-:W-:-:S07]  /*5490*/  FMNMX.FTZ R31, R52, R31, !PT ;  /* 0x0000001f341f7209 */ /* 0x004fce0007810000 */
[----:B------:R-:W2:Y:S01]  /*54a0*/  MUFU.TANH R58, R58 ;  /* 0x0000003a003a7308 */ /* 0x000ea20000002400 */
[----:B-1----:R-:W-:-:S07]  /*54b0*/  FMNMX.FTZ R33, R54, R31, !PT ;  /* 0x0000001f36217209 */ /* 0x002fce0007810000 */
[----:B------:R-:W1:Y:S01]  /*54c0*/  MUFU.TANH R60, R60 ;  /* 0x0000003c003c7308 */ /* 0x000e620000002400 */
[----:B---3--:R-:W-:-:S07]  /*54d0*/  FMNMX.FTZ R33, R56, R33, !PT ;  /* 0x0000002138217209 */ /* 0x008fce0007810000 */
[----:B------:R-:W3:Y:S01]  /*54e0*/  MUFU.TANH R62, R62 ;  /* 0x0000003e003e7308 */ /* 0x000ee20000002400 */
[----:B--2---:R-:W-:-:S07]  /*54f0*/  FMNMX.FTZ R33, R58, R33, !PT ;  /* 0x000000213a217209 */ /* 0x004fce0007810000 */
[----:B------:R-:W2:Y:S01]  /*5500*/  MUFU.TANH R64, R64 ;  /* 0x0000004000407308 */ /* 0x000ea20000002400 */
[----:B-1----:R-:W-:-:S07]  /*5510*/  FMNMX.FTZ R33, R60, R33, !PT ;  /* 0x000000213c217209 */ /* 0x002fce0007810000 */
[----:B------:R-:W1:Y:S01]  /*5520*/  MUFU.TANH R66, R66 ;  /* 0x0000004200427308 */ /* 0x000e620000002400 */
[----:B---3--:R-:W-:-:S07]  /*5530*/  FMNMX.FTZ R35, R62, R33, !PT ;  /* 0x000000213e237209 */ /* 0x008fce0007810000 */
[----:B------:R-:W-:Y:S01]  /*5540*/  MUFU.TANH R70, R70 ;  /* 0x0000004600467308 */ /* 0x000fe20000002400 */
[----:B--2---:R-:W-:-:S07]  /*5550*/  FMNMX.FTZ R35, R64, R35, !PT ;  /* 0x0000002340237209 */ /* 0x004fce0007810000 */
[----:B------:R-:W-:Y:S01]  /*5560*/  MUFU.TANH R74, R74 ;  /* 0x0000004a004a7308 */ /* 0x000fe20000002400 */
[----:B-1----:R-:W-:-:S07]  /*5570*/  FMNMX.FTZ R35, R66, R35, !PT ;  /* 0x0000002342237209 */ /* 0x002fce0007810000 */
[----:B------:R-:W-:Y:S01]  /*5580*/  MUFU.TANH R78, R78 ;  /* 0x0000004e004e7308 */ /* 0x000fe20000002400 */
[----:B------:R-:W-:Y:S02]  /*5590*/  WARPGROUP.DEPBAR.LE gsb0, 0x0 ;  /* 0x00008000000079c5 */ /* 0x000fe40000010000 */
[----:B------:R-:W-:Y:S01]  /*55a0*/  WARPGROUP.ARRIVE ;  /* 0x00000000000079c5 */ /* 0x000fe20000000000 */
[----:B------:R-:W-:Y:S01]  /*55b0*/  FMUL.FTZ R172, R65, UR6 ;  /* 0x0000000641ac7c20 */ /* 0x000fe20008410000 */
[----:B------:R-:W-:Y:S01]  /*55c0*/  FMUL.FTZ R174, R68, UR6 ;  /* 0x0000000644ae7c20 */ /* 0x000fe20008410000 */
[----:B------:R-:W-:Y:S02]  /*55d0*/  FMUL.FTZ R68, R71, UR6 ;  /* 0x0000000647447c20 */ /* 0x000fe40008410000 */
[----:B------:R-:W-:Y:S01]  /*55e0*/  MUFU.TANH R84, R84 ;  /* 0x0000005400547308 */ /* 0x000fe20000002400 */
[----:B------:R-:W-:Y:S01]  /*55f0*/  HGMMA.64x128x16.F32.BF16 R88, R168, gdesc[UR12].tnspB, R88, gsb0 ;  /* 0x41e0000ca8587df0 */ /* 0x000fe20008001858 */
[----:B------:R-:W-:Y:S01]  /*5600*/  UMOV UR14, UR10 ;  /* 0x0000000a000e7c82 */ /* 0x000fe20008000000 */
[----:B------:R-:W-:Y:S01]  /*5610*/  UMOV UR15, 0x40000040 ;  /* 0x40000040000f7882 */ /* 0x000fe20000000000 */
[----:B------:R-:W-:-:S04]  /*5620*/  UIADD3 UR10, UR4, 0x280, URZ ;  /* 0x00000280040a7890 */ /* 0x000fc8000fffe03f */
[----:B------:R-:W1:Y:S08]  /*5630*/  MUFU.TANH R172, R172 ;  /* 0x000000ac00ac7308 */ /* 0x000e700000002400 */
[----:B------:R-:W2:Y:S08]  /*5640*/  MUFU.TANH R174, R174 ;  /* 0x000000ae00ae7308 */ /* 0x000eb00000002400 */
[----:B------:R-:W3:Y:S01]  /*5650*/  MUFU.TANH R68, R68 ;  /* 0x0000004400447308 */ /* 0x000ee20000002400 */
[----:B-1----:R-:W-:-:S07]  /*5660*/  FMNMX.FTZ R7, R172, R7, !PT ;  /* 0x00000007ac077209 */ /* 0x002fce0007810000 */
[----:B------:R-:W1:Y:S01]  /*5670*/  MUFU.TANH R82, R82 ;  /* 0x0000005200527308 */ /* 0x000e620000002400 */
[----:B--2---:R-:W-:-:S04]  /*5680*/  FMNMX.FTZ R7, R174, R7, !PT ;  /* 0x00000007ae077209 */ /* 0x004fc80007810000 */
[----:B------:R-:W-:-:S03]  /*5690*/  FMNMX.FTZ R7, R218, R7, !PT ;  /* 0x00000007da077209 */ /* 0x000fc60007810000 */
[----:B------:R-:W-:Y:S01]  /*56a0*/  MUFU.TANH R86, R86 ;  /* 0x0000005600567308 */ /* 0x000fe20000002400 */
[----:B------:R-:W-:Y:S02]  /*56b0*/  FMNMX.FTZ R7, R72, R7, !PT ;  /* 0x0000000748077209 */ /* 0x000fe40007810000 */
[----:B---3--:R-:W-:Y:S02]  /*56c0*/  FMNMX.FTZ R35, R68, R35, !PT ;  /* 0x0000002344237209 */ /* 0x008fe40007810000 */
[----:B------:R-:W-:Y:S02]  /*56d0*/  FMNMX.FTZ R7, R220, R7, !PT ;  /* 0x00000007dc077209 */ /* 0x000fe40007810000 */
[----:B------:R-:W-:Y:S02]  /*56e0*/  FMNMX.FTZ R37, R70, R35, !PT ;  /* 0x0000002346257209 */ /* 0x000fe40007810000 */
[----:B------:R-:W-:Y:S02]  /*56f0*/  FMNMX.FTZ R7, R76, R7, !PT ;  /* 0x000000074c077209 */ /* 0x000fe40007810000 */
[----:B------:R-:W-:-:S02]  /*5700*/  FMNMX.FTZ R37, R74, R37, !PT ;  /* 0x000000254a257209 */ /* 0x000fc40007810000 */
[----:B------:R-:W-:Y:S02]  /*5710*/  FMNMX.FTZ R7, R222, R7, !PT ;  /* 0x00000007de077209 */ /* 0x000fe40007810000 */
[----:B------:R-:W-:Y:S02]  /*5720*/  FMNMX.FTZ R37, R78, R37, !PT ;  /* 0x000000254e257209 */ /* 0x000fe40007810000 */
[----:B------:R-:W-:Y:S02]  /*5730*/  FMNMX.FTZ R7, R80, R7, !PT ;  /* 0x0000000750077209 */ /* 0x000fe40007810000 */
[----:B------:R-:W-:Y:S02]  /*5740*/  FMNMX.FTZ R37, R84, R37, !PT ;  /* 0x0000002554257209 */ /* 0x000fe40007810000 */
[----:B------:R-:W-:Y:S02]  /*5750*/  FMNMX.FTZ R7, R224, R7, !PT ;  /* 0x00000007e0077209 */ /* 0x000fe40007810000 */
[----:B-1----:R-:W-:-:S02]  /*5760*/  FMNMX.FTZ R39, R82, R37, !PT ;  /* 0x0000002552277209 */ /* 0x002fc40007810000 */
[----:B------:R-:W-:-:S04]  /*5770*/  FMNMX.FTZ R7, R228, R7, !PT ;  /* 0x00000007e4077209 */ /* 0x000fc80007810000 */
[----:B------:R-:W-:-:S05]  /*5780*/  FMNMX.FTZ R7, R226, R7, !PT ;  /* 0x00000007e2077209 */ /* 0x000fca0007810000 */
[----:B------:R-:W1:Y:S02]  /*5790*/  SHFL.BFLY PT, R8, R7, 0x2, 0x1f ;  /* 0x0c401f0007087f89 */ /* 0x000e6400000e0000 */
[----:B-1----:R-:W-:Y:S02]  /*57a0*/  FMNMX.FTZ R8, R7, R8, !PT ;  /* 0x0000000807087209 */ /* 0x002fe40007810000 */
[----:B------:R-:W1:Y:S03]  /*57b0*/  LDC R7, c[0x0][0x988] ;  /* 0x00026200ff077b82 */ /* 0x000e660000000800 */
[----:B------:R-:W2:Y:S02]  /*57c0*/  SHFL.BFLY PT, R13, R8, 0x1, 0x1f ;  /* 0x0c201f00080d7f89 */ /* 0x000ea400000e0000 */
[----:B--2---:R-:W-:-:S05]  /*57d0*/  FMNMX.FTZ R10, R8, R13, !PT ;  /* 0x0000000d080a7209 */ /* 0x004fca0007810000 */
[C---:B-1----:R-:W-:Y:S01]  /*57e0*/  FMUL.FTZ R29, R10.reuse, R7 ;  /* 0x000000070a1d7220 */ /* 0x042fe20000410000 */
[----:B------:R-:W-:-:S03]  /*57f0*/  FADD.FTZ R8, -R10, R11 ;  /* 0x0000000b0a087221 */ /* 0x000fc60000010100 */
[-CC-:B------:R-:W-:Y:S01]  /*5800*/  FFMA.FTZ R11, R6, R7.reuse, -R29.reuse ;  /* 0x00000007060b7223 */ /* 0x180fe2000001081d */
[-CC-:B------:R-:W-:Y:S01]  /*5810*/  FFMA.FTZ R230, R12, R7.reuse, -R29.reuse ;  /* 0x000000070ce67223 */ /* 0x180fe2000001081d */
[-CC-:B------:R-:W-:Y:S01]  /*5820*/  FFMA.FTZ R192, R192, R7.reuse, -R29.reuse ;  /* 0x00000007c0c07223 */ /* 0x180fe2000001081d */
[-CC-:B------:R-:W-:Y:S01]  /*5830*/  FFMA.FTZ R196, R196, R7.reuse, -R29.reuse ;  /* 0x00000007c4c47223 */ /* 0x180fe2000001081d */
[-CC-:B------:R-:W-:Y:S01]  /*5840*/  FFMA.FTZ R200, R200, R7.reuse, -R29.reuse ;  /* 0x00000007c8c87223 */ /* 0x180fe2000001081d */
[-CC-:B------:R-:W-:Y:S01]  /*5850*/  FFMA.FTZ R13, R24, R7.reuse, -R29.reuse ;  /* 0x00000007180d7223 */ /* 0x180fe2000001081d */
[----:B------:R1:W-:Y:S01]  /*5860*/  MUFU.EX2 R21, R192 ;  /* 0x000000c000157308 */ /* 0x0003e20000000800 */
[-CC-:B------:R-:W-:Y:S01]  /*5870*/  FFMA.FTZ R43, R72, R7.reuse, -R29.reuse ;  /* 0x00000007482b7223 */ /* 0x180fe2000001081d */
[----:B------:R-:W-:Y:S02]  /*5880*/  WARPGROUP.DEPBAR.LE gsb0, 0x0 ;  /* 0x00008000000079c5 */ /* 0x000fe40000010000 */
[----:B------:R-:W-:Y:S01]  /*5890*/  WARPGROUP.ARRIVE ;  /* 0x00000000000079c5 */ /* 0x000fe20000000000 */
[----:B------:R-:W-:Y:S01]  /*58a0*/  FMUL.FTZ R168, R83, UR6 ;  /* 0x0000000653a87c20 */ /* 0x000fe20008410000 */
[----:B------:R-:W-:Y:S01]  /*58b0*/  FMUL.FTZ R170, R87, UR6 ;  /* 0x0000000657aa7c20 */ /* 0x000fe20008410000 */
[-CC-:B------:R-:W-:Y:S01]  /*58c0*/  FFMA.FTZ R47, R80, R7.reuse, -R29.reuse ;  /* 0x00000007502f7223 */ /* 0x180fe2000001081d */
[----:B------:R2:W-:Y:S01]  /*58d0*/  MUFU.EX2 R25, R196 ;  /* 0x000000c400197308 */ /* 0x0005e20000000800 */
[-CC-:B-1----:R-:W-:Y:S01]  /*58e0*/  FFMA.FTZ R192, R202, R7.reuse, -R29.reuse ;  /* 0x00000007cac07223 */ /* 0x182fe2000001081d */
[----:B------:R-:W-:Y:S01]  /*58f0*/  HGMMA.64x128x16.F32.BF16 R88, R152, gdesc[UR12].tnspB, R88, gsb0 ;  /* 0x41e0000c98587df0 */ /* 0x000fe20008001858 */
[----:B------:R-:W-:Y:S01]  /*5900*/  UMOV UR14, UR10 ;  /* 0x0000000a000e7c82 */ /* 0x000fe20008000000 */
[----:B------:R-:W-:Y:S01]  /*5910*/  UMOV UR15, 0x40000040 ;  /* 0x40000040000f7882 */ /* 0x000fe20000000000 */
[----:B------:R-:W-:Y:S01]  /*5920*/  UIADD3 UR10, UR4, 0x300, URZ ;  /* 0x00000300040a7890 */ /* 0x000fe2000fffe03f */
[-CC-:B------:R-:W-:Y:S01]  /*5930*/  FFMA.FTZ R24, R180, R7.reuse, -R29.reuse ;  /* 0x00000007b4187223 */ /* 0x180fe2000001081d */
[-CC-:B------:R-:W-:Y:S01]  /*5940*/  FFMA.FTZ R15, R182, R7.reuse, -R29.reuse ;  /* 0x00000007b60f7223 */ /* 0x180fe2000001081d */
[----:B------:R-:W1:Y:S01]  /*5950*/  MUFU.TANH R168, R168 ;  /* 0x000000a800a87308 */ /* 0x000e620000002400 */
[-CC-:B------:R-:W-:Y:S01]  /*5960*/  FFMA.FTZ R176, R176, R7.reuse, -R29.reuse ;  /* 0x00000007b0b07223 */ /* 0x180fe2000001081d */
[-CC-:B------:R-:W-:Y:S01]  /*5970*/  FFMA.FTZ R204, R204, R7.reuse, -R29.reuse ;  /* 0x00000007cccc7223 */ /* 0x180fe2000001081d */
[-CC-:B--2---:R-:W-:Y:S01]  /*5980*/  FFMA.FTZ R196, R206, R7.reuse, -R29.reuse ;  /* 0x00000007cec47223 */ /* 0x184fe2000001081d */
[-CC-:B------:R-:W-:Y:S01]  /*5990*/  FFMA.FTZ R208, R208, R7.reuse, -R29.reuse ;  /* 0x00000007d0d07223 */ /* 0x180fe2000001081d */
[-CC-:B------:R-:W-:Y:S01]  /*59a0*/  FFMA.FTZ R212, R212, R7.reuse, -R29.reuse ;  /* 0x00000007d4d47223 */ /* 0x180fe2000001081d */
[-CC-:B------:R-:W-:Y:S01]  /*59b0*/  FFMA.FTZ R41, R174, R7.reuse, -R29.reuse ;  /* 0x00000007ae297223 */ /* 0x180fe2000001081d */
[-CC-:B------:R-:W-:Y:S01]  /*59c0*/  FFMA.FTZ R72, R220, R7.reuse, -R29.reuse ;  /* 0x00000007dc487223 */ /* 0x180fe2000001081d */
[----:B------:R-:W2:Y:S01]  /*59d0*/  MUFU.TANH R170, R170 ;  /* 0x000000aa00aa7308 */ /* 0x000ea20000002400 */
[-CC-:B------:R-:W-:Y:S01]  /*59e0*/  FFMA.FTZ R80, R224, R7.reuse, -R29.reuse ;  /* 0x00000007e0507223 */ /* 0x180fe2000001081d */
[-CC-:B------:R-:W-:Y:S01]  /*59f0*/  FFMA.FTZ R49, R228, R7.reuse, -R29.reuse ;  /* 0x00000007e4317223 */ /* 0x180fe2000001081d */
[-C--:B------:R-:W-:Y:S01]  /*5a00*/  FFMA.FTZ R202, R226, R7.reuse, -R29 ;  /* 0x00000007e2ca7223 */ /* 0x080fe2000001081d */
[----:B------:R-:W-:Y:S01]  /*5a10*/  UIADD3 UR4, UR4, 0x380, URZ ;  /* 0x0000038004047890 */ /* 0x000fe2000fffe03f */
[----:B------:R-:W-:-:S03]  /*5a20*/  FMUL.FTZ R8, R8, R7 ;  /* 0x0000000708087220 */ /* 0x000fc60000410000 */
[----:B------:R3:W-:Y:S01]  /*5a30*/  MUFU.EX2 R27, R200 ;  /* 0x000000c8001b7308 */ /* 0x0007e20000000800 */
[----:B-1----:R-:W-:-:S04]  /*5a40*/  FMNMX.FTZ R39, R168, R39, !PT ;  /* 0x00000027a8277209 */ /* 0x002fc80007810000 */
[----:B------:R-:W-:-:S03]  /*5a50*/  FMNMX.FTZ R39, R86, R39, !PT ;  /* 0x0000002756277209 */ /* 0x000fc60007810000 */
[----:B------:R-:W-:Y:S01]  /*5a60*/  MUFU.EX2 R8, R8 ;  /* 0x0000000800087308 */ /* 0x000fe20000000800 */
[----:B--2---:R-:W-:Y:S01]  /*5a70*/  FMNMX.FTZ R6, R170, R39, !PT ;  /* 0x00000027aa067209 */ /* 0x004fe20007810000 */
[-CC-:B------:R-:W-:Y:S01]  /*5a80*/  FFMA.FTZ R39, R216, R7.reuse, -R29.reuse ;  /* 0x00000007d8277223 */ /* 0x180fe2000001081d */
[----:B---3--:R-:W-:-:S03]  /*5a90*/  FFMA.FTZ R200, R218, R7, -R29 ;  /* 0x00000007dac87223 */ /* 0x008fc6000001081d */
[----:B------:R-:W1:Y:S02]  /*5aa0*/  SHFL.BFLY PT, R45, R6, 0x2, 0x1f ;  /* 0x0c401f00062d7f89 */ /* 0x000e6400000e0000 */
[----:B------:R-:W2:Y:S08]  /*5ab0*/  MUFU.EX2 R11, R11 ;  /* 0x0000000b000b7308 */ /* 0x000eb00000000800 */
[----:B------:R-:W3:Y:S08]  /*5ac0*/  MUFU.EX2 R230, R230 ;  /* 0x000000e600e67308 */ /* 0x000ef00000000800 */
[----:B------:R-:W-:Y:S01]  /*5ad0*/  MUFU.EX2 R13, R13 ;  /* 0x0000000d000d7308 */ /* 0x000fe20000000800 */
[----:B--2---:R-:W-:Y:S01]  /*5ae0*/  FFMA.FTZ R3, R8, R3, R11 ;  /* 0x0000000308037223 */ /* 0x004fe2000001000b */
[----:B-1----:R-:W-:Y:S01]  /*5af0*/  FMNMX.FTZ R51, R6, R45, !PT ;  /* 0x0000002d06337209 */ /* 0x002fe20007810000 */
[-CC-:B------:R-:W-:Y:S01]  /*5b00*/  FFMA.FTZ R45, R76, R7.reuse, -R29.reuse ;  /* 0x000000074c2d7223 */ /* 0x180fe2000001081d */
[----:B------:R-:W-:-:S04]  /*5b10*/  FFMA.FTZ R76, R222, R7, -R29 ;  /* 0x00000007de4c7223 */ /* 0x000fc8000001081d */
[----:B------:R-:W1:Y:S01]  /*5b20*/  MUFU.EX2 R24, R24 ;  /* 0x0000001800187308 */ /* 0x000e620000000800 */
[----:B---3--:R-:W-:Y:S01]  /*5b30*/  F2FP.BF16.F32.PACK_AB R180, R230, R11 ;  /* 0x0000000be6b4723e */ /* 0x008fe200000010ff */
[----:B------:R-:W2:Y:S01]  /*5b40*/  SHFL.BFLY PT, R12, R51, 0x1, 0x1f ;  /* 0x0c201f00330c7f89 */ /* 0x000ea200000e0000 */
[----:B------:R-:W-:-:S05]  /*5b50*/  IMAD.MOV.U32 R11, RZ, RZ, R10 ;  /* 0x000000ffff0b7224 */ /* 0x000fca00078e000a */
[----:B------:R-:W-:Y:S08]  /*5b60*/  MUFU.EX2 R15, R15 ;  /* 0x0000000f000f7308 */ /* 0x000ff00000000800 */
[----:B------:R-:W3:Y:S01]  /*5b70*/  MUFU.EX2 R192, R192 ;  /* 0x000000c000c07308 */ /* 0x000ee20000000800 */
[----:B-1----:R-:W-:-:S07]  /*5b80*/  F2FP.BF16.F32.PACK_AB R182, R24, R13 ;  /* 0x0000000d18b6723e */ /* 0x002fce00000010ff */
[----:B------:R-:W-:Y:S01]  /*5b90*/  MUFU.EX2 R31, R176 ;  /* 0x000000b0001f7308 */ /* 0x000fe20000000800 */
[----:B--2---:R-:W-:-:S05]  /*5ba0*/  FMNMX.FTZ R12, R51, R12, !PT ;  /* 0x0000000c330c7209 */ /* 0x004fca0007810000 */
[----:B------:R-:W-:Y:S01]  /*5bb0*/  FADD.FTZ R6, -R12, R9 ;  /* 0x000000090c067221 */ /* 0x000fe20000010100 */
[----:B------:R-:W-:Y:S01]  /*5bc0*/  IMAD.U32 R9, RZ, RZ, UR7 ;  /* 0x00000007ff097e24 */ /* 0x000fe2000f8e00ff */
[----:B------:R-:W-:Y:S01]  /*5bd0*/  MUFU.EX2 R33, R204 ;  /* 0x000000cc00217308 */ /* 0x000fe20000000800 */
[----:B---3--:R-:W-:Y:S01]  /*5be0*/  F2FP.BF16.F32.PACK_AB R174, R192, R27 ;  /* 0x0000001bc0ae723e */ /* 0x008fe200000010ff */
[----:B------:R-:W-:Y:S02]  /*5bf0*/  FMUL.FTZ R6, R6, R7 ;  /* 0x0000000706067220 */ /* 0x000fe40000410000 */
[----:B------:R-:W-:-:S04]  /*5c00*/  @!P1 IADD3 R9, R9, 0x34840, RZ ;  /* 0x0003484009099810 */ /* 0x000fc80007ffe0ff */
[----:B------:R-:W-:Y:S01]  /*5c10*/  MUFU.EX2 R6, R6 ;  /* 0x0000000600067308 */ /* 0x000fe20000000800 */
[----:B------:R-:W-:-:S07]  /*5c20*/  @!P1 PRMT R9, RZ, 0x654, R9 ;  /* 0x00000654ff099816 */ /* 0x000fce0000000009 */
[----:B------:R-:W-:Y:S08]  /*5c30*/  MUFU.EX2 R196, R196 ;  /* 0x000000c400c47308 */ /* 0x000ff00000000800 */
[----:B------:R-:W-:Y:S08]  /*5c40*/  MUFU.EX2 R35, R208 ;  /* 0x000000d000237308 */ /* 0x000ff00000000800 */
[----:B------:R-:W-:Y:S08]  /*5c50*/  MUFU.EX2 R37, R212 ;  /* 0x000000d400257308 */ /* 0x000ff00000000800 */
[----:B------:R-:W-:Y:S01]  /*5c60*/  MUFU.EX2 R39, R39 ;  /* 0x0000002700277308 */ /* 0x000fe20000000800 */
[----:B------:R-:W-:-:S02]  /*5c70*/  WARPGROUP.DEPBAR.LE gsb0, 0x0 ;  /* 0x00008000000079c5 */ /* 0x000fc40000010000 */
[----:B------:R-:W-:Y:S01]  /*5c80*/  WARPGROUP.ARRIVE ;  /* 0x00000000000079c5 */ /* 0x000fe20000000000 */
[-CC-:B------:R-:W-:Y:S01]  /*5c90*/  FFMA.FTZ R152, R190, R7.reuse, -R29.reuse ;  /* 0x00000007be987223 */ /* 0x180fe2000001081d */
[-CC-:B------:R-:W-:Y:S01]  /*5ca0*/  FFMA.FTZ R154, R194, R7.reuse, -R29.reuse ;  /* 0x00000007c29a7223 */ /* 0x180fe2000001081d */
[-CC-:B------:R-:W-:Y:S01]  /*5cb0*/  FFMA.FTZ R190, R198, R7.reuse, -R29.reuse ;  /* 0x00000007c6be7223 */ /* 0x180fe2000001081d */
[-CC-:B------:R-:W-:Y:S01]  /*5cc0*/  FFMA.FTZ R194, R178, R7.reuse, -R29.reuse ;  /* 0x00000007b2c27223 */ /* 0x180fe2000001081d */
[----:B------:R-:W-:Y:S01]  /*5cd0*/  FFMA.FTZ R198, R172, R7, -R29 ;  /* 0x00000007acc67223 */ /* 0x000fe2000001081d */
[----:B------:R-:W-:Y:S01]  /*5ce0*/  HGMMA.64x128x16.F32.BF16 R88, R156, gdesc[UR12].tnspB, R88, gsb0 ;  /* 0x41e0000c9c587df0 */ /* 0x000fe20008001858 */
[----:B------:R-:W-:Y:S01]  /*5cf0*/  UMOV UR14, UR10 ;  /* 0x0000000a000e7c82 */ /* 0x000fe20008000000 */
[----:B------:R-:W-:Y:S01]  /*5d00*/  UMOV UR15, 0x40000040 ;  /* 0x40000040000f7882 */ /* 0x000fe20000000000 */
[----:B------:R-:W-:Y:S01]  /*5d10*/  UMOV UR10, UR4 ;  /* 0x00000004000a7c82 */ /* 0x000fe20008000000 */
[----:B------:R-:W1:Y:S01]  /*5d20*/  MUFU.EX2 R152, R152 ;  /* 0x0000009800987308 */ /* 0x000e620000000800 */
[----:B------:R-:W-:-:S07]  /*5d30*/  UMOV UR4, UR39 ;  /* 0x0000002700047c82 */ /* 0x000fce0008000000 */
[----:B------:R-:W2:Y:S08]  /*5d40*/  MUFU.EX2 R154, R154 ;  /* 0x0000009a009a7308 */ /* 0x000eb00000000800 */
[----:B------:R-:W3:Y:S01]  /*5d50*/  MUFU.EX2 R190, R190 ;  /* 0x000000be00be7308 */ /* 0x000ee20000000800 */
[----:B-1----:R-:W-:-:S07]  /*5d60*/  F2FP.BF16.F32.PACK_AB R176, R152, R15 ;  /* 0x0000000f98b0723e */ /* 0x002fce00000010ff */
[----:B------:R-:W-:Y:S01]  /*5d70*/  MUFU.EX2 R194, R194 ;  /* 0x000000c200c27308 */ /* 0x000fe20000000800 */
[----:B--2---:R-:W-:-:S07]  /*5d80*/  F2FP.BF16.F32.PACK_AB R178, R154, R21 ;  /* 0x000000159ab2723e */ /* 0x004fce00000010ff */
[----:B------:R-:W-:Y:S01]  /*5d90*/  MUFU.EX2 R198, R198 ;  /* 0x000000c600c67308 */ /* 0x000fe20000000800 */
[----:B---3--:R-:W-:-:S07]  /*5da0*/  F2FP.BF16.F32.PACK_AB R172, R190, R25 ;  /* 0x00000019beac723e */ /* 0x008fce00000010ff */
[----:B------:R-:W-:Y:S08]  /*5db0*/  MUFU.EX2 R41, R41 ;  /* 0x0000002900297308 */ /* 0x000ff00000000800 */
[----:B------:R-:W-:Y:S08]  /*5dc0*/  MUFU.EX2 R200, R200 ;  /* 0x000000c800c87308 */ /* 0x000ff00000000800 */
[----:B------:R-:W-:Y:S08]  /*5dd0*/  MUFU.EX2 R43, R43 ;  /* 0x0000002b002b7308 */ /* 0x000ff00000000800 */
[----:B------:R-:W-:Y:S08]  /*5de0*/  MUFU.EX2 R72, R72 ;  /* 0x0000004800487308 */ /* 0x000ff00000000800 */
[----:B------:R-:W-:Y:S08]  /*5df0*/  MUFU.EX2 R45, R45 ;  /* 0x0000002d002d7308 */ /* 0x000ff00000000800 */
[----:B------:R-:W-:Y:S08]  /*5e00*/  MUFU.EX2 R76, R76 ;  /* 0x0000004c004c7308 */ /* 0x000ff00000000800 */
[----:B------:R-:W-:Y:S08]  /*5e10*/  MUFU.EX2 R47, R47 ;  /* 0x0000002f002f7308 */ /* 0x000ff00000000800 */
[----:B------:R-:W1:Y:S08]  /*5e20*/  MUFU.EX2 R80, R80 ;  /* 0x0000005000507308 */ /* 0x000e700000000800 */
[----:B------:R-:W-:Y:S08]  /*5e30*/  MUFU.EX2 R49, R49 ;  /* 0x0000003100317308 */ /* 0x000ff00000000800 */
[----:B------:R-:W2:Y:S01]  /*5e40*/  MUFU.EX2 R202, R202 ;  /* 0x000000ca00ca7308 */ /* 0x000ea20000000800 */
[----:B------:R-:W-:-:S02]  /*5e50*/  WARPGROUP.DEPBAR.LE gsb0, 0x0 ;  /* 0x00008000000079c5 */ /* 0x000fc40000010000 */
[----:B------:R-:W-:Y:S01]  /*5e60*/  WARPGROUP.ARRIVE ;  /* 0x00000000000079c5 */ /* 0x000fe20000000000 */
[-CC-:B------:R-:W-:Y:S01]  /*5e70*/  FFMA.FTZ R156, R210, R7.reuse, -R29.reuse ;  /* 0x00000007d29c7223 */ /* 0x180fe2000001081d */
[-C--:B------:R-:W-:Y:S01]  /*5e80*/  FFMA.FTZ R158, R214, R7.reuse, -R29 ;  /* 0x00000007d69e7223 */ /* 0x080fe2000001081d */
[----:B------:R-:W-:-:S03]  /*5e90*/  FMUL.FTZ R29, R12, R7 ;  /* 0x000000070c1d7220 */ /* 0x000fc60000410000 */
[----:B------:R-:W-:Y:S01]  /*5ea0*/  HGMMA.64x128x16.F32.BF16 R88, R160, gdesc[UR12].tnspB, R88, gsb0 ;  /* 0x41e0000ca0587df0 */ /* 0x000fe20008001858 */
[-CC-:B------:R-:W-:Y:S01]  /*5eb0*/  FFMA.FTZ R177, R30, R7.reuse, -R29.reuse ;  /* 0x000000071eb17223 */ /* 0x180fe2000001081d */
[-CC-:B------:R-:W-:Y:S01]  /*5ec0*/  FFMA.FTZ R30, R36, R7.reuse, -R29.reuse ;  /* 0x00000007241e7223 */ /* 0x180fe2000001081d */
[----:B------:R-:W-:Y:S01]  /*5ed0*/  IMAD.U32 R36, RZ, RZ, UR11 ;  /* 0x0000000bff247e24 */ /* 0x000fe2000f8e00ff */
[----:B------:R-:W-:Y:S01]  /*5ee0*/  UMOV UR11, 0x40000040 ;  /* 0x40000040000b7882 */ /* 0x000fe20000000000 */
[-CC-:B------:R-:W-:Y:S01]  /*5ef0*/  FFMA.FTZ R181, R14, R7.reuse, -R29.reuse ;  /* 0x000000070eb57223 */ /* 0x180fe2000001081d */
[-CC-:B------:R-:W-:Y:S01]  /*5f00*/  FFMA.FTZ R183, R26, R7.reuse, -R29.reuse ;  /* 0x000000071ab77223 */ /* 0x180fe2000001081d */
[-CC-:B------:R-:W-:Y:S01]  /*5f10*/  FFMA.FTZ R28, R28, R7.reuse, -R29.reuse ;  /* 0x000000071c1c7223 */ /* 0x180fe2000001081d */
[----:B------:R-:W-:Y:S01]  /*5f20*/  @!P1 VIADD R36, R36, 0x34860 ;  /* 0x0003486024249836 */ /* 0x000fe20000000000 */
[----:B------:R-:W-:Y:S01]  /*5f30*/  MUFU.EX2 R177, R177 ;  /* 0x000000b100b17308 */ /* 0x000fe20000000800 */
[-CC-:B------:R-:W-:Y:S01]  /*5f40*/  FFMA.FTZ R179, R34, R7.reuse, -R29.reuse ;  /* 0x0000000722b37223 */ /* 0x180fe2000001081d */
[-CC-:B------:R-:W-:Y:S01]  /*5f50*/  FFMA.FTZ R173, R38, R7.reuse, -R29.reuse ;  /* 0x0000000726ad7223 */ /* 0x180fe2000001081d */
[-CC-:B------:R-:W-:Y:S01]  /*5f60*/  FFMA.FTZ R175, R42, R7.reuse, -R29.reuse ;  /* 0x000000072aaf7223 */ /* 0x180fe2000001081d */
[----:B------:R-:W-:Y:S01]  /*5f70*/  @!P1 PRMT R38, RZ, 0x654, R36 ;  /* 0x00000654ff269816 */ /* 0x000fe20000000024 */
[-CC-:B------:R-:W-:Y:S01]  /*5f80*/  FFMA.FTZ R26, R44, R7.reuse, -R29.reuse ;  /* 0x000000072c1a7223 */ /* 0x180fe2000001081d */
[-CC-:B------:R-:W-:Y:S01]  /*5f90*/  FFMA.FTZ R169, R46, R7.reuse, -R29.reuse ;  /* 0x000000072ea97223 */ /* 0x180fe2000001081d */
[-CC-:B------:R-:W-:Y:S01]  /*5fa0*/  FFMA.FTZ R14, R48, R7.reuse, -R29.reuse ;  /* 0x00000007300e7223 */ /* 0x180fe2000001081d */
[----:B------:R-:W3:Y:S01]  /*5fb0*/  MUFU.EX2 R181, R181 ;  /* 0x000000b500b57308 */ /* 0x000ee20000000800 */
[-CC-:B------:R-:W-:Y:S01]  /*5fc0*/  FFMA.FTZ R171, R50, R7.reuse, -R29.reuse ;  /* 0x0000000732ab7223 */ /* 0x180fe2000001081d */
[-CC-:B------:R-:W-:Y:S01]  /*5fd0*/  FFMA.FTZ R153, R54, R7.reuse, -R29.reuse ;  /* 0x0000000736997223 */ /* 0x180fe2000001081d */
[-CC-:B------:R-:W-:Y:S01]  /*5fe0*/  FFMA.FTZ R34, R56, R7.reuse, -R29.reuse ;  /* 0x0000000738227223 */ /* 0x180fe2000001081d */
[-CC-:B------:R-:W-:Y:S01]  /*5ff0*/  FFMA.FTZ R155, R58, R7.reuse, -R29.reuse ;  /* 0x000000073a9b7223 */ /* 0x180fe2000001081d */
[-CC-:B------:R-:W-:Y:S01]  /*6000*/  FFMA.FTZ R60, R60, R7.reuse, -R29.reuse ;  /* 0x000000073c3c7223 */ /* 0x180fe2000001081d */
[-CC-:B------:R-:W-:Y:S01]  /*6010*/  FFMA.FTZ R62, R62, R7.reuse, -R29.reuse ;  /* 0x000000073e3e7223 */ /* 0x180fe2000001081d */
[-CC-:B------:R-:W-:Y:S01]  /*6020*/  FFMA.FTZ R64, R64, R7.reuse, -R29.reuse ;  /* 0x0000000740407223 */ /* 0x180fe2000001081d */
[----:B------:R-:W-:Y:S01]  /*6030*/  MUFU.EX2 R183, R183 ;  /* 0x000000b700b77308 */ /* 0x000fe20000000800 */
        /* <DEDUP_REMOVED lines=8> */
[----:B------:R-:W-:-:S07]  /*60c0*/  FFMA.FTZ R86, R86, R7, -R29 ;  /* 0x0000000756567223 */ /* 0x000fce000001081d */
[----:B------:R-:W-:Y:S08]  /*60d0*/  MUFU.EX2 R179, R179 ;  /* 0x000000b300b37308 */ /* 0x000ff00000000800 */
        /* <DEDUP_REMOVED lines=17> */
[----:B------:R-:W-:Y:S01]  /*61f0*/  FFMA.FTZ R20, R52, R7, -R29 ;  /* 0x0000000734147223 */ /* 0x000fe2000001081d */
[----:B------:R-:W-:Y:S01]  /*6200*/  MUFU.EX2 R60, R60 ;  /* 0x0000003c003c7308 */ /* 0x000fe20000000800 */
[----:B------:R-:W-:Y:S07]  /*6210*/  HGMMA.64x128x16.F32.BF16 R88, R164, gdesc[UR8].tnspB, R88, gsb0 ;  /* 0x41e00008a4587df0 */ /* 0x000fee0008001858 */
[----:B------:R-:W4:Y:S08]  /*6220*/  MUFU.EX2 R160, R160 ;  /* 0x000000a000a07308 */ /* 0x000f300000000800 */
[----:B------:R-:W5:Y:S08]  /*6230*/  MUFU.EX2 R162, R162 ;  /* 0x000000a200a27308 */ /* 0x000f700000000800 */
        /* <DEDUP_REMOVED lines=9> */
[----:B------:R-:W5:Y:S01]  /*62d0*/  MUFU.EX2 R84, R84 ;  /* 0x0000005400547308 */ /* 0x000f620000000800 */
[----:B------:R-:W-:-:S02]  /*62e0*/  WARPGROUP.DEPBAR.LE gsb0, 0x0 ;  /* 0x00008000000079c5 */ /* 0x000fc40000010000 */
[----:B------:R3:W-:Y:S05]  /*62f0*/  @!P1 SYNCS.ARRIVE.TRANS64.RED.A1T0 RZ, [R9+URZ], RZ ;  /* 0x000000ff09ff99a7 */ /* 0x0007ea000810043f */
[----:B------:R-:W5:Y:S01]  /*6300*/  MUFU.EX2 R165, R82 ;  /* 0x0000005200a57308 */ /* 0x000f620000000800 */
[----:B-1----:R-:W-:Y:S02]  /*6310*/  F2FP.BF16.F32.PACK_AB R164, R80, R47 ;  /* 0x0000002f50a4723e */ /* 0x002fe400000010ff */
[----:B--2---:R-:W-:Y:S01]  /*6320*/  F2FP.BF16.F32.PACK_AB R166, R202, R49 ;  /* 0x00000031caa6723e */ /* 0x004fe200000010ff */
[----:B---3--:R-:W-:Y:S01]  /*6330*/  FFMA.FTZ R9, R6, R0, R181 ;  /* 0x0000000006097223 */ /* 0x008fe200000100b5 */
[----:B------:R-:W-:Y:S01]  /*6340*/  FADD.FTZ R0, R230, R3 ;  /* 0x00000003e6007221 */ /* 0x000fe20000010000 */
[----:B------:R1:W-:Y:S02]  /*6350*/  @!P1 SYNCS.ARRIVE.TRANS64.RED.A1T0 RZ, [R38+URZ], RZ ;  /* 0x000000ff26ff99a7 */ /* 0x0003e4000810043f */
[----:B------:R-:W-:Y:S01]  /*6360*/  MUFU.EX2 R167, R86 ;  /* 0x0000005600a77308 */ /* 0x000fe20000000800 */
[C---:B----4-:R-:W-:Y:S01]  /*6370*/  FADD.FTZ R36, R160.reuse, R9 ;  /* 0x00000009a0247221 */ /* 0x050fe20000010000 */
[----:B------:R-:W-:Y:S01]  /*6380*/  FADD.FTZ R3, R13, R0 ;  /* 0x000000000d037221 */ /* 0x000fe20000010000 */
[----:B------:R-:W-:-:S02]  /*6390*/  F2FP.BF16.F32.PACK_AB R181, R160, R181 ;  /* 0x000000b5a0b5723e */ /* 0x000fc400000010ff */
[----:B------:R-:W-:Y:S01]  /*63a0*/  FADD.FTZ R9, R183, R36 ;  /* 0x00000024b7097221 */ /* 0x000fe20000010000 */
[----:B------:R-:W-:Y:S01]  /*63b0*/  FADD.FTZ R0, R24, R3 ;  /* 0x0000000318007221 */ /* 0x000fe20000010000 */
[C---:B------:R-:W-:Y:S02]  /*63c0*/  F2FP.BF16.F32.PACK_AB R183, R28.reuse, R183 ;  /* 0x000000b71cb7723e */ /* 0x040fe400000010ff */
[----:B------:R-:W-:Y:S01]  /*63d0*/  FADD.FTZ R36, R28, R9 ;  /* 0x000000091c247221 */ /* 0x000fe20000010000 */
[----:B------:R-:W-:Y:S01]  /*63e0*/  FADD.FTZ R3, R15, R0 ;  /* 0x000000000f037221 */ /* 0x000fe20000010000 */
[----:B------:R-:W-:Y:S02]  /*63f0*/  F2FP.BF16.F32.PACK_AB R160, R72, R43 ;  /* 0x0000002b48a0723e */ /* 0x000fe400000010ff */
[----:B------:R-:W-:Y:S01]  /*6400*/  FADD.FTZ R9, R177, R36 ;  /* 0x00000024b1097221 */ /* 0x000fe20000010000 */
[----:B------:R-:W-:Y:S01]  /*6410*/  FADD.FTZ R0, R152, R3 ;  /* 0x0000000398007221 */ /* 0x000fe20000010000 */
[----:B-----5:R-:W-:-:S02]  /*6420*/  F2FP.BF16.F32.PACK_AB R177, R162, R177 ;  /* 0x000000b1a2b1723e */ /* 0x020fc400000010ff */
[----:B------:R-:W-:Y:S01]  /*6430*/  FADD.FTZ R36, R162, R9 ;  /* 0x00000009a2247221 */ /* 0x000fe20000010000 */
[----:B------:R-:W-:Y:S01]  /*6440*/  FADD.FTZ R3, R21, R0 ;  /* 0x0000000015037221 */ /* 0x000fe20000010000 */
[----:B------:R-:W-:Y:S02]  /*6450*/  F2FP.BF16.F32.PACK_AB R152, R156, R35 ;  /* 0x000000239c98723e */ /* 0x000fe400000010ff */
[----:B------:R-:W-:Y:S01]  /*6460*/  FADD.FTZ R9, R179, R36 ;  /* 0x00000024b3097221 */ /* 0x000fe20000010000 */
[----:B------:R-:W-:Y:S01]  /*6470*/  FADD.FTZ R0, R154, R3 ;  /* 0x000000039a007221 */ /* 0x000fe20000010000 */
[----:B------:R-:W-:Y:S02]  /*6480*/  F2FP.BF16.F32.PACK_AB R154, R158, R37 ;  /* 0x000000259e9a723e */ /* 0x000fe400000010ff */
[----:B------:R-:W-:Y:S01]  /*6490*/  FADD.FTZ R36, R30, R9 ;  /* 0x000000091e247221 */ /* 0x000fe20000010000 */
[----:B------:R-:W-:Y:S01]  /*64a0*/  FADD.FTZ R3, R25, R0 ;  /* 0x0000000019037221 */ /* 0x000fe20000010000 */
[-CC-:B------:R-:W-:Y:S01]  /*64b0*/  FFMA.FTZ R0, R168, R7.reuse, -R29.reuse ;  /* 0x00000007a8007223 */ /* 0x180fe2000001081d */
[----:B------:R-:W-:Y:S01]  /*64c0*/  FFMA.FTZ R29, R170, R7, -R29 ;  /* 0x00000007aa1d7223 */ /* 0x000fe2000001081d */
[----:B------:R-:W-:Y:S01]  /*64d0*/  FADD.FTZ R9, R173, R36 ;  /* 0x00000024ad097221 */ /* 0x000fe20000010000 */
[----:B------:R-:W-:Y:S01]  /*64e0*/  FADD.FTZ R36, R190, R3 ;  /* 0x00000003be247221 */ /* 0x000fe20000010000 */
[----:B------:R-:W-:-:S02]  /*64f0*/  F2FP.BF16.F32.PACK_AB R179, R30, R179 ;  /* 0x000000b31eb3723e */ /* 0x000fc400000010ff */
[C---:B-1----:R-:W-:Y:S01]  /*6500*/  FADD.FTZ R38, R32.reuse, R9 ;  /* 0x0000000920267221 */ /* 0x042fe20000010000 */
[----:B------:R-:W-:Y:S01]  /*6510*/  FADD.FTZ R3, R27, R36 ;  /* 0x000000241b037221 */ /* 0x000fe20000010000 */
[----:B------:R-:W-:Y:S01]  /*6520*/  MUFU.EX2 R29, R29 ;  /* 0x0000001d001d7308 */ /* 0x000fe20000000800 */
[----:B------:R-:W-:Y:S01]  /*6530*/  F2FP.BF16.F32.PACK_AB R173, R32, R173 ;  /* 0x000000ad20ad723e */ /* 0x000fe200000010ff */
[----:B------:R-:W-:Y:S01]  /*6540*/  FADD.FTZ R9, R175, R38 ;  /* 0x00000026af097221 */ /* 0x000fe20000010000 */
[----:B------:R-:W-:Y:S01]  /*6550*/  FADD.FTZ R36, R192, R3 ;  /* 0x00000003c0247221 */ /* 0x000fe20000010000 */
[C---:B------:R-:W-:Y:S02]  /*6560*/  F2FP.BF16.F32.PACK_AB R175, R26.reuse, R175 ;  /* 0x000000af1aaf723e */ /* 0x040fe400000010ff */
[----:B------:R-:W-:Y:S01]  /*6570*/  FADD.FTZ R38, R26, R9 ;  /* 0x000000091a267221 */ /* 0x000fe20000010000 */
[----:B------:R-:W-:Y:S01]  /*6580*/  FADD.FTZ R3, R31, R36 ;  /* 0x000000241f037221 */ /* 0x000fe20000010000 */
[----:B------:R-:W-:-:S02]  /*6590*/  F2FP.BF16.F32.PACK_AB R168, R194, R31 ;  /* 0x0000001fc2a8723e */ /* 0x000fc400000010ff */
[----:B------:R-:W-:Y:S01]  /*65a0*/  FADD.FTZ R9, R169, R38 ;  /* 0x00000026a9097221 */ /* 0x000fe20000010000 */
[----:B------:R-:W-:Y:S01]  /*65b0*/  FADD.FTZ R24, R194, R3 ;  /* 0x00000003c2187221 */ /* 0x000fe20000010000 */
[C---:B------:R-:W-:Y:S02]  /*65c0*/  F2FP.BF16.F32.PACK_AB R169, R14.reuse, R169 ;  /* 0x000000a90ea9723e */ /* 0x040fe400000010ff */
        /* <DEDUP_REMOVED lines=8> */
[----:B------:R-:W-:Y:S02]  /*6650*/  F2FP.BF16.F32.PACK_AB R162, R76, R45 ;  /* 0x0000002d4ca2723e */ /* 0x000fe400000010ff */
[----:B------:R-:W-:Y:S01]  /*6660*/  FADD.FTZ R9, R153, R28 ;  /* 0x0000001c99097221 */ /* 0x000fe20000010000 */
[----:B------:R-:W-:Y:S01]  /*6670*/  FADD.FTZ R24, R156, R3 ;  /* 0x000000039c187221 */ /* 0x000fe20000010000 */
[C---:B------:R-:W-:Y:S02]  /*6680*/  F2FP.BF16.F32.PACK_AB R153, R34.reuse, R153 ;  /* 0x000000992299723e */ /* 0x040fe400000010ff */
[----:B------:R-:W-:Y:S01]  /*6690*/  FADD.FTZ R28, R34, R9 ;  /* 0x00000009221c7221 */ /* 0x000fe20000010000 */
[----:B------:R-:W-:Y:S01]  /*66a0*/  FADD.FTZ R3, R37, R24 ;  /* 0x0000001825037221 */ /* 0x000fe20000010000 */
[----:B------:R1:W2:Y:S01]  /*66b0*/  MUFU.EX2 R9, R0 ;  /* 0x0000000000097308 */ /* 0x0002a20000000800 */
[----:B------:R-:W-:Y:S01]  /*66c0*/  F2FP.BF16.F32.PACK_AB R156, R198, R39 ;  /* 0x00000027c69c723e */ /* 0x000fe200000010ff */
        /* <DEDUP_REMOVED lines=10> */
[----:B------:R-:W-:-:S03]  /*6770*/  FADD.FTZ R3, R41, R14 ;  /* 0x0000000e29037221 */ /* 0x000fc60000010000 */
        /* <DEDUP_REMOVED lines=11> */
[----:B-1----:R-:W-:Y:S01]  /*6830*/  FADD.FTZ R0, R76, R3 ;  /* 0x000000034c007221 */ /* 0x002fe20000010000 */
[C---:B------:R-:W-:Y:S02]  /*6840*/  F2FP.BF16.F32.PACK_AB R163, R84.reuse, R163 ;  /* 0x000000a354a3723e */ /* 0x040fe400000010ff */
[----:B------:R-:W-:Y:S01]  /*6850*/  FADD.FTZ R28, R84, R28 ;  /* 0x0000001c541c7221 */ /* 0x000fe20000010000 */
[----:B------:R-:W-:-:S03]  /*6860*/  FADD.FTZ R3, R47, R0 ;  /* 0x000000002f037221 */ /* 0x000fc60000010000 */
[----:B------:R-:W-:Y:S01]  /*6870*/  FADD.FTZ R28, R165, R28 ;  /* 0x0000001ca51c7221 */ /* 0x000fe20000010000 */
[----:B------:R-:W-:Y:S01]  /*6880*/  FADD.FTZ R0, R80, R3 ;  /* 0x0000000350007221 */ /* 0x000fe20000010000 */
[C---:B--2---:R-:W-:Y:S02]  /*6890*/  F2FP.BF16.F32.PACK_AB R165, R9.reuse, R165 ;  /* 0x000000a509a5723e */ /* 0x044fe400000010ff */
[----:B------:R-:W-:Y:S01]  /*68a0*/  FADD.FTZ R28, R9, R28 ;  /* 0x0000001c091c7221 */ /* 0x000fe20000010000 */
[----:B------:R-:W-:Y:S01]  /*68b0*/  FADD.FTZ R3, R49, R0 ;  /* 0x0000000031037221 */ /* 0x000fe20000010000 */
[----:B------:R-:W-:Y:S02]  /*68c0*/  IMAD.MOV.U32 R9, RZ, RZ, R12 ;  /* 0x000000ffff097224 */ /* 0x000fe400078e000c */
[----:B------:R-:W-:Y:S01]  /*68d0*/  FADD.FTZ R28, R167, R28 ;  /* 0x0000001ca71c7221 */ /* 0x000fe20000010000 */
[----:B------:R-:W-:Y:S01]  /*68e0*/  FADD.FTZ R3, R202, R3 ;  /* 0x00000003ca037221 */ /* 0x000fe20000010000 */
[----:B------:R-:W-:-:S02]  /*68f0*/  F2FP.BF16.F32.PACK_AB R167, R29, R167 ;  /* 0x000000a71da7723e */ /* 0x000fc400000010ff */
[----:B------:R-:W-:Y:S01]  /*6900*/  FADD.FTZ R0, R29, R28 ;  /* 0x0000001c1d007221 */ /* 0x000fe20000010000 */
[----:B------:R-:W-:Y:S06]  /*6910*/  @P2 BRA `(.L_x_24) ;  /* 0xffffffd400a02947 */ /* 0x000fec000383ffff */
.L_x_15:
[----:B------:R-:W-:Y:S06]  /*6920*/  BAR.ARV 0x8, 0x120 ;  /* 0x0204800000007b1d */ /* 0x000fec0000002000 */
        /* <DEDUP_REMOVED lines=64> */
[----:B------:R-:W-:Y:S06]  /*6d30*/  @!P0 BRA `(.L_x_25) ;  /* 0x0000000000048947 */ /* 0x000fec0003800000 */
[----:B------:R-:W-:Y:S01]  /*6d40*/  BPT.TRAP 0x1 ;  /* 0x000000040000795c */ /* 0x000fe20000300000 */
.L_x_25:
[----:B------:R-:W-:Y:S01]  /*6d50*/  ULEA UR7, UR38, UR60, 0x3 ;  /* 0x0000003c26077291 */ /* 0x000fe2000f8e183f */
[----:B------:R-:W-:-:S04]  /*6d60*/  MOV R4, UR39 ;  /* 0x0000002700047c02 */ /* 0x000fc80008000f00 */
[----:B------:R-:W-:-:S04]  /*6d70*/  SHF.L.U32 R4, R4, 0x1f, RZ ;  /* 0x0000001f04047819 */ /* 0x000fc800000006ff */
[----:B------:R1:W2:Y:S01]  /*6d80*/  SYNCS.PHASECHK.TRANS64.TRYWAIT P2, [UR7+0x34850], R4 ;  /* 0x03485004ff0075a7 */ /* 0x0002a20008040147 */
[----:B------:R-:W-:Y:S05]  /*6d90*/  @!P0 BRA `(.L_x_26) ;  /* 0x0000000000048947 */ /* 0x000fea0003800000 */
[----:B------:R-:W-:Y:S01]  /*6da0*/  BPT.TRAP 0x1 ;  /* 0x000000040000795c */ /* 0x000fe20000300000 */
.L_x_26:
[----:B--2---:R-:W-:Y:S05]  /*6db0*/  @P2 BRA `(.L_x_27) ;  /* 0x0000000000082947 */ /* 0x004fea0003800000 */
[----:B------:R-:W2:Y:S02]  /*6dc0*/  SYNCS.PHASECHK.TRANS64.TRYWAIT P0, [UR7+0x34850], R4 ;  /* 0x03485004ff0075a7 */ /* 0x000ea40008000147 */
[----:B--2---:R-:W-:Y:S05]  /*6dd0*/  @!P0 BRA `(.L_x_28) ;  /* 0x0000004400ac8947 */ /* 0x004fea0003800000 */
.L_x_27:
[----:B------:R-:W-:Y:S01]  /*6de0*/  UIADD3 UR4, UR60, 0x400, URZ ;  /* 0x000004003c047890 */ /* 0x000fe2000fffe03f */
[----:B------:R-:W-:Y:S01]  /*6df0*/  WARPGROUP.ARRIVE ;  /* 0x00000000000079c5 */ /* 0x000fe20000000000 */
[----:B------:R-:W-:Y:S01]  /*6e00*/  UMOV UR11, 0x40000040 ;  /* 0x40000040000b7882 */ /* 0x000fe20000000000 */
[----:B------:R-:W3:Y:S01]  /*6e10*/  SHFL.BFLY PT, R9, R0, 0x2, 0x1f ;  /* 0x0c401f0000097f89 */ /* 0x000ee200000e0000 */
[----:B------:R-:W-:Y:S01]  /*6e20*/  USHF.R.U32.HI UR4, URZ, 0x4, UR4 ;  /* 0x000000043f047899 */ /* 0x000fe20008011604 */
[C---:B------:R-:W-:Y:S01]  /*6e30*/  IADD3 R93, P4, R16.reuse, 0x20, RZ ;  /* 0x00000020105d7810 */ /* 0x040fe20007f9e0ff */
[----:B------:R-:W-:Y:S01]  /*6e40*/  UIADD3 UR35, -UR36, URZ, URZ ;  /* 0x0000003f24237290 */ /* 0x000fe2000fffe13f */
[----:B-12---:R-:W1:Y:S01]  /*6e50*/  SHFL.BFLY PT, R4, R3, 0x2, 0x1f ;  /* 0x0c401f0003047f89 */ /* 0x006e6200000e0000 */
[----:B------:R-:W-:Y:S01]  /*6e60*/  ULOP3.LUT UR4, UR4, 0x3fff, URZ, 0xc0, !UPT ;  /* 0x00003fff04047892 */ /* 0x000fe2000f8ec03f */
[----:B------:R-:W-:Y:S01]  /*6e70*/  LOP3.LUT R92, R93, 0x380, RZ, 0xc0, !PT ;  /* 0x000003805d5c7812 */ /* 0x000fe200078ec0ff */
[----:B------:R-:W-:Y:S01]  /*6e80*/  UIADD3 UR34, -UR61, URZ, URZ ;  /* 0x0000003f3d227290 */ /* 0x000fe2000fffe13f */
[----:B------:R-:W-:Y:S01]  /*6e90*/  IADD3 R91, P5, R16, 0x40, RZ ;  /* 0x00000040105b7810 */ /* 0x000fe20007fbe0ff */
[----:B------:R-:W-:Y:S01]  /*6ea0*/  ULOP3.LUT UR4, UR4, 0x4000000, URZ, 0xfc, !UPT ;  /* 0x0400000004047892 */ /* 0x000fe2000f8efc3f */
[----:B------:R-:W-:Y:S01]  /*6eb0*/  SHF.R.U64 R92, R92, 0x3, RZ ;  /* 0x000000035c5c7819 */ /* 0x000fe200000012ff */
[----:B------:R-:W-:Y:S01]  /*6ec0*/  ULDC UR5, c[0x0][0xda8] ;  /* 0x00036a0000057ab9 */ /* 0x000fe20000000800 */
[----:B------:R-:W-:Y:S01]  /*6ed0*/  IADD3 R89, P6, R16, 0x60, RZ ;  /* 0x0000006010597810 */ /* 0x000fe20007fde0ff */
[----:B------:R-:W-:Y:S01]  /*6ee0*/  ULEA UR4, UR38, UR4, 0xb ;  /* 0x0000000426047291 */ /* 0x000fe2000f8e583f */
[----:B------:R-:W-:Y:S01]  /*6ef0*/  LOP3.LUT R92, R92, R93, RZ, 0x3c, !PT ;  /* 0x0000005d5c5c7212 */ /* 0x000fe200078e3cff */
[----:B------:R-:W-:Y:S01]  /*6f00*/  IMAD.X R93, RZ, RZ, R17, P4 ;  /* 0x000000ffff5d7224 */ /* 0x000fe200020e0611 */
[----:B------:R-:W-:Y:S01]  /*6f10*/  LOP3.LUT R90, R91, 0x380, RZ, 0xc0, !PT ;  /* 0x000003805b5a7812 */ /* 0x000fe200078ec0ff */
[----:B------:R-:W-:Y:S01]  /*6f20*/  UIADD3 UR6, UR4, 0x80, URZ ;  /* 0x0000008004067890 */ /* 0x000fe2000fffe03f */
[----:B------:R-:W-:Y:S01]  /*6f30*/  LOP3.LUT R88, R89, 0x380, RZ, 0xc0, !PT ;  /* 0x0000038059587812 */ /* 0x000fe200078ec0ff */
[----:B------:R-:W-:Y:S01]  /*6f40*/  ULDC.64 UR8, c[0x0][0xb70] ;  /* 0x0002dc0000087ab9 */ /* 0x000fe20000000a00 */
[----:B------:R-:W-:Y:S01]  /*6f50*/  UMOV UR10, UR4 ;  /* 0x00000004000a7c82 */ /* 0x000fe20008000000 */
[C---:B------:R-:W-:Y:S01]  /*6f60*/  IADD3 R11, P4, R16.reuse, 0x4060, RZ ;  /* 0x00004060100b7810 */ /* 0x040fe20007f9e0ff */
[----:B------:R-:W-:Y:S01]  /*6f70*/  HGMMA.64x128x16.F32.BF16 R24, R180, gdesc[UR8].tnspB, R24, gsb0 ;  /* 0x41e00008b4187df0 */ /* 0x000fe20008001818 */
[----:B------:R-:W-:Y:S01]  /*6f80*/  UMOV UR11, 0x40000040 ;  /* 0x40000040000b7882 */ /* 0x000fe20000000000 */
[----:B------:R-:W-:Y:S01]  /*6f90*/  UMOV UR10, UR6 ;  /* 0x00000006000a7c82 */ /* 0x000fe20008000000 */
[----:B------:R-:W-:Y:S01]  /*6fa0*/  UIADD3 UR6, UR4, 0x100, URZ ;  /* 0x0000010004067890 */ /* 0x000fe2000fffe03f */
[----:B---3--:R-:W-:Y:S01]  /*6fb0*/  FADD.FTZ R0, R9, R0 ;  /* 0x0000000009007221 */ /* 0x008fe20000010000 */
[----:B------:R-:W-:Y:S01]  /*6fc0*/  IADD3 R9, P3, R16, 0x4040, RZ ;  /* 0x0000404010097810 */ /* 0x000fe20007f7e0ff */
[----:B-1----:R-:W-:Y:S01]  /*6fd0*/  FADD.FTZ R5, R4, R3 ;  /* 0x0000000304057221 */ /* 0x002fe20000010000 */
[----:B------:R-:W-:-:S02]  /*6fe0*/  SHF.R.U64 R90, R90, 0x3, RZ ;  /* 0x000000035a5a7819 */ /* 0x000fc400000012ff */
[----:B------:R-:W1:Y:S01]  /*6ff0*/  SHFL.BFLY PT, R3, R0, 0x1, 0x1f ;  /* 0x0c201f0000037f89 */ /* 0x000e6200000e0000 */
[----:B------:R-:W-:Y:S02]  /*7000*/  LOP3.LUT R8, R9, 0x380, RZ, 0xc0, !PT ;  /* 0x0000038009087812 */ /* 0x000fe400078ec0ff */
[----:B------:R-:W-:Y:S01]  /*7010*/  SHF.R.U64 R88, R88, 0x3, RZ ;  /* 0x0000000358587819 */ /* 0x000fe200000012ff */
[----:B------:R-:W2:Y:S01]  /*7020*/  SHFL.BFLY PT, R6, R5, 0x1, 0x1f ;  /* 0x0c201f0005067f89 */ /* 0x000ea200000e0000 */
[----:B------:R-:W-:Y:S02]  /*7030*/  SHF.R.U64 R8, R8, 0x3, RZ ;  /* 0x0000000308087819 */ /* 0x000fe400000012ff */
[----:B------:R-:W-:Y:S02]  /*7040*/  LOP3.LUT R4, R11, 0x380, RZ, 0xc0, !PT ;  /* 0x000003800b047812 */ /* 0x000fe400078ec0ff */
[----:B------:R-:W-:Y:S01]  /*7050*/  LOP3.LUT R8, R8, R9, RZ, 0x3c, !PT ;  /* 0x0000000908087212 */ /* 0x000fe200078e3cff */
[----:B------:R-:W-:Y:S01]  /*7060*/  IMAD.X R9, RZ, RZ, R17, P3 ;  /* 0x000000ffff097224 */ /* 0x000fe200018e0611 */
[----:B------:R-:W-:-:S02]  /*7070*/  LOP3.LUT R90, R90, R91, RZ, 0x3c, !PT ;  /* 0x0000005b5a5a7212 */ /* 0x000fc400078e3cff */
[----:B------:R-:W-:Y:S01]  /*7080*/  LOP3.LUT R88, R88, R89, RZ, 0x3c, !PT ;  /* 0x0000005958587212 */ /* 0x000fe200078e3cff */
[----:B------:R-:W-:Y:S01]  /*7090*/  IMAD.X R89, RZ, RZ, R17, P6 ;  /* 0x000000ffff597224 */ /* 0x000fe200030e0611 */
[----:B------:R-:W-:Y:S02]  /*70a0*/  SHF.R.U64 R4, R4, 0x3, RZ ;  /* 0x0000000304047819 */ /* 0x000fe400000012ff */
[----:B------:R-:W-:Y:S02]  /*70b0*/  IADD3.X R91, RZ, R17, RZ, P5, !PT ;  /* 0x00000011ff5b7210 */ /* 0x000fe40002ffe4ff */
[----:B------:R-:W-:Y:S01]  /*70c0*/  R2UR UR12, R23 ;  /* 0x00000000170c72ca */ /* 0x000fe200000e0000 */
[----:B------:R-:W-:Y:S01]  /*70d0*/  IMAD.MOV.U32 R23, RZ, RZ, -0x800000 ;  /* 0xff800000ff177424 */ /* 0x000fe200078e00ff */
[----:B------:R-:W-:Y:S02]  /*70e0*/  MOV R93, R92 ;  /* 0x0000005c005d7202 */ /* 0x000fe40000000f00 */
[----:B------:R-:W-:Y:S01]  /*70f0*/  IADD3 R21, P0, R16, 0x4000, RZ ;  /* 0x0000400010157810 */ /* 0x000fe20007f1e0ff */
[----:B-1----:R-:W-:Y:S01]  /*7100*/  FADD.FTZ R13, R0, R3 ;  /* 0x00000003000d7221 */ /* 0x002fe20000010000 */
[----:B------:R-:W-:-:S02]  /*7110*/  LOP3.LUT R4, R4, R11, RZ, 0x3c, !PT ;  /* 0x0000000b04047212 */ /* 0x000fc400078e3cff */
[----:B------:R-:W-:Y:S01]  /*7120*/  MOV R92, R90 ;  /* 0x0000005a005c7202 */ /* 0x000fe20000000f00 */
[----:B--2---:R-:W-:Y:S01]  /*7130*/  FADD.FTZ R11, R5, R6 ;  /* 0x00000006050b7221 */ /* 0x004fe20000010000 */
[----:B------:R-:W-:Y:S02]  /*7140*/  FSETP.NE.FTZ.AND P3, PT, R13, RZ, PT ;  /* 0x000000ff0d00720b */ /* 0x000fe40003f75000 */
[----:B------:R-:W-:Y:S01]  /*7150*/  MOV R91, R88 ;  /* 0x00000058005b7202 */ /* 0x000fe20000000f00 */
[----:B------:R-:W-:Y:S01]  /*7160*/  UIMAD UR34, UR5, UR34, UR12 ;  /* 0x00000022052272a4 */ /* 0x000fe2000f8e020c */
[----:B------:R-:W-:Y:S01]  /*7170*/  MOV R88, R8 ;  /* 0x0000000800587202 */ /* 0x000fe20000000f00 */
[----:B------:R-:W-:Y:S01]  /*7180*/  IMAD.U32 R9, RZ, RZ, UR7 ;  /* 0x00000007ff097e24 */ /* 0x000fe2000f8e00ff */
[----:B------:R-:W-:Y:S01]  /*7190*/  LOP3.LUT R20, R21, 0x380, RZ, 0xc0, !PT ;  /* 0x0000038015147812 */ /* 0x000fe200078ec0ff */
[----:B------:R-:W-:Y:S01]  /*71a0*/  USHF.L.U32 UR34, UR34, 0x7, URZ ;  /* 0x0000000722227899 */ /* 0x000fe2000800063f */
[----:B------:R-:W-:Y:S01]  /*71b0*/  IADD3 R15, P2, R16, 0x4020, RZ ;  /* 0x00004020100f7810 */ /* 0x000fe20007f5e0ff */
[----:B------:R-:W-:Y:S01]  /*71c0*/  @!P1 VIADD R9, R9, 0x34860 ;  /* 0x0003486009099836 */ /* 0x000fe20000000000 */
[----:B------:R-:W-:Y:S01]  /*71d0*/  FSETP.NE.FTZ.AND P5, PT, R11, RZ, PT ;  /* 0x000000ff0b00720b */ /* 0x000fe20003fb5000 */
[----:B------:R-:W-:Y:S01]  /*71e0*/  ULDC UR7, c[0x0][0xa88] ;  /* 0x0002a20000077ab9 */ /* 0x000fe20000000800 */
[----:B------:R-:W-:Y:S01]  /*71f0*/  SHF.R.U64 R20, R20, 0x3, RZ ;  /* 0x0000000314147819 */ /* 0x000fe200000012ff */
[----:B------:R-:W-:Y:S01]  /*7200*/  @P3 MUFU.LG2 R8, R13 ;  /* 0x0000000d00083308 */ /* 0x000fe20000000c00 */
[----:B------:R-:W-:Y:S01]  /*7210*/  LOP3.LUT R14, R15, 0x380, RZ, 0xc0, !PT ;  /* 0x000003800f0e7812 */ /* 0x000fe200078ec0ff */
[----:B------:R-:W-:Y:S01]  /*7220*/  ULDC.64 UR12, c[0x0][0x208] ;  /* 0x00008200000c7ab9 */ /* 0x000fe20000000a00 */
[----:B------:R-:W-:Y:S01]  /*7230*/  LOP3.LUT R20, R20, R21, RZ, 0x3c, !PT ;  /* 0x0000001514147212 */ /* 0x000fe200078e3cff */
[----:B------:R-:W-:Y:S01]  /*7240*/  IMAD.X R21, RZ, RZ, R17, P0 ;  /* 0x000000ffff157224 */ /* 0x000fe200000e0611 */
[----:B------:R-:W-:-:S02]  /*7250*/  SHF.R.U64 R14, R14, 0x3, RZ ;  /* 0x000000030e0e7819 */ /* 0x000fc400000012ff */
[----:B------:R-:W-:Y:S02]  /*7260*/  IADD3.X R5, RZ, R17, RZ, P4, !PT ;  /* 0x00000011ff057210 */ /* 0x000fe400027fe4ff */
[----:B------:R-:W-:Y:S01]  /*7270*/  LOP3.LUT R14, R14, R15, RZ, 0x3c, !PT ;  /* 0x0000000f0e0e7212 */ /* 0x000fe200078e3cff */
[----:B------:R-:W-:Y:S01]  /*7280*/  IMAD.X R15, RZ, RZ, R17, P2 ;  /* 0x000000ffff0f7224 */ /* 0x000fe200010e0611 */
[----:B------:R-:W-:Y:S01]  /*7290*/  MOV R90, R20 ;  /* 0x00000014005a7202 */ /* 0x000fe20000000f00 */
[----:B------:R-:W-:Y:S01]  /*72a0*/  @P3 FMUL.FTZ R20, R7, 0.69314718246459960938 ;  /* 0x3f31721807143820 */ /* 0x000fe20000410000 */
[----:B------:R-:W-:Y:S01]  /*72b0*/  MOV R6, RZ ;  /* 0x000000ff00067202 */ /* 0x000fe20000000f00 */
[----:B------:R-:W1:Y:S01]  /*72c0*/  @P5 MUFU.LG2 R0, R11 ;  /* 0x0000000b00005308 */ /* 0x000e620000000c00 */
[----:B------:R-:W-:Y:S01]  /*72d0*/  MOV R89, R14 ;  /* 0x0000000e00597202 */ /* 0x000fe20000000f00 */
[----:B------:R-:W-:Y:S01]  /*72e0*/  IMAD.MOV.U32 R14, RZ, RZ, RZ ;  /* 0x000000ffff0e7224 */ /* 0x000fe200078e00ff */
[----:B------:R-:W-:-:S02]  /*72f0*/  LOP3.LUT R95, R16, 0x380, RZ, 0xc0, !PT ;  /* 0x00000380105f7812 */ /* 0x000fc400078ec0ff */
[----:B------:R-:W-:Y:S02]  /*7300*/  @!P1 PRMT R9, RZ, 0x654, R9 ;  /* 0x00000654ff099816 */ /* 0x000fe40000000009 */
[----:B------:R-:W-:Y:S01]  /*7310*/  SHF.R.U64 R95, R95, 0x3, RZ ;  /* 0x000000035f5f7819 */ /* 0x000fe200000012ff */
[----:B------:R2:W3:Y:S01]  /*7320*/  @P5 MUFU.RCP R6, R11 ;  /* 0x0000000b00065308 */ /* 0x0004e20000001000 */
[----:B------:R-:W-:Y:S02]  /*7330*/  MOV R3, 0xff800000 ;  /* 0xff80000000037802 */ /* 0x000fe40000000f00 */
[----:B------:R-:W-:Y:S01]  /*7340*/  LOP3.LUT R94, R95, R16, RZ, 0x3c, !PT ;  /* 0x000000105f5e7212 */ /* 0x000fe200078e3cff */
[----:B------:R-:W-:Y:S01]  /*7350*/  IMAD.MOV.U32 R95, RZ, RZ, R17 ;  /* 0x000000ffff5f7224 */ /* 0x000fe200078e0011 */
[----:B------:R-:W-:-:S03]  /*7360*/  LOP3.LUT P0, RZ, R22, 0x3, RZ, 0xc0, !PT ;  /* 0x0000000316ff7812 */ /* 0x000fc6000780c0ff */
[----:B------:R4:W5:Y:S01]  /*7370*/  @P3 MUFU.RCP R14, R13 ;  /* 0x0000000d000e3308 */ /* 0x0009620000001000 */
[----:B------:R-:W-:Y:S01]  /*7380*/  MOV R94, R94 ;  /* 0x0000005e005e7202 */ /* 0x000fe20000000f00 */
[----:B-1----:R-:W-:Y:S01]  /*7390*/  @P5 FMUL.FTZ R0, R0, 0.69314718246459960938 ;  /* 0x3f31721800005820 */ /* 0x002fe20000410000 */
[----:B------:R-:W-:-:S04]  /*73a0*/  IADD3 R95, R186, UR34, RZ ;  /* 0x00000022ba5f7c10 */ /* 0x000fc8000fffe0ff */
[----:B--2---:R-:W-:-:S04]  /*73b0*/  IADD3 R11, R95, 0x8, RZ ;  /* 0x000000085f0b7810 */ /* 0x004fc80007ffe0ff */
[----:B------:R-:W-:Y:S02]  /*73c0*/  ISETP.GE.OR P2, PT, R11, UR7, P0 ;  /* 0x000000070b007c0c */ /* 0x000fe40008746670 */
[----:B------:R-:W-:Y:S01]  /*73d0*/  ISETP.GE.OR P0, PT, R95, UR7, P0 ;  /* 0x000000075f007c0c */ /* 0x000fe20008706670 */
[----:B------:R-:W-:Y:S02]  /*73e0*/  WARPGROUP.DEPBAR.LE gsb0, 0x0 ;  /* 0x00008000000079c5 */ /* 0x000fe40000010000 */
[----:B------:R-:W-:-:S06]  /*73f0*/  WARPGROUP.ARRIVE ;  /* 0x00000000000079c5 */ /* 0x000fcc0000000000 */
[----:B------:R-:W-:Y:S01]  /*7400*/  HGMMA.64x128x16.F32.BF16 R24, R176, gdesc[UR8].tnspB, R24, gsb0 ;  /* 0x41e00008b0187df0 */ /* 0x000fe20008001818 */
[----:B------:R-:W-:Y:S01]  /*7410*/  UMOV UR10, UR6 ;  /* 0x00000006000a7c82 */ /* 0x000fe20008000000 */
[----:B------:R-:W-:Y:S01]  /*7420*/  UMOV UR11, 0x40000040 ;  /* 0x40000040000b7882 */ /* 0x000fe20000000000 */
[----:B------:R-:W-:Y:S01]  /*7430*/  UIADD3 UR6, UR4, 0x180, URZ ;  /* 0x0000018004067890 */ /* 0x000fe2000fffe03f */
        /* <DEDUP_REMOVED lines=17> */
[----:B------:R-:W-:Y:S02]  /*7550*/  UIADD3 UR6, UR4, 0x300, URZ ;  /* 0x0000030004067890 */ /* 0x000fe4000fffe03f */
[----:B------:R-:W-:Y:S01]  /*7560*/  UIADD3 UR4, UR4, 0x380, URZ ;  /* 0x0000038004047890 */ /* 0x000fe2000fffe03f */
[----:B------:R-:W-:Y:S02]  /*7570*/  WARPGROUP.DEPBAR.LE gsb0, 0x0 ;  /* 0x00008000000079c5 */ /* 0x000fe40000010000 */
[----:B------:R-:W-:-:S06]  /*7580*/  WARPGROUP.ARRIVE ;  /* 0x00000000000079c5 */ /* 0x000fcc0000000000 */
[----:B------:R-:W-:Y:S01]  /*7590*/  HGMMA.64x128x16.F32.BF16 R24, R156, gdesc[UR8].tnspB, R24, gsb0 ;  /* 0x41e000089c187df0 */ /* 0x000fe20008001818 */
[----:B------:R-:W-:Y:S01]  /*75a0*/  UMOV UR10, UR6 ;  /* 0x00000006000a7c82 */ /* 0x000fe20008000000 */
[----:B------:R-:W-:Y:S01]  /*75b0*/  UMOV UR11, 0x40000040 ;  /* 0x40000040000b7882 */ /* 0x000fe20000000000 */
[----:B------:R-:W-:Y:S02]  /*75c0*/  WARPGROUP.DEPBAR.LE gsb0, 0x0 ;  /* 0x00008000000079c5 */ /* 0x000fe40000010000 */
[----:B------:R-:W-:-:S07]  /*75d0*/  WARPGROUP.ARRIVE ;  /* 0x00000000000079c5 */ /* 0x000fce0000000000 */
[----:B------:R-:W-:Y:S01]  /*75e0*/  HGMMA.64x128x16.F32.BF16 R24, R160, gdesc[UR8].tnspB, R24, gsb0 ;  /* 0x41e00008a0187df0 */ /* 0x000fe20008001818 */
[----:B------:R-:W-:Y:S01]  /*75f0*/  UMOV UR10, UR4 ;  /* 0x00000004000a7c82 */ /* 0x000fe20008000000 */
[----:B------:R-:W-:Y:S01]  /*7600*/  UMOV UR11, 0x40000040 ;  /* 0x40000040000b7882 */ /* 0x000fe20000000000 */
[----:B------:R-:W-:Y:S02]  /*7610*/  ULDC UR4, c[0x0][0xdb4] ;  /* 0x00036d0000047ab9 */ /* 0x000fe40000000800 */
[----:B------:R-:W-:-:S04]  /*7620*/  UIMAD UR35, UR4, UR35, UR61 ;  /* 0x00000023042372a4 */ /* 0x000fc8000f8e023d */
[----:B------:R-:W-:-:S04]  /*7630*/  USHF.R.S32.HI UR4, URZ, 0x1f, UR35 ;  /* 0x0000001f3f047899 */ /* 0x000fc80008011423 */
[----:B------:R-:W-:Y:S02]  /*7640*/  UIMAD UR6, UR4, UR8, URZ ;  /* 0x00000008040672a4 */ /* 0x000fe4000f8e023f */
[----:B------:R-:W-:Y:S02]  /*7650*/  UIMAD.WIDE.U32 UR4, UR35, UR8, URZ ;  /* 0x00000008230472a5 */ /* 0x000fe4000f8e003f */
[----:B------:R-:W-:Y:S01]  /*7660*/  UIMAD UR6, UR35, UR9, UR6 ;  /* 0x00000009230672a4 */ /* 0x000fe2000f8e0206 */
[----:B------:R-:W-:Y:S02]  /*7670*/  WARPGROUP.DEPBAR.LE gsb0, 0x0 ;  /* 0x00008000000079c5 */ /* 0x000fe40000010000 */
[----:B------:R-:W-:-:S06]  /*7680*/  WARPGROUP.ARRIVE ;  /* 0x00000000000079c5 */ /* 0x000fcc0000000000 */
[----:B------:R-:W-:Y:S01]  /*7690*/  HGMMA.64x128x16.F32.BF16 R24, R164, gdesc[UR8].tnspB, R24, gsb0 ;  /* 0x41e00008a4187df0 */ /* 0x000fe20008001818 */
[----:B------:R-:W-:Y:S02]  /*76a0*/  R2UR UR10, R18 ;  /* 0x00000000120a72ca */ /* 0x000fe400000e0000 */
[----:B------:R-:W-:Y:S01]  /*76b0*/  MOV R18, R4 ;  /* 0x0000000400127202 */ /* 0x000fe20000000f00 */
[----:B------:R-:W-:Y:S02]  /*76c0*/  IMAD.U32 R5, RZ, RZ, UR5 ;  /* 0x00000005ff057e24 */ /* 0x000fe4000f8e00ff */
[----:B------:R-:W-:Y:S01]  /*76d0*/  @P5 FMUL.FTZ R5, R7, 0.69314718246459960938 ;  /* 0x3f31721807055820 */ /* 0x000fe20000410000 */
[----:B------:R-:W-:Y:S01]  /*76e0*/  @P3 FMUL.FTZ R7, R8, 0.69314718246459960938 ;  /* 0x3f31721808073820 */ /* 0x000fe20000410000 */
[----:B------:R-:W-:Y:S01]  /*76f0*/  IMAD.U32 R4, RZ, RZ, UR4 ;  /* 0x00000004ff047e24 */ /* 0x000fe2000f8e00ff */
[----:B------:R-:W-:Y:S01]  /*7700*/  UIADD3 UR4, UR5, UR6, URZ ;  /* 0x0000000605047290 */ /* 0x000fe2000fffe03f */
[----:B------:R-:W-:Y:S01]  /*7710*/  @P5 FFMA.FTZ R3, R5, R10, R0 ;  /* 0x0000000a05035223 */ /* 0x000fe20000010000 */
[----:B------:R-:W-:Y:S01]  /*7720*/  @P3 FFMA.FTZ R23, R20, R12, R7 ;  /* 0x0000000c14173223 */ /* 0x000fe20000010007 */
[----:B------:R-:W-:Y:S01]  /*7730*/  IMAD.MOV.U32 R12, RZ, RZ, R4 ;  /* 0x000000ffff0c7224 */ /* 0x000fe200078e0004 */
[----:B------:R-:W1:Y:S02]  /*7740*/  LDC.64 R20, c[0x0][0xb78] ;  /* 0x0002de00ff147b82 */ /* 0x000e640000000a00 */
[----:B----4-:R-:W-:Y:S01]  /*7750*/  IMAD.U32 R13, RZ, RZ, UR4 ;  /* 0x00000004ff0d7e24 */ /* 0x010fe2000f8e00ff */
[----:B------:R-:W-:-:S06]  /*7760*/  USHF.R.S32.HI UR4, URZ, 0x1f, UR36 ;  /* 0x0000001f3f047899 */ /* 0x000fcc0008011424 */
[----:B-1----:R-:W-:Y:S01]  /*7770*/  IMAD R0, R20, UR4, RZ ;  /* 0x0000000414007c24 */ /* 0x002fe2000f8e02ff */
[----:B------:R-:W-:Y:S01]  /*7780*/  ULDC.64 UR4, c[0x0][0xb40] ;  /* 0x0002d00000047ab9 */ /* 0x000fe20000000a00 */
[----:B------:R-:W-:Y:S02]  /*7790*/  WARPGROUP.DEPBAR.LE gsb0, 0x0 ;  /* 0x00008000000079c5 */ /* 0x000fe40000010000 */
[----:B------:R1:W-:Y:S01]  /*77a0*/  @!P1 SYNCS.ARRIVE.TRANS64.RED.A1T0 RZ, [R9+URZ], RZ ;  /* 0x000000ff09ff99a7 */ /* 0x0003e2000810043f */
[-C--:B---3--:R-:W-:Y:S01]  /*77b0*/  FMUL.FTZ R4, R25, R6.reuse ;  /* 0x0000000619047220 */ /* 0x088fe20000410000 */
[----:B------:R-:W-:Y:S01]  /*77c0*/  FMUL.FTZ R5, R24, R6 ;  /* 0x0000000618057220 */ /* 0x000fe20000410000 */
[-C--:B-----5:R-:W-:Y:S01]  /*77d0*/  FMUL.FTZ R27, R27, R14.reuse ;  /* 0x0000000e1b1b7220 */ /* 0x0a0fe20000410000 */
[----:B------:R-:W-:Y:S01]  /*77e0*/  FMUL.FTZ R26, R26, R14 ;  /* 0x0000000e1a1a7220 */ /* 0x000fe20000410000 */
[-C--:B------:R-:W-:Y:S01]  /*77f0*/  FMUL.FTZ R29, R29, R6.reuse ;  /* 0x000000061d1d7220 */ /* 0x080fe20000410000 */
[----:B------:R-:W-:Y:S01]  /*7800*/  FMUL.FTZ R28, R28, R6 ;  /* 0x000000061c1c7220 */ /* 0x000fe20000410000 */
[-C--:B------:R-:W-:Y:S01]  /*7810*/  FMUL.FTZ R7, R31, R14.reuse ;  /* 0x0000000e1f077220 */ /* 0x080fe20000410000 */
[----:B------:R-:W-:Y:S01]  /*7820*/  FMUL.FTZ R30, R30, R14 ;  /* 0x0000000e1e1e7220 */ /* 0x000fe20000410000 */
[-C--:B------:R-:W-:Y:S01]  /*7830*/  FMUL.FTZ R8, R33, R6.reuse ;  /* 0x0000000621087220 */ /* 0x080fe20000410000 */
[-C--:B-1----:R-:W-:Y:S01]  /*7840*/  FMUL.FTZ R9, R32, R6.reuse ;  /* 0x0000000620097220 */ /* 0x082fe20000410000 */
[-C--:B------:R-:W-:Y:S01]  /*7850*/  FMUL.FTZ R10, R37, R6.reuse ;  /* 0x00000006250a7220 */ /* 0x080fe20000410000 */
[----:B------:R-:W-:Y:S01]  /*7860*/  FMUL.FTZ R11, R36, R6 ;  /* 0x00000006240b7220 */ /* 0x000fe20000410000 */
[----:B------:R-:W-:Y:S01]  /*7870*/  F2FP.BF16.F32.PACK_AB R4, R4, R5 ;  /* 0x000000050404723e */ /* 0x000fe200000010ff */
        /* <DEDUP_REMOVED lines=28> */
[----:B------:R-:W-:Y:S01]  /*7a40*/  F2FP.BF16.F32.PACK_AB R5, R27, R26 ;  /* 0x0000001a1b05723e */ /* 0x000fe200000010ff */
        /* <DEDUP_REMOVED lines=8> */
[-C--:B------:R-:W-:Y:S01]  /*7ad0*/  FMUL.FTZ R54, R54, R14.reuse ;  /* 0x0000000e36367220 */ /* 0x080fe20000410000 */
[-C--:B------:R-:W-:Y:S01]  /*7ae0*/  FMUL.FTZ R59, R59, R14.reuse ;  /* 0x0000000e3b3b7220 */ /* 0x080fe20000410000 */
[----:B------:R-:W-:Y:S01]  /*7af0*/  FMUL.FTZ R58, R58, R14 ;  /* 0x0000000e3a3a7220 */ /* 0x000fe20000410000 */
[----:B------:R-:W-:Y:S01]  /*7b00*/  F2FP.BF16.F32.PACK_AB R7, R7, R30 ;  /* 0x0000001e0707723e */ /* 0x000fe200000010ff */
[----:B------:R-:W-:Y:S01]  /*7b10*/  BAR.SYNC.DEFER_BLOCKING 0x1, 0x100 ;  /* 0x0044000000007b1d */ /* 0x000fe20000010000 */
[-C--:B------:R-:W-:Y:S01]  /*7b20*/  FMUL.FTZ R63, R63, R14.reuse ;  /* 0x0000000e3f3f7220 */ /* 0x080fe20000410000 */
[-C--:B------:R-:W-:Y:S01]  /*7b30*/  FMUL.FTZ R62, R62, R14.reuse ;  /* 0x0000000e3e3e7220 */ /* 0x080fe20000410000 */
[-C--:B------:R-:W-:Y:S01]  /*7b40*/  FMUL.FTZ R67, R67, R14.reuse ;  /* 0x0000000e43437220 */ /* 0x080fe20000410000 */
[-C--:B------:R-:W-:Y:S01]  /*7b50*/  FMUL.FTZ R66, R66, R14.reuse ;  /* 0x0000000e42427220 */ /* 0x080fe20000410000 */
[----:B------:R-:W-:Y:S01]  /*7b60*/  IMAD R28, R21, UR36, R0 ;  /* 0x00000024151c7c24 */ /* 0x000fe2000f8e0200 */
[----:B------:R-:W-:Y:S01]  /*7b70*/  F2FP.BF16.F32.PACK_AB R8, R8, R9 ;  /* 0x000000090808723e */ /* 0x000fe200000010ff */
[-C--:B------:R-:W-:Y:S01]  /*7b80*/  FMUL.FTZ R71, R71, R14.reuse ;  /* 0x0000000e47477220 */ /* 0x080fe20000410000 */
[----:B------:R-:W-:Y:S01]  /*7b90*/  F2FP.BF16.F32.PACK_AB R10, R10, R11 ;  /* 0x0000000b0a0a723e */ /* 0x000fe200000010ff */
[-C--:B------:R-:W-:Y:S01]  /*7ba0*/  FMUL.FTZ R70, R70, R14.reuse ;  /* 0x0000000e46467220 */ /* 0x080fe20000410000 */
[-C--:B------:R-:W-:Y:S01]  /*7bb0*/  FMUL.FTZ R75, R75, R14.reuse ;  /* 0x0000000e4b4b7220 */ /* 0x080fe20000410000 */
[----:B------:R-:W-:Y:S01]  /*7bc0*/  FMUL.FTZ R74, R74, R14 ;  /* 0x0000000e4a4a7220 */ /* 0x000fe20000410000 */
[----:B------:R-:W-:Y:S01]  /*7bd0*/  IMAD.WIDE.U32 R20, R20, UR36, R12 ;  /* 0x0000002414147c25 */ /* 0x000fe2000f8e000c */
[----:B------:R-:W-:-:S03]  /*7be0*/  F2FP.BF16.F32.PACK_AB R9, R35, R34 ;  /* 0x000000222309723e */ /* 0x000fc600000010ff */
[----:B------:R-:W-:Y:S01]  /*7bf0*/  FMUL.FTZ R79, R79, R14 ;  /* 0x0000000e4f4f7220 */ /* 0x000fe20000410000 */
[----:B------:R-:W-:Y:S01]  /*7c00*/  F2FP.BF16.F32.PACK_AB R11, R39, R38 ;  /* 0x00000026270b723e */ /* 0x000fe200000010ff */
[-C--:B------:R-:W-:Y:S01]  /*7c10*/  FMUL.FTZ R78, R78, R14.reuse ;  /* 0x0000000e4e4e7220 */ /* 0x080fe20000410000 */
[-C--:B------:R-:W-:Y:S01]  /*7c20*/  FMUL.FTZ R83, R83, R14.reuse ;  /* 0x0000000e53537220 */ /* 0x080fe20000410000 */
[-C--:B------:R-:W-:Y:S01]  /*7c30*/  FMUL.FTZ R82, R82, R14.reuse ;  /* 0x0000000e52527220 */ /* 0x080fe20000410000 */
[-C--:B------:R-:W-:Y:S01]  /*7c40*/  FMUL.FTZ R87, R87, R14.reuse ;  /* 0x0000000e57577220 */ /* 0x080fe20000410000 */
[----:B------:R-:W-:Y:S01]  /*7c50*/  FMUL.FTZ R86, R86, R14 ;  /* 0x0000000e56567220 */ /* 0x000fe20000410000 */
[----:B------:R-:W-:Y:S02]  /*7c60*/  F2FP.BF16.F32.PACK_AB R12, R41, R40 ;  /* 0x00000028290c723e */ /* 0x000fe400000010ff */
[----:B------:R-:W-:Y:S01]  /*7c70*/  F2FP.BF16.F32.PACK_AB R13, R43, R42 ;  /* 0x0000002a2b0d723e */ /* 0x000fe200000010ff */
[----:B------:R1:W-:Y:S01]  /*7c80*/  STSM.16.M88.4 [R94], R4 ;  /* 0x000000045e007844 */ /* 0x0003e20000000200 */
[----:B------:R-:W-:-:S02]  /*7c90*/  F2FP.BF16.F32.PACK_AB R14, R45, R44 ;  /* 0x0000002c2d0e723e */ /* 0x000fc400000010ff */
[----:B------:R-:W-:Y:S01]  /*7ca0*/  F2FP.BF16.F32.PACK_AB R15, R15, R46 ;  /* 0x0000002e0f0f723e */ /* 0x000fe200000010ff */
[----:B------:R-:W-:Y:S01]  /*7cb0*/  STSM.16.M88.4 [R93], R8 ;  /* 0x000000085d007844 */ /* 0x000fe20000000200 */
[----:B------:R-:W-:Y:S02]  /*7cc0*/  F2FP.BF16.F32.PACK_AB R24, R24, R25 ;  /* 0x000000191818723e */ /* 0x000fe400000010ff */
[----:B------:R-:W-:Y:S01]  /*7cd0*/  F2FP.BF16.F32.PACK_AB R56, R57, R56 ;  /* 0x000000383938723e */ /* 0x000fe200000010ff */
[----:B------:R-:W-:Y:S01]  /*7ce0*/  STSM.16.M88.4 [R92], R12 ;  /* 0x0000000c5c007844 */ /* 0x000fe20000000200 */
[----:B------:R-:W-:Y:S02]  /*7cf0*/  F2FP.BF16.F32.PACK_AB R25, R51, R50 ;  /* 0x000000323319723e */ /* 0x000fe400000010ff */
[----:B------:R-:W-:Y:S02]  /*7d00*/  F2FP.BF16.F32.PACK_AB R26, R53, R52 ;  /* 0x00000034351a723e */ /* 0x000fe400000010ff */
[----:B------:R-:W-:-:S02]  /*7d10*/  F2FP.BF16.F32.PACK_AB R27, R27, R54 ;  /* 0x000000361b1b723e */ /* 0x000fc400000010ff */
[----:B------:R-:W-:Y:S02]  /*7d20*/  F2FP.BF16.F32.PACK_AB R57, R59, R58 ;  /* 0x0000003a3b39723e */ /* 0x000fe400000010ff */
[----:B------:R-:W-:Y:S01]  /*7d30*/  F2FP.BF16.F32.PACK_AB R64, R65, R64 ;  /* 0x000000404140723e */ /* 0x000fe200000010ff */
[----:B------:R-:W-:Y:S01]  /*7d40*/  STSM.16.M88.4 [R91], R24 ;  /* 0x000000185b007844 */ /* 0x000fe20000000200 */
[----:B------:R-:W-:Y:S02]  /*7d50*/  F2FP.BF16.F32.PACK_AB R58, R61, R60 ;  /* 0x0000003c3d3a723e */ /* 0x000fe400000010ff */
[----:B------:R-:W-:Y:S02]  /*7d60*/  F2FP.BF16.F32.PACK_AB R59, R63, R62 ;  /* 0x0000003e3f3b723e */ /* 0x000fe400000010ff */
[----:B------:R-:W-:Y:S02]  /*7d70*/  F2FP.BF16.F32.PACK_AB R65, R67, R66 ;  /* 0x000000424341723e */ /* 0x000fe400000010ff */
[----:B------:R-:W-:Y:S01]  /*7d80*/  F2FP.BF16.F32.PACK_AB R72, R73, R72 ;  /* 0x000000484948723e */ /* 0x000fe200000010ff */
[----:B------:R-:W-:Y:S01]  /*7d90*/  STSM.16.M88.4 [R90], R56 ;  /* 0x000000385a007844 */ /* 0x000fe20000000200 */
[----:B-1----:R-:W-:-:S02]  /*7da0*/  SHF.R.S32.HI R5, RZ, 0x1f, R95 ;  /* 0x0000001fff057819 */ /* 0x002fc4000001145f */
[----:B------:R-:W-:Y:S02]  /*7db0*/  IADD3 R0, P1, R95, R20, RZ ;  /* 0x000000145f007210 */ /* 0x000fe40007f3e0ff */
[----:B------:R-:W-:Y:S02]  /*7dc0*/  F2FP.BF16.F32.PACK_AB R66, R69, R68 ;  /* 0x000000444542723e */ /* 0x000fe400000010ff */
[----:B------:R-:W-:Y:S02]  /*7dd0*/  F2FP.BF16.F32.PACK_AB R67, R71, R70 ;  /* 0x000000464743723e */ /* 0x000fe400000010ff */
[----:B------:R-:W-:Y:S02]  /*7de0*/  F2FP.BF16.F32.PACK_AB R73, R75, R74 ;  /* 0x0000004a4b49723e */ /* 0x000fe400000010ff */
[----:B------:R-:W-:Y:S01]  /*7df0*/  F2FP.BF16.F32.PACK_AB R80, R81, R80 ;  /* 0x000000505150723e */ /* 0x000fe200000010ff */
[----:B------:R-:W-:Y:S01]  /*7e00*/  STSM.16.M88.4 [R89], R64 ;  /* 0x0000004059007844 */ /* 0x000fe20000000200 */
[----:B------:R-:W-:-:S02]  /*7e10*/  F2FP.BF16.F32.PACK_AB R74, R77, R76 ;  /* 0x0000004c4d4a723e */ /* 0x000fc400000010ff */
[----:B------:R-:W-:Y:S02]  /*7e20*/  F2FP.BF16.F32.PACK_AB R75, R79, R78 ;  /* 0x0000004e4f4b723e */ /* 0x000fe400000010ff */
[----:B------:R-:W-:Y:S02]  /*7e30*/  F2FP.BF16.F32.PACK_AB R81, R83, R82 ;  /* 0x000000525351723e */ /* 0x000fe400000010ff */
[----:B------:R-:W-:Y:S01]  /*7e40*/  F2FP.BF16.F32.PACK_AB R82, R85, R84 ;  /* 0x000000545552723e */ /* 0x000fe200000010ff */
[----:B------:R-:W-:Y:S01]  /*7e50*/  STSM.16.M88.4 [R88], R72 ;  /* 0x0000004858007844 */ /* 0x000fe20000000200 */
[----:B------:R-:W-:Y:S02]  /*7e60*/  F2FP.BF16.F32.PACK_AB R83, R87, R86 ;  /* 0x000000565753723e */ /* 0x000fe400000010ff */
[----:B------:R-:W-:Y:S02]  /*7e70*/  IADD3.X R5, R5, R21, R28, P1, !PT ;  /* 0x0000001505057210 */ /* 0x000fe40000ffe41c */
[----:B------:R-:W-:Y:S01]  /*7e80*/  LEA R4, P1, R0, UR4, 0x2 ;  /* 0x0000000400047c11 */ /* 0x000fe2000f8210ff */
[----:B------:R1:W-:Y:S01]  /*7e90*/  STSM.16.M88.4 [R18], R80 ;  /* 0x0000005012007844 */ /* 0x0003e20000000200 */
[----:B------:R-:W-:-:S02]  /*7ea0*/  ULDC UR4, c[0x0][0xc] ;  /* 0x0000030000047ab9 */ /* 0x000fc40000000800 */
[----:B------:R-:W-:Y:S01]  /*7eb0*/  LEA.HI.X R5, R0, UR5, R5, 0x2, P1 ;  /* 0x0000000500057c11 */ /* 0x000fe200088f1405 */
[----:B------:R-:W-:Y:S01]  /*7ec0*/  @!PT LDS RZ, [RZ] ;  /* 0x00000000fffff984 */ /* 0x000fe20000000800 */
[----:B------:R-:W-:Y:S01]  /*7ed0*/  @!PT LDS RZ, [RZ] ;  /* 0x00000000fffff984 */ /* 0x000fe20000000800 */
[----:B------:R-:W-:Y:S01]  /*7ee0*/  @!PT LDS RZ, [RZ] ;  /* 0x00000000fffff984 */ /* 0x000fe20000000800 */
[----:B------:R-:W-:Y:S01]  /*7ef0*/  @!PT LDS RZ, [RZ] ;  /* 0x00000000fffff984 */ /* 0x000fe20000000800 */
[----:B------:R2:W-:Y:S06]  /*7f00*/  MEMBAR.ALL.CTA ;  /* 0x0000000000007992 */ /* 0x0005ec0000008000 */
[----:B--2---:R-:W2:Y:S01]  /*7f10*/  FENCE.VIEW.ASYNC.S ;  /* 0x00000000000073c6 */ /* 0x004ea20000000000 */
[----:B------:R-:W-:-:S03]  /*7f20*/  UIADD3 UR10, UR4, UR10, URZ ;  /* 0x0000000a040a7290 */ /* 0x000fc6000fffe03f */
[----:B--2---:R-:W2:Y:S03]  /*7f30*/  SHFL.IDX PT, R0, R185, RZ, 0x1f ;  /* 0x00001fffb9007589 */ /* 0x004ea600000e0000 */
[----:B-1----:R-:W-:Y:S01]  /*7f40*/  MOV R18, UR10 ;  /* 0x0000000a00127c02 */ /* 0x002fe20008000f00 */
[----:B------:R-:W-:Y:S06]  /*7f50*/  BAR.ARV 0x1, 0x120 ;  /* 0x0044800000007b1d */ /* 0x000fec0000002000 */
[----:B------:R1:W-:Y:S01]  /*7f60*/  @!P0 STG.E desc[UR12][R4.64], R3 ;  /* 0x0000000304008986 */ /* 0x0003e2000c10190c */
[----:B--2---:R-:W-:-:S03]  /*7f70*/  ISETP.NE.AND P0, PT, R0, 0x7, PT ;  /* 0x000000070000780c */ /* 0x004fc60003f05270 */
[----:B------:R1:W-:Y:S10]  /*7f80*/  @!P2 STG.E desc[UR12][R4.64+0x20], R23 ;  /* 0x000020170400a986 */ /* 0x0003f4000c10190c */
[----:B------:R-:W-:Y:S05]  /*7f90*/  @P0 BRA `(.L_x_29) ;  /* 0x0000000000580947 */ /* 0x000fea0003800000 */
[----:B------:R-:W-:Y:S01]  /*7fa0*/  BAR.SYNC.DEFER_BLOCKING 0x1, 0x120 ;  /* 0x0044800000007b1d */ /* 0x000fe20000010000 */
[----:B------:R-:W-:-:S05]  /*7fb0*/  ELECT P0, URZ, PT ;  /* 0x00000000003f782f */ /* 0x000fca0003800000 */
[----:B------:R-:W-:Y:S08]  /*7fc0*/  BSSY B0, `(.L_x_29) ;  /* 0x0000013000007945 */ /* 0x000ff00003800000 */
[----:B------:R-:W-:Y:S05]  /*7fd0*/  @!P0 BRA `(.L_x_30) ;  /* 0x0000000000448947 */ /* 0x000fea0003800000 */
[----:B------:R-:W-:Y:S01]  /*7fe0*/  ULDC.64 UR6, c[0x0][0x198] ;  /* 0x0000660000067ab9 */ /* 0x000fe20000000a00 */
[----:B------:R-:W-:Y:S01]  /*7ff0*/  UMOV UR33, URZ ;  /* 0x0000003f00217c82 */ /* 0x000fe20008000000 */
[----:B------:R-:W-:Y:S02]  /*8000*/  UIADD3 UR4, UP0, UR6, 0x9f0, URZ ;  /* 0x000009f006047890 */ /* 0x000fe4000ff1e03f */
[----:B------:R-:W-:Y:S02]  /*8010*/  UIADD3 UR6, UR60, 0x4000, URZ ;  /* 0x000040003c067890 */ /* 0x000fe4000fffe03f */
[----:B------:R-:W-:Y:S01]  /*8020*/  UIADD3.X UR5, URZ, UR7, URZ, UP0, !UPT ;  /* 0x000000073f057290 */ /* 0x000fe200087fe43f */
[----:B------:R-:W-:Y:S01]  /*8030*/  UMOV UR37, URZ ;  /* 0x0000003f00257c82 */ /* 0x000fe20008000000 */
[----:B------:R-:W-:Y:S01]  /*8040*/  UMOV UR32, UR60 ;  /* 0x0000003c00207c82 */ /* 0x000fe20008000000 */
[----:B------:R-:W-:-:S06]  /*8050*/  UMOV UR7, 0x40 ;  /* 0x0000004000077882 */ /* 0x000fcc0000000000 */
[----:B------:R2:W-:Y:S02]  /*8060*/  UTMASTG.5D [UR32], [UR4] ;  /* 0x00000020040073b5 */ /* 0x0005e40008020000 */
[----:B--2---:R-:W-:Y:S01]  /*8070*/  UMOV UR32, UR6 ;  /* 0x0000000600207c82 */ /* 0x004fe20008000000 */
[----:B------:R-:W-:Y:S01]  /*8080*/  UMOV UR33, UR7 ;  /* 0x0000000700217c82 */ /* 0x000fe20008000000 */
[----:B------:R-:W-:Y:S01]  /*8090*/  UIADD3 UR6, UR60, 0x34820, URZ ;  /* 0x000348203c067890 */ /* 0x000fe2000fffe03f */
[----:B------:R2:W-:Y:S03]  /*80a0*/  UTMASTG.5D [UR32], [UR4] ;  /* 0x00000020040073b5 */ /* 0x0005e60008020000 */
[----:B------:R-:W-:Y:S01]  /*80b0*/  UPRMT UR6, URZ, 0x654, UR6 ;  /* 0x000006543f067896 */ /* 0x000fe20008000006 */
[----:B------:R0:W-:Y:S01]  /*80c0*/  UTMACMDFLUSH ;  /* 0x00000000000079b7 */ /* 0x0001e20000000000 */
[----:B------:R-:W-:-:S07]  /*80d0*/  DEPBAR.LE SB0, 0x0 ;  /* 0x000080000000791a */ /* 0x000fce0000000000 */
[----:B--2---:R-:W-:Y:S03]  /*80e0*/  SYNCS.ARRIVE.TRANS64.RED.A1T0 RZ, [UR6], RZ ;  /* 0x000000ffffff79a7 */ /* 0x004fe60008100406 */
.L_x_30:
[----:B------:R-:W-:Y:S05]  /*80f0*/  BSYNC B0 ;  /* 0x0000000000007941 */ /* 0x000fea0003800000 */
.L_x_29:
[----:B------:R-:W2:Y:S01]  /*8100*/  LDC R0, c[0x0][0xda4] ;  /* 0x00036900ff007b82 */ /* 0x000ea20000000800 */
[----:B------:R-:W-:Y:S01]  /*8110*/  R2UR UR5, R18 ;  /* 0x00000000120572ca */ /* 0x000fe200000e0000 */
[----:B------:R-:W-:Y:S01]  /*8120*/  UIADD3 UR38, UR38, 0x1, URZ ;  /* 0x0000000126267890 */ /* 0x000fe2000fffe03f */
[----:B------:R-:W-:-:S03]  /*8130*/  VIADD R19, R19, 0x1 ;  /* 0x0000000113137836 */ /* 0x000fc60000000000 */
[----:B------:R-:W-:-:S04]  /*8140*/  UISETP.NE.AND UP0, UPT, UR38, 0x2, UPT ;  /* 0x000000022600788c */ /* 0x000fc8000bf05270 */
[----:B------:R-:W-:Y:S02]  /*8150*/  USEL UR4, URZ, 0x1, UP0 ;  /* 0x000000013f047887 */ /* 0x000fe40008000000 */
[----:B------:R-:W-:Y:S02]  /*8160*/  USEL UR38, UR38, URZ, UP0 ;  /* 0x0000003f26267287 */ /* 0x000fe40008000000 */
[----:B------:R-:W-:Y:S01]  /*8170*/  ULOP3.LUT UR39, UR39, UR4, URZ, 0x3c, !UPT ;  /* 0x0000000427277292 */ /* 0x000fe2000f8e3c3f */
[----:B--2---:R-:W-:-:S13]  /*8180*/  ISETP.LE.AND P0, PT, R0, UR5, PT ;  /* 0x0000000500007c0c */ /* 0x004fda000bf03270 */
[----:B------:R-:W-:Y:S05]  /*8190*/  @!P0 BRA `(.L_x_31) ;  /* 0xffffff8800e48947 */ /* 0x000fea000383ffff */
[----:B------:R-:W-:Y:S05]  /*81a0*/  EXIT ;  /* 0x000000000000794d */ /* 0x000fea0003800000 */
.L_x_7:
[----:B------:R-:W-:-:S08]  /*81b0*/  NOP ;  /* 0x0000000000007918 */ /* 0x000fd00000000000 */
[----:B-1----:R-:W1:-:S00]  /*81c0*/  USETMAXREG.DEALLOC.CTAPOOL 0x18 ;  /* 0x00000018000079c8 */ /* 0x002e4000080e0500 */
[----:B-1----:R-:W-:-:S06]  /*81d0*/  LOP3.LUT R0, R0, 0x3, RZ, 0xc0, !PT ;  /* 0x0000000300007812 */ /* 0x002fcc00078ec0ff */
[----:B------:R-:W1:Y:S02]  /*81e0*/  SHFL.IDX PT, R0, R0, RZ, 0x1f ;  /* 0x00001fff00007589 */ /* 0x000e6400000e0000 */
[----:B-1----:R-:W-:-:S13]  /*81f0*/  ISETP.NE.AND P0, PT, R0, RZ, PT ;  /* 0x000000ff0000720c */ /* 0x002fda0003f05270 */
[----:B--2---:R-:W-:Y:S05]  /*8200*/  @P0 EXIT ;  /* 0x000000000000094d */ /* 0x004fea0003800000 */
[----:B------:R-:W1:Y:S01]  /*8210*/  S2UR UR4, SR_CTAID.X ;  /* 0x00000000000479c3 */ /* 0x000e620000002500 */
[----:B------:R-:W-:Y:S01]  /*8220*/  IMAD.MOV.U32 R16, RZ, RZ, RZ ;  /* 0x000000ffff107224 */ /* 0x000fe200078e00ff */
[----:B------:R-:W-:Y:S01]  /*8230*/  MOV R2, 0x1 ;  /* 0x0000000100027802 */ /* 0x000fe20000000f00 */
[----:B------:R-:W-:-:S05]  /*8240*/  IMAD.MOV.U32 R17, RZ, RZ, 0x1 ;  /* 0x00000001ff117424 */ /* 0x000fca00078e00ff */
[----:B------:R-:W1:Y:S02]  /*8250*/  LDC R0, c[0x0][0xda4] ;  /* 0x00036900ff007b82 */ /* 0x000e640000000800 */
[----:B-1----:R-:W-:-:S13]  /*8260*/  ISETP.LE.AND P0, PT, R0, UR4, PT ;  /* 0x0000000400007c0c */ /* 0x002fda000bf03270 */
[----:B------:R-:W-:Y:S05]  /*8270*/  @P0 BRA `(.L_x_32) ;  /* 0x0000002c00540947 */ /* 0x000fea0003800000 */
[----:B------:R-:W-:Y:S01]  /*8280*/  IMAD.U32 R0, RZ, RZ, UR4 ;  /* 0x00000004ff007e24 */ /* 0x000fe2000f8e00ff */
[----:B------:R-:W-:Y:S01]  /*8290*/  MOV R16, RZ ;  /* 0x000000ff00107202 */ /* 0x000fe20000000f00 */
[----:B------:R-:W-:Y:S01]  /*82a0*/  IMAD.MOV.U32 R17, RZ, RZ, 0x1 ;  /* 0x00000001ff117424 */ /* 0x000fe200078e00ff */
[----:B------:R-:W-:Y:S01]  /*82b0*/  ULDC.64 UR36, c[0x0][0x198] ;  /* 0x0000660000247ab9 */ /* 0x000fe20000000a00 */
[----:B------:R-:W-:Y:S01]  /*82c0*/  ULDC UR38, c[0x0][0xc] ;  /* 0x0000030000267ab9 */ /* 0x000fe20000000800 */
[----:B------:R1:W-:Y:S04]  /*82d0*/  STL [R1+0x10], R0 ;  /* 0x0000100001007387 */ /* 0x0003e80000100800 */
[----:B------:R1:W-:Y:S02]  /*82e0*/  STL [R1+0x18], RZ ;  /* 0x000018ff01007387 */ /* 0x0003e40000100800 */
.L_x_76:
[----:B-1----:R-:W2:Y:S01]  /*82f0*/  LDL R6, [R1+0x10] ;  /* 0x0000100001067983 */ /* 0x002ea20000100800 */
[----:B------:R-:W3:Y:S01]  /*8300*/  LDC R2, c[0x0][0xda8] ;  /* 0x00036a00ff027b82 */ /* 0x000ee20000000800 */
[----:B------:R-:W-:Y:S05]  /*8310*/  YIELD ;  /* 0x0000000000007946 */ /* 0x000fea0003800000 */
[----:B------:R-:W-:Y:S02]  /*8320*/  ULDC.64 UR4, c[0x0][0x3f8] ;  /* 0x0000fe0000047ab9 */ /* 0x000fe40000000a00 */
[----:B-1----:R-:W1:Y:S01]  /*8330*/  LDC R0, c[0x0][0xdb4] ;  /* 0x00036d00ff007b82 */ /* 0x002e620000000800 */
[----:B------:R-:W-:-:S03]  /*8340*/  UISETP.NE.U32.AND UP0, UPT, UR4, URZ, UPT ;  /* 0x0000003f0400728c */ /* 0x000fc6000bf05070 */
[----:B------:R-:W-:Y:S01]  /*8350*/  ULDC UR4, c[0x0][0x404] ;  /* 0x0001010000047ab9 */ /* 0x000fe20000000800 */
[----:B------:R-:W-:-:S04]  /*8360*/  UISETP.NE.AND.EX UP0, UPT, UR5, URZ, UPT, UP0 ;  /* 0x0000003f0500728c */ /* 0x000fc8000bf05300 */
[----:B------:R-:W-:Y:S01]  /*8370*/  USEL UR4, UR4, 0x1, UP0 ;  /* 0x0000000104047887 */ /* 0x000fe20008000000 */
[----:B---3--:R-:W-:Y:S02]  /*8380*/  ISETP.NE.AND P0, PT, R2, 0x1, PT ;  /* 0x000000010200780c */ /* 0x008fe40003f05270 */
[----:B-1----:R-:W-:-:S11]  /*8390*/  ISETP.NE.AND P1, PT, R0, 0x1, PT ;  /* 0x000000010000780c */ /* 0x002fd60003f25270 */
[----:B------:R-:W2:Y:S08]  /*83a0*/  @P0 LDC R4, c[0x0][0xdac] ;  /* 0x00036b00ff040b82 */ /* 0x000eb00000000800 */
[----:B------:R-:W1:Y:S08]  /*83b0*/  @P0 LDC R5, c[0x0][0xdb0] ;  /* 0x00036c00ff050b82 */ /* 0x000e700000000800 */
[----:B------:R-:W3:Y:S01]  /*83c0*/  @P1 LDC.64 R2, c[0x0][0xdb8] ;  /* 0x00036e00ff021b82 */ /* 0x000ee20000000a00 */
[----:B--2---:R-:W-:-:S05]  /*83d0*/  @P0 IMAD.HI.U32 R4, R6, R4, RZ ;  /* 0x0000000406040227 */ /* 0x004fca00078e00ff */
[----:B-1----:R-:W-:Y:S02]  /*83e0*/  @P0 SHF.R.U32.HI R6, RZ, R5, R4 ;  /* 0x00000005ff060219 */ /* 0x002fe40000011604 */
[----:B------:R-:W1:Y:S03]  /*83f0*/  S2R R4, SR_CgaCtaId ;  /* 0x0000000000047919 */ /* 0x000e660000008800 */
[----:B---3--:R-:W-:Y:S01]  /*8400*/  @P1 IMAD.HI.U32 R2, R6, R2, RZ ;  /* 0x0000000206021227 */ /* 0x008fe200078e00ff */
[----:B------:R2:W-:Y:S03]  /*8410*/  STL [R1+0x8], R6 ;  /* 0x0000080601007387 */ /* 0x0005e60000100800 */
[----:B------:R-:W-:Y:S01]  /*8420*/  IMAD.MOV.U32 R19, RZ, RZ, R6 ;  /* 0x000000ffff137224 */ /* 0x000fe200078e0006 */
[----:B------:R-:W-:-:S02]  /*8430*/  @P1 SHF.R.U32.HI R19, RZ, R3, R2 ;  /* 0x00000003ff131219 */ /* 0x000fc40000011602 */
[----:B------:R-:W3:Y:S01]  /*8440*/  LDC R2, c[0x0][0x2e0] ;  /* 0x0000b800ff027b82 */ /* 0x000ee20000000800 */
[----:B------:R-:W-:-:S04]  /*8450*/  MOV R3, 0x400 ;  /* 0x0000040000037802 */ /* 0x000fc80000000f00 */
[----:B-1----:R-:W-:Y:S01]  /*8460*/  LEA R8, R4, R3, 0x18 ;  /* 0x0000000304087211 */ /* 0x002fe200078ec0ff */
[----:B---3--:R-:W-:-:S03]  /*8470*/  IMAD R7, R2, UR4, RZ ;  /* 0x0000000402077c24 */ /* 0x008fc6000f8e02ff */
[----:B------:R-:W-:Y:S01]  /*8480*/  IADD3 R2, R8, 0x1c400, RZ ;  /* 0x0001c40008027810 */ /* 0x000fe20007ffe0ff */
[----:B------:R2:W-:Y:S03]  /*8490*/  STL [R1+0x4], R8 ;  /* 0x0000040801007387 */ /* 0x0005e60000100800 */
[----:B------:R-:W-:Y:S01]  /*84a0*/  LOP3.LUT P0, RZ, R2, 0x3ff, RZ, 0xc0, !PT ;  /* 0x000003ff02ff7812 */ /* 0x000fe2000780c0ff */
[----:B------:R-:W-:Y:S01]  /*84b0*/  VIADD R2, R7, 0x7f ;  /* 0x0000007f07027836 */ /* 0x000fe20000000000 */
[----:B------:R2:W-:Y:S04]  /*84c0*/  STL [R1+0x14], R7 ;  /* 0x0000140701007387 */ /* 0x0005e80000100800 */
[----:B------:R-:W-:-:S04]  /*84d0*/  SHF.R.S32.HI R3, RZ, 0x1f, R2 ;  /* 0x0000001fff037819 */ /* 0x000fc80000011402 */
[----:B------:R-:W-:Y:S01]  /*84e0*/  LEA.HI R2, R3, R2, RZ, 0x7 ;  /* 0x0000000203027211 */ /* 0x000fe200078f38ff */
[----:B------:R-:W-:-:S04]  /*84f0*/  IMAD.MOV R3, RZ, RZ, -R19 ;  /* 0x000000ffff037224 */ /* 0x000fc800078e0a13 */
[----:B------:R-:W-:Y:S01]  /*8500*/  IMAD R3, R0, R3, R6 ;  /* 0x0000000300037224 */ /* 0x000fe200078e0206 */
[----:B------:R-:W-:-:S05]  /*8510*/  SHF.R.S32.HI R0, RZ, 0x7, R2 ;  /* 0x00000007ff007819 */ /* 0x000fca0000011402 */
[----:B------:R2:W-:Y:S04]  /*8520*/  STL [R1+0xc], R0 ;  /* 0x00000c0001007387 */ /* 0x0005e80000100800 */
[----:B------:R2:W-:Y:S01]  /*8530*/  STL [R1], R3 ;  /* 0x0000000301007387 */ /* 0x0005e20000100800 */
[----:B------:R-:W-:Y:S05]  /*8540*/  @!P0 BRA `(.L_x_33) ;  /* 0x0000000000408947 */ /* 0x000fea0003800000 */
[----:B------:R-:W-:Y:S01]  /*8550*/  MOV R2, 0x0 ;  /* 0x0000000000027802 */ /* 0x000fe20000000f00 */
[----:B------:R-:W-:Y:S01]  /*8560*/  ULDC.64 UR6, c[0x4][0xb8] ;  /* 0x01002e0000067ab9 */ /* 0x000fe20000000a00 */
[----:B------:R-:W-:Y:S01]  /*8570*/  ULDC.64 UR8, c[0x4][0xc0] ;  /* 0x0100300000087ab9 */ /* 0x000fe20000000a00 */
[----:B------:R-:W-:Y:S01]  /*8580*/  ULDC.64 UR4, c[0x4][0x8] ;  /* 0x0100020000047ab9 */ /* 0x000fe20000000a00 */
[----:B------:R-:W-:Y:S01]  /*8590*/  MOV R4, UR6 ;  /* 0x0000000600047c02 */ /* 0x000fe20008000f00 */
[----:B------:R-:W-:Y:S01]  /*85a0*/  IMAD.U32 R5, RZ, RZ, UR7 ;  /* 0x00000007ff057e24 */ /* 0x000fe2000f8e00ff */
[----:B--2---:R-:W1:Y:S01]  /*85b0*/  LDC.64 R2, c[0x4][R2] ;  /* 0x0100000002027b82 */ /* 0x004e620000000a00 */
[----:B------:R-:W-:Y:S01]  /*85c0*/  IMAD.U32 R6, RZ, RZ, UR8 ;  /* 0x00000008ff067e24 */ /* 0x000fe2000f8e00ff */
[----:B------:R-:W-:Y:S01]  /*85d0*/  MOV R7, UR9 ;  /* 0x0000000900077c02 */ /* 0x000fe20008000f00 */
[----:B------:R-:W-:Y:S01]  /*85e0*/  IMAD.U32 R10, RZ, RZ, UR4 ;  /* 0x00000004ff0a7e24 */ /* 0x000fe2000f8e00ff */
[----:B------:R-:W-:Y:S01]  /*85f0*/  MOV R8, 0x70 ;  /* 0x0000007000087802 */ /* 0x000fe20000000f00 */
[----:B------:R-:W-:-:S02]  /*8600*/  IMAD.U32 R11, RZ, RZ, UR5 ;  /* 0x00000005ff0b7e24 */ /* 0x000fc4000f8e00ff */
[----:B------:R-:W-:Y:S02]  /*8610*/  IMAD.MOV.U32 R12, RZ, RZ, 0x1 ;  /* 0x00000001ff0c7424 */ /* 0x000fe400078e00ff */
[----:B------:R-:W-:-:S07]  /*8620*/  IMAD.MOV.U32 R13, RZ, RZ, RZ ;  /* 0x000000ffff0d7224 */ /* 0x000fce00078e00ff */
[----:B------:R-:W-:-:S07]  /*8630*/  LEPC R20, `(.L_x_33) ;  /* 0x000000001014794e */ /* 0x000fce0000000000 */
[----:B-1----:R-:W-:Y:S05]  /*8640*/  CALL.ABS.NOINC R2 ;  /* 0x0000000002007343 */ /* 0x002fea0003c00000 */
.L_x_33:
[----:B------:R-:W2:Y:S02]  /*8650*/  LDL R2, [R1+0x4] ;  /* 0x0000040001027983 */ /* 0x000ea40000100800 */
[----:B--2---:R-:W-:-:S04]  /*8660*/  IADD3 R0, R2, 0x400, RZ ;  /* 0x0000040002007810 */ /* 0x004fc80007ffe0ff */
[----:B------:R-:W-:-:S13]  /*8670*/  LOP3.LUT P0, RZ, R0, 0x3ff, RZ, 0xc0, !PT ;  /* 0x000003ff00ff7812 */ /* 0x000fda000780c0ff */
[----:B------:R-:W-:Y:S05]  /*8680*/  @!P0 BRA `(.L_x_34) ;  /* 0x0000000000808947 */ /* 0x000fea0003800000 */
[----:B------:R-:W-:Y:S01]  /*8690*/  MOV R0, 0x0 ;  /* 0x0000000000007802 */ /* 0x000fe20000000f00 */
[----:B------:R-:W-:Y:S01]  /*86a0*/  ULDC.64 UR6, c[0x4][0xb8] ;  /* 0x01002e0000067ab9 */ /* 0x000fe20000000a00 */
[----:B------:R-:W-:Y:S01]  /*86b0*/  ULDC.64 UR8, c[0x4][0xc0] ;  /* 0x0100300000087ab9 */ /* 0x000fe20000000a00 */
[----:B------:R-:W-:Y:S01]  /*86c0*/  ULDC.64 UR4, c[0x4][0x10] ;  /* 0x0100040000047ab9 */ /* 0x000fe20000000a00 */
[----:B------:R1:W2:Y:S01]  /*86d0*/  LDC.64 R2, c[0x4][R0] ;  /* 0x0100000000027b82 */ /* 0x0002a20000000a00 */
[----:B------:R-:W-:Y:S01]  /*86e0*/  IMAD.U32 R4, RZ, RZ, UR6 ;  /* 0x00000006ff047e24 */ /* 0x000fe2000f8e00ff */
[----:B------:R-:W-:Y:S01]  /*86f0*/  MOV R6, UR8 ;  /* 0x0000000800067c02 */ /* 0x000fe20008000f00 */
[----:B------:R-:W-:Y:S01]  /*8700*/  IMAD.U32 R5, RZ, RZ, UR7 ;  /* 0x00000007ff057e24 */ /* 0x000fe2000f8e00ff */
[----:B------:R-:W-:Y:S01]  /*8710*/  MOV R11, UR5 ;  /* 0x00000005000b7c02 */ /* 0x000fe20008000f00 */
[----:B------:R-:W-:Y:S01]  /*8720*/  IMAD.U32 R7, RZ, RZ, UR9 ;  /* 0x00000009ff077e24 */ /* 0x000fe2000f8e00ff */
[----:B------:R-:W-:Y:S01]  /*8730*/  MOV R13, RZ ;  /* 0x000000ff000d7202 */ /* 0x000fe20000000f00 */
[----:B------:R-:W-:-:S02]  /*8740*/  IMAD.U32 R10, RZ, RZ, UR4 ;  /* 0x00000004ff0a7e24 */ /* 0x000fc4000f8e00ff */
[----:B------:R-:W-:Y:S02]  /*8750*/  IMAD.MOV.U32 R8, RZ, RZ, 0x70 ;  /* 0x00000070ff087424 */ /* 0x000fe400078e00ff */
[----:B-1----:R-:W-:-:S07]  /*8760*/  IMAD.MOV.U32 R12, RZ, RZ, 0x1 ;  /* 0x00000001ff0c7424 */ /* 0x002fce00078e00ff */
[----:B------:R-:W-:-:S07]  /*8770*/  LEPC R20, `(.L_x_35) ;  /* 0x000000001014794e */ /* 0x000fce0000000000 */
[----:B--2---:R-:W-:Y:S05]  /*8780*/  CALL.ABS.NOINC R2 ;  /* 0x0000000002007343 */ /* 0x004fea0003c00000 */
.L_x_35:
[----:B------:R-:W-:Y:S01]  /*8790*/  MOV R2, 0x0 ;  /* 0x0000000000027802 */ /* 0x000fe20000000f00 */
[----:B------:R-:W-:Y:S01]  /*87a0*/  ULDC.64 UR6, c[0x4][0xb8] ;  /* 0x01002e0000067ab9 */ /* 0x000fe20000000a00 */
[----:B------:R-:W-:Y:S01]  /*87b0*/  ULDC.64 UR8, c[0x4][0xc0] ;  /* 0x0100300000087ab9 */ /* 0x000fe20000000a00 */
[----:B------:R-:W-:Y:S01]  /*87c0*/  ULDC.64 UR4, c[0x4][0x18] ;  /* 0x0100060000047ab9 */ /* 0x000fe20000000a00 */
[----:B------:R-:W-:Y:S01]  /*87d0*/  IMAD.U32 R4, RZ, RZ, UR6 ;  /* 0x00000006ff047e24 */ /* 0x000fe2000f8e00ff */
[----:B------:R-:W-:Y:S01]  /*87e0*/  MOV R6, UR8 ;  /* 0x0000000800067c02 */ /* 0x000fe20008000f00 */
[----:B------:R-:W1:Y:S01]  /*87f0*/  LDC.64 R2, c[0x4][R2] ;  /* 0x0100000002027b82 */ /* 0x000e620000000a00 */
[----:B------:R-:W-:Y:S01]  /*8800*/  IMAD.U32 R5, RZ, RZ, UR7 ;  /* 0x00000007ff057e24 */ /* 0x000fe2000f8e00ff */
[----:B------:R-:W-:Y:S01]  /*8810*/  MOV R11, UR5 ;  /* 0x00000005000b7c02 */ /* 0x000fe20008000f00 */
[----:B------:R-:W-:Y:S01]  /*8820*/  IMAD.U32 R7, RZ, RZ, UR9 ;  /* 0x00000009ff077e24 */ /* 0x000fe2000f8e00ff */
[----:B------:R-:W-:Y:S01]  /*8830*/  MOV R13, RZ ;  /* 0x000000ff000d7202 */ /* 0x000fe20000000f00 */
[----:B------:R-:W-:-:S02]  /*8840*/  IMAD.U32 R10, RZ, RZ, UR4 ;  /* 0x00000004ff0a7e24 */ /* 0x000fc4000f8e00ff */
[----:B------:R-:W-:Y:S02]  /*8850*/  IMAD.MOV.U32 R8, RZ, RZ, 0x70 ;  /* 0x00000070ff087424 */ /* 0x000fe400078e00ff */
[----:B------:R-:W-:-:S07]  /*8860*/  IMAD.MOV.U32 R12, RZ, RZ, 0x1 ;  /* 0x00000001ff0c7424 */ /* 0x000fce00078e00ff */
[----:B------:R-:W-:-:S07]  /*8870*/  LEPC R20, `(.L_x_34) ;  /* 0x000000001014794e */ /* 0x000fce0000000000 */
[----:B-1----:R-:W-:Y:S05]  /*8880*/  CALL.ABS.NOINC R2 ;  /* 0x0000000002007343 */ /* 0x002fea0003c00000 */
.L_x_34:
[----:B------:R-:W2:Y:S01]  /*8890*/  LDL R2, [R1] ;  /* 0x0000000001027983 */ /* 0x000ea20000100800 */
[----:B------:R-:W1:Y:S01]  /*88a0*/  LDC R0, c[0x0][0x428] ;  /* 0x00010a00ff007b82 */ /* 0x000e620000000800 */
[----:B------:R-:W-:Y:S02]  /*88b0*/  ULDC.64 UR4, c[0x0][0x9f8] ;  /* 0x00027e0000047ab9 */ /* 0x000fe40000000a00 */
[----:B------:R-:W3:Y:S01]  /*88c0*/  LDL.LU R6, [R1+0x8] ;  /* 0x0000080001067983 */ /* 0x000ee20000300800 */
[----:B-1----:R-:W-:-:S03]  /*88d0*/  ISETP.NE.AND P1, PT, R0, 0x1, PT ;  /* 0x000000010000780c */ /* 0x002fc60003f25270 */
[----:B------:R-:W4:Y:S01]  /*88e0*/  LDL R5, [R1+0x10] ;  /* 0x0000100001057983 */ /* 0x000f220000100800 */
[----:B------:R-:W-:Y:S01]  /*88f0*/  ISETP.NE.U32.AND P0, PT, RZ, UR4, PT ;  /* 0x00000004ff007c0c */ /* 0x000fe2000bf05070 */
[----:B------:R-:W-:Y:S01]  /*8900*/  ULDC.64 UR6, c[0x0][0x208] ;  /* 0x0000820000067ab9 */ /* 0x000fe20000000a00 */
[----:B------:R-:W-:Y:S01]  /*8910*/  ULDC UR4, c[0x0][0xda8] ;  /* 0x00036a0000047ab9 */ /* 0x000fe20000000800 */
[----:B------:R-:W1:Y:S01]  /*8920*/  S2R R7, SR_TID.X ;  /* 0x0000000000077919 */ /* 0x000e620000002100 */
[----:B------:R-:W-:-:S05]  /*8930*/  ISETP.NE.AND.EX P0, PT, RZ, UR5, PT, P0 ;  /* 0x00000005ff007c0c */ /* 0x000fca000bf05300 */
[----:B------:R-:W2:Y:S08]  /*8940*/  @P1 LDC R0, c[0x0][0x42c] ;  /* 0x00010b00ff001b82 */ /* 0x000eb00000000800 */
[----:B------:R-:W2:Y:S01]  /*8950*/  @P1 LDC R3, c[0x0][0x430] ;  /* 0x00010c00ff031b82 */ /* 0x000ea20000000800 */
[----:B-1----:R-:W-:Y:S01]  /*8960*/  LOP3.LUT R7, R7, 0x1f, RZ, 0xc0, !PT ;  /* 0x0000001f07077812 */ /* 0x002fe200078ec0ff */
[----:B--2---:R-:W-:-:S04]  /*8970*/  @P1 IMAD.HI.U32 R0, R2, R0, RZ ;  /* 0x0000000002001227 */ /* 0x004fc800078e00ff */
[----:B------:R-:W-:Y:S01]  /*8980*/  IMAD.MOV.U32 R4, RZ, RZ, R2 ;  /* 0x000000ffff047224 */ /* 0x000fe200078e0002 */
[----:B------:R-:W-:Y:S01]  /*8990*/  @P1 SHF.R.U32.HI R4, RZ, R3, R0 ;  /* 0x00000003ff041219 */ /* 0x000fe20000011600 */
[----:B------:R-:W-:Y:S01]  /*89a0*/  IMAD.MOV.U32 R0, RZ, RZ, R19 ;  /* 0x000000ffff007224 */ /* 0x000fe200078e0013 */
[----:B------:R-:W1:Y:S02]  /*89b0*/  @P0 LDC.64 R2, c[0x0][0x9f8] ;  /* 0x00027e00ff020b82 */ /* 0x000e640000000a00 */
[----:B-1----:R-:W-:-:S05]  /*89c0*/  @P0 IMAD.WIDE R2, R19, 0x4, R2 ;  /* 0x0000000413020825 */ /* 0x002fca00078e0202 */
[----:B------:R1:W5:Y:S01]  /*89d0*/  @P0 LDG.E R0, desc[UR6][R2.64] ;  /* 0x0000000602000981 */ /* 0x000362000c1e1900 */
[----:B------:R-:W-:Y:S02]  /*89e0*/  ISETP.NE.AND P1, PT, R7, RZ, PT ;  /* 0x000000ff0700720c */ /* 0x000fe40003f25270 */
[----:B---3--:R-:W-:Y:S02]  /*89f0*/  IADD3 R8, -R6, RZ, RZ ;  /* 0x000000ff06087210 */ /* 0x008fe40007ffe1ff */
[----:B------:R-:W-:-:S03]  /*8a00*/  PLOP3.LUT P2, PT, P1, PT, PT, 0x8, 0x0 ;  /* 0x000000000000781c */ /* 0x000fc60000f4e170 */
[----:B----4-:R-:W-:-:S04]  /*8a10*/  IMAD R8, R8, UR4, R5 ;  /* 0x0000000408087c24 */ /* 0x010fc8000f8e0205 */
[----:B------:R-:W-:Y:S02]  /*8a20*/  IMAD.SHL.U32 R8, R8, 0x80, RZ ;  /* 0x0000008008087824 */ /* 0x000fe400078e00ff */
[----:B------:R-:W-:-:S05]  /*8a30*/  VOTEU.ALL UP1, P1 ;  /* 0x00000000003f7886 */ /* 0x000fca0000820000 */
[----:B------:R-:W-:-:S04]  /*8a40*/  @!UP1 UIADD3 UR8, UP0, UR36, 0x270, URZ ;  /* 0x0000027024089890 */ /* 0x000fc8000ff1e03f */
[----:B------:R-:W-:-:S03]  /*8a50*/  @!UP1 UIADD3.X UR9, URZ, UR37, URZ, UP0, !UPT ;  /* 0x000000253f099290 */ /* 0x000fc600087fe43f */
[----:B-1----:R-:W-:-:S09]  /*8a60*/  VOTEU.ALL UP0, P1 ;  /* 0x00000000003f7886 */ /* 0x002fd20000800000 */
.L_x_36:
[----:B------:R-:W2:Y:S01]  /*8a70*/  LDL R2, [R1] ;  /* 0x0000000001027983 */ /* 0x000ea20000100800 */
[----:B------:R-:W-:Y:S02]  /*8a80*/  PLOP3.LUT P0, PT, P0, P2, PT, 0xa2, 0x0 ;  /* 0x000000000000781c */ /* 0x000fe40000705472 */
[----:B------:R-:W-:Y:S01]  /*8a90*/  @P2 R2UR P0, UR7, R19 ;  /* 0x00000000130722ca */ /* 0x000fe20000000000 */
[----:B------:R-:W-:-:S07]  /*8aa0*/  UMOV UR4, URZ ;  /* 0x0000003f00047c82 */ /* 0x000fce0008000000 */
[----:B------:R-:W-:Y:S02]  /*8ab0*/  PLOP3.LUT P0, PT, P0, P2, PT, 0xa2, 0x0 ;  /* 0x000000000000781c */ /* 0x000fe40000705472 */
[----:B--2---:R-:W-:-:S08]  /*8ac0*/  @P2 R2UR.OR P0, UR6, R2 ;  /* 0x00000000020622ca */ /* 0x004fd00000100000 */
[----:B------:R-:W-:Y:S02]  /*8ad0*/  PLOP3.LUT P0, PT, P0, P2, PT, 0xa2, 0x0 ;  /* 0x000000000000781c */ /* 0x000fe40000705472 */
[----:B------:R-:W-:-:S08]  /*8ae0*/  @P2 R2UR.OR P0, UR5, R8 ;  /* 0x00000000080522ca */ /* 0x000fd00000100000 */
[----:B------:R-:W-:-:S05]  /*8af0*/  @P2 PLOP3.LUT P2, PT, P0, PT, PT, 0x80, 0x0 ;  /* 0x000000000000281c */ /* 0x000fca000074f070 */
[----:B------:R1:W-:Y:S08]  /*8b00*/  @!UP0 UTMAPF.L2.4D [UR4], [UR8] ;  /* 0x00000004080085b8 */ /* 0x0003f00008018000 */
[----:B-1----:R-:W-:Y:S05]  /*8b10*/  @P2 BRA.U.ANY `(.L_x_36) ;  /* 0xfffffffd00d42947 */ /* 0x002fea000393ffff */
[----:B------:R-:W-:Y:S01]  /*8b20*/  PLOP3.LUT P2, PT, P1, PT, PT, 0x8, 0x0 ;  /* 0x000000000000781c */ /* 0x000fe20000f4e170 */
[----:B------:R-:W-:Y:S01]  /*8b30*/  VOTEU.ALL UP0, P1 ;  /* 0x00000000003f7886 */ /* 0x000fe20000800000 */
[----:B------:R-:W-:-:S11]  /*8b40*/  UMOV UR4, 0x40 ;  /* 0x0000004000047882 */ /* 0x000fd60000000000 */
.L_x_37:
[----:B------:R-:W2:Y:S01]  /*8b50*/  LDL R2, [R1] ;  /* 0x0000000001027983 */ /* 0x000ea20000100800 */
[----:B------:R-:W-:Y:S02]  /*8b60*/  PLOP3.LUT P0, PT, P0, P2, PT, 0xa2, 0x0 ;  /* 0x000000000000781c */ /* 0x000fe40000705472 */
[----:B------:R-:W-:-:S08]  /*8b70*/  @P2 R2UR P0, UR7, R19 ;  /* 0x00000000130722ca */ /* 0x000fd00000000000 */
        /* <DEDUP_REMOVED lines=10> */
.L_x_38:
        /* <DEDUP_REMOVED lines=10> */
[----:B------:R-:W1:Y:S01]  /*8cc0*/  LDC.64 R2, c[0x0][0x3f8] ;  /* 0x0000fe00ff027b82 */ /* 0x000e620000000a00 */
[----:B------:R-:W-:Y:S01]  /*8cd0*/  UMOV UR4, 0xffffffff ;  /* 0xffffffff00047882 */ /* 0x000fe20000000000 */
[----:B-1----:R-:W-:-:S04]  /*8ce0*/  ISETP.NE.U32.AND P0, PT, R2, RZ, PT ;  /* 0x000000ff0200720c */ /* 0x002fc80003f05070 */
[----:B------:R-:W-:-:S04]  /*8cf0*/  ISETP.NE.AND.EX P0, PT, R3, RZ, PT, P0 ;  /* 0x000000ff0300720c */ /* 0x000fc80003f05300 */
[----:B-----5:R-:W-:Y:S01]  /*8d00*/  SEL R5, R0, RZ, !P0 ;  /* 0x000000ff00057207 */ /* 0x020fe20004000000 */
[----:B------:R-:W-:Y:S08]  /*8d10*/  BRA.DIV UR4, `(.L_x_39) ;  /* 0x0000002604f47947 */ /* 0x000ff0000b800000 */
.L_x_92:
[----:B------:R-:W2:Y:S01]  /*8d20*/  LDL R6, [R1+0xc] ;  /* 0x00000c0001067983 */ /* 0x000ea20000100800 */
[----:B------:R-:W-:Y:S01]  /*8d30*/  UMOV UR4, 0xffffffff ;  /* 0xffffffff00047882 */ /* 0x000fe20000000000 */
[----:B------:R-:W-:Y:S01]  /*8d40*/  SHF.R.S32.HI R11, RZ, 0x1f, R0 ;  /* 0x0000001fff0b7819 */ /* 0x000fe20000011400 */
[----:B--2---:R-:W-:Y:S01]  /*8d50*/  VIADD R10, R6, 0xffffffff ;  /* 0xffffffff060a7836 */ /* 0x004fe20000000000 */
[----:B------:R-:W-:Y:S06]  /*8d60*/  BRA.DIV UR4, `(.L_x_40) ;  /* 0x0000002a04147947 */ /* 0x000fec000b800000 */
[----:B------:R-:W-:-:S13]  /*8d70*/  ELECT P6, URZ, PT ;  /* 0x00000000003f782f */ /* 0x000fda00038c0000 */
.L_x_95:
[----:B------:R-:W-:Y:S05]  /*8d80*/  @!P6 BRA `(.L_x_41) ;  /* 0x000000040018e947 */ /* 0x000fea0003800000 */
[----:B------:R-:W-:Y:S01]  /*8d90*/  MOV R18, R10 ;  /* 0x0000000a00127202 */ /* 0x000fe20000000f00 */
[----:B------:R-:W-:Y:S01]  /*8da0*/  IMAD.MOV.U32 R5, RZ, RZ, R0 ;  /* 0x000000ffff057224 */ /* 0x000fe200078e0000 */
[----:B------:R-:W-:Y:S06]  /*8db0*/  @!P0 BRA `(.L_x_42) ;  /* 0x00000000004c8947 */ /* 0x000fec0003800000 */
[----:B------:R-:W1:Y:S01]  /*8dc0*/  LDC R9, c[0x0][0x41c] ;  /* 0x00010700ff097b82 */ /* 0x000e620000000800 */
[----:B------:R-:W-:Y:S01]  /*8dd0*/  IMAD.MOV.U32 R5, RZ, RZ, R10 ;  /* 0x000000ffff057224 */ /* 0x000fe200078e000a */
[----:B------:R-:W-:Y:S01]  /*8de0*/  ULDC.64 UR4, c[0x0][0x408] ;  /* 0x0001020000047ab9 */ /* 0x000fe20000000a00 */
[----:B------:R-:W-:Y:S01]  /*8df0*/  ULDC.64 UR6, c[0x0][0x208] ;  /* 0x0000820000067ab9 */ /* 0x000fe20000000a00 */
[----:B-1----:R-:W-:-:S13]  /*8e00*/  ISETP.NE.AND P1, PT, R9, 0x1, PT ;  /* 0x000000010900780c */ /* 0x002fda0003f25270 */
[----:B------:R-:W1:Y:S02]  /*8e10*/  @P1 LDC.64 R6, c[0x0][0x420] ;  /* 0x00010800ff061b82 */ /* 0x000e640000000a00 */
[----:B-1----:R-:W-:-:S05]  /*8e20*/  @P1 IMAD.HI.U32 R6, R10, R6, RZ ;  /* 0x000000060a061227 */ /* 0x002fca00078e00ff */
[----:B------:R-:W-:Y:S01]  /*8e30*/  @P1 SHF.R.U32.HI R5, RZ, R7, R6 ;  /* 0x00000007ff051219 */ /* 0x000fe20000011606 */
[----:B------:R-:W-:-:S03]  /*8e40*/  IMAD R6, R11, UR4, RZ ;  /* 0x000000040b067c24 */ /* 0x000fc6000f8e02ff */
[----:B------:R-:W-:Y:S02]  /*8e50*/  IADD3 R18, -R5, RZ, RZ ;  /* 0x000000ff05127210 */ /* 0x000fe40007ffe1ff */
[----:B------:R-:W-:-:S03]  /*8e60*/  SHF.R.S32.HI R7, RZ, 0x1f, R5 ;  /* 0x0000001fff077819 */ /* 0x000fc60000011405 */
[----:B------:R-:W-:Y:S02]  /*8e70*/  IMAD R18, R9, R18, R10 ;  /* 0x0000001209127224 */ /* 0x000fe400078e020a */
[----:B------:R-:W-:Y:S02]  /*8e80*/  IMAD R9, R0, UR5, R6 ;  /* 0x0000000500097c24 */ /* 0x000fe4000f8e0206 */
[----:B------:R-:W-:-:S04]  /*8e90*/  IMAD.MOV.U32 R6, RZ, RZ, R5 ;  /* 0x000000ffff067224 */ /* 0x000fc800078e0005 */
[----:B------:R-:W-:-:S04]  /*8ea0*/  IMAD.WIDE.U32 R6, R0, UR4, R6 ;  /* 0x0000000400067c25 */ /* 0x000fc8000f8e0006 */
[----:B------:R-:W-:Y:S01]  /*8eb0*/  IMAD.IADD R5, R7, 0x1, R9 ;  /* 0x0000000107057824 */ /* 0x000fe200078e0209 */
[----:B------:R-:W-:-:S04]  /*8ec0*/  LEA R12, P1, R6, R2, 0x2 ;  /* 0x00000002060c7211 */ /* 0x000fc800078210ff */
[----:B------:R-:W-:-:S05]  /*8ed0*/  LEA.HI.X R13, R6, R3, R5, 0x2, P1 ;  /* 0x00000003060d7211 */ /* 0x000fca00008f1405 */
[----:B------:R1:W5:Y:S04]  /*8ee0*/  LDG.E R5, desc[UR6][R12.64] ;  /* 0x000000060c057981 */ /* 0x000368000c1e1900 */
.L_x_42:
[----:B------:R-:W2:Y:S01]  /*8ef0*/  S2R R7, SR_CgaCtaId ;  /* 0x0000000000077919 */ /* 0x000ea20000008800 */
[----:B------:R-:W-:-:S04]  /*8f00*/  MOV R6, 0x400 ;  /* 0x0000040000067802 */ /* 0x000fc80000000f00 */
[----:B--2---:R-:W-:Y:S02]  /*8f10*/  LEA R6, R7, R6, 0x18 ;  /* 0x0000000607067211 */ /* 0x004fe400078ec0ff */
[----:B------:R-:W-:Y:S02]  /*8f20*/  SHF.L.U32 R7, R17, 0x1f, RZ ;  /* 0x0000001f11077819 */ /* 0x000fe400000006ff */
[----:B------:R-:W-:-:S04]  /*8f30*/  LEA R6, R16, R6, 0x3 ;  /* 0x0000000610067211 */ /* 0x000fc800078e18ff */
[----:B------:R-:W2:Y:S02]  /*8f40*/  SYNCS.PHASECHK.TRANS64.TRYWAIT P1, [R6+URZ+0x34840], R7 ;  /* 0x03484007060075a7 */ /* 0x000ea4000802017f */
[----:B--2---:R-:W-:Y:S05]  /*8f50*/  @!P1 BRA `(.L_x_43) ;  /* 0x0000002400b89947 */ /* 0x004fea0003800000 */
.L_x_96:
[----:B------:R-:W3:Y:S02]  /*8f60*/  S2R R9, SR_TID.X ;  /* 0x0000000000097919 */ /* 0x000ee40000002100 */
[----:B---3--:R-:W-:-:S04]  /*8f70*/  LOP3.LUT R9, R9, 0x7f, RZ, 0xc0, !PT ;  /* 0x0000007f09097812 */ /* 0x008fc800078ec0ff */
[----:B------:R-:W-:-:S13]  /*8f80*/  ISETP.NE.AND P1, PT, R9, RZ, PT ;  /* 0x000000ff0900720c */ /* 0x000fda0003f25270 */
[----:B------:R-:W-:Y:S05]  /*8f90*/  @P1 BRA `(.L_x_44) ;  /* 0x00000000001c1947 */ /* 0x000fea0003800000 */
[----:B------:R-:W3:Y:S01]  /*8fa0*/  S2R R9, SR_TID.X ;  /* 0x0000000000097919 */ /* 0x000ee20000002100 */
[----:B--2---:R-:W-:-:S04]  /*8fb0*/  IMAD.MOV.U32 R7, RZ, RZ, 0xc000 ;  /* 0x0000c000ff077424 */ /* 0x004fc800078e00ff */
[----:B------:R4:W-:Y:S01]  /*8fc0*/  SYNCS.ARRIVE.TRANS64 RZ, [R6+URZ+0x34830], R7 ;  /* 0x0348300706ff79a7 */ /* 0x0009e2000800003f */
[----:B---3--:R-:W-:-:S04]  /*8fd0*/  LOP3.LUT R9, R9, 0x1f, RZ, 0xc0, !PT ;  /* 0x0000001f09097812 */ /* 0x008fc800078ec0ff */
[----:B------:R-:W-:-:S13]  /*8fe0*/  ISETP.NE.AND P1, PT, R9, RZ, PT ;  /* 0x000000ff0900720c */ /* 0x000fda0003f25270 */
[----:B----4-:R-:W-:Y:S05]  /*8ff0*/  @!P1 BRA `(.L_x_44) ;  /* 0x0000000000049947 */ /* 0x010fea0003800000 */
[----:B------:R-:W-:Y:S01]  /*9000*/  BPT.TRAP 0x1 ;  /* 0x000000040000795c */ /* 0x000fe20000300000 */
.L_x_44:
[----:B------:R-:W3:Y:S01]  /*9010*/  S2R R9, SR_CgaCtaId ;  /* 0x0000000000097919 */ /* 0x000ee20000008800 */
[----:B--2---:R-:W-:Y:S01]  /*9020*/  MOV R7, 0x400 ;  /* 0x0000040000077802 */ /* 0x004fe20000000f00 */
[----:B------:R-:W-:Y:S01]  /*9030*/  UIADD3 UR4, UP0, UR36, 0x370, URZ ;  /* 0x0000037024047890 */ /* 0x000fe2000ff1e03f */
[----:B------:R-:W-:Y:S01]  /*9040*/  R2UR UR9, R6 ;  /* 0x00000000060972ca */ /* 0x000fe200000e0000 */
[----:B------:R-:W-:Y:S01]  /*9050*/  UMOV UR10, URZ ;  /* 0x0000003f000a7c82 */ /* 0x000fe20008000000 */
[----:B------:R-:W-:Y:S01]  /*9060*/  R2UR UR11, R18 ;  /* 0x00000000120b72ca */ /* 0x000fe200000e0000 */
[----:B------:R-:W-:Y:S01]  /*9070*/  UIADD3.X UR5, URZ, UR37, URZ, UP0, !UPT ;  /* 0x000000253f057290 */ /* 0x000fe200087fe43f */
[----:B------:R-:W-:Y:S01]  /*9080*/  R2UR UR12, R4 ;  /* 0x00000000040c72ca */ /* 0x000fe200000e0000 */
[----:B------:R-:W-:Y:S01]  /*9090*/  UMOV UR6, 0x0 ;  /* 0x0000000000067882 */ /* 0x000fe20000000000 */
[----:B-----5:R-:W-:Y:S01]  /*90a0*/  R2UR UR13, R5 ;  /* 0x00000000050d72ca */ /* 0x020fe200000e0000 */
[----:B------:R-:W-:Y:S01]  /*90b0*/  UMOV UR7, 0x14f00000 ;  /* 0x14f0000000077882 */ /* 0x000fe20000000000 */
[----:B------:R-:W-:-:S05]  /*90c0*/  UMOV UR16, 0x40 ;  /* 0x0000004000107882 */ /* 0x000fca0000000000 */
[----:B------:R-:W-:Y:S02]  /*90d0*/  UIADD3 UR9, UR9, 0x34830, URZ ;  /* 0x0003483009097890 */ /* 0x000fe4000fffe03f */
[----:B------:R-:W-:Y:S01]  /*90e0*/  USHF.L.U32 UR11, UR11, 0x7, URZ ;  /* 0x000000070b0b7899 */ /* 0x000fe2000800063f */
[----:B---3--:R-:W-:-:S05]  /*90f0*/  LEA R7, R9, R7, 0x18 ;  /* 0x0000000709077211 */ /* 0x008fca00078ec0ff */
[----:B------:R-:W-:-:S05]  /*9100*/  IMAD R6, R16, 0xc000, R7 ;  /* 0x0000c00010067824 */ /* 0x000fca00078e0207 */
[----:B------:R-:W-:-:S13]  /*9110*/  R2UR UR8, R6 ;  /* 0x00000000060872ca */ /* 0x000fda00000e0000 */
[----:B------:R-:W-:Y:S02]  /*9120*/  UIADD3 UR14, UR8, 0x1c400, URZ ;  /* 0x0001c400080e7890 */ /* 0x000fe4000fffe03f */
[----:B------:R-:W-:Y:S02]  /*9130*/  UIADD3 UR15, UR8, 0x20400, URZ ;  /* 0x00020400080f7890 */ /* 0x000fe4000fffe03f */
[----:B------:R-:W-:-:S03]  /*9140*/  UIADD3 UR17, UR8, 0x24400, URZ ;  /* 0x0002440008117890 */ /* 0x000fc6000fffe03f */
[----:B------:R-:W-:Y:S01]  /*9150*/  UMOV UR8, UR14 ;  /* 0x0000000e00087c82 */ /* 0x000fe20008000000 */
[----:B------:R-:W-:Y:S01]  /*9160*/  UMOV UR14, 0x80 ;  /* 0x00000080000e7882 */ /* 0x000fe20000000000 */
[----:B------:R2:W-:Y:S02]  /*9170*/  UTMALDG.4D [UR8], [UR4], desc[UR6] ;  /* 0x00000608040075b4 */ /* 0x0005e40008019000 */
[----:B--2---:R-:W-:Y:S01]  /*9180*/  UMOV UR8, UR15 ;  /* 0x0000000f00087c82 */ /* 0x004fe20008000000 */
[----:B------:R-:W-:Y:S02]  /*9190*/  UMOV UR10, UR16 ;  /* 0x00000010000a7c82 */ /* 0x000fe40008000000 */
[----:B------:R2:W-:Y:S02]  /*91a0*/  UTMALDG.4D [UR8], [UR4], desc[UR6] ;  /* 0x00000608040075b4 */ /* 0x0005e40008019000 */
[----:B--2---:R-:W-:Y:S01]  /*91b0*/  UMOV UR8, UR17 ;  /* 0x0000001100087c82 */ /* 0x004fe20008000000 */
[----:B------:R-:W-:-:S02]  /*91c0*/  UMOV UR10, UR14 ;  /* 0x0000000e000a7c82 */ /* 0x000fc40008000000 */
[----:B------:R2:W-:Y:S02]  /*91d0*/  UTMALDG.4D [UR8], [UR4], desc[UR6] ;  /* 0x00000608040075b4 */ /* 0x0005e40008019000 */
[----:B--2---:R-:W-:Y:S01]  /*91e0*/  NOP ;  /* 0x0000000000007918 */ /* 0x004fe20000000000 */
.L_x_41:
[----:B------:R-:W2:Y:S04]  /*91f0*/  LDL.LU R14, [R1] ;  /* 0x00000000010e7983 */ /* 0x000ea80000300800 */
[----:B-1----:R-:W3:Y:S01]  /*9200*/  LDL R13, [R1+0x18] ;  /* 0x00001800010d7983 */ /* 0x002ee20000100800 */
[----:B------:R-:W-:-:S03]  /*9210*/  MOV R9, 0x400 ;  /* 0x0000040000097802 */ /* 0x000fc60000000f00 */
[----:B------:R-:W4:Y:S01]  /*9220*/  LDL.LU R7, [R1+0x14] ;  /* 0x0000140001077983 */ /* 0x000f220000300800 */
[----:B------:R-:W1:Y:S01]  /*9230*/  S2R R12, SR_CgaCtaId ;  /* 0x00000000000c7919 */ /* 0x000e620000008800 */
[----:B------:R-:W-:Y:S05]  /*9240*/  WARPSYNC.ALL ;  /* 0x0000000000007948 */ /* 0x000fea0003800000 */
[----:B------:R-:W-:-:S13]  /*9250*/  ELECT P1, URZ, PT ;  /* 0x00000000003f782f */ /* 0x000fda0003820000 */
[----:B------:R-:W-:Y:S01]  /*9260*/  @P1 R2UR UR13, R19 ;  /* 0x00000000130d12ca */ /* 0x000fe200000e0000 */
[----:B------:R-:W-:Y:S01]  /*9270*/  UIADD3 UR4, UP0, UR36, 0x270, URZ ;  /* 0x0000027024047890 */ /* 0x000fe2000ff1e03f */
[----:B------:R-:W-:-:S03]  /*9280*/  @P1 R2UR UR11, R8 ;  /* 0x00000000080b12ca */ /* 0x000fc600000e0000 */
[----:B------:R-:W-:Y:S01]  /*9290*/  UIADD3.X UR5, URZ, UR37, URZ, UP0, !UPT ;  /* 0x000000253f057290 */ /* 0x000fe200087fe43f */
[----:B-1----:R-:W-:-:S04]  /*92a0*/  LEA R9, R12, R9, 0x18 ;  /* 0x000000090c097211 */ /* 0x002fc800078ec0ff */
[----:B------:R-:W-:Y:S01]  /*92b0*/  R2UR UR24, R9 ;  /* 0x00000000091872ca */ /* 0x000fe200000e0000 */
[----:B------:R-:W-:Y:S01]  /*92c0*/  @P1 IMAD.MOV.U32 R6, RZ, RZ, 0xc000 ;  /* 0x0000c000ff061424 */ /* 0x000fe200078e00ff */
[----:B------:R-:W-:Y:S01]  /*92d0*/  BAR.SYNC.DEFER_BLOCKING 0x8, 0x120 ;  /* 0x0204800000007b1d */ /* 0x000fe20000010000 */
[----:B------:R-:W-:-:S10]  /*92e0*/  @P1 R2UR UR21, R19 ;  /* 0x00000000131512ca */ /* 0x000fd400000e0000 */
[----:B------:R-:W-:Y:S02]  /*92f0*/  UIADD3 UR8, UR24, 0x10400, URZ ;  /* 0x0001040018087890 */ /* 0x000fe4000fffe03f */
[----:B------:R-:W-:Y:S01]  /*9300*/  UIADD3 UR9, UR24, 0x34800, URZ ;  /* 0x0003480018097890 */ /* 0x000fe2000fffe03f */
[----:B------:R-:W-:Y:S01]  /*9310*/  UMOV UR6, 0x0 ;  /* 0x0000000000067882 */ /* 0x000fe20000000000 */
[----:B------:R-:W-:Y:S01]  /*9320*/  UMOV UR7, 0x12f00000 ;  /* 0x12f0000000077882 */ /* 0x000fe20000000000 */
[----:B------:R-:W-:Y:S01]  /*9330*/  UMOV UR10, URZ ;  /* 0x0000003f000a7c82 */ /* 0x000fe20008000000 */
[----:B------:R-:W-:Y:S01]  /*9340*/  @P1 R2UR UR19, R8 ;  /* 0x00000000081312ca */ /* 0x000fe200000e0000 */
[----:B------:R-:W-:Y:S01]  /*9350*/  UIADD3 UR16, UR24, 0x14400, URZ ;  /* 0x0001440018107890 */ /* 0x000fe2000fffe03f */
[----:B------:R3:W-:Y:S01]  /*9360*/  @P1 SYNCS.ARRIVE.TRANS64 RZ, [R9+URZ+0x34800], R6 ;  /* 0x0348000609ff19a7 */ /* 0x0007e2000800003f */
[----:B------:R-:W-:Y:S01]  /*9370*/  UMOV UR14, 0x0 ;  /* 0x00000000000e7882 */ /* 0x000fe20000000000 */
[----:B------:R-:W-:Y:S01]  /*9380*/  UMOV UR15, 0x12f00000 ;  /* 0x12f00000000f7882 */ /* 0x000fe20000000000 */
[----:B------:R-:W-:Y:S01]  /*9390*/  UMOV UR18, 0x40 ;  /* 0x0000004000127882 */ /* 0x000fe20000000000 */
[----:B------:R-:W-:Y:S01]  /*93a0*/  UMOV UR17, UR9 ;  /* 0x0000000900117c82 */ /* 0x000fe20008000000 */
[----:B------:R-:W-:Y:S01]  /*93b0*/  UMOV UR22, 0x0 ;  /* 0x0000000000167882 */ /* 0x000fe20000000000 */
[----:B------:R-:W-:Y:S01]  /*93c0*/  UMOV UR23, 0x12f00000 ;  /* 0x12f0000000177882 */ /* 0x000fe20000000000 */
[----:B------:R-:W-:Y:S01]  /*93d0*/  BSSY B0, `(.L_x_45) ;  /* 0x0000010000007945 */ /* 0x000fe20003800000 */
[----:B--2---:R-:W-:-:S02]  /*93e0*/  @P1 R2UR UR12, R14 ;  /* 0x000000000e0c12ca */ /* 0x004fc400000e0000 */
[----:B------:R-:W-:Y:S02]  /*93f0*/  @P1 R2UR UR20, R14 ;  /* 0x000000000e1412ca */ /* 0x000fe400000e0000 */
[----:B---3--:R-:W-:-:S09]  /*9400*/  LOP3.LUT R6, R13, 0x1, RZ, 0xc, !PT ;  /* 0x000000010d067812 */ /* 0x008fd200078e0cff */
[----:B------:R1:W-:Y:S01]  /*9410*/  UTMALDG.4D [UR8], [UR4], desc[UR6] ;  /* 0x00000608040075b4 */ /* 0x0003e20008019000 */
[----:B------:R-:W-:Y:S01]  /*9420*/  SHF.L.U32 R6, R6, 0x1f, RZ ;  /* 0x0000001f06067819 */ /* 0x000fe200000006ff */
[----:B------:R2:W-:Y:S01]  /*9430*/  UTMALDG.4D [UR16], [UR4], desc[UR14] ;  /* 0x00000e10040075b4 */ /* 0x0005e20008019000 */
[----:B-1----:R-:W-:Y:S02]  /*9440*/  @P1 R2UR UR13, R19 ;  /* 0x00000000130d12ca */ /* 0x002fe400000e0000 */
[----:B------:R-:W-:Y:S02]  /*9450*/  @P1 R2UR UR12, R14 ;  /* 0x000000000e0c12ca */ /* 0x000fe400000e0000 */
[----:B------:R-:W-:Y:S01]  /*9460*/  @P1 R2UR UR11, R8 ;  /* 0x00000000080b12ca */ /* 0x000fe200000e0000 */
[----:B------:R-:W-:Y:S01]  /*9470*/  UIADD3 UR8, UR24, 0x18400, URZ ;  /* 0x0001840018087890 */ /* 0x000fe2000fffe03f */
[----:B------:R-:W-:-:S11]  /*9480*/  UMOV UR10, 0x80 ;  /* 0x00000080000a7882 */ /* 0x000fd60000000000 */
[----:B------:R2:W-:Y:S01]  /*9490*/  UTMALDG.4D [UR8], [UR4], desc[UR22] ;  /* 0x00001608040075b4 */ /* 0x0005e20008019000 */
[----:B------:R-:W1:Y:S01]  /*94a0*/  SYNCS.PHASECHK.TRANS64.TRYWAIT P1, [R9+URZ+0x34820], R6 ;  /* 0x03482006090075a7 */ /* 0x000e62000802017f */
[----:B----4-:R-:W-:Y:S01]  /*94b0*/  ISETP.GE.AND P2, PT, R7, 0x81, PT ;  /* 0x000000810700780c */ /* 0x010fe20003f46270 */
[----:B-12---:R-:W-:-:S12]  /*94c0*/  @!P1 BRA `(.L_x_46) ;  /* 0x0000002000709947 */ /* 0x006fd80003800000 */
.L_x_97:
[----:B------:R-:W-:Y:S05]  /*94d0*/  BSYNC B0 ;  /* 0x0000000000007941 */ /* 0x000fea0003800000 */
.L_x_45:
[----:B------:R-:W-:Y:S05]  /*94e0*/  @!P2 BRA `(.L_x_47) ;  /* 0x0000001400c8a947 */ /* 0x000fea0003800000 */
[----:B-1----:R-:W2:Y:S01]  /*94f0*/  LDL R7, [R1+0xc] ;  /* 0x00000c0001077983 */ /* 0x002ea20000100800 */
[----:B------:R-:W-:Y:S01]  /*9500*/  IMAD.MOV.U32 R6, RZ, RZ, 0x1 ;  /* 0x00000001ff067424 */ /* 0x000fe200078e00ff */
[----:B--2---:R-:W-:-:S04]  /*9510*/  IADD3 R13, -R7, RZ, RZ ;  /* 0x000000ff070d7210 */ /* 0x004fc80007ffe1ff */
[----:B------:R-:W-:-:S05]  /*9520*/  VIADDMNMX R13, R13, R6, 0xffffffff, !PT ;  /* 0xffffffff0d0d7446 */ /* 0x000fca0007800106 */
[----:B------:R-:W-:-:S05]  /*9530*/  IMAD.IADD R6, R7, 0x1, R13 ;  /* 0x0000000107067824 */ /* 0x000fca00078e020d */
[----:B------:R-:W-:-:S04]  /*9540*/  LOP3.LUT R6, R6, 0x1, RZ, 0xc0, !PT ;  /* 0x0000000106067812 */ /* 0x000fc800078ec0ff */
[----:B------:R-:W-:Y:S02]  /*9550*/  ISETP.NE.U32.AND P1, PT, R6, 0x1, PT ;  /* 0x000000010600780c */ /* 0x000fe40003f25070 */
[----:B------:R-:W-:-:S11]  /*9560*/  IADD3 R6, R7, -0x2, RZ ;  /* 0xfffffffe07067810 */ /* 0x000fd60007ffe0ff */
[----:B------:R-:W-:Y:S05]  /*9570*/  @P1 BRA `(.L_x_48) ;  /* 0x0000000400e81947 */ /* 0x000fea0003800000 */
[----:B------:R-:W-:Y:S01]  /*9580*/  VIADD R7, R16, 0x1 ;  /* 0x0000000110077836 */ /* 0x000fe20000000000 */
[----:B------:R-:W-:Y:S04]  /*9590*/  BSSY B0, `(.L_x_49) ;  /* 0x0000074000007945 */ /* 0x000fe80003800000 */
[----:B------:R-:W-:-:S04]  /*95a0*/  ISETP.NE.AND P1, PT, R7, 0x2, PT ;  /* 0x000000020700780c */ /* 0x000fc80003f25270 */
[----:B------:R-:W-:Y:S02]  /*95b0*/  SEL R12, RZ, 0x1, P1 ;  /* 0x00000001ff0c7807 */ /* 0x000fe40000800000 */
[----:B------:R-:W-:Y:S02]  /*95c0*/  SEL R7, R7, RZ, P1 ;  /* 0x000000ff07077207 */ /* 0x000fe40000800000 */
[----:B------:R-:W-:Y:S01]  /*95d0*/  LOP3.LUT R12, R17, R12, RZ, 0x3c, !PT ;  /* 0x0000000c110c7212 */ /* 0x000fe200078e3cff */
[----:B------:R-:W-:Y:S06]  /*95e0*/  @!P6 BRA `(.L_x_50) ;  /* 0x0000000400b8e947 */ /* 0x000fec0003800000 */
[----:B------:R-:W-:Y:S01]  /*95f0*/  IMAD.MOV.U32 R8, RZ, RZ, R5 ;  /* 0x000000ffff087224 */ /* 0x000fe200078e0005 */
[----:B------:R-:W-:Y:S06]  /*9600*/  @!P0 BRA `(.L_x_51) ;  /* 0x0000000000488947 */ /* 0x000fec0003800000 */
[----:B------:R-:W1:Y:S01]  /*9610*/  LDC R15, c[0x0][0x41c] ;  /* 0x00010700ff0f7b82 */ /* 0x000e620000000800 */
[----:B------:R-:W-:Y:S01]  /*9620*/  ULDC.64 UR4, c[0x0][0x408] ;  /* 0x0001020000047ab9 */ /* 0x000fe20000000a00 */
[----:B------:R-:W-:Y:S01]  /*9630*/  ULDC.64 UR6, c[0x0][0x208] ;  /* 0x0000820000067ab9 */ /* 0x000fe20000000a00 */
[----:B-1----:R-:W-:-:S13]  /*9640*/  ISETP.NE.AND P1, PT, R15, 0x1, PT ;  /* 0x000000010f00780c */ /* 0x002fda0003f25270 */
[----:B------:R-:W1:Y:S02]  /*9650*/  @P1 LDC.64 R8, c[0x0][0x420] ;  /* 0x00010800ff081b82 */ /* 0x000e640000000a00 */
[----:B-1----:R-:W-:Y:S01]  /*9660*/  @P1 IMAD.HI.U32 R14, R6, R8, RZ ;  /* 0x00000008060e1227 */ /* 0x002fe200078e00ff */
[----:B------:R-:W-:-:S04]  /*9670*/  MOV R8, R6 ;  /* 0x0000000600087202 */ /* 0x000fc80000000f00 */
[----:B------:R-:W-:Y:S01]  /*9680*/  @P1 SHF.R.U32.HI R8, RZ, R9, R14 ;  /* 0x00000009ff081219 */ /* 0x000fe2000001160e */
[----:B------:R-:W-:-:S04]  /*9690*/  IMAD R14, R11, UR4, RZ ;  /* 0x000000040b0e7c24 */ /* 0x000fc8000f8e02ff */
[----:B------:R-:W-:Y:S02]  /*96a0*/  IMAD.MOV R9, RZ, RZ, -R8 ;  /* 0x000000ffff097224 */ /* 0x000fe400078e0a08 */
[----:B------:R-:W-:Y:S02]  /*96b0*/  IMAD R14, R0, UR5, R14 ;  /* 0x00000005000e7c24 */ /* 0x000fe4000f8e020e */
[----:B------:R-:W-:Y:S01]  /*96c0*/  IMAD R6, R15, R9, R6 ;  /* 0x000000090f067224 */ /* 0x000fe200078e0206 */
[----:B------:R-:W-:-:S03]  /*96d0*/  SHF.R.S32.HI R9, RZ, 0x1f, R8 ;  /* 0x0000001fff097819 */ /* 0x000fc60000011408 */
[----:B------:R-:W-:-:S04]  /*96e0*/  IMAD.WIDE.U32 R8, R0, UR4, R8 ;  /* 0x0000000400087c25 */ /* 0x000fc8000f8e0008 */
[----:B------:R-:W-:Y:S01]  /*96f0*/  IMAD.IADD R9, R14, 0x1, R9 ;  /* 0x000000010e097824 */ /* 0x000fe200078e0209 */
[----:B------:R-:W-:-:S04]  /*9700*/  LEA R2, P1, R8, R2, 0x2 ;  /* 0x0000000208027211 */ /* 0x000fc800078210ff */
[----:B------:R-:W-:-:S05]  /*9710*/  LEA.HI.X R3, R8, R3, R9, 0x2, P1 ;  /* 0x0000000308037211 */ /* 0x000fca00008f1409 */
[----:B------:R1:W5:Y:S04]  /*9720*/  LDG.E R8, desc[UR6][R2.64] ;  /* 0x0000000602087981 */ /* 0x000368000c1e1900 */
.L_x_51:
[----:B-1----:R-:W1:Y:S01]  /*9730*/  S2R R3, SR_CgaCtaId ;  /* 0x0000000000037919 */ /* 0x002e620000008800 */
[----:B------:R-:W-:-:S04]  /*9740*/  MOV R2, 0x400 ;  /* 0x0000040000027802 */ /* 0x000fc80000000f00 */
[----:B-1----:R-:W-:Y:S02]  /*9750*/  LEA R2, R3, R2, 0x18 ;  /* 0x0000000203027211 */ /* 0x002fe400078ec0ff */
[----:B------:R-:W-:Y:S02]  /*9760*/  SHF.L.U32 R3, R12, 0x1f, RZ ;  /* 0x0000001f0c037819 */ /* 0x000fe400000006ff */
[----:B------:R-:W-:-:S04]  /*9770*/  LEA R2, R7, R2, 0x3 ;  /* 0x0000000207027211 */ /* 0x000fc800078e18ff */
[----:B------:R-:W1:Y:S02]  /*9780*/  SYNCS.PHASECHK.TRANS64.TRYWAIT P1, [R2+URZ+0x34840], R3 ;  /* 0x03484003020075a7 */ /* 0x000e64000802017f */
[----:B-1----:R-:W-:Y:S05]  /*9790*/  @!P1 BRA `(.L_x_52) ;  /* 0x0000001c00dc9947 */ /* 0x002fea0003800000 */
.L_x_98:
[----:B------:R-:W2:Y:S02]  /*97a0*/  S2R R9, SR_TID.X ;  /* 0x0000000000097919 */ /* 0x000ea40000002100 */
[----:B--2---:R-:W-:-:S04]  /*97b0*/  LOP3.LUT R9, R9, 0x7f, RZ, 0xc0, !PT ;  /* 0x0000007f09097812 */ /* 0x004fc800078ec0ff */
[----:B------:R-:W-:-:S13]  /*97c0*/  ISETP.NE.AND P2, PT, R9, RZ, PT ;  /* 0x000000ff0900720c */ /* 0x000fda0003f45270 */
[----:B------:R-:W-:Y:S05]  /*97d0*/  @P2 BRA `(.L_x_53) ;  /* 0x00000000001c2947 */ /* 0x000fea0003800000 */
[----:B------:R-:W2:Y:S01]  /*97e0*/  S2R R9, SR_TID.X ;  /* 0x0000000000097919 */ /* 0x000ea20000002100 */
[----:B-1----:R-:W-:-:S04]  /*97f0*/  IMAD.MOV.U32 R3, RZ, RZ, 0xc000 ;  /* 0x0000c000ff037424 */ /* 0x002fc800078e00ff */
[----:B------:R3:W-:Y:S01]  /*9800*/  SYNCS.ARRIVE.TRANS64 RZ, [R2+URZ+0x34830], R3 ;  /* 0x0348300302ff79a7 */ /* 0x0007e2000800003f */
[----:B--2---:R-:W-:-:S04]  /*9810*/  LOP3.LUT R9, R9, 0x1f, RZ, 0xc0, !PT ;  /* 0x0000001f09097812 */ /* 0x004fc800078ec0ff */
[----:B------:R-:W-:-:S13]  /*9820*/  ISETP.NE.AND P1, PT, R9, RZ, PT ;  /* 0x000000ff0900720c */ /* 0x000fda0003f25270 */
[----:B---3--:R-:W-:Y:S05]  /*9830*/  @!P1 BRA `(.L_x_53) ;  /* 0x0000000000049947 */ /* 0x008fea0003800000 */
[----:B------:R-:W-:Y:S01]  /*9840*/  BPT.TRAP 0x1 ;  /* 0x000000040000795c */ /* 0x000fe20000300000 */
.L_x_53:
[----:B------:R-:W2:Y:S01]  /*9850*/  S2R R14, SR_CgaCtaId ;  /* 0x00000000000e7919 */ /* 0x000ea20000008800 */
[----:B------:R-:W-:Y:S01]  /*9860*/  MOV R9, 0x400 ;  /* 0x0000040000097802 */ /* 0x000fe20000000f00 */
        /* <DEDUP_REMOVED lines=9> */
[----:B------:R-:W-:Y:S01]  /*9900*/  UMOV UR17, 0x40 ;  /* 0x0000004000117882 */ /* 0x000fe20000000000 */
[----:B------:R-:W-:Y:S01]  /*9910*/  UMOV UR16, 0x80 ;  /* 0x0000008000107882 */ /* 0x000fe20000000000 */
[----:B-1----:R-:W-:-:S03]  /*9920*/  SHF.L.U32 R3, R17, 0x1f, RZ ;  /* 0x0000001f11037819 */ /* 0x002fc600000006ff */
[----:B------:R-:W-:Y:S02]  /*9930*/  UIADD3 UR9, UR9, 0x34830, URZ ;  /* 0x0003483009097890 */ /* 0x000fe4000fffe03f */
[----:B------:R-:W-:Y:S01]  /*9940*/  USHF.L.U32 UR11, UR11, 0x7, URZ ;  /* 0x000000070b0b7899 */ /* 0x000fe2000800063f */
[----:B--2---:R-:W-:-:S05]  /*9950*/  LEA R9, R14, R9, 0x18 ;  /* 0x000000090e097211 */ /* 0x004fca00078ec0ff */
[----:B------:R-:W-:-:S05]  /*9960*/  IMAD R2, R7, 0xc000, R9 ;  /* 0x0000c00007027824 */ /* 0x000fca00078e0209 */
[----:B------:R-:W-:Y:S01]  /*9970*/  R2UR UR14, R2 ;  /* 0x00000000020e72ca */ /* 0x000fe200000e0000 */
[----:B------:R-:W-:-:S05]  /*9980*/  VIADD R2, R9, 0x34800 ;  /* 0x0003480009027836 */ /* 0x000fca0000000000 */
[----:B------:R-:W-:-:S07]  /*9990*/  LEA R2, R16, R2, 0x3 ;  /* 0x0000000210027211 */ /* 0x000fce00078e18ff */
[----:B------:R-:W-:Y:S02]  /*99a0*/  UIADD3 UR8, UR14, 0x1c400, URZ ;  /* 0x0001c4000e087890 */ /* 0x000fe4000fffe03f */
[----:B------:R-:W-:Y:S02]  /*99b0*/  UIADD3 UR15, UR14, 0x20400, URZ ;  /* 0x000204000e0f7890 */ /* 0x000fe4000fffe03f */
[----:B------:R-:W-:-:S05]  /*99c0*/  UIADD3 UR14, UR14, 0x24400, URZ ;  /* 0x000244000e0e7890 */ /* 0x000fca000fffe03f */
[----:B------:R1:W-:Y:S02]  /*99d0*/  UTMALDG.4D [UR8], [UR4], desc[UR6] ;  /* 0x00000608040075b4 */ /* 0x0003e40008019000 */
[----:B-1----:R-:W-:Y:S01]  /*99e0*/  UMOV UR8, UR15 ;  /* 0x0000000f00087c82 */ /* 0x002fe20008000000 */
[----:B------:R-:W-:Y:S02]  /*99f0*/  UMOV UR10, UR17 ;  /* 0x00000011000a7c82 */ /* 0x000fe40008000000 */
[----:B------:R1:W-:Y:S02]  /*9a00*/  UTMALDG.4D [UR8], [UR4], desc[UR6] ;  /* 0x00000608040075b4 */ /* 0x0003e40008019000 */
[----:B-1----:R-:W-:Y:S01]  /*9a10*/  UMOV UR8, UR14 ;  /* 0x0000000e00087c82 */ /* 0x002fe20008000000 */
[----:B------:R-:W-:Y:S02]  /*9a20*/  UMOV UR10, UR16 ;  /* 0x00000010000a7c82 */ /* 0x000fe40008000000 */
[----:B------:R1:W-:Y:S01]  /*9a30*/  UTMALDG.4D [UR8], [UR4], desc[UR6] ;  /* 0x00000608040075b4 */ /* 0x0003e20008019000 */
[----:B------:R-:W2:Y:S02]  /*9a40*/  SYNCS.PHASECHK.TRANS64.TRYWAIT P1, [R2+URZ+0x60], R3 ;  /* 0x00006003020075a7 */ /* 0x000ea4000802017f */
[----:B-12---:R-:W-:Y:S05]  /*9a50*/  @!P1 BRA `(.L_x_54) ;  /* 0x0000001c00409947 */ /* 0x006fea0003800000 */
.L_x_99:
[----:B------:R-:W-:Y:S05]  /*9a60*/  @P2 BRA `(.L_x_55) ;  /* 0x00000000002c2947 */ /* 0x000fea0003800000 */
[----:B------:R-:W2:Y:S01]  /*9a70*/  S2R R9, SR_TID.X ;  /* 0x0000000000097919 */ /* 0x000ea20000002100 */
[----:B------:R-:W-:Y:S01]  /*9a80*/  MOV R14, 0x400 ;  /* 0x00000400000e7802 */ /* 0x000fe20000000f00 */
[----:B-1----:R-:W-:Y:S01]  /*9a90*/  IMAD.MOV.U32 R3, RZ, RZ, 0x8000 ;  /* 0x00008000ff037424 */ /* 0x002fe200078e00ff */
[----:B------:R-:W1:Y:S01]  /*9aa0*/  S2R R15, SR_CgaCtaId ;  /* 0x00000000000f7919 */ /* 0x000e620000008800 */
[----:B--2---:R-:W-:-:S04]  /*9ab0*/  LOP3.LUT R9, R9, 0x1f, RZ, 0xc0, !PT ;  /* 0x0000001f09097812 */ /* 0x004fc800078ec0ff */
[----:B------:R-:W-:Y:S02]  /*9ac0*/  ISETP.NE.AND P1, PT, R9, RZ, PT ;  /* 0x000000ff0900720c */ /* 0x000fe40003f25270 */
[----:B-1----:R-:W-:-:S05]  /*9ad0*/  LEA R14, R15, R14, 0x18 ;  /* 0x0000000e0f0e7211 */ /* 0x002fca00078ec0ff */
[----:B------:R-:W-:-:S04]  /*9ae0*/  IMAD R2, R16, 0x8, R14 ;  /* 0x0000000810027824 */ /* 0x000fc800078e020e */
[----:B------:R2:W-:Y:S02]  /*9af0*/  SYNCS.ARRIVE.TRANS64 RZ, [R2+URZ+0x34850], R3 ;  /* 0x0348500302ff79a7 */ /* 0x0005e4000800003f */
[----:B------:R-:W-:Y:S05]  /*9b00*/  @!P1 BRA `(.L_x_55) ;  /* 0x0000000000049947 */ /* 0x000fea0003800000 */
[----:B------:R-:W-:Y:S01]  /*9b10*/  BPT.TRAP 0x1 ;  /* 0x000000040000795c */ /* 0x000fe20000300000 */
.L_x_55:
[----:B------:R-:W3:Y:S01]  /*9b20*/  S2R R9, SR_CgaCtaId ;  /* 0x0000000000097919 */ /* 0x000ee20000008800 */
[----:B-12---:R-:W-:Y:S01]  /*9b30*/  MOV R3, 0x400 ;  /* 0x0000040000037802 */ /* 0x006fe20000000f00 */
[----:B------:R-:W-:Y:S01]  /*9b40*/  UIADD3 UR4, UP0, UR36, 0x470, URZ ;  /* 0x0000047024047890 */ /* 0x000fe2000ff1e03f */
[----:B------:R-:W-:Y:S01]  /*9b50*/  R2UR UR11, R18 ;  /* 0x00000000120b72ca */ /* 0x000fe200000e0000 */
[----:B------:R-:W-:Y:S01]  /*9b60*/  UMOV UR10, URZ ;  /* 0x0000003f000a7c82 */ /* 0x000fe20008000000 */
[----:B------:R-:W-:Y:S01]  /*9b70*/  R2UR UR13, R5 ;  /* 0x00000000050d72ca */ /* 0x000fe200000e0000 */
[----:B------:R-:W-:Y:S01]  /*9b80*/  UIADD3.X UR5, URZ, UR37, URZ, UP0, !UPT ;  /* 0x000000253f057290 */ /* 0x000fe200087fe43f */
[----:B------:R-:W-:Y:S01]  /*9b90*/  R2UR UR12, R4 ;  /* 0x00000000040c72ca */ /* 0x000fe200000e0000 */
[----:B------:R-:W-:Y:S01]  /*9ba0*/  UMOV UR7, 0x14f00000 ;  /* 0x14f0000000077882 */ /* 0x000fe20000000000 */
[----:B------:R-:W-:Y:S01]  /*9bb0*/  UMOV UR15, 0x40 ;  /* 0x00000040000f7882 */ /* 0x000fe20000000000 */
[----:B------:R-:W-:Y:S01]  /*9bc0*/  IMAD.MOV.U32 R5, RZ, RZ, R8 ;  /* 0x000000ffff057224 */ /* 0x000fe200078e0008 */
[----:B------:R-:W-:-:S05]  /*9bd0*/  MOV R18, R6 ;  /* 0x0000000600127202 */ /* 0x000fca0000000f00 */
[----:B------:R-:W-:Y:S01]  /*9be0*/  USHF.L.U32 UR11, UR11, 0x7, URZ ;  /* 0x000000070b0b7899 */ /* 0x000fe2000800063f */
[----:B---3--:R-:W-:-:S04]  /*9bf0*/  LEA R3, R9, R3, 0x18 ;  /* 0x0000000309037211 */ /* 0x008fc800078ec0ff */
[----:B------:R-:W-:-:S04]  /*9c00*/  LEA R2, R16, R3, 0x3 ;  /* 0x0000000310027211 */ /* 0x000fc800078e18ff */
[----:B------:R-:W-:Y:S01]  /*9c10*/  R2UR UR9, R2 ;  /* 0x00000000020972ca */ /* 0x000fe200000e0000 */
[----:B------:R-:W-:-:S05]  /*9c20*/  IMAD R2, R16, 0x8000, R3 ;  /* 0x0000800010027824 */ /* 0x000fca00078e0203 */
[----:B------:R-:W-:-:S07]  /*9c30*/  R2UR UR6, R2 ;  /* 0x00000000020672ca */ /* 0x000fce00000e0000 */
[----:B------:R-:W-:-:S06]  /*9c40*/  UIADD3 UR9, UR9, 0x34850, URZ ;  /* 0x0003485009097890 */ /* 0x000fcc000fffe03f */
[----:B------:R-:W-:Y:S02]  /*9c50*/  UIADD3 UR8, UR6, 0x400, URZ ;  /* 0x0000040006087890 */ /* 0x000fe4000fffe03f */
[----:B------:R-:W-:-:S03]  /*9c60*/  UIADD3 UR14, UR6, 0x4400, URZ ;  /* 0x00004400060e7890 */ /* 0x000fc6000fffe03f */
[----:B------:R-:W-:-:S04]  /*9c70*/  UMOV UR6, 0x0 ;  /* 0x0000000000067882 */ /* 0x000fc80000000000 */
[----:B------:R1:W-:Y:S02]  /*9c80*/  UTMALDG.4D [UR8], [UR4], desc[UR6] ;  /* 0x00000608040075b4 */ /* 0x0003e40008019000 */
[----:B-1----:R-:W-:Y:S01]  /*9c90*/  UMOV UR8, UR14 ;  /* 0x0000000e00087c82 */ /* 0x002fe20008000000 */
[----:B------:R-:W-:Y:S02]  /*9ca0*/  UMOV UR10, UR15 ;  /* 0x0000000f000a7c82 */ /* 0x000fe40008000000 */
[----:B------:R1:W-:Y:S02]  /*9cb0*/  UTMALDG.4D [UR8], [UR4], desc[UR6] ;  /* 0x00000608040075b4 */ /* 0x0003e40008019000 */
[----:B-1----:R-:W-:Y:S01]  /*9cc0*/  NOP ;  /* 0x0000000000007918 */ /* 0x002fe20000000000 */
.L_x_50:
[----:B------:R-:W-:Y:S05]  /*9cd0*/  BSYNC B0 ;  /* 0x0000000000007941 */ /* 0x000fea0003800000 */
.L_x_49:
[----:B------:R-:W2:Y:S01]  /*9ce0*/  LDL.LU R2, [R1+0xc] ;  /* 0x00000c0001027983 */ /* 0x000ea20000300800 */
[----:B------:R-:W-:Y:S01]  /*9cf0*/  IMAD.MOV.U32 R16, RZ, RZ, R7 ;  /* 0x000000ffff107224 */ /* 0x000fe200078e0007 */
[----:B------:R-:W-:Y:S01]  /*9d00*/  MOV R17, R12 ;  /* 0x0000000c00117202 */ /* 0x000fe20000000f00 */
[----:B--2---:R-:W-:-:S07]  /*9d10*/  VIADD R6, R2, 0xfffffffd ;  /* 0xfffffffd02067836 */ /* 0x004fce0000000000 */
.L_x_48:
[----:B------:R-:W-:Y:S01]  /*9d20*/  IMAD.MOV R13, RZ, RZ, -R13 ;  /* 0x000000ffff0d7224 */ /* 0x000fe200078e0a0d */
[----:B------:R-:W-:Y:S04]  /*9d30*/  BSSY B0, `(.L_x_47) ;  /* 0x00000ed000007945 */ /* 0x000fe80003800000 */
[----:B------:R-:W-:-:S13]  /*9d40*/  ISETP.NE.AND P1, PT, R10, R13, PT ;  /* 0x0000000d0a00720c */ /* 0x000fda0003f25270 */
[----:B------:R-:W-:Y:S05]  /*9d50*/  @!P1 BRA `(.L_x_56) ;  /* 0x0000000c00a89947 */ /* 0x000fea0003800000 */
[----:B------:R-:W-:-:S07]  /*9d60*/  IMAD.MOV.U32 R8, RZ, RZ, R5 ;  /* 0x000000ffff087224 */ /* 0x000fce00078e0005 */
.L_x_71:
[----:B------:R-:W-:Y:S01]  /*9d70*/  IADD3 R7, R16, 0x1, RZ ;  /* 0x0000000110077810 */ /* 0x000fe20007ffe0ff */
[----:B------:R-:W-:Y:S03]  /*9d80*/  BSSY B1, `(.L_x_57) ;  /* 0x0000070000017945 */ /* 0x000fe60003800000 */
        /* <DEDUP_REMOVED lines=10> */
[----:B------:R-:W-:-:S04]  /*9e30*/  IMAD R13, R11, UR4, RZ ;  /* 0x000000040b0d7c24 */ /* 0x000fc8000f8e02ff */
[----:B------:R-:W-:Y:S01]  /*9e40*/  IMAD R13, R0, UR5, R13 ;  /* 0x00000005000d7c24 */ /* 0x000fe2000f8e020d */
[----:B-1----:R-:W-:-:S13]  /*9e50*/  ISETP.NE.AND P1, PT, R9, 0x1, PT ;  /* 0x000000010900780c */ /* 0x002fda0003f25270 */
[----:B------:R-:W1:Y:S02]  /*9e60*/  @P1 LDC.64 R2, c[0x0][0x420] ;  /* 0x00010800ff021b82 */ /* 0x000e640000000a00 */
[----:B-1----:R-:W-:-:S04]  /*9e70*/  @P1 IMAD.HI.U32 R8, R6, R2, RZ ;  /* 0x0000000206081227 */ /* 0x002fc800078e00ff */
[----:B------:R-:W-:Y:S01]  /*9e80*/  IMAD.MOV.U32 R2, RZ, RZ, R6 ;  /* 0x000000ffff027224 */ /* 0x000fe200078e0006 */
[----:B------:R-:W-:-:S04]  /*9e90*/  @P1 SHF.R.U32.HI R2, RZ, R3, R8 ;  /* 0x00000003ff021219 */ /* 0x000fc80000011608 */
[----:B------:R-:W-:Y:S02]  /*9ea0*/  IADD3 R12, -R2, RZ, RZ ;  /* 0x000000ff020c7210 */ /* 0x000fe40007ffe1ff */
[----:B------:R-:W-:-:S03]  /*9eb0*/  SHF.R.S32.HI R3, RZ, 0x1f, R2 ;  /* 0x0000001fff037819 */ /* 0x000fc60000011402 */
[----:B------:R-:W-:Y:S02]  /*9ec0*/  IMAD R12, R9, R12, R6 ;  /* 0x0000000c090c7224 */ /* 0x000fe400078e0206 */
[----:B------:R-:W1:Y:S01]  /*9ed0*/  LDC.64 R8, c[0x0][0x3f8] ;  /* 0x0000fe00ff087b82 */ /* 0x000e620000000a00 */
[----:B------:R-:W-:-:S04]  /*9ee0*/  IMAD.WIDE.U32 R2, R0, UR4, R2 ;  /* 0x0000000400027c25 */ /* 0x000fc8000f8e0002 */
[----:B------:R-:W-:Y:S01]  /*9ef0*/  IMAD.IADD R13, R13, 0x1, R3 ;  /* 0x000000010d0d7824 */ /* 0x000fe200078e0203 */
[----:B-1----:R-:W-:-:S04]  /*9f00*/  LEA R8, P1, R2, R8, 0x2 ;  /* 0x0000000802087211 */ /* 0x002fc800078210ff */
[----:B------:R-:W-:-:S05]  /*9f10*/  LEA.HI.X R9, R2, R9, R13, 0x2, P1 ;  /* 0x0000000902097211 */ /* 0x000fca00008f140d */
[----:B------:R1:W5:Y:S04]  /*9f20*/  LDG.E R8, desc[UR6][R8.64] ;  /* 0x0000000608087981 */ /* 0x000368000c1e1900 */
.L_x_59:
[----:B------:R-:W2:Y:S01]  /*9f30*/  S2R R3, SR_CgaCtaId ;  /* 0x0000000000037919 */ /* 0x000ea20000008800 */
[----:B------:R-:W-:-:S04]  /*9f40*/  MOV R2, 0x400 ;  /* 0x0000040000027802 */ /* 0x000fc80000000f00 */
[----:B--2---:R-:W-:Y:S02]  /*9f50*/  LEA R2, R3, R2, 0x18 ;  /* 0x0000000203027211 */ /* 0x004fe400078ec0ff */
[----:B------:R-:W-:-:S03]  /*9f60*/  SHF.L.U32 R3, R10, 0x1f, RZ ;  /* 0x0000001f0a037819 */ /* 0x000fc600000006ff */
[----:B------:R-:W-:-:S04]  /*9f70*/  IMAD R2, R7, 0x8, R2 ;  /* 0x0000000807027824 */ /* 0x000fc800078e0202 */
[----:B------:R-:W2:Y:S02]  /*9f80*/  SYNCS.PHASECHK.TRANS64.TRYWAIT P1, [R2+URZ+0x34840], R3 ;  /* 0x03484003020075a7 */ /* 0x000ea4000802017f */
[----:B--2---:R-:W-:Y:S05]  /*9f90*/  @!P1 BRA `(.L_x_60) ;  /* 0x0000001800049947 */ /* 0x004fea0003800000 */
.L_x_100:
[----:B-1----:R-:W1:Y:S02]  /*9fa0*/  S2R R9, SR_TID.X ;  /* 0x0000000000097919 */ /* 0x002e640000002100 */
[----:B-1----:R-:W-:-:S04]  /*9fb0*/  LOP3.LUT R9, R9, 0x7f, RZ, 0xc0, !PT ;  /* 0x0000007f09097812 */ /* 0x002fc800078ec0ff */
[----:B------:R-:W-:-:S13]  /*9fc0*/  ISETP.NE.AND P2, PT, R9, RZ, PT ;  /* 0x000000ff0900720c */ /* 0x000fda0003f45270 */
[----:B------:R-:W-:Y:S05]  /*9fd0*/  @P2 BRA `(.L_x_61) ;  /* 0x00000000001c2947 */ /* 0x000fea0003800000 */
[----:B------:R-:W1:Y:S01]  /*9fe0*/  S2R R9, SR_TID.X ;  /* 0x0000000000097919 */ /* 0x000e620000002100 */
[----:B--2---:R-:W-:-:S04]  /*9ff0*/  MOV R3, 0xc000 ;  /* 0x0000c00000037802 */ /* 0x004fc80000000f00 */
[----:B------:R3:W-:Y:S01]  /*a000*/  SYNCS.ARRIVE.TRANS64 RZ, [R2+URZ+0x34830], R3 ;  /* 0x0348300302ff79a7 */ /* 0x0007e2000800003f */
[----:B-1----:R-:W-:-:S04]  /*a010*/  LOP3.LUT R9, R9, 0x1f, RZ, 0xc0, !PT ;  /* 0x0000001f09097812 */ /* 0x002fc800078ec0ff */
[----:B------:R-:W-:-:S13]  /*a020*/  ISETP.NE.AND P1, PT, R9, RZ, PT ;  /* 0x000000ff0900720c */ /* 0x000fda0003f25270 */
[----:B---3--:R-:W-:Y:S05]  /*a030*/  @!P1 BRA `(.L_x_61) ;  /* 0x0000000000049947 */ /* 0x008fea0003800000 */
[----:B------:R-:W-:Y:S01]  /*a040*/  BPT.TRAP 0x1 ;  /* 0x000000040000795c */ /* 0x000fe20000300000 */
.L_x_61:
[----:B------:R-:W1:Y:S01]  /*a050*/  S2R R9, SR_CgaCtaId ;  /* 0x0000000000097919 */ /* 0x000e620000008800 */
        /* <DEDUP_REMOVED lines=12> */
[----:B------:R-:W-:-:S03]  /*a120*/  SHF.L.U32 R17, R17, 0x1f, RZ ;  /* 0x0000001f11117819 */ /* 0x000fc600000006ff */
[----:B------:R-:W-:Y:S02]  /*a130*/  UIADD3 UR9, UR9, 0x34830, URZ ;  /* 0x0003483009097890 */ /* 0x000fe4000fffe03f */
[----:B------:R-:W-:Y:S01]  /*a140*/  USHF.L.U32 UR11, UR11, 0x7, URZ ;  /* 0x000000070b0b7899 */ /* 0x000fe2000800063f */
[----:B-1----:R-:W-:-:S05]  /*a150*/  LEA R3, R9, R3, 0x18 ;  /* 0x0000000309037211 */ /* 0x002fca00078ec0ff */
[----:B------:R-:W-:Y:S02]  /*a160*/  IMAD R2, R7, 0xc000, R3 ;  /* 0x0000c00007027824 */ /* 0x000fe400078e0203 */
[----:B------:R-:W-:-:S03]  /*a170*/  VIADD R3, R3, 0x34800 ;  /* 0x0003480003037836 */ /* 0x000fc60000000000 */
[----:B------:R-:W-:Y:S01]  /*a180*/  R2UR UR14, R2 ;  /* 0x00000000020e72ca */ /* 0x000fe200000e0000 */
[----:B------:R-:W-:-:S12]  /*a190*/  IMAD R2, R16, 0x8, R3 ;  /* 0x0000000810027824 */ /* 0x000fd800078e0203 */
        /* <DEDUP_REMOVED lines=12> */
.L_x_101:
[----:B------:R-:W-:Y:S05]  /*a260*/  @P2 BRA `(.L_x_63) ;  /* 0x00000000001c2947 */ /* 0x000fea0003800000 */
[----:B------:R-:W2:Y:S01]  /*a270*/  S2R R9, SR_TID.X ;  /* 0x0000000000097919 */ /* 0x000ea20000002100 */
[----:B------:R-:W-:-:S04]  /*a280*/  MOV R3, 0x8000 ;  /* 0x0000800000037802 */ /* 0x000fc80000000f00 */
[----:B------:R3:W-:Y:S01]  /*a290*/  SYNCS.ARRIVE.TRANS64 RZ, [R2+URZ+0x50], R3 ;  /* 0x0000500302ff79a7 */ /* 0x0007e2000800003f */
[----:B--2---:R-:W-:-:S04]  /*a2a0*/  LOP3.LUT R9, R9, 0x1f, RZ, 0xc0, !PT ;  /* 0x0000001f09097812 */ /* 0x004fc800078ec0ff */
[----:B------:R-:W-:-:S13]  /*a2b0*/  ISETP.NE.AND P1, PT, R9, RZ, PT ;  /* 0x000000ff0900720c */ /* 0x000fda0003f25270 */
[----:B---3--:R-:W-:Y:S05]  /*a2c0*/  @!P1 BRA `(.L_x_63) ;  /* 0x0000000000049947 */ /* 0x008fea0003800000 */
[----:B------:R-:W-:Y:S01]  /*a2d0*/  BPT.TRAP 0x1 ;  /* 0x000000040000795c */ /* 0x000fe20000300000 */
.L_x_63:
        /* <DEDUP_REMOVED lines=9> */
[----:B------:R-:W-:Y:S01]  /*a370*/  R2UR UR12, R4 ;  /* 0x00000000040c72ca */ /* 0x000fe200000e0000 */
[----:B------:R-:W-:Y:S01]  /*a380*/  UMOV UR15, 0x40 ;  /* 0x00000040000f7882 */ /* 0x000fe20000000000 */
[----:B------:R-:W-:Y:S01]  /*a390*/  IMAD.MOV.U32 R18, RZ, RZ, R12 ;  /* 0x000000ffff127224 */ /* 0x000fe200078e000c */
[----:B------:R-:W-:-:S04]  /*a3a0*/  MOV R5, R8 ;  /* 0x0000000800057202 */ /* 0x000fc80000000f00 */
[----:B------:R-:W-:Y:S02]  /*a3b0*/  USHF.L.U32 UR11, UR11, 0x7, URZ ;  /* 0x000000070b0b7899 */ /* 0x000fe4000800063f */
[----:B------:R-:W-:Y:S01]  /*a3c0*/  UIADD3 UR9, UR9, 0x50, URZ ;  /* 0x0000005009097890 */ /* 0x000fe2000fffe03f */
[----:B--2---:R-:W-:-:S05]  /*a3d0*/  LEA R3, R9, R3, 0x18 ;  /* 0x0000000309037211 */ /* 0x004fca00078ec0ff */
[----:B------:R-:W-:-:S05]  /*a3e0*/  IMAD R16, R16, 0x8000, R3 ;  /* 0x0000800010107824 */ /* 0x000fca00078e0203 */
[----:B------:R-:W-:-:S13]  /*a3f0*/  R2UR UR6, R16 ;  /* 0x00000000100672ca */ /* 0x000fda00000e0000 */
[----:B------:R-:W-:Y:S02]  /*a400*/  UIADD3 UR8, UR6, 0x400, URZ ;  /* 0x0000040006087890 */ /* 0x000fe4000fffe03f */
[----:B------:R-:W-:-:S03]  /*a410*/  UIADD3 UR14, UR6, 0x4400, URZ ;  /* 0x00004400060e7890 */ /* 0x000fc6000fffe03f */
[----:B------:R-:W-:-:S04]  /*a420*/  UMOV UR6, 0x0 ;  /* 0x0000000000067882 */ /* 0x000fc80000000000 */
[----:B------:R2:W-:Y:S02]  /*a430*/  UTMALDG.4D [UR8], [UR4], desc[UR6] ;  /* 0x00000608040075b4 */ /* 0x0005e40008019000 */
[----:B--2---:R-:W-:Y:S01]  /*a440*/  UMOV UR8, UR14 ;  /* 0x0000000e00087c82 */ /* 0x004fe20008000000 */
[----:B------:R-:W-:Y:S02]  /*a450*/  UMOV UR10, UR15 ;  /* 0x0000000f000a7c82 */ /* 0x000fe40008000000 */
[----:B------:R2:W-:Y:S02]  /*a460*/  UTMALDG.4D [UR8], [UR4], desc[UR6] ;  /* 0x00000608040075b4 */ /* 0x0005e40008019000 */
[----:B--2---:R-:W-:Y:S01]  /*a470*/  NOP ;  /* 0x0000000000007918 */ /* 0x004fe20000000000 */
.L_x_58:
[----:B------:R-:W-:Y:S05]  /*a480*/  BSYNC B1 ;  /* 0x0000000000017941 */ /* 0x000fea0003800000 */
.L_x_57:
[----:B------:R-:W-:Y:S01]  /*a490*/  VIADD R16, R7, 0x1 ;  /* 0x0000000107107836 */ /* 0x000fe20000000000 */
[----:B------:R-:W-:Y:S04]  /*a4a0*/  BSSY B1, `(.L_x_64) ;  /* 0x0000072000017945 */ /* 0x000fe80003800000 */
[----:B------:R-:W-:-:S04]  /*a4b0*/  ISETP.NE.AND P1, PT, R16, 0x2, PT ;  /* 0x000000021000780c */ /* 0x000fc80003f25270 */
[----:B-1----:R-:W-:Y:S02]  /*a4c0*/  SEL R17, RZ, 0x1, P1 ;  /* 0x00000001ff117807 */ /* 0x002fe40000800000 */
[----:B------:R-:W-:Y:S02]  /*a4d0*/  SEL R16, R16, RZ, P1 ;  /* 0x000000ff10107207 */ /* 0x000fe40000800000 */
[----:B------:R-:W-:Y:S01]  /*a4e0*/  LOP3.LUT R17, R10, R17, RZ, 0x3c, !PT ;  /* 0x000000110a117212 */ /* 0x000fe200078e3cff */
[----:B------:R-:W-:Y:S06]  /*a4f0*/  @!P6 BRA `(.L_x_65) ;  /* 0x0000000400b0e947 */ /* 0x000fec0003800000 */
[----:B------:R-:W-:Y:S01]  /*a500*/  VIADD R12, R6, 0xffffffff ;  /* 0xffffffff060c7836 */ /* 0x000fe20000000000 */
        /* <DEDUP_REMOVED lines=8> */
[----:B-1----:R-:W-:Y:S01]  /*a590*/  @P1 IMAD.HI.U32 R9, R12, R2, RZ ;  /* 0x000000020c091227 */ /* 0x002fe200078e00ff */
[----:B------:R-:W-:-:S04]  /*a5a0*/  MOV R2, R12 ;  /* 0x0000000c00027202 */ /* 0x000fc80000000f00 */
[----:B------:R-:W-:-:S05]  /*a5b0*/  @P1 SHF.R.U32.HI R2, RZ, R3, R9 ;  /* 0x00000003ff021219 */ /* 0x000fca0000011609 */
[----:B------:R-:W-:-:S04]  /*a5c0*/  IMAD.MOV R3, RZ, RZ, -R2 ;  /* 0x000000ffff037224 */ /* 0x000fc800078e0a02 */
[----:B------:R-:W-:Y:S01]  /*a5d0*/  IMAD R12, R8, R3, R12 ;  /* 0x00000003080c7224 */ /* 0x000fe200078e020c */
[--C-:B------:R-:W-:Y:S01]  /*a5e0*/  SHF.R.S32.HI R3, RZ, 0x1f, R2.reuse ;  /* 0x0000001fff037819 */ /* 0x100fe20000011402 */
[----:B------:R-:W1:Y:S02]  /*a5f0*/  LDC.64 R8, c[0x0][0x3f8] ;  /* 0x0000fe00ff087b82 */ /* 0x000e640000000a00 */
[----:B------:R-:W-:-:S04]  /*a600*/  IMAD.WIDE.U32 R2, R0, UR4, R2 ;  /* 0x0000000400027c25 */ /* 0x000fc8000f8e0002 */
[----:B------:R-:W-:Y:S01]  /*a610*/  IMAD.IADD R13, R13, 0x1, R3 ;  /* 0x000000010d0d7824 */ /* 0x000fe200078e0203 */
[----:B-1----:R-:W-:-:S04]  /*a620*/  LEA R8, P1, R2, R8, 0x2 ;  /* 0x0000000802087211 */ /* 0x002fc800078210ff */
[----:B------:R-:W-:-:S05]  /*a630*/  LEA.HI.X R9, R2, R9, R13, 0x2, P1 ;  /* 0x0000000902097211 */ /* 0x000fca00008f140d */
[----:B------:R1:W5:Y:S04]  /*a640*/  LDG.E R8, desc[UR6][R8.64] ;  /* 0x0000000608087981 */ /* 0x000368000c1e1900 */
.L_x_66:
[----:B------:R-:W2:Y:S01]  /*a650*/  S2R R3, SR_CgaCtaId ;  /* 0x0000000000037919 */ /* 0x000ea20000008800 */
[----:B------:R-:W-:-:S04]  /*a660*/  MOV R2, 0x400 ;  /* 0x0000040000027802 */ /* 0x000fc80000000f00 */
[----:B--2---:R-:W-:Y:S02]  /*a670*/  LEA R2, R3, R2, 0x18 ;  /* 0x0000000203027211 */ /* 0x004fe400078ec0ff */
[----:B------:R-:W-:Y:S02]  /*a680*/  SHF.L.U32 R3, R17, 0x1f, RZ ;  /* 0x0000001f11037819 */ /* 0x000fe400000006ff */
[----:B------:R-:W-:-:S04]  /*a690*/  LEA R2, R16, R2, 0x3 ;  /* 0x0000000210027211 */ /* 0x000fc800078e18ff */
[----:B------:R-:W2:Y:S02]  /*a6a0*/  SYNCS.PHASECHK.TRANS64.TRYWAIT P1, [R2+URZ+0x34840], R3 ;  /* 0x03484003020075a7 */ /* 0x000ea4000802017f */
[----:B--2---:R-:W-:Y:S05]  /*a6b0*/  @!P1 BRA `(.L_x_67) ;  /* 0x0000001000649947 */ /* 0x004fea0003800000 */
.L_x_102:
[----:B-1----:R-:W1:Y:S02]  /*a6c0*/  S2R R9, SR_TID.X ;  /* 0x0000000000097919 */ /* 0x002e640000002100 */
[----:B-1----:R-:W-:-:S04]  /*a6d0*/  LOP3.LUT R9, R9, 0x7f, RZ, 0xc0, !PT ;  /* 0x0000007f09097812 */ /* 0x002fc800078ec0ff */
[----:B------:R-:W-:-:S13]  /*a6e0*/  ISETP.NE.AND P2, PT, R9, RZ, PT ;  /* 0x000000ff0900720c */ /* 0x000fda0003f45270 */
[----:B------:R-:W-:Y:S05]  /*a6f0*/  @P2 BRA `(.L_x_68) ;  /* 0x00000000001c2947 */ /* 0x000fea0003800000 */
[----:B------:R-:W1:Y:S01]  /*a700*/  S2R R9, SR_TID.X ;  /* 0x0000000000097919 */ /* 0x000e620000002100 */
[----:B--2---:R-:W-:-:S04]  /*a710*/  IMAD.MOV.U32 R3, RZ, RZ, 0xc000 ;  /* 0x0000c000ff037424 */ /* 0x004fc800078e00ff */
[----:B------:R3:W-:Y:S01]  /*a720*/  SYNCS.ARRIVE.TRANS64 RZ, [R2+URZ+0x34830], R3 ;  /* 0x0348300302ff79a7 */ /* 0x0007e2000800003f */
[----:B-1----:R-:W-:-:S04]  /*a730*/  LOP3.LUT R9, R9, 0x1f, RZ, 0xc0, !PT ;  /* 0x0000001f09097812 */ /* 0x002fc800078ec0ff */
[----:B------:R-:W-:-:S13]  /*a740*/  ISETP.NE.AND P1, PT, R9, RZ, PT ;  /* 0x000000ff0900720c */ /* 0x000fda0003f25270 */
[----:B---3--:R-:W-:Y:S05]  /*a750*/  @!P1 BRA `(.L_x_68) ;  /* 0x0000000000049947 */ /* 0x008fea0003800000 */
[----:B------:R-:W-:Y:S01]  /*a760*/  BPT.TRAP 0x1 ;  /* 0x000000040000795c */ /* 0x000fe20000300000 */
.L_x_68:
[----:B------:R-:W1:Y:S01]  /*a770*/  S2R R13, SR_CgaCtaId ;  /* 0x00000000000d7919 */ /* 0x000e620000008800 */
[----:B------:R-:W-:Y:S01]  /*a780*/  MOV R9, 0x400 ;  /* 0x0000040000097802 */ /* 0x000fe20000000f00 */
[----:B------:R-:W-:Y:S01]  /*a790*/  UIADD3 UR4, UP0, UR36, 0x370, URZ ;  /* 0x0000037024047890 */ /* 0x000fe2000ff1e03f */
[----:B------:R-:W-:Y:S01]  /*a7a0*/  R2UR UR11, R12 ;  /* 0x000000000c0b72ca */ /* 0x000fe200000e0000 */
[----:B------:R-:W-:Y:S01]  /*a7b0*/  UMOV UR10, URZ ;  /* 0x0000003f000a7c82 */ /* 0x000fe20008000000 */
[----:B------:R-:W-:Y:S01]  /*a7c0*/  R2UR UR12, R4 ;  /* 0x00000000040c72ca */ /* 0x000fe200000e0000 */
[----:B------:R-:W-:Y:S01]  /*a7d0*/  UIADD3.X UR5, URZ, UR37, URZ, UP0, !UPT ;  /* 0x000000253f057290 */ /* 0x000fe200087fe43f */
[----:B-----5:R-:W-:Y:S01]  /*a7e0*/  R2UR UR13, R8 ;  /* 0x00000000080d72ca */ /* 0x020fe200000e0000 */
[----:B------:R-:W-:Y:S01]  /*a7f0*/  UMOV UR6, 0x0 ;  /* 0x0000000000067882 */ /* 0x000fe20000000000 */
[----:B------:R-:W-:Y:S01]  /*a800*/  UMOV UR7, 0x14f00000 ;  /* 0x14f0000000077882 */ /* 0x000fe20000000000 */
[----:B------:R-:W-:Y:S01]  /*a810*/  UMOV UR18, 0x40 ;  /* 0x0000004000127882 */ /* 0x000fe20000000000 */
[----:B------:R-:W-:-:S05]  /*a820*/  UMOV UR17, 0x80 ;  /* 0x0000008000117882 */ /* 0x000fca0000000000 */
[----:B------:R-:W-:Y:S01]  /*a830*/  USHF.L.U32 UR11, UR11, 0x7, URZ ;  /* 0x000000070b0b7899 */ /* 0x000fe2000800063f */
[----:B-1----:R-:W-:-:S05]  /*a840*/  LEA R9, R13, R9, 0x18 ;  /* 0x000000090d097211 */ /* 0x002fca00078ec0ff */
[----:B--2---:R-:W-:-:S05]  /*a850*/  VIADD R2, R9, 0x34800 ;  /* 0x0003480009027836 */ /* 0x004fca0000000000 */
[----:B------:R-:W-:Y:S01]  /*a860*/  LEA R3, R16, R2, 0x3 ;  /* 0x0000000210037211 */ /* 0x000fe200078e18ff */
[----:B------:R-:W-:-:S03]  /*a870*/  IMAD R2, R7, 0x8, R2 ;  /* 0x0000000807027824 */ /* 0x000fc600078e0202 */
[----:B------:R-:W-:Y:S01]  /*a880*/  R2UR UR9, R3 ;  /* 0x00000000030972ca */ /* 0x000fe200000e0000 */
[----:B------:R-:W-:-:S05]  /*a890*/  IMAD R3, R16, 0xc000, R9 ;  /* 0x0000c00010037824 */ /* 0x000fca00078e0209 */
[----:B------:R-:W-:Y:S02]  /*a8a0*/  R2UR UR8, R3 ;  /* 0x00000000030872ca */ /* 0x000fe400000e0000 */
[----:B------:R-:W-:-:S05]  /*a8b0*/  SHF.L.U32 R3, R10, 0x1f, RZ ;  /* 0x0000001f0a037819 */ /* 0x000fca00000006ff */
[----:B------:R-:W-:-:S06]  /*a8c0*/  UIADD3 UR9, UR9, 0x30, URZ ;  /* 0x0000003009097890 */ /* 0x000fcc000fffe03f */
[----:B------:R-:W-:Y:S02]  /*a8d0*/  UIADD3 UR14, UR8, 0x1c400, URZ ;  /* 0x0001c400080e7890 */ /* 0x000fe4000fffe03f */
[----:B------:R-:W-:Y:S02]  /*a8e0*/  UIADD3 UR15, UR8, 0x20400, URZ ;  /* 0x00020400080f7890 */ /* 0x000fe4000fffe03f */
[----:B------:R-:W-:-:S03]  /*a8f0*/  UIADD3 UR16, UR8, 0x24400, URZ ;  /* 0x0002440008107890 */ /* 0x000fc6000fffe03f */
[----:B------:R-:W-:Y:S02]  /*a900*/  UMOV UR8, UR14 ;  /* 0x0000000e00087c82 */ /* 0x000fe40008000000 */
[----:B------:R1:W-:Y:S02]  /*a910*/  UTMALDG.4D [UR8], [UR4], desc[UR6] ;  /* 0x00000608040075b4 */ /* 0x0003e40008019000 */
[----:B-1----:R-:W-:Y:S01]  /*a920*/  UMOV UR8, UR15 ;  /* 0x0000000f00087c82 */ /* 0x002fe20008000000 */
[----:B------:R-:W-:Y:S02]  /*a930*/  UMOV UR10, UR18 ;  /* 0x00000012000a7c82 */ /* 0x000fe40008000000 */
[----:B------:R1:W-:Y:S02]  /*a940*/  UTMALDG.4D [UR8], [UR4], desc[UR6] ;  /* 0x00000608040075b4 */ /* 0x0003e40008019000 */
[----:B-1----:R-:W-:Y:S01]  /*a950*/  UMOV UR8, UR16 ;  /* 0x0000001000087c82 */ /* 0x002fe20008000000 */
[----:B------:R-:W-:-:S02]  /*a960*/  UMOV UR10, UR17 ;  /* 0x00000011000a7c82 */ /* 0x000fc40008000000 */
[----:B------:R1:W-:Y:S01]  /*a970*/  UTMALDG.4D [UR8], [UR4], desc[UR6] ;  /* 0x00000608040075b4 */ /* 0x0003e20008019000 */
[----:B------:R-:W2:Y:S02]  /*a980*/  SYNCS.PHASECHK.TRANS64.TRYWAIT P1, [R2+URZ+0x60], R3 ;  /* 0x00006003020075a7 */ /* 0x000ea4000802017f */
[----:B-12---:R-:W-:Y:S05]  /*a990*/  @!P1 BRA `(.L_x_69) ;  /* 0x0000000c00c09947 */ /* 0x006fea0003800000 */
.L_x_103:
        /* <DEDUP_REMOVED lines=8> */
.L_x_70:
[----:B------:R-:W2:Y:S01]  /*aa20*/  S2R R9, SR_CgaCtaId ;  /* 0x0000000000097919 */ /* 0x000ea20000008800 */
[----:B-1----:R-:W-:Y:S01]  /*aa30*/  MOV R3, 0x400 ;  /* 0x0000040000037802 */ /* 0x002fe20000000f00 */
        /* <DEDUP_REMOVED lines=9> */
[----:B------:R-:W-:-:S02]  /*aad0*/  IMAD.MOV.U32 R18, RZ, RZ, R12 ;  /* 0x000000ffff127224 */ /* 0x000fc400078e000c */
[----:B------:R-:W-:-:S03]  /*aae0*/  IMAD.MOV.U32 R5, RZ, RZ, R8 ;  /* 0x000000ffff057224 */ /* 0x000fc600078e0008 */
[----:B------:R-:W-:Y:S02]  /*aaf0*/  USHF.L.U32 UR11, UR11, 0x7, URZ ;  /* 0x000000070b0b7899 */ /* 0x000fe4000800063f */
[----:B------:R-:W-:Y:S01]  /*ab00*/  UIADD3 UR9, UR9, 0x50, URZ ;  /* 0x0000005009097890 */ /* 0x000fe2000fffe03f */
[----:B--2---:R-:W-:-:S04]  /*ab10*/  LEA R3, R9, R3, 0x18 ;  /* 0x0000000309037211 */ /* 0x004fc800078ec0ff */
[----:B------:R-:W-:-:S04]  /*ab20*/  LEA R7, R7, R3, 0xf ;  /* 0x0000000307077211 */ /* 0x000fc800078e78ff */
[----:B------:R-:W-:-:S13]  /*ab30*/  R2UR UR6, R7 ;  /* 0x00000000070672ca */ /* 0x000fda00000e0000 */
        /* <DEDUP_REMOVED lines=8> */
.L_x_65:
[----:B------:R-:W-:Y:S05]  /*abc0*/  BSYNC B1 ;  /* 0x0000000000017941 */ /* 0x000fea0003800000 */
.L_x_64:
[C---:B------:R-:W-:Y:S02]  /*abd0*/  ISETP.GT.AND P1, PT, R6.reuse, 0x1, PT ;  /* 0x000000010600780c */ /* 0x040fe40003f24270 */
[----:B------:R-:W-:-:S11]  /*abe0*/  IADD3 R6, R6, -0x2, RZ ;  /* 0xfffffffe06067810 */ /* 0x000fd60007ffe0ff */
[----:B------:R-:W-:Y:S05]  /*abf0*/  @P1 BRA `(.L_x_71) ;  /* 0xfffffff0005c1947 */ /* 0x000fea000383ffff */
.L_x_56:
[----:B------:R-:W-:Y:S05]  /*ac00*/  BSYNC B0 ;  /* 0x0000000000007941 */ /* 0x000fea0003800000 */
.L_x_47:
[----:B------:R-:W-:Y:S04]  /*ac10*/  BSSY B0, `(.L_x_72) ;  /* 0x000002c000007945 */ /* 0x000fe80003800000 */
[----:B------:R-:W-:Y:S05]  /*ac20*/  @!P6 BRA `(.L_x_73) ;  /* 0x0000000000a8e947 */ /* 0x000fea0003800000 */
[----:B------:R-:W2:Y:S01]  /*ac30*/  S2R R3, SR_CgaCtaId ;  /* 0x0000000000037919 */ /* 0x000ea20000008800 */
[----:B------:R-:W-:Y:S01]  /*ac40*/  MOV R0, 0x400 ;  /* 0x0000040000007802 */ /* 0x000fe20000000f00 */
[----:B------:R-:W3:Y:S03]  /*ac50*/  S2R R2, SR_TID.X ;  /* 0x0000000000027919 */ /* 0x000ee60000002100 */
[----:B--2---:R-:W-:Y:S02]  /*ac60*/  LEA R0, R3, R0, 0x18 ;  /* 0x0000000003007211 */ /* 0x004fe400078ec0ff */
[----:B---3--:R-:W-:-:S03]  /*ac70*/  LOP3.LUT R2, R2, 0x7f, RZ, 0xc0, !PT ;  /* 0x0000007f02027812 */ /* 0x008fc600078ec0ff */
[----:B------:R-:W-:Y:S01]  /*ac80*/  IMAD R3, R16, 0x8, R0 ;  /* 0x0000000810037824 */ /* 0x000fe200078e0200 */
[----:B------:R-:W-:Y:S02]  /*ac90*/  SHF.L.U32 R0, R17, 0x1f, RZ ;  /* 0x0000001f11007819 */ /* 0x000fe400000006ff */
[----:B------:R-:W-:Y:S02]  /*aca0*/  ISETP.NE.AND P1, PT, R2, RZ, PT ;  /* 0x000000ff0200720c */ /* 0x000fe40003f25270 */
[----:B------:R-:W2:Y:S02]  /*acb0*/  SYNCS.PHASECHK.TRANS64.TRYWAIT P0, [R3+URZ+0x34860], R0 ;  /* 0x03486000030075a7 */ /* 0x000ea4000800017f */
[----:B--2---:R-:W-:Y:S09]  /*acc0*/  @!P0 BRA `(.L_x_74) ;  /* 0x0000000c00088947 */ /* 0x004ff20003800000 */
.L_x_104:
        /* <DEDUP_REMOVED lines=8> */
.L_x_75:
        /* <DEDUP_REMOVED lines=10> */
[----:B------:R-:W-:-:S06]  /*adf0*/  UMOV UR15, 0x40 ;  /* 0x00000040000f7882 */ /* 0x000fcc0000000000 */
[----:B------:R-:W-:Y:S02]  /*ae00*/  UIADD3 UR9, UR9, 0x34850, URZ ;  /* 0x0003485009097890 */ /* 0x000fe4000fffe03f */
[----:B------:R-:W-:Y:S01]  /*ae10*/  USHF.L.U32 UR11, UR11, 0x7, URZ ;  /* 0x000000070b0b7899 */ /* 0x000fe2000800063f */
[----:B---3--:R-:W-:-:S04]  /*ae20*/  LEA R0, R2, R0, 0x18 ;  /* 0x0000000002007211 */ /* 0x008fc800078ec0ff */
[----:B------:R-:W-:-:S04]  /*ae30*/  LEA R0, R16, R0, 0xf ;  /* 0x0000000010007211 */ /* 0x000fc800078e78ff */
        /* <DEDUP_REMOVED lines=9> */
.L_x_73:
[----:B------:R-:W-:Y:S05]  /*aed0*/  BSYNC B0 ;  /* 0x0000000000007941 */ /* 0x000fea0003800000 */
.L_x_72:
[----:B------:R-:W2:Y:S01]  /*aee0*/  LDL.LU R0, [R1+0x10] ;  /* 0x0000100001007983 */ /* 0x000ea20000300800 */
[----:B------:R-:W-:-:S03]  /*aef0*/  ULDC UR4, c[0x0][0xda4] ;  /* 0x0003690000047ab9 */ /* 0x000fc60000000800 */
[----:B------:R-:W3:Y:S01]  /*af00*/  LDL.LU R2, [R1+0x18] ;  /* 0x0000180001027983 */ /* 0x000ee20000300800 */
[----:B------:R-:W-:-:S05]  /*af10*/  VIADD R16, R16, 0x1 ;  /* 0x0000000110107836 */ /* 0x000fca0000000000 */
[----:B------:R-:W-:-:S04]  /*af20*/  ISETP.NE.AND P0, PT, R16, 0x2, PT ;  /* 0x000000021000780c */ /* 0x000fc80003f05270 */
[----:B------:R-:W-:Y:S01]  /*af30*/  SEL R16, R16, RZ, P0 ;  /* 0x000000ff10107207 */ /* 0x000fe20000000000 */
[----:B--2---:R-:W-:Y:S01]  /*af40*/  VIADD R0, R0, UR38 ;  /* 0x0000002600007c36 */ /* 0x004fe20008000000 */
[----:B---3--:R-:W-:-:S04]  /*af50*/  IADD3 R2, R2, 0x1, RZ ;  /* 0x0000000102027810 */ /* 0x008fc80007ffe0ff */
[----:B------:R2:W-:Y:S01]  /*af60*/  STL [R1+0x10], R0 ;  /* 0x0000100001007387 */ /* 0x0005e20000100800 */
[----:B------:R-:W-:-:S03]  /*af70*/  ISETP.GE.AND P1, PT, R0, UR4, PT ;  /* 0x0000000400007c0c */ /* 0x000fc6000bf26270 */
[----:B------:R3:W-:Y:S01]  /*af80*/  STL [R1+0x18], R2 ;  /* 0x0000180201007387 */ /* 0x0007e20000100800 */
[----:B--2---:R-:W-:-:S04]  /*af90*/  SEL R0, RZ, 0x1, P0 ;  /* 0x00000001ff007807 */ /* 0x004fc80000000000 */
[----:B------:R-:W-:-:S05]  /*afa0*/  LOP3.LUT R17, R17, R0, RZ, 0x3c, !PT ;  /* 0x0000000011117212 */ /* 0x000fca00078e3cff */
[----:B---3--:R-:W-:Y:S05]  /*afb0*/  @!P1 BRA `(.L_x_76) ;  /* 0xffffffd000cc9947 */ /* 0x008fea000383ffff */
[----:B------:R-:W-:-:S07]  /*afc0*/  LOP3.LUT R2, R2, 0x1, RZ, 0xc, !PT ;  /* 0x0000000102027812 */ /* 0x000fce00078e0cff */
.L_x_32:
[----:B------:R-:W2:Y:S01]  /*afd0*/  S2R R3, SR_CgaCtaId ;  /* 0x0000000000037919 */ /* 0x000ea20000008800 */
[----:B------:R-:W-:Y:S01]  /*afe0*/  MOV R0, 0x400 ;  /* 0x0000040000007802 */ /* 0x000fe20000000f00 */
[----:B------:R-:W-:Y:S03]  /*aff0*/  BSSY B0, `(.L_x_77) ;  /* 0x0000005000007945 */ /* 0x000fe60003800000 */
[----:B--2---:R-:W-:Y:S02]  /*b000*/  LEA R0, R3, R0, 0x18 ;  /* 0x0000000003007211 */ /* 0x004fe400078ec0ff */
[----:B------:R-:W-:-:S04]  /*b010*/  SHF.L.U32 R3, R2, 0x1f, RZ ;  /* 0x0000001f02037819 */ /* 0x000fc800000006ff */
[----:B------:R-:W2:Y:S02]  /*b020*/  SYNCS.PHASECHK.TRANS64.TRYWAIT P0, [R0+URZ+0x34820], R3 ;  /* 0x03482003000075a7 */ /* 0x000ea4000800017f */
[----:B--2---:R-:W-:Y:S05]  /*b030*/  @!P0 BRA `(.L_x_78) ;  /* 0x0000000800408947 */ /* 0x004fea0003800000 */
.L_x_105:
[----:B------:R-:W-:Y:S05]  /*b040*/  BSYNC B0 ;  /* 0x0000000000007941 */ /* 0x000fea0003800000 */
.L_x_77:
[----:B------:R-:W-:-:S03]  /*b050*/  UMOV UR4, 0xffffffff ;  /* 0xffffffff00047882 */ /* 0x000fc60000000000 */
[----:B------:R-:W-:Y:S05]  /*b060*/  BRA.DIV UR4, `(.L_x_79) ;  /* 0x0000000a04487947 */ /* 0x000fea000b800000 */
[----:B------:R-:W3:Y:S02]  /*b070*/  S2R R2, SR_TID.X ;  /* 0x0000000000027919 */ /* 0x000ee40000002100 */
[----:B---3--:R-:W-:-:S04]  /*b080*/  SHF.R.U32.HI R2, RZ, 0x5, R2 ;  /* 0x00000005ff027819 */ /* 0x008fc80000011602 */
[----:B------:R-:W-:-:S05]  /*b090*/  LOP3.LUT R2, R2, 0x3, RZ, 0xc0, !PT ;  /* 0x0000000302027812 */ /* 0x000fca00078ec0ff */
[----:B------:R3:W4:Y:S02]  /*b0a0*/  SHFL.IDX PT, R14, R2, RZ, 0x1f ;  /* 0x00001fff020e7589 */ /* 0x00072400000e0000 */
.L_x_108:
[----:B----4-:R-:W-:Y:S01]  /*b0b0*/  ISETP.NE.AND P0, PT, R14, RZ, PT ;  /* 0x000000ff0e00720c */ /* 0x010fe20003f05270 */
[----:B------:R-:W-:-:S12]  /*b0c0*/  BSSY B0, `(.L_x_80) ;  /* 0x0000024000007945 */ /* 0x000fd80003800000 */
[----:B------:R-:W-:Y:S05]  /*b0d0*/  @P0 BRA `(.L_x_81) ;  /* 0x0000000000880947 */ /* 0x000fea0003800000 */
[----:B------:R-:W-:-:S03]  /*b0e0*/  UMOV UR4, 0xffffffff ;  /* 0xffffffff00047882 */ /* 0x000fc60000000000 */
[----:B------:R-:W-:Y:S05]  /*b0f0*/  BRA.DIV UR4, `(.L_x_82) ;  /* 0x0000000a04587947 */ /* 0x000fea000b800000 */
[----:B------:R-:W-:-:S13]  /*b100*/  ELECT P6, URZ, PT ;  /* 0x00000000003f782f */ /* 0x000fda00038c0000 */
.L_x_111:
[----:B------:R-:W-:Y:S05]  /*b110*/  @!P6 BRA `(.L_x_81) ;  /* 0x000000000078e947 */ /* 0x000fea0003800000 */
[----:B---3--:R-:W3:Y:S02]  /*b120*/  LDL.LU R2, [R1+0x1c] ;  /* 0x00001c0001027983 */ /* 0x008ee40000300800 */
[----:B---3--:R-:W-:-:S04]  /*b130*/  LOP3.LUT R2, R2, 0x2, RZ, 0xfc, !PT ;  /* 0x0000000202027812 */ /* 0x008fc800078efcff */
[----:B------:R-:W-:-:S13]  /*b140*/  ISETP.NE.AND P2, PT, R2, 0x3, PT ;  /* 0x000000030200780c */ /* 0x000fda0003f45270 */
[----:B------:R-:W-:Y:S05]  /*b150*/  @!P2 BRA `(.L_x_83) ;  /* 0x000000000004a947 */ /* 0x000fea0003800000 */
[----:B------:R-:W-:Y:S01]  /*b160*/  BPT.TRAP 0x1 ;  /* 0x000000040000795c */ /* 0x000fe20000300000 */
.L_x_83:
[----:B--2---:R-:W-:Y:S01]  /*b170*/  VIADD R3, R0, 0x34840 ;  /* 0x0003484000037836 */ /* 0x004fe20000000000 */
[----:B------:R-:W-:Y:S02]  /*b180*/  SHF.L.U32 R5, R17, 0x1f, RZ ;  /* 0x0000001f11057819 */ /* 0x000fe400000006ff */
[C---:B------:R-:W-:Y:S01]  /*b190*/  IADD3 R2, R16.reuse, 0x1, RZ ;  /* 0x0000000110027810 */ /* 0x040fe20007ffe0ff */
[----:B-1----:R-:W-:-:S03]  /*b1a0*/  IMAD R6, R16, 0x8, R3 ;  /* 0x0000000810067824 */ /* 0x002fc600078e0203 */
[----:B------:R-:W-:Y:S01]  /*b1b0*/  ISETP.NE.AND P1, PT, R2, 0x2, PT ;  /* 0x000000020200780c */ /* 0x000fe20003f25270 */
[----:B------:R-:W1:Y:S03]  /*b1c0*/  SYNCS.PHASECHK.TRANS64.TRYWAIT P0, [R6+URZ], R5 ;  /* 0x00000005060075a7 */ /* 0x000e66000800017f */
[----:B------:R-:W-:-:S04]  /*b1d0*/  SEL R4, RZ, 0x1, P1 ;  /* 0x00000001ff047807 */ /* 0x000fc80000800000 */
[----:B------:R-:W-:Y:S02]  /*b1e0*/  LOP3.LUT R17, R17, R4, RZ, 0x3c, !PT ;  /* 0x0000000411117212 */ /* 0x000fe400078e3cff */
[----:B------:R-:W-:Y:S02]  /*b1f0*/  SEL R4, R2, RZ, P1 ;  /* 0x000000ff02047207 */ /* 0x000fe40000800000 */
[----:B------:R-:W-:-:S03]  /*b200*/  SHF.L.U32 R2, R17, 0x1f, RZ ;  /* 0x0000001f11027819 */ /* 0x000fc600000006ff */
[----:B------:R-:W-:Y:S01]  /*b210*/  IMAD R3, R4, 0x8, R3 ;  /* 0x0000000804037824 */ /* 0x000fe200078e0203 */
[----:B-1----:R-:W-:Y:S06]  /*b220*/  @!P0 BRA `(.L_x_84) ;  /* 0x00000008002c8947 */ /* 0x002fec0003800000 */
.L_x_112:
[----:B------:R-:W2:Y:S02]  /*b230*/  SYNCS.PHASECHK.TRANS64.TRYWAIT P0, [R3+URZ], R2 ;  /* 0x00000002030075a7 */ /* 0x000ea4000800017f */
[----:B--2---:R-:W-:Y:S05]  /*b240*/  @!P0 BRA `(.L_x_85) ;  /* 0x0000000800388947 */ /* 0x004fea0003800000 */
.L_x_113:
[----:B------:R-:W-:Y:S05]  /*b250*/  @!P2 BRA `(.L_x_86) ;  /* 0x000000000004a947 */ /* 0x000fea0003800000 */
[----:B------:R-:W-:Y:S01]  /*b260*/  BPT.TRAP 0x1 ;  /* 0x000000040000795c */ /* 0x000fe20000300000 */
.L_x_86:
[----:B--2---:R-:W-:-:S05]  /*b270*/  IADD3 R3, R0, 0x34860, RZ ;  /* 0x0003486000037810 */ /* 0x004fca0007ffe0ff */
[----:B------:R-:W-:-:S04]  /*b280*/  IMAD R16, R16, 0x8, R3 ;  /* 0x0000000810107824 */ /* 0x000fc800078e0203 */
[----:B------:R-:W2:Y:S02]  /*b290*/  SYNCS.PHASECHK.TRANS64.TRYWAIT P0, [R16+URZ], R5 ;  /* 0x00000005100075a7 */ /* 0x000ea4000800017f */
[----:B--2---:R-:W-:Y:S05]  /*b2a0*/  @!P0 BRA `(.L_x_87) ;  /* 0x0000000800348947 */ /* 0x004fea0003800000 */
.L_x_114:
[----:B------:R-:W-:-:S07]  /*b2b0*/  LEA R3, R4, R3, 0x3 ;  /* 0x0000000304037211 */ /* 0x000fce00078e18ff */
.L_x_88:
[----:B---3--:R3:W4:Y:S02]  /*b2c0*/  SYNCS.PHASECHK.TRANS64.TRYWAIT P0, [R3+URZ], R2 ;  /* 0x00000002030075a7 */ /* 0x008724000800017f */
[----:B----4-:R-:W-:Y:S05]  /*b2d0*/  @!P0 NANOSLEEP.SYNCS 0x989680 ;  /* 0x009896800000895d */ /* 0x010fea0003900000 */
[----:B------:R-:W4:Y:S02]  /*b2e0*/  @!P0 SYNCS.PHASECHK.TRANS64 P0, [R3+URZ], R2 ;  /* 0x00000002030085a7 */ /* 0x000f24000800007f */
[----:B----4-:R-:W-:Y:S05]  /*b2f0*/  @!P0 BRA `(.L_x_88) ;  /* 0xfffffffc00f08947 */ /* 0x010fea000383ffff */
.L_x_81:
[----:B------:R-:W-:Y:S05]  /*b300*/  BSYNC B0 ;  /* 0x0000000000007941 */ /* 0x000fea0003800000 */
.L_x_80:
[----:B------:R-:W-:Y:S05]  /*b310*/  EXIT ;  /* 0x000000000000794d */ /* 0x000fea0003800000 */
.L_x_10:
[----:B-1----:R-:W-:-:S04]  /*b320*/  IMAD.U32 R3, RZ, RZ, UR60 ;  /* 0x0000003cff037e24 */ /* 0x002fc8000f8e00ff */
[----:B------:R1:W2:Y:S03]  /*b330*/  SYNCS.PHASECHK.TRANS64.TRYWAIT P1, [R3+URZ+0x34800], R0 ;  /* 0x03480000030075a7 */ /* 0x0002a6000802017f */
[----:B--2---:R-:W-:Y:S05]  /*b340*/  @!P1 NANOSLEEP.SYNCS 0x989680 ;  /* 0x009896800000995d */ /* 0x004fea0003900000 */
[----:B------:R-:W2:Y:S02]  /*b350*/  @!P1 SYNCS.PHASECHK.TRANS64 P1, [R3+URZ+0x34800], R0 ;  /* 0x03480000030095a7 */ /* 0x000ea4000802007f */
[----:B--2---:R-:W-:Y:S05]  /*b360*/  @!P1 BRA `(.L_x_10) ;  /* 0xfffffffc00ec9947 */ /* 0x004fea000383ffff */
[----:B------:R-:W-:Y:S05]  /*b370*/  BRA `(.L_x_89) ;  /* 0xffffff5c005c7947 */ /* 0x000fea000383ffff */
.L_x_14:
[----:B--2---:R2:W3:Y:S02]  /*b380*/  SYNCS.PHASECHK.TRANS64.TRYWAIT P2, [R0+URZ+0x34830], R3 ;  /* 0x03483003000075a7 */ /* 0x0044e4000804017f */
[----:B---3--:R-:W-:Y:S05]  /*b390*/  @!P2 NANOSLEEP.SYNCS 0x989680 ;  /* 0x009896800000a95d */ /* 0x008fea0003900000 */
[----:B------:R-:W3:Y:S02]  /*b3a0*/  @!P2 SYNCS.PHASECHK.TRANS64 P2, [R0+URZ+0x34830], R3 ;  /* 0x034830030000a5a7 */ /* 0x000ee4000804007f */
[----:B---3--:R-:W-:Y:S05]  /*b3b0*/  @!P2 BRA `(.L_x_14) ;  /* 0xfffffffc00f0a947 */ /* 0x008fea000383ffff */
[----:B------:R-:W-:Y:S05]  /*b3c0*/  BRA `(.L_x_13) ;  /* 0xffffff5c00887947 */ /* 0x000fea000383ffff */
.L_x_19:
[----:B--2---:R-:W-:-:S04]  /*b3d0*/  MOV R10, UR7 ;  /* 0x00000007000a7c02 */ /* 0x004fc80008000f00 */
[----:B------:R2:W3:Y:S03]  /*b3e0*/  SYNCS.PHASECHK.TRANS64.TRYWAIT P2, [R10+URZ+0x34830], R7 ;  /* 0x034830070a0075a7 */ /* 0x0004e6000804017f */
[----:B---3--:R-:W-:Y:S05]  /*b3f0*/  @!P2 NANOSLEEP.SYNCS 0x989680 ;  /* 0x009896800000a95d */ /* 0x008fea0003900000 */
[----:B------:R-:W3:Y:S02]  /*b400*/  @!P2 SYNCS.PHASECHK.TRANS64 P2, [R10+URZ+0x34830], R7 ;  /* 0x034830070a00a5a7 */ /* 0x000ee4000804007f */
[----:B---3--:R-:W-:Y:S05]  /*b410*/  @!P2 BRA `(.L_x_19) ;  /* 0xfffffffc00eca947 */ /* 0x008fea000383ffff */
[----:B------:R-:W-:Y:S05]  /*b420*/  BRA `(.L_x_18) ;  /* 0xffffff8c001c7947 */ /* 0x000fea000383ffff */
.L_x_23:
[----:B-12---:R-:W-:-:S04]  /*b430*/  IMAD.U32 R7, RZ, RZ, UR11 ;  /* 0x0000000bff077e24 */ /* 0x006fc8000f8e00ff */
[----:B------:R1:W2:Y:S03]  /*b440*/  SYNCS.PHASECHK.TRANS64.TRYWAIT P2, [R7+URZ+0x34850], R6 ;  /* 0x03485006070075a7 */ /* 0x0002a6000804017f */
[----:B--2---:R-:W-:Y:S05]  /*b450*/  @!P2 NANOSLEEP.SYNCS 0x989680 ;  /* 0x009896800000a95d */ /* 0x004fea0003900000 */
[----:B------:R-:W2:Y:S02]  /*b460*/  @!P2 SYNCS.PHASECHK.TRANS64 P2, [R7+URZ+0x34850], R6 ;  /* 0x034850060700a5a7 */ /* 0x000ea4000804007f */
[----:B--2---:R-:W-:Y:S05]  /*b470*/  @!P2 BRA `(.L_x_23) ;  /* 0xfffffffc00eca947 */ /* 0x004fea000383ffff */
[----:B------:R-:W-:Y:S05]  /*b480*/  BRA `(.L_x_22) ;  /* 0xffffff9400547947 */ /* 0x000fea000383ffff */
.L_x_28:
[----:B--2---:R-:W-:-:S04]  /*b490*/  MOV R5, UR7 ;  /* 0x0000000700057c02 */ /* 0x004fc80008000f00 */
[----:B------:R2:W3:Y:S03]  /*b4a0*/  SYNCS.PHASECHK.TRANS64.TRYWAIT P0, [R5+URZ+0x34850], R4 ;  /* 0x03485004050075a7 */ /* 0x0004e6000800017f */
[----:B---3--:R-:W-:Y:S05]  /*b4b0*/  @!P0 NANOSLEEP.SYNCS 0x989680 ;  /* 0x009896800000895d */ /* 0x008fea0003900000 */
[----:B------:R-:W3:Y:S02]  /*b4c0*/  @!P0 SYNCS.PHASECHK.TRANS64 P0, [R5+URZ+0x34850], R4 ;  /* 0x03485004050085a7 */ /* 0x000ee4000800007f */
[----:B---3--:R-:W-:Y:S05]  /*b4d0*/  @!P0 BRA `(.L_x_28) ;  /* 0xfffffffc00ec8947 */ /* 0x008fea000383ffff */
[----:B------:R-:W-:Y:S05]  /*b4e0*/  BRA `(.L_x_27) ;  /* 0xffffffb8003c7947 */ /* 0x000fea000383ffff */
.L_x_39:
[----:B------:R-:W1:Y:S01]  /*b4f0*/  S2R R6, SR_TID.X ;  /* 0x0000000000067919 */ /* 0x000e620000002100 */
[----:B------:R-:W-:Y:S01]  /*b500*/  BSSY B0, `(.L_x_90) ;  /* 0x000000a000007945 */ /* 0x000fe20003800000 */
[----:B------:R-:W-:Y:S01]  /*b510*/  MOV R12, RZ ;  /* 0x000000ff000c7202 */ /* 0x000fe20000000f00 */
[----:B------:R-:W-:Y:S01]  /*b520*/  IMAD.MOV.U32 R11, RZ, RZ, 0x1f ;  /* 0x0000001fff0b7424 */ /* 0x000fe200078e00ff */
[----:B------:R-:W-:Y:S02]  /*b530*/  MOV R15, 0xffffffff ;  /* 0xffffffff000f7802 */ /* 0x000fe40000000f00 */
[----:B-1----:R-:W-:-:S04]  /*b540*/  SHF.R.U32.HI R6, RZ, 0x5, R6 ;  /* 0x00000005ff067819 */ /* 0x002fc80000011606 */
[----:B------:R-:W-:-:S05]  /*b550*/  LOP3.LUT R6, R6, 0x3, RZ, 0xc0, !PT ;  /* 0x0000000306067812 */ /* 0x000fca00078ec0ff */
[----:B------:R-:W-:-:S07]  /*b560*/  IMAD.MOV.U32 R13, RZ, RZ, R6 ;  /* 0x000000ffff0d7224 */ /* 0x000fce00078e0006 */
[----:B------:R-:W-:Y:S05]  /*b570*/  WARPSYNC.COLLECTIVE R15, `(.L_x_91) ;  /* 0x000000000f087348 */ /* 0x000fea0003c00000 */
[----:B------:R1:W2:Y:S02]  /*b580*/  SHFL.IDX P6, R14, R13, R12, R11 ;  /* 0x0000000c0d0e7389 */ /* 0x0002a400000c000b */
[----:B-12---:R-:W-:Y:S01]  /*b590*/  ENDCOLLECTIVE ;  /* 0x000000000000791b */ /* 0x006fe20003800000 */
.L_x_91:
[----:B------:R-:W-:Y:S05]  /*b5a0*/  BSYNC B0 ;  /* 0x0000000000007941 */ /* 0x000fea0003800000 */
.L_x_90:
[----:B------:R-:W-:Y:S05]  /*b5b0*/  BRA `(.L_x_92) ;  /* 0xffffffd400d87947 */ /* 0x000fea000383ffff */
.L_x_40:
[----:B------:R-:W-:Y:S01]  /*b5c0*/  BSSY B0, `(.L_x_93) ;  /* 0x0000006000007945 */ /* 0x000fe20003800000 */
[----:B------:R-:W-:-:S07]  /*b5d0*/  IMAD.MOV.U32 R15, RZ, RZ, -0x1 ;  /* 0xffffffffff0f7424 */ /* 0x000fce00078e00ff */
[----:B------:R-:W-:Y:S05]  /*b5e0*/  WARPSYNC.COLLECTIVE R15, `(.L_x_94) ;  /* 0x000000000f0c7348 */ /* 0x000fea0003c00000 */
[----:B------:R-:W-:Y:S02]  /*b5f0*/  ELECT P6, UR62, PT ;  /* 0x00000000003e782f */ /* 0x000fe400038c0000 */
[----:B------:R-:W-:Y:S01]  /*b600*/  MOV R14, UR62 ;  /* 0x0000003e000e7c02 */ /* 0x000fe20008000f00 */
[----:B------:R-:W-:Y:S10]  /*b610*/  ENDCOLLECTIVE ;  /* 0x000000000000791b */ /* 0x000ff40003800000 */
.L_x_94:
[----:B------:R-:W-:Y:S05]  /*b620*/  BSYNC B0 ;  /* 0x0000000000007941 */ /* 0x000fea0003800000 */
.L_x_93:
[----:B------:R-:W-:Y:S05]  /*b630*/  BRA `(.L_x_95) ;  /* 0xffffffd400d07947 */ /* 0x000fea000383ffff */
.L_x_43:
[----:B--2---:R2:W3:Y:S02]  /*b640*/  SYNCS.PHASECHK.TRANS64.TRYWAIT P1, [R6+URZ+0x34840], R7 ;  /* 0x03484007060075a7 */ /* 0x0044e4000802017f */
[----:B---3--:R-:W-:Y:S05]  /*b650*/  @!P1 NANOSLEEP.SYNCS 0x989680 ;  /* 0x009896800000995d */ /* 0x008fea0003900000 */
[----:B------:R-:W3:Y:S02]  /*b660*/  @!P1 SYNCS.PHASECHK.TRANS64 P1, [R6+URZ+0x34840], R7 ;  /* 0x03484007060095a7 */ /* 0x000ee4000802007f */
[----:B---3--:R-:W-:Y:S05]  /*b670*/  @!P1 BRA `(.L_x_43) ;  /* 0xfffffffc00f09947 */ /* 0x008fea000383ffff */
[----:B------:R-:W-:Y:S05]  /*b680*/  BRA `(.L_x_96) ;  /* 0xffffffd800347947 */ /* 0x000fea000383ffff */
.L_x_46:
[----:B-1----:R-:W1:Y:S01]  /*b690*/  S2R R8, SR_CgaCtaId ;  /* 0x0000000000087919 */ /* 0x002e620000008800 */
[----:B------:R-:W-:-:S04]  /*b6a0*/  MOV R7, 0x400 ;  /* 0x0000040000077802 */ /* 0x000fc80000000f00 */
[----:B-1----:R-:W-:-:S04]  /*b6b0*/  LEA R7, R8, R7, 0x18 ;  /* 0x0000000708077211 */ /* 0x002fc800078ec0ff */
[----:B------:R1:W2:Y:S03]  /*b6c0*/  SYNCS.PHASECHK.TRANS64.TRYWAIT P1, [R7+URZ+0x34820], R6 ;  /* 0x03482006070075a7 */ /* 0x0002a6000802017f */
[----:B--2---:R-:W-:Y:S05]  /*b6d0*/  @!P1 NANOSLEEP.SYNCS 0x989680 ;  /* 0x009896800000995d */ /* 0x004fea0003900000 */
[----:B------:R-:W2:Y:S02]  /*b6e0*/  @!P1 SYNCS.PHASECHK.TRANS64 P1, [R7+URZ+0x34820], R6 ;  /* 0x03482006070095a7 */ /* 0x000ea4000802007f */
[----:B--2---:R-:W-:Y:S05]  /*b6f0*/  @!P1 BRA `(.L_x_46) ;  /* 0xfffffffc00e49947 */ /* 0x004fea000383ffff */
[----:B------:R-:W-:Y:S05]  /*b700*/  BRA `(.L_x_97) ;  /* 0xffffffdc00707947 */ /* 0x000fea000383ffff */
.L_x_52:
[----:B-1----:R1:W2:Y:S02]  /*b710*/  SYNCS.PHASECHK.TRANS64.TRYWAIT P1, [R2+URZ+0x34840], R3 ;  /* 0x03484003020075a7 */ /* 0x0022a4000802017f */
[----:B--2---:R-:W-:Y:S05]  /*b720*/  @!P1 NANOSLEEP.SYNCS 0x989680 ;  /* 0x009896800000995d */ /* 0x004fea0003900000 */
[----:B------:R-:W2:Y:S02]  /*b730*/  @!P1 SYNCS.PHASECHK.TRANS64 P1, [R2+URZ+0x34840], R3 ;  /* 0x03484003020095a7 */ /* 0x000ea4000802007f */
[----:B--2---:R-:W-:Y:S05]  /*b740*/  @!P1 BRA `(.L_x_52) ;  /* 0xfffffffc00f09947 */ /* 0x004fea000383ffff */
[----:B------:R-:W-:Y:S05]  /*b750*/  BRA `(.L_x_98) ;  /* 0xffffffe000107947 */ /* 0x000fea000383ffff */
.L_x_54:
[----:B-1----:R1:W2:Y:S02]  /*b760*/  SYNCS.PHASECHK.TRANS64.TRYWAIT P1, [R2+URZ+0x60], R3 ;  /* 0x00006003020075a7 */ /* 0x0022a4000802017f */
[----:B--2---:R-:W-:Y:S05]  /*b770*/  @!P1 NANOSLEEP.SYNCS 0x989680 ;  /* 0x009896800000995d */ /* 0x004fea0003900000 */
[----:B------:R-:W2:Y:S02]  /*b780*/  @!P1 SYNCS.PHASECHK.TRANS64 P1, [R2+URZ+0x60], R3 ;  /* 0x00006003020095a7 */ /* 0x000ea4000802007f */
[----:B--2---:R-:W-:Y:S05]  /*b790*/  @!P1 BRA `(.L_x_54) ;  /* 0xfffffffc00f09947 */ /* 0x004fea000383ffff */
[----:B------:R-:W-:Y:S05]  /*b7a0*/  BRA `(.L_x_99) ;  /* 0xffffffe000ac7947 */ /* 0x000fea000383ffff */
.L_x_60:
[----:B--2---:R2:W3:Y:S02]  /*b7b0*/  SYNCS.PHASECHK.TRANS64.TRYWAIT P1, [R2+URZ+0x34840], R3 ;  /* 0x03484003020075a7 */ /* 0x0044e4000802017f */
[----:B---3--:R-:W-:Y:S05]  /*b7c0*/  @!P1 NANOSLEEP.SYNCS 0x989680 ;  /* 0x009896800000995d */ /* 0x008fea0003900000 */
[----:B------:R-:W3:Y:S02]  /*b7d0*/  @!P1 SYNCS.PHASECHK.TRANS64 P1, [R2+URZ+0x34840], R3 ;  /* 0x03484003020095a7 */ /* 0x000ee4000802007f */
[----:B---3--:R-:W-:Y:S05]  /*b7e0*/  @!P1 BRA `(.L_x_60) ;  /* 0xfffffffc00f09947 */ /* 0x008fea000383ffff */
[----:B------:R-:W-:Y:S05]  /*b7f0*/  BRA `(.L_x_100) ;  /* 0xffffffe400e87947 */ /* 0x000fea000383ffff */
.L_x_62:
[----:B-1----:R1:W2:Y:S02]  /*b800*/  SYNCS.PHASECHK.TRANS64.TRYWAIT P1, [R2+URZ+0x60], R17 ;  /* 0x00006011020075a7 */ /* 0x0022a4000802017f */
[----:B--2---:R-:W-:Y:S05]  /*b810*/  @!P1 NANOSLEEP.SYNCS 0x989680 ;  /* 0x009896800000995d */ /* 0x004fea0003900000 */
[----:B------:R-:W2:Y:S02]  /*b820*/  @!P1 SYNCS.PHASECHK.TRANS64 P1, [R2+URZ+0x60], R17 ;  /* 0x00006011020095a7 */ /* 0x000ea4000802007f */
[----:B--2---:R-:W-:Y:S05]  /*b830*/  @!P1 BRA `(.L_x_62) ;  /* 0xfffffffc00f09947 */ /* 0x004fea000383ffff */
[----:B------:R-:W-:Y:S05]  /*b840*/  BRA `(.L_x_101) ;  /* 0xffffffe800847947 */ /* 0x000fea000383ffff */
.L_x_67:
[----:B--2---:R2:W3:Y:S02]  /*b850*/  SYNCS.PHASECHK.TRANS64.TRYWAIT P1, [R2+URZ+0x34840], R3 ;  /* 0x03484003020075a7 */ /* 0x0044e4000802017f */
[----:B---3--:R-:W-:Y:S05]  /*b860*/  @!P1 NANOSLEEP.SYNCS 0x989680 ;  /* 0x009896800000995d */ /* 0x008fea0003900000 */
[----:B------:R-:W3:Y:S02]  /*b870*/  @!P1 SYNCS.PHASECHK.TRANS64 P1, [R2+URZ+0x34840], R3 ;  /* 0x03484003020095a7 */ /* 0x000ee4000802007f */
[----:B---3--:R-:W-:Y:S05]  /*b880*/  @!P1 BRA `(.L_x_67) ;  /* 0xfffffffc00f09947 */ /* 0x008fea000383ffff */
[----:B------:R-:W-:Y:S05]  /*b890*/  BRA `(.L_x_102) ;  /* 0xffffffec00887947 */ /* 0x000fea000383ffff */
.L_x_69:
[----:B-1----:R1:W2:Y:S02]  /*b8a0*/  SYNCS.PHASECHK.TRANS64.TRYWAIT P1, [R2+URZ+0x60], R3 ;  /* 0x00006003020075a7 */ /* 0x0022a4000802017f */
[----:B--2---:R-:W-:Y:S05]  /*b8b0*/  @!P1 NANOSLEEP.SYNCS 0x989680 ;  /* 0x009896800000995d */ /* 0x004fea0003900000 */
[----:B------:R-:W2:Y:S02]  /*b8c0*/  @!P1 SYNCS.PHASECHK.TRANS64 P1, [R2+URZ+0x60], R3 ;  /* 0x00006003020095a7 */ /* 0x000ea4000802007f */
[----:B--2---:R-:W-:Y:S05]  /*b8d0*/  @!P1 BRA `(.L_x_69) ;  /* 0xfffffffc00f09947 */ /* 0x004fea000383ffff */
[----:B------:R-:W-:Y:S05]  /*b8e0*/  BRA `(.L_x_103) ;  /* 0xfffffff0002c7947 */ /* 0x000fea000383ffff */
.L_x_74:
[----:B--2---:R2:W3:Y:S02]  /*b8f0*/  SYNCS.PHASECHK.TRANS64.TRYWAIT P0, [R3+URZ+0x34860], R0 ;  /* 0x03486000030075a7 */ /* 0x0044e4000800017f */
[----:B---3--:R-:W-:Y:S05]  /*b900*/  @!P0 NANOSLEEP.SYNCS 0x989680 ;  /* 0x009896800000895d */ /* 0x008fea0003900000 */
[----:B------:R-:W3:Y:S02]  /*b910*/  @!P0 SYNCS.PHASECHK.TRANS64 P0, [R3+URZ+0x34860], R0 ;  /* 0x03486000030085a7 */ /* 0x000ee4000800007f */
[----:B---3--:R-:W-:Y:S05]  /*b920*/  @!P0 BRA `(.L_x_74) ;  /* 0xfffffffc00f08947 */ /* 0x008fea000383ffff */
[----:B------:R-:W-:Y:S05]  /*b930*/  BRA `(.L_x_104) ;  /* 0xfffffff000e47947 */ /* 0x000fea000383ffff */
.L_x_78:
[----:B--2---:R2:W3:Y:S02]  /*b940*/  SYNCS.PHASECHK.TRANS64.TRYWAIT P0, [R0+URZ+0x34820], R3 ;  /* 0x03482003000075a7 */ /* 0x0044e4000800017f */
[----:B---3--:R-:W-:Y:S05]  /*b950*/  @!P0 NANOSLEEP.SYNCS 0x989680 ;  /* 0x009896800000895d */ /* 0x008fea0003900000 */
[----:B------:R-:W3:Y:S02]  /*b960*/  @!P0 SYNCS.PHASECHK.TRANS64 P0, [R0+URZ+0x34820], R3 ;  /* 0x03482003000085a7 */ /* 0x000ee4000800007f */
[----:B---3--:R-:W-:Y:S05]  /*b970*/  @!P0 BRA `(.L_x_78) ;  /* 0xfffffffc00f08947 */ /* 0x008fea000383ffff */
[----:B------:R-:W-:Y:S05]  /*b980*/  BRA `(.L_x_105) ;  /* 0xfffffff400ac7947 */ /* 0x000fea000383ffff */
.L_x_79:
[----:B------:R-:W3:Y:S01]  /*b990*/  S2R R2, SR_TID.X ;  /* 0x0000000000027919 */ /* 0x000ee20000002100 */
[----:B------:R-:W-:Y:S01]  /*b9a0*/  BSSY B0, `(.L_x_106) ;  /* 0x000000a000007945 */ /* 0x000fe20003800000 */
[----:B------:R-:W-:Y:S01]  /*b9b0*/  IMAD.MOV.U32 R12, RZ, RZ, RZ ;  /* 0x000000ffff0c7224 */ /* 0x000fe200078e00ff */
[----:B------:R-:W-:Y:S01]  /*b9c0*/  MOV R11, 0x1f ;  /* 0x0000001f000b7802 */ /* 0x000fe20000000f00 */
[----:B------:R-:W-:Y:S01]  /*b9d0*/  IMAD.MOV.U32 R15, RZ, RZ, -0x1 ;  /* 0xffffffffff0f7424 */ /* 0x000fe200078e00ff */
[----:B---3--:R-:W-:-:S04]  /*b9e0*/  SHF.R.U32.HI R2, RZ, 0x5, R2 ;  /* 0x00000005ff027819 */ /* 0x008fc80000011602 */
[----:B------:R-:W-:-:S04]  /*b9f0*/  LOP3.LUT R2, R2, 0x3, RZ, 0xc0, !PT ;  /* 0x0000000302027812 */ /* 0x000fc800078ec0ff */
[----:B------:R-:W-:-:S07]  /*ba00*/  MOV R13, R2 ;  /* 0x00000002000d7202 */ /* 0x000fce0000000f00 */
[----:B-12---:R-:W-:Y:S05]  /*ba10*/  WARPSYNC.COLLECTIVE R15, `(.L_x_107) ;  /* 0x000000000f087348 */ /* 0x006fea0003c00000 */
[----:B------:R3:W4:Y:S02]  /*ba20*/  SHFL.IDX P6, R14, R13, R12, R11 ;  /* 0x0000000c0d0e7389 */ /* 0x00072400000c000b */
[----:B-1234-:R-:W-:Y:S01]  /*ba30*/  ENDCOLLECTIVE ;  /* 0x000000000000791b */ /* 0x01efe20003800000 */
.L_x_107:
[----:B------:R-:W-:Y:S05]  /*ba40*/  BSYNC B0 ;  /* 0x0000000000007941 */ /* 0x000fea0003800000 */
.L_x_106:
[----:B------:R-:W-:Y:S05]  /*ba50*/  BRA `(.L_x_108) ;  /* 0xfffffff400947947 */ /* 0x000fea000383ffff */
.L_x_82:
[----:B------:R-:W-:Y:S01]  /*ba60*/  BSSY B1, `(.L_x_109) ;  /* 0x0000006000017945 */ /* 0x000fe20003800000 */
[----:B------:R-:W-:-:S07]  /*ba70*/  MOV R15, 0xffffffff ;  /* 0xffffffff000f7802 */ /* 0x000fce0000000f00 */
[----:B-123--:R-:W-:Y:S05]  /*ba80*/  WARPSYNC.COLLECTIVE R15, `(.L_x_110) ;  /* 0x000000000f0c7348 */ /* 0x00efea0003c00000 */
[----:B------:R-:W-:Y:S02]  /*ba90*/  ELECT P6, UR62, PT ;  /* 0x00000000003e782f */ /* 0x000fe400038c0000 */
[----:B------:R-:W-:Y:S01]  /*baa0*/  MOV R14, UR62 ;  /* 0x0000003e000e7c02 */ /* 0x000fe20008000f00 */
[----:B-123--:R-:W-:Y:S10]  /*bab0*/  ENDCOLLECTIVE ;  /* 0x000000000000791b */ /* 0x00eff40003800000 */
.L_x_110:
[----:B------:R-:W-:Y:S05]  /*bac0*/  BSYNC B1 ;  /* 0x0000000000017941 */ /* 0x000fea0003800000 */
.L_x_109:
[----:B------:R-:W-:Y:S05]  /*bad0*/  BRA `(.L_x_111) ;  /* 0xfffffff4008c7947 */ /* 0x000fea000383ffff */
.L_x_84:
[----:B-1----:R1:W2:Y:S02]  /*bae0*/  SYNCS.PHASECHK.TRANS64.TRYWAIT P0, [R6+URZ], R5 ;  /* 0x00000005060075a7 */ /* 0x0022a4000800017f */
[----:B--2---:R-:W-:Y:S05]  /*baf0*/  @!P0 NANOSLEEP.SYNCS 0x989680 ;  /* 0x009896800000895d */ /* 0x004fea0003900000 */
[----:B------:R-:W2:Y:S02]  /*bb00*/  @!P0 SYNCS.PHASECHK.TRANS64 P0, [R6+URZ], R5 ;  /* 0x00000005060085a7 */ /* 0x000ea4000800007f */
[----:B--2---:R-:W-:Y:S05]  /*bb10*/  @!P0 BRA `(.L_x_84) ;  /* 0xfffffffc00f08947 */ /* 0x004fea000383ffff */
[----:B------:R-:W-:Y:S05]  /*bb20*/  BRA `(.L_x_112) ;  /* 0xfffffff400c07947 */ /* 0x000fea000383ffff */
.L_x_85:
[----:B--2---:R2:W3:Y:S02]  /*bb30*/  SYNCS.PHASECHK.TRANS64.TRYWAIT P0, [R3+URZ], R2 ;  /* 0x00000002030075a7 */ /* 0x0044e4000800017f */
[----:B---3--:R-:W-:Y:S05]  /*bb40*/  @!P0 NANOSLEEP.SYNCS 0x989680 ;  /* 0x009896800000895d */ /* 0x008fea0003900000 */
[----:B------:R-:W3:Y:S02]  /*bb50*/  @!P0 SYNCS.PHASECHK.TRANS64 P0, [R3+URZ], R2 ;  /* 0x00000002030085a7 */ /* 0x000ee4000800007f */
[----:B---3--:R-:W-:Y:S05]  /*bb60*/  @!P0 BRA `(.L_x_85) ;  /* 0xfffffffc00f08947 */ /* 0x008fea000383ffff */
[----:B------:R-:W-:Y:S05]  /*bb70*/  BRA `(.L_x_113) ;  /* 0xfffffff400b47947 */ /* 0x000fea000383ffff */
.L_x_87:
[----:B--2---:R2:W3:Y:S02]  /*bb80*/  SYNCS.PHASECHK.TRANS64.TRYWAIT P0, [R16+URZ], R5 ;  /* 0x00000005100075a7 */ /* 0x0044e4000800017f */
[----:B---3--:R-:W-:Y:S05]  /*bb90*/  @!P0 NANOSLEEP.SYNCS 0x989680 ;  /* 0x009896800000895d */ /* 0x008fea0003900000 */
[----:B------:R-:W3:Y:S02]  /*bba0*/  @!P0 SYNCS.PHASECHK.TRANS64 P0, [R16+URZ], R5 ;  /* 0x00000005100085a7 */ /* 0x000ee4000800007f */
[----:B---3--:R-:W-:Y:S05]  /*bbb0*/  @!P0 BRA `(.L_x_87) ;  /* 0xfffffffc00f08947 */ /* 0x008fea000383ffff */
[----:B------:R-:W-:Y:S05]  /*bbc0*/  BRA `(.L_x_114) ;  /* 0xfffffff400b87947 */ /* 0x000fea000383ffff */
.L_x_115:
[----:B------:R-:W-:-:S00]  /*bbd0*/  BRA `(.L_x_115) ;  /* 0xfffffffc00fc7947 */ /* 0x000fc0000383ffff */
[----:B------:R-:W-:-:S00]  /*bbe0*/  NOP ;  /* 0x0000000000007918 */ /* 0x000fc00000000000 */
        /* <DEDUP_REMOVED lines=9> */
.L_x_2656:


//--------------------- .text._ZN7cutlass13device_kernelIN5flash11enable_sm90INS1_16FlashAttnFwdSm90INS1_25CollectiveMainloopFwdSm90ILi2EN4cute5tupleIJNS5_1CILi2EEENS7_ILi1EEES9_EEENS6_IJNS7_ILi128EEESB_NS7_ILi192EEEEEELi128ENS_10bfloat16_tEfNS_4arch4Sm90ELb0ELb0ELb1ELb0ELb0ELb0ELb0ELb1ELb1ELb0ELb0ELb0EEENS1_21CollectiveEpilogueFwdINS6_IJSB_SB_SB_EEESA_SE_SG_Li256ELb0ELb0ELb0ELb0EEENS1_29StaticPersistentTileSchedulerILb0EEEEEEEEEvNT_6ParamsE --------------------------
	.section	.text._ZN7cutlass13device_kernelIN5flash11enable_sm90INS1_16FlashAttnFwdSm90INS1_25CollectiveMainloopFwdSm90ILi2EN4cute5tupleIJNS5_1CILi2EEENS7_ILi1EEES9_EEENS6_IJNS7_ILi128EEESB_NS7_ILi192EEEEEELi128ENS_10bfloat16_tEfNS_4arch4Sm90ELb0ELb0ELb1ELb0ELb0ELb0ELb0ELb1ELb1ELb0ELb0ELb0EEENS1_21CollectiveEpilogueFwdINS6_IJSB_SB_SB_EEESA_SE_SG_Li256ELb0ELb0ELb0ELb0EEENS1_29StaticPersistentTileSchedulerILb0EEEEEEEEEvNT_6ParamsE,"ax",@progbits
	.align	128
.text._ZN7cutlass13device_kernelIN5flash11enable_sm90INS1_16FlashAttnFwdSm90INS1_25CollectiveMainloopFwdSm90ILi2EN4cute5tupleIJNS5_1CILi2EEENS7_ILi1EEES9_EEENS6_IJNS7_ILi128EEESB_NS7_ILi192EEEEEELi128ENS_10bfloat16_tEfNS_4arch4Sm90ELb0ELb0ELb1ELb0ELb0ELb0ELb0ELb1ELb1ELb0ELb0ELb0EEENS1_21CollectiveEpilogueFwdINS6_IJSB_SB_SB_EEESA_SE_SG_Li256ELb0ELb0ELb0ELb0EEENS1_29StaticPersistentTileSchedulerILb0EEEEEEEEEvNT_6ParamsE:
        .type           _ZN7cutlass13device_kernelIN5flash11enable_sm90INS1_16FlashAttnFwdSm90INS1_25CollectiveMainloopFwdSm90ILi2EN4cute5tupleIJNS5_1CILi2EEENS7_ILi1EEES9_EEENS6_IJNS7_ILi128EEESB_NS7_ILi192EEEEEELi128ENS_10bfloat16_tEfNS_4arch4Sm90ELb0ELb0ELb1ELb0ELb0ELb0ELb0ELb1ELb1ELb0ELb0ELb0EEENS1_21CollectiveEpilogueFwdINS6_IJSB_SB_SB_EEESA_SE_SG_Li256ELb0ELb0ELb0ELb0EEENS1_29StaticPersistentTileSchedulerILb0EEEEEEEEEvNT_6ParamsE,@function
        .size           _ZN7cutlass13device_kernelIN5flash11enable_sm90INS1_16FlashAttnFwdSm90INS1_25CollectiveMainloopFwdSm90ILi2EN4cute5tupleIJNS5_1CILi2EEENS7_ILi1EEES9_EEENS6_IJNS7_ILi128EEESB_NS7_ILi192EEEEEELi128ENS_10bfloat16_tEfNS_4arch4Sm90ELb0ELb0ELb1ELb0ELb0ELb0ELb0ELb1ELb1ELb0ELb0ELb0EEENS1_21CollectiveEpilogueFwdINS6_IJSB_SB_SB_EEESA_SE_SG_Li256ELb0ELb0ELb0ELb0EEENS1_29StaticPersistentTileSchedulerILb0EEEEEEEEEvNT_6ParamsE,(.L_x_2657 - _ZN7cutlass13device_kernelIN5flash11enable_sm90INS1_16FlashAttnFwdSm90INS1_25CollectiveMainloopFwdSm90ILi2EN4cute5tupleIJNS5_1CILi2EEENS7_ILi1EEES9_EEENS6_IJNS7_ILi128EEESB_NS7_ILi192EEEEEELi128ENS_10bfloat16_tEfNS_4arch4Sm90ELb0ELb0ELb1ELb0ELb0ELb0ELb0ELb1ELb1ELb0ELb0ELb0EEENS1_21CollectiveEpilogueFwdINS6_IJSB_SB_SB_EEESA_SE_SG_Li256ELb0ELb0ELb0ELb0EEENS1_29StaticPersistentTileSchedulerILb0EEEEEEEEEvNT_6ParamsE)
        .other          _ZN7cutlass13device_kernelIN5flash11enable_sm90INS1_16FlashAttnFwdSm90INS1_25CollectiveMainloopFwdSm90ILi2EN4cute5tupleIJNS5_1CILi2EEENS7_ILi1EEES9_EEENS6_IJNS7_ILi128EEESB_NS7_ILi192EEEEEELi128ENS_10bfloat16_tEfNS_4arch4Sm90ELb0ELb0ELb1ELb0ELb0ELb0ELb0ELb1ELb1ELb0ELb0ELb0EEENS1_21CollectiveEpilogueFwdINS6_IJSB_SB_SB_EEESA_SE_SG_Li256ELb0ELb0ELb0ELb0EEENS1_29StaticPersistentTileSchedulerILb0EEEEEEEEEvNT_6ParamsE,@"STO_CUDA_ENTRY STV_DEFAULT"
_ZN7cutlass13device_kernelIN5flash11enable_sm90INS1_16FlashAttnFwdSm90INS1_25CollectiveMainloopFwdSm90ILi2EN4cute5tupleIJNS5_1CILi2EEENS7_ILi1EEES9_EEENS6_IJNS7_ILi128EEESB_NS7_ILi192EEEEEELi128ENS_10bfloat16_tEfNS_4arch4Sm90ELb0ELb0ELb1ELb0ELb0ELb0ELb0ELb1ELb1ELb0ELb0ELb0EEENS1_21CollectiveEpilogueFwdINS6_IJSB_SB_SB_EEESA_SE_SG_Li256ELb0ELb0ELb0ELb0EEENS1_29StaticPersistentTileSchedulerILb0EEEEEEEEEvNT_6ParamsE:
[----:B------:R-:W1:Y:S02]  /*0000*/  LDC R1, c[0x0][0x28] ;  /* 0x00000a00ff017b82 */ /* 0x000e640000000800 */
[----:B-1----:R-:W-:Y:S01]  /*0010*/  VIADD R1, R1, 0xffffffd8 ;  /* 0xffffffd801017836 */ /* 0x002fe20000000000 */
[----:B------:R-:W1:Y:S01]  /*0020*/  S2R R8, SR_TID.X ;  /* 0x0000000000087919 */ /* 0x000e620000002100 */
[----:B------:R-:W-:Y:S01]  /*0030*/  ELECT P0, URZ, PT ;  /* 0x00000000003f782f */ /* 0x000fe20003800000 */
[----:B------:R-:W-:Y:S01]  /*0040*/  BSSY B0, `(.L_x_116) ;  /* 0x0000014000007945 */ /* 0x000fe20003800000 */
[----:B-1----:R-:W-:-:S05]  /*0050*/  SHF.R.U32.HI R0, RZ, 0x5, R8 ;  /* 0x00000005ff007819 */ /* 0x002fca0000011608 */
[----:B------:R-:W1:Y:S02]  /*0060*/  SHFL.IDX PT, R2, R0, RZ, 0x1f ;  /* 0x00001fff00027589 */ /* 0x000e6400000e0000 */
[----:B-1----:R-:W-:Y:S02]  /*0070*/  ISETP.EQ.AND P0, PT, R2, RZ, P0 ;  /* 0x000000ff0200720c */ /* 0x002fe40000702270 */
[----:B------:R-:W-:-:S11]  /*0080*/  SHF.R.U32.HI R2, RZ, 0x7, R8 ;  /* 0x00000007ff027819 */ /* 0x000fd60000011608 */
        /* <DEDUP_REMOVED lines=15> */
.L_x_117:
[----:B------:R-:W-:Y:S05]  /*0180*/  BSYNC B0 ;  /* 0x0000000000007941 */ /* 0x000fea0003800000 */
.L_x_116:
[----:B------:R-:W-:Y:S01]  /*0190*/  VOTEU.ANY UP0, P0 ;  /* 0x00000000003f7886 */ /* 0x000fe20000000100 */
[----:B------:R-:W1:Y:S01]  /*01a0*/  SHFL.IDX PT, R2, R2, RZ, 0x1f ;  /* 0x00001fff02027589 */ /* 0x000e6200000e0000 */
[----:B------:R-:W-:Y:S01]  /*01b0*/  UMOV UR4, 0x1 ;  /* 0x0000000100047882 */ /* 0x000fe20000000000 */
[----:B------:R-:W-:Y:S01]  /*01c0*/  UMOV UR7, 0x2 ;  /* 0x0000000200077882 */ /* 0x000fe20000000000 */
[----:B------:R-:W-:Y:S01]  /*01d0*/  VOTEU.ANY UP1, P0 ;  /* 0x00000000003f7886 */ /* 0x000fe20000020100 */
[----:B------:R-:W2:Y:S01]  /*01e0*/  @UP0 S2UR UR8, SR_CgaCtaId ;  /* 0x00000000000809c3 */ /* 0x000ea20000008800 */
[----:B------:R-:W3:Y:S01]  /*01f0*/  SHFL.IDX PT, R3, R0, RZ, 0x1f ;  /* 0x00001fff00037589 */ /* 0x000ee200000e0000 */
[----:B------:R-:W-:Y:S01]  /*0200*/  @UP0 UMOV UR6, 0x400 ;  /* 0x0000040000060882 */ /* 0x000fe20000000000 */
[----:B------:R-:W-:-:S04]  /*0210*/  @UP0 UIADD3 UR4, -UR4, 0x100000, URZ ;  /* 0x0010000004040890 */ /* 0x000fc8000fffe13f */
[----:B------:R-:W-:Y:S02]  /*0220*/  @UP0 USHF.L.U32 UR5, UR4, 0xb, URZ ;  /* 0x0000000b04050899 */ /* 0x000fe4000800063f */
[----:B------:R-:W-:Y:S01]  /*0230*/  @UP0 USHF.L.U32 UR4, UR4, 0x1, URZ ;  /* 0x0000000104040899 */ /* 0x000fe2000800063f */
[----:B------:R-:W-:Y:S01]  /*0240*/  VOTEU.ANY UP2, P0 ;  /* 0x00000000003f7886 */ /* 0x000fe20000040100 */
[----:B-1----:R-:W-:Y:S01]  /*0250*/  R2UR UR9, R2 ;  /* 0x00000000020972ca */ /* 0x002fe200000e0000 */
[----:B--2---:R-:W-:Y:S01]  /*0260*/  @UP0 ULEA UR8, UR8, UR6, 0x18 ;  /* 0x0000000608080291 */ /* 0x004fe2000f8ec03f */
[----:B---3--:R-:W-:Y:S01]  /*0270*/  ISETP.NE.AND P1, PT, R3, RZ, PT ;  /* 0x000000ff0300720c */ /* 0x008fe20003f25270 */
[----:B------:R-:W-:-:S04]  /*0280*/  @UP0 UIADD3 UR6, -UR7, 0x100000, URZ ;  /* 0x0010000007060890 */ /* 0x000fc8000fffe13f */
[----:B------:R-:W-:Y:S02]  /*0290*/  @UP0 USHF.L.U32 UR7, UR6, 0xb, URZ ;  /* 0x0000000b06070899 */ /* 0x000fe4000800063f */
[----:B------:R-:W-:-:S04]  /*02a0*/  @UP0 USHF.L.U32 UR6, UR6, 0x1, URZ ;  /* 0x0000000106060899 */ /* 0x000fc8000800063f */
[----:B------:R-:W-:Y:S01]  /*02b0*/  UISETP.NE.AND UP0, UPT, UR9, URZ, UPT ;  /* 0x0000003f0900728c */ /* 0x000fe2000bf05270 */
[----:B------:R-:W1:Y:S02]  /*02c0*/  FENCE.VIEW.ASYNC.S ;  /* 0x00000000000073c6 */ /* 0x000e640000000000 */
[----:B-1----:R1:W2:Y:S05]  /*02d0*/  @UP1 SYNCS.EXCH.64 URZ, [UR8+0x34800], UR4 ;  /* 0x03480004083f15b2 */ /* 0x0022aa0008000100 */
[----:B------:R1:W3:Y:S01]  /*02e0*/  @UP2 SYNCS.EXCH.64 URZ, [UR8+0x34820], UR6 ;  /* 0x03482006083f25b2 */ /* 0x0002e20008000100 */
[----:B------:R-:W-:Y:S05]  /*02f0*/  @P1 BRA `(.L_x_118) ;  /* 0x0000000000481947 */ /* 0x000fea0003800000 */
[----:B-1----:R-:W1:Y:S01]  /*0300*/  S2UR UR5, SR_CgaCtaId ;  /* 0x00000000000579c3 */ /* 0x002e620000008800 */
[----:B------:R-:W-:Y:S01]  /*0310*/  UMOV UR4, 0x400 ;  /* 0x0000040000047882 */ /* 0x000fe20000000000 */
[----:B------:R-:W-:Y:S01]  /*0320*/  UMOV UR6, 0x1 ;  /* 0x0000000100067882 */ /* 0x000fe20000000000 */
[----:B------:R-:W-:Y:S01]  /*0330*/  UMOV UR9, 0x4 ;  /* 0x0000000400097882 */ /* 0x000fe20000000000 */
[----:B------:R-:W-:-:S04]  /*0340*/  UIADD3 UR6, -UR6, 0x100000, URZ ;  /* 0x0010000006067890 */ /* 0x000fc8000fffe13f */
[----:B------:R-:W-:Y:S02]  /*0350*/  USHF.L.U32 UR7, UR6, 0xb, URZ ;  /* 0x0000000b06077899 */ /* 0x000fe4000800063f */
[----:B------:R-:W-:Y:S01]  /*0360*/  USHF.L.U32 UR6, UR6, 0x1, URZ ;  /* 0x0000000106067899 */ /* 0x000fe2000800063f */
[----:B------:R-:W-:Y:S01]  /*0370*/  ELECT P0, URZ, PT ;  /* 0x00000000003f782f */ /* 0x000fe20003800000 */
[----:B-1----:R-:W-:Y:S02]  /*0380*/  ULEA UR8, UR5, UR4, 0x18 ;  /* 0x0000000405087291 */ /* 0x002fe4000f8ec03f */
[----:B------:R-:W-:-:S04]  /*0390*/  UIADD3 UR4, -UR9, 0x100000, URZ ;  /* 0x0010000009047890 */ /* 0x000fc8000fffe13f */
[----:B------:R-:W-:Y:S02]  /*03a0*/  USHF.L.U32 UR5, UR4, 0xb, URZ ;  /* 0x0000000b04057899 */ /* 0x000fe4000800063f */
[----:B------:R-:W-:Y:S01]  /*03b0*/  USHF.L.U32 UR4, UR4, 0x1, URZ ;  /* 0x0000000104047899 */ /* 0x000fe2000800063f */
[----:B------:R-:W1:Y:S03]  /*03c0*/  FENCE.VIEW.ASYNC.S ;  /* 0x00000000000073c6 */ /* 0x000e660000000000 */
[----:B-1----:R4:W1:Y:S08]  /*03d0*/  SYNCS.EXCH.64 URZ, [UR8+0x34830], UR6 ;  /* 0x03483006083f75b2 */ /* 0x0028700008000100 */
[----:B------:R4:W1:Y:S01]  /*03e0*/  SYNCS.EXCH.64 URZ, [UR8+0x34840], UR4 ;  /* 0x03484004083f75b2 */ /* 0x0008620008000100 */
[----:B------:R4:W1:Y:S01]  /*03f0*/  SYNCS.EXCH.64 URZ, [UR8+0x34838], UR6 ;  /* 0x03483806083f75b2 */ /* 0x0008620008000100 */
[----:B------:R4:W1:Y:S02]  /*0400*/  SYNCS.EXCH.64 URZ, [UR8+0x34848], UR4 ;  /* 0x03484804083f75b2 */ /* 0x0008640008000100 */
[----:B----4-:R-:W-:Y:S01]  /*0410*/  NOP ;  /* 0x0000000000007918 */ /* 0x010fe20000000000 */
.L_x_118:
[----:B-1----:R-:W1:Y:S01]  /*0420*/  S2UR UR4, SR_CTAID.Y ;  /* 0x00000000000479c3 */ /* 0x002e620000002600 */
[----:B------:R-:W4:Y:S01]  /*0430*/  SHFL.IDX PT, R7, R0, RZ, 0x1f ;  /* 0x00001fff00077589 */ /* 0x000f2200000e0000 */
[----:B------:R-:W-:Y:S01]  /*0440*/  ULDC UR5, c[0x0][0x154] ;  /* 0x0000550000057ab9 */ /* 0x000fe20000000800 */
[----:B------:R-:W-:-:S05]  /*0450*/  NOP ;  /* 0x0000000000007918 */ /* 0x000fca0000000000 */
[----:B------:R-:W5:Y:S08]  /*0460*/  S2UR UR6, SR_CTAID.X ;  /* 0x00000000000679c3 */ /* 0x000f700000002500 */
[----:B------:R-:W2:Y:S01]  /*0470*/  LDC R6, c[0x0][0x148] ;  /* 0x00005200ff067b82 */ /* 0x000ea20000000800 */
[----:B-1----:R-:W-:Y:S02]  /*0480*/  I2FP.F32.U32 R2, UR4 ;  /* 0x0000000400027c45 */ /* 0x002fe40008201000 */
[----:B----4-:R-:W-:-:S03]  /*0490*/  ISETP.NE.AND P0, PT, R7, RZ, PT ;  /* 0x000000ff0700720c */ /* 0x010fc60003f05270 */
[----:B------:R-:W-:Y:S01]  /*04a0*/  FMUL R5, R2, UR5 ;  /* 0x0000000502057c20 */ /* 0x000fe20008400000 */
[----:B------:R-:W-:Y:S02]  /*04b0*/  SHF.R.S32.HI R2, RZ, 0x1f, R8 ;  /* 0x0000001fff027819 */ /* 0x000fe40000011408 */
[----:B-----5:R-:W-:Y:S02]  /*04c0*/  I2FP.F32.U32 R4, UR6 ;  /* 0x0000000600047c45 */ /* 0x020fe40008201000 */
[----:B------:R-:W-:Y:S01]  /*04d0*/  LEA.HI R2, R2, R8, RZ, 0x7 ;  /* 0x0000000802027211 */ /* 0x000fe200078f38ff */
[----:B------:R-:W1:Y:S02]  /*04e0*/  F2I.U32.TRUNC.NTZ R5, R5 ;  /* 0x0000000500057305 */ /* 0x000e64000020f000 */
[----:B-1----:R-:W-:-:S04]  /*04f0*/  IMAD.MOV R11, RZ, RZ, -R5 ;  /* 0x000000ffff0b7224 */ /* 0x002fc800078e0a05 */
[----:B--2---:R-:W-:Y:S01]  /*0500*/  IMAD R11, R6, R11, UR4 ;  /* 0x00000004060b7e24 */ /* 0x004fe2000f8e020b */
[----:B------:R-:W-:Y:S02]  /*0510*/  ULDC UR4, c[0x0][0x150] ;  /* 0x0000540000047ab9 */ /* 0x000fe40000000800 */
[----:B------:R-:W-:Y:S01]  /*0520*/  FMUL R9, R4, UR4 ;  /* 0x0000000404097c20 */ /* 0x000fe20008400000 */
[----:B------:R-:W-:Y:S06]  /*0530*/  @P0 BRA `(.L_x_119) ;  /* 0x0000000000480947 */ /* 0x000fec0003800000 */
[----:B------:R-:W1:Y:S01]  /*0540*/  S2UR UR5, SR_CgaCtaId ;  /* 0x00000000000579c3 */ /* 0x000e620000008800 */
[----:B------:R-:W-:Y:S01]  /*0550*/  UMOV UR4, 0x400 ;  /* 0x0000040000047882 */ /* 0x000fe20000000000 */
[----:B------:R-:W-:Y:S01]  /*0560*/  UMOV UR6, 0x1 ;  /* 0x0000000100067882 */ /* 0x000fe20000000000 */
[----:B------:R-:W-:Y:S01]  /*0570*/  UMOV UR7, 0x4 ;  /* 0x0000000400077882 */ /* 0x000fe20000000000 */
[----:B------:R-:W-:Y:S01]  /*0580*/  ELECT P0, URZ, PT ;  /* 0x00000000003f782f */ /* 0x000fe20003800000 */
[----:B-1----:R-:W-:Y:S02]  /*0590*/  ULEA UR8, UR5, UR4, 0x18 ;  /* 0x0000000405087291 */ /* 0x002fe4000f8ec03f */
[----:B------:R-:W-:-:S04]  /*05a0*/  UIADD3 UR4, -UR6, 0x100000, URZ ;  /* 0x0010000006047890 */ /* 0x000fc8000fffe13f */
[----:B------:R-:W-:Y:S02]  /*05b0*/  USHF.L.U32 UR5, UR4, 0xb, URZ ;  /* 0x0000000b04057899 */ /* 0x000fe4000800063f */
[----:B------:R-:W-:Y:S02]  /*05c0*/  USHF.L.U32 UR4, UR4, 0x1, URZ ;  /* 0x0000000104047899 */ /* 0x000fe4000800063f */
[----:B------:R-:W-:-:S04]  /*05d0*/  UIADD3 UR6, -UR7, 0x100000, URZ ;  /* 0x0010000007067890 */ /* 0x000fc8000fffe13f */
[----:B------:R-:W-:Y:S02]  /*05e0*/  USHF.L.U32 UR7, UR6, 0xb, URZ ;  /* 0x0000000b06077899 */ /* 0x000fe4000800063f */
[----:B------:R-:W-:Y:S01]  /*05f0*/  USHF.L.U32 UR6, UR6, 0x1, URZ ;  /* 0x0000000106067899 */ /* 0x000fe2000800063f */
[----:B------:R-:W1:Y:S03]  /*0600*/  FENCE.VIEW.ASYNC.S ;  /* 0x00000000000073c6 */ /* 0x000e660000000000 */
[----:B-1----:R1:W2:Y:S08]  /*0610*/  SYNCS.EXCH.64 URZ, [UR8+0x34850], UR4 ;  /* 0x03485004083f75b2 */ /* 0x0022b00008000100 */
[----:B------:R1:W4:Y:S01]  /*0620*/  SYNCS.EXCH.64 URZ, [UR8+0x34860], UR6 ;  /* 0x03486006083f75b2 */ /* 0x0003220008000100 */
[----:B------:R1:W1:Y:S01]  /*0630*/  SYNCS.EXCH.64 URZ, [UR8+0x34858], UR4 ;  /* 0x03485804083f75b2 */ /* 0x0002620008000100 */
[----:B------:R1:W1:Y:S01]  /*0640*/  SYNCS.EXCH.64 URZ, [UR8+0x34868], UR6 ;  /* 0x03486806083f75b2 */ /* 0x0002620008000100 */
[----:B------:R-:W-:Y:S01]  /*0650*/  NOP ;  /* 0x0000000000007918 */ /* 0x000fe20000000000 */
.L_x_119:
[----:B------:R-:W5:Y:S01]  /*0660*/  SHFL.IDX PT, R6, R0, RZ, 0x1f ;  /* 0x00001fff00067589 */ /* 0x000f6200000e0000 */
[----:B------:R-:W-:Y:S01]  /*0670*/  LOP3.LUT R2, R2, 0xffffff80, RZ, 0xc0, !PT ;  /* 0xffffff8002027812 */ /* 0x000fe200078ec0ff */
[----:B------:R-:W1:Y:S01]  /*0680*/  LDC R10, c[0x0][0x144] ;  /* 0x00005100ff0a7b82 */ /* 0x000e620000000800 */
[----:B------:R-:W1:Y:S01]  /*0690*/  F2I.U32.TRUNC.NTZ R9, R9 ;  /* 0x0000000900097305 */ /* 0x000e62000020f000 */
[----:B------:R-:W-:Y:S02]  /*06a0*/  NOP ;  /* 0x0000000000007918 */ /* 0x000fe40000000000 */
[----:B------:R-:W-:Y:S01]  /*06b0*/  IMAD.IADD R2, R8, 0x1, -R2 ;  /* 0x0000000108027824 */ /* 0x000fe200078e0a02 */
[----:B------:R-:W-:-:S04]  /*06c0*/  SHF.R.S32.HI R8, RZ, 0x1f, R7 ;  /* 0x0000001fff087819 */ /* 0x000fc80000011407 */
[----:B------:R-:W-:-:S04]  /*06d0*/  SHF.R.S32.HI R5, RZ, 0x1f, R2 ;  /* 0x0000001fff057819 */ /* 0x000fc80000011402 */
[----:B------:R-:W-:-:S04]  /*06e0*/  LEA.HI R5, R5, R2, RZ, 0x3 ;  /* 0x0000000205057211 */ /* 0x000fc800078f18ff */
[--C-:B------:R-:W-:Y:S02]  /*06f0*/  SHF.R.S32.HI R4, RZ, 0x3, R5.reuse ;  /* 0x00000003ff047819 */ /* 0x100fe40000011405 */
[----:B------:R-:W-:Y:S02]  /*0700*/  SHF.R.S32.HI R5, RZ, 0x1f, R5 ;  /* 0x0000001fff057819 */ /* 0x000fe40000011405 */
[----:B-----5:R-:W-:Y:S02]  /*0710*/  ISETP.NE.AND P0, PT, R6, RZ, PT ;  /* 0x000000ff0600720c */ /* 0x020fe40003f05270 */
[----:B------:R-:W-:Y:S02]  /*0720*/  LEA.HI R5, R5, R4, RZ, 0x2 ;  /* 0x0000000405057211 */ /* 0x000fe400078f10ff */
[----:B------:R-:W-:Y:S02]  /*0730*/  SHF.R.S32.HI R6, RZ, 0x1f, R3 ;  /* 0x0000001fff067819 */ /* 0x000fe40000011403 */
[----:B------:R-:W-:-:S02]  /*0740*/  LOP3.LUT R5, R5, 0xfffffffc, RZ, 0xc0, !PT ;  /* 0xfffffffc05057812 */ /* 0x000fc400078ec0ff */
[----:B------:R-:W-:-:S05]  /*0750*/  LEA.HI R6, R6, R3, RZ, 0x2 ;  /* 0x0000000306067211 */ /* 0x000fca00078f10ff */
[----:B------:R-:W-:Y:S05]  /*0760*/  @P0 BRA `(.L_x_120) ;  /* 0x0000000000480947 */ /* 0x000fea0003800000 */
[----:B-1----:R-:W1:Y:S01]  /*0770*/  S2UR UR5, SR_CgaCtaId ;  /* 0x00000000000579c3 */ /* 0x002e620000008800 */
        /* <DEDUP_REMOVED lines=12> */
[----:B-1----:R1:W1:Y:S08]  /*0840*/  SYNCS.EXCH.64 URZ, [UR8+0x34870], UR4 ;  /* 0x03487004083f75b2 */ /* 0x0022700008000100 */
[----:B------:R1:W1:Y:S01]  /*0850*/  SYNCS.EXCH.64 URZ, [UR8+0x34880], UR6 ;  /* 0x03488006083f75b2 */ /* 0x0002620008000100 */
[----:B------:R1:W1:Y:S01]  /*0860*/  SYNCS.EXCH.64 URZ, [UR8+0x34878], UR4 ;  /* 0x03487804083f75b2 */ /* 0x0002620008000100 */
[----:B------:R1:W1:Y:S01]  /*0870*/  SYNCS.EXCH.64 URZ, [UR8+0x34888], UR6 ;  /* 0x03488806083f75b2 */ /* 0x0002620008000100 */
[----:B------:R-:W-:Y:S01]  /*0880*/  NOP ;  /* 0x0000000000007918 */ /* 0x000fe20000000000 */
.L_x_120:
[----:B------:R-:W5:Y:S01]  /*0890*/  SHFL.IDX PT, R12, R0, RZ, 0x1f ;  /* 0x00001fff000c7589 */ /* 0x000f6200000e0000 */
[----:B-1----:R-:W1:Y:S01]  /*08a0*/  S2UR UR4, SR_CTAID.X ;  /* 0x00000000000479c3 */ /* 0x002e620000002500 */
[----:B------:R-:W-:Y:S01]  /*08b0*/  LOP3.LUT R6, R6, 0x3ffffffc, RZ, 0xc0, !PT ;  /* 0x3ffffffc06067812 */ /* 0x000fe200078ec0ff */
[----:B------:R-:W-:Y:S01]  /*08c0*/  IMAD.IADD R5, R4, 0x1, -R5 ;  /* 0x0000000104057824 */ /* 0x000fe200078e0a05 */
[----:B------:R-:W-:Y:S01]  /*08d0*/  LEA.HI R8, R8, R7, RZ, 0x2 ;  /* 0x0000000708087211 */ /* 0x000fe200078f10ff */
[----:B------:R-:W-:Y:S01]  /*08e0*/  IMAD.MOV R9, RZ, RZ, -R9 ;  /* 0x000000ffff097224 */ /* 0x000fe200078e0a09 */
[----:B------:R-:W-:Y:S01]  /*08f0*/  IADD3 R6, R3, -R6, RZ ;  /* 0x8000000603067210 */ /* 0x000fe20007ffe0ff */
[----:B------:R-:W-:Y:S01]  /*0900*/  NOP ;  /* 0x0000000000007918 */ /* 0x000fe20000000000 */
[----:B------:R-:W-:-:S03]  /*0910*/  LOP3.LUT R8, R8, 0x3ffffffc, RZ, 0xc0, !PT ;  /* 0x3ffffffc08087812 */ /* 0x000fc600078ec0ff */
[--C-:B------:R-:W-:Y:S02]  /*0920*/  IMAD R6, R6, 0x4, R5.reuse ;  /* 0x0000000406067824 */ /* 0x100fe400078e0205 */
[----:B------:R-:W-:Y:S02]  /*0930*/  IMAD.IADD R8, R7, 0x1, -R8 ;  /* 0x0000000107087824 */ /* 0x000fe400078e0a08 */
[----:B------:R-:W2:Y:S01]  /*0940*/  LDC R7, c[0x0][0x140] ;  /* 0x00005000ff077b82 */ /* 0x000ea20000000800 */
[----:B------:R-:W-:Y:S01]  /*0950*/  LEA.HI R3, R6, R6, RZ, 0x1 ;  /* 0x0000000606037211 */ /* 0x000fe200078f08ff */
[----:B------:R-:W-:-:S03]  /*0960*/  IMAD R8, R8, 0x4, R5 ;  /* 0x0000000408087824 */ /* 0x000fc600078e0205 */
[----:B------:R-:W-:Y:S02]  /*0970*/  LOP3.LUT R3, R3, 0xfffffffe, RZ, 0xc0, !PT ;  /* 0xfffffffe03037812 */ /* 0x000fe400078ec0ff */
[----:B------:R-:W-:Y:S02]  /*0980*/  LEA.HI R4, R8, R8, RZ, 0x1 ;  /* 0x0000000808047211 */ /* 0x000fe400078f08ff */
[----:B-----5:R-:W-:Y:S01]  /*0990*/  ISETP.NE.AND P0, PT, R12, RZ, PT ;  /* 0x000000ff0c00720c */ /* 0x020fe20003f05270 */
[----:B-1----:R-:W-:Y:S01]  /*09a0*/  IMAD R10, R10, R9, UR4 ;  /* 0x000000040a0a7e24 */ /* 0x002fe2000f8e0209 */
[----:B------:R-:W-:-:S04]  /*09b0*/  IADD3 R3, R6, -R3, RZ ;  /* 0x8000000306037210 */ /* 0x000fc80007ffe0ff */
[----:B------:R-:W-:Y:S02]  /*09c0*/  ISETP.NE.AND P6, PT, R3, R10, PT ;  /* 0x0000000a0300720c */ /* 0x000fe40003fc5270 */
[----:B------:R-:W-:-:S05]  /*09d0*/  LOP3.LUT R3, R4, 0xfffffffe, RZ, 0xc0, !PT ;  /* 0xfffffffe04037812 */ /* 0x000fca00078ec0ff */
[----:B------:R-:W-:Y:S01]  /*09e0*/  IMAD.IADD R3, R8, 0x1, -R3 ;  /* 0x0000000108037824 */ /* 0x000fe200078e0a03 */
        /* <DEDUP_REMOVED lines=19> */
.L_x_121:
[----:B------:R-:W5:Y:S01]  /*0b20*/  SHFL.IDX PT, R5, R0, RZ, 0x1f ;  /* 0x00001fff00057589 */ /* 0x000f6200000e0000 */
[----:B------:R-:W-:Y:S01]  /*0b30*/  ISETP.NE.AND P4, PT, R3, R10, PT ;  /* 0x0000000a0300720c */ /* 0x000fe20003f85270 */
[----:B------:R-:W-:Y:S01]  /*0b40*/  IMAD.SHL.U32 R3, R6, 0x4, RZ ;  /* 0x0000000406037824 */ /* 0x000fe200078e00ff */
[----:B------:R-:W-:Y:S01]  /*0b50*/  LOP3.LUT P0, RZ, R2, 0x7, RZ, 0xc0, !PT ;  /* 0x0000000702ff7812 */ /* 0x000fe2000780c0ff */
[----:B------:R-:W-:Y:S01]  /*0b60*/  IMAD.SHL.U32 R19, R8, 0x4, RZ ;  /* 0x0000000408137824 */ /* 0x000fe200078e00ff */
[----:B------:R-:W-:Y:S01]  /*0b70*/  MOV R2, 0x1 ;  /* 0x0000000100027802 */ /* 0x000fe20000000f00 */
[----:B------:R-:W-:Y:S01]  /*0b80*/  IMAD.MOV.U32 R18, RZ, RZ, 0x1 ;  /* 0x00000001ff127424 */ /* 0x000fe200078e00ff */
[----:B------:R-:W-:Y:S01]  /*0b90*/  LOP3.LUT R22, R6, 0xc, R3, 0x78, !PT ;  /* 0x0000000c06167812 */ /* 0x000fe200078e7803 */
[----:B------:R-:W-:Y:S01]  /*0ba0*/  NOP ;  /* 0x0000000000007918 */ /* 0x000fe20000000000 */
[----:B------:R-:W-:Y:S02]  /*0bb0*/  LOP3.LUT R19, R8, 0xc, R19, 0x78, !PT ;  /* 0x0000000c08137812 */ /* 0x000fe400078e7813 */
[----:B------:R-:W-:-:S02]  /*0bc0*/  @P6 LEA.HI R3, R22, R22, RZ, 0x1 ;  /* 0x0000001616036211 */ /* 0x000fc400078f08ff */
[----:B------:R-:W-:Y:S02]  /*0bd0*/  ISETP.LT.U32.AND P2, PT, R22, 0x2, !P0 ;  /* 0x000000021600780c */ /* 0x000fe40004741070 */
[----:B------:R-:W-:Y:S02]  /*0be0*/  @P6 SHF.R.S32.HI R3, RZ, 0x1, R3 ;  /* 0x00000001ff036819 */ /* 0x000fe40000011403 */
[----:B------:R-:W-:Y:S02]  /*0bf0*/  @P4 LEA.HI R4, R19, R19, RZ, 0x1 ;  /* 0x0000001313044211 */ /* 0x000fe400078f08ff */
[----:B------:R-:W-:Y:S02]  /*0c00*/  @P6 ISETP.NE.AND P5, PT, R3, R11, PT ;  /* 0x0000000b0300620c */ /* 0x000fe40003fa5270 */
[----:B------:R-:W-:Y:S02]  /*0c10*/  SEL R3, RZ, 0x1, !P2 ;  /* 0x00000001ff037807 */ /* 0x000fe40005000000 */
[----:B------:R-:W-:-:S02]  /*0c20*/  @P4 SHF.R.S32.HI R4, RZ, 0x1, R4 ;  /* 0x00000001ff044819 */ /* 0x000fc40000011404 */
[----:B-----5:R-:W-:Y:S02]  /*0c30*/  ISETP.NE.AND P2, PT, R5, RZ, PT ;  /* 0x000000ff0500720c */ /* 0x020fe40003f45270 */
[----:B------:R-:W-:Y:S02]  /*0c40*/  @P4 ISETP.NE.AND P3, PT, R4, R11, PT ;  /* 0x0000000b0400420c */ /* 0x000fe40003f65270 */
[----:B------:R-:W-:Y:S02]  /*0c50*/  ISETP.LT.U32.AND P0, PT, R19, 0x2, !P0 ;  /* 0x000000021300780c */ /* 0x000fe40004701070 */
[----:B--2---:R-:W-:Y:S02]  /*0c60*/  ISETP.EQ.U32.AND P1, PT, R7, 0x1, PT ;  /* 0x000000010700780c */ /* 0x004fe40003f22070 */
[----:B------:R-:W-:Y:S02]  /*0c70*/  @P6 SEL R18, RZ, 0x1, P5 ;  /* 0x00000001ff126807 */ /* 0x000fe40002800000 */
[----:B------:R-:W-:-:S02]  /*0c80*/  SEL R5, RZ, 0x1, !P0 ;  /* 0x00000001ff057807 */ /* 0x000fc40004000000 */
[----:B------:R-:W-:Y:S01]  /*0c90*/  @P4 SEL R2, RZ, 0x1, P3 ;  /* 0x00000001ff024807 */ /* 0x000fe20001800000 */
[----:B------:R-:W-:Y:S06]  /*0ca0*/  @P2 BRA `(.L_x_122) ;  /* 0x0000000000482947 */ /* 0x000fec0003800000 */
        /* <DEDUP_REMOVED lines=17> */
[----:B--2---:R-:W-:Y:S01]  /*0dc0*/  NOP ;  /* 0x0000000000007918 */ /* 0x004fe20000000000 */
.L_x_122:
[----:B------:R-:W-:Y:S01]  /*0dd0*/  LOP3.LUT R18, R18, R3, RZ, 0xc0, !PT ;  /* 0x0000000312127212 */ /* 0x000fe200078ec0ff */
[----:B------:R-:W-:Y:S01]  /*0de0*/  NOP ;  /* 0x0000000000007918 */ /* 0x000fe20000000000 */
[----:B------:R-:W-:Y:S01]  /*0df0*/  LOP3.LUT R2, R2, R5, RZ, 0xc0, !PT ;  /* 0x0000000502027212 */ /* 0x000fe200078ec0ff */
[----:B------:R-:W-:Y:S06]  /*0e00*/  @!P1 BRA `(.L_x_123) ;  /* 0x0000000000089947 */ /* 0x000fec0003800000 */
[----:B-1-34-:R-:W-:Y:S01]  /*0e10*/  UCGABAR_ARV ;  /* 0x00000000000079c7 */ /* 0x01afe20008000000 */
[----:B------:R-:W-:Y:S05]  /*0e20*/  BRA `(.L_x_124) ;  /* 0x0000000000047947 */ /* 0x000fea0003800000 */
.L_x_123:
[----:B-1-34-:R-:W-:Y:S01]  /*0e30*/  NOP ;  /* 0x0000000000007918 */ /* 0x01afe20000000000 */
.L_x_124:
[----:B------:R-:W-:Y:S05]  /*0e40*/  @!P1 BRA `(.L_x_125) ;  /* 0x00000000000c9947 */ /* 0x000fea0003800000 */
[----:B------:R-:W-:Y:S01]  /*0e50*/  UCGABAR_WAIT ;  /* 0x0000000000007dc7 */ /* 0x000fe20008000000 */
[----:B------:R-:W-:Y:S01]  /*0e60*/  CCTL.IVALL ;  /* 0x00000000ff00798f */ /* 0x000fe20002000000 */
[----:B------:R-:W-:Y:S05]  /*0e70*/  BRA `(.L_x_126) ;  /* 0x0000000000047947 */ /* 0x000fea0003800000 */
.L_x_125:
[----:B------:R-:W-:Y:S06]  /*0e80*/  BAR.SYNC.DEFER_BLOCKING 0x0 ;  /* 0x0000000000007b1d */ /* 0x000fec0000010000 */
.L_x_126:
[----:B------:R-:W-:Y:S01]  /*0e90*/  UMOV UR4, 0x1 ;  /* 0x0000000100047882 */ /* 0x000fe20000000000 */
[----:B------:R-:W-:Y:S01]  /*0ea0*/  PLOP3.LUT P0, PT, PT, PT, UP0, 0x80, 0x0 ;  /* 0x000000000000781c */ /* 0x000fe20003f0f008 */
[----:B------:R-:W-:-:S06]  /*0eb0*/  USEL UR4, UR4, 0x2, !UP0 ;  /* 0x0000000204047887 */ /* 0x000fcc000c000000 */
[----:B------:R-:W-:-:S05]  /*0ec0*/  IMAD.U32 R3, RZ, RZ, UR4 ;  /* 0x00000004ff037e24 */ /* 0x000fca000f8e00ff */
[----:B------:R1:W-:Y:S01]  /*0ed0*/  STL [R1+0x24], R3 ;  /* 0x0000240301007387 */ /* 0x0003e20000100800 */
[----:B------:R-:W-:Y:S05]  /*0ee0*/  @!P0 BRA `(.L_x_127) ;  /* 0x00000074001c8947 */ /* 0x000fea0003800000 */
.L_x_128:
[----:B------:R-:W-:-:S08]  /*0ef0*/  NOP ;  /* 0x0000000000007918 */ /* 0x000fd00000000000 */
[----:B------:R-:W2:Y:S02]  /*0f00*/  USETMAXREG.TRY_ALLOC.CTAPOOL UP0, 0xf0 ;  /* 0x000000f0000079c8 */ /* 0x000ea40008000600 */
[----:B--2---:R-:W-:-:S13]  /*0f10*/  PLOP3.LUT P0, PT, PT, PT, UP0, 0x80, 0x0 ;  /* 0x000000000000781c */ /* 0x004fda0003f0f008 */
[----:B------:R-:W-:Y:S05]  /*0f20*/  @!P0 BRA `(.L_x_128) ;  /* 0xfffffffc00f08947 */ /* 0x000fea000383ffff */
[----:B------:R-:W2:Y:S08]  /*0f30*/  S2UR UR7, SR_CTAID.X ;  /* 0x00000000000779c3 */ /* 0x000eb00000002500 */
[----:B------:R-:W-:Y:S08]  /*0f40*/  BAR.ARV 0x8, 0x120 ;  /* 0x0204800000007b1d */ /* 0x000ff00000002000 */
[----:B------:R-:W2:Y:S02]  /*0f50*/  LDC R0, c[0x0][0xda4] ;  /* 0x00036900ff007b82 */ /* 0x000ea40000000800 */
[----:B--2---:R-:W-:-:S13]  /*0f60*/  ISETP.LE.AND P0, PT, R0, UR7, PT ;  /* 0x0000000700007c0c */ /* 0x004fda000bf03270 */
[----:B------:R-:W-:Y:S05]  /*0f70*/  @P0 EXIT ;  /* 0x000000000000094d */ /* 0x000fea0003800000 */
[----:B------:R-:W2:Y:S01]  /*0f80*/  LDL R4, [R1+0x24] ;  /* 0x0000240001047983 */ /* 0x000ea20000100800 */
[----:B------:R-:W3:Y:S01]  /*0f90*/  S2UR UR4, SR_CgaCtaId ;  /* 0x00000000000479c3 */ /* 0x000ee20000008800 */
[----:B------:R-:W-:Y:S01]  /*0fa0*/  UMOV UR60, 0x400 ;  /* 0x00000400003c7882 */ /* 0x000fe20000000000 */
[----:B------:R-:W-:Y:S01]  /*0fb0*/  IMAD.U32 R23, RZ, RZ, UR7 ;  /* 0x00000007ff177e24 */ /* 0x000fe2000f8e00ff */
[----:B-1----:R-:W1:Y:S01]  /*0fc0*/  S2R R3, SR_TID.X ;  /* 0x0000000000037919 */ /* 0x002e620000002100 */
[----:B------:R-:W-:Y:S01]  /*0fd0*/  IMAD.MOV.U32 R184, RZ, RZ, RZ ;  /* 0x000000ffffb87224 */ /* 0x000fe200078e00ff */
[----:B------:R-:W-:Y:S01]  /*0fe0*/  UMOV UR39, URZ ;  /* 0x0000003f00277c82 */ /* 0x000fe20008000000 */
[----:B------:R-:W-:Y:S02]  /*0ff0*/  UMOV UR38, URZ ;  /* 0x0000003f00267c82 */ /* 0x000fe40008000000 */
[----:B------:R-:W4:Y:S01]  /*1000*/  S2UR UR6, SR_SWINHI ;  /* 0x00000000000679c3 */ /* 0x000f220000002f00 */
[----:B---3--:R-:W-:-:S07]  /*1010*/  ULEA UR60, UR4, UR60, 0x18 ;  /* 0x0000003c043c7291 */ /* 0x008fce000f8ec03f */
[----:B------:R-:W-:Y:S01]  /*1020*/  UMOV UR4, UR60 ;  /* 0x0000003c00047c82 */ /* 0x000fe20008000000 */
[----:B----4-:R-:W-:Y:S01]  /*1030*/  UMOV UR5, UR6 ;  /* 0x0000000600057c82 */ /* 0x010fe20008000000 */
[----:B------:R-:W-:Y:S02]  /*1040*/  IMAD.U32 R16, RZ, RZ, UR4 ;  /* 0x00000004ff107e24 */ /* 0x000fe4000f8e00ff */
[----:B-1----:R-:W-:Y:S02]  /*1050*/  VIADD R0, R3, 0xffffff80 ;  /* 0xffffff8003007836 */ /* 0x002fe40000000000 */
[----:B------:R-:W-:-:S03]  /*1060*/  IMAD.U32 R17, RZ, RZ, UR5 ;  /* 0x00000005ff117e24 */ /* 0x000fc6000f8e00ff */
[----:B------:R-:W-:-:S04]  /*1070*/  SHF.R.S32.HI R3, RZ, 0x1f, R0 ;  /* 0x0000001fff037819 */ /* 0x000fc80000011400 */
[CC--:B------:R-:W-:Y:S02]  /*1080*/  LEA.HI R7, R3.reuse, R0.reuse, RZ, 0x4 ;  /* 0x0000000003077211 */ /* 0x0c0fe400078f20ff */
[CC--:B------:R-:W-:Y:S02]  /*1090*/  LEA.HI R188, R3.reuse, R0.reuse, RZ, 0x5 ;  /* 0x0000000003bc7211 */ /* 0x0c0fe400078f28ff */
[----:B------:R-:W-:Y:S02]  /*10a0*/  SHF.R.S32.HI R8, RZ, 0x4, R7 ;  /* 0x00000004ff087819 */ /* 0x000fe40000011407 */
[----:B------:R-:W-:Y:S02]  /*10b0*/  SHF.R.S32.HI R188, RZ, 0x5, R188 ;  /* 0x00000005ffbc7819 */ /* 0x000fe400000114bc */
[----:B--2---:R-:W-:Y:S02]  /*10c0*/  R2UR UR8, R4 ;  /* 0x00000000040872ca */ /* 0x004fe400000e0000 */
[----:B------:R-:W-:-:S02]  /*10d0*/  LEA.HI R4, R3, R0, RZ, 0x7 ;  /* 0x0000000003047211 */ /* 0x000fc400078f38ff */
[C---:B------:R-:W-:Y:S02]  /*10e0*/  LEA.HI R3, R7.reuse, R8, RZ, 0x1 ;  /* 0x0000000807037211 */ /* 0x040fe400078f08ff */
[----:B------:R-:W-:Y:S02]  /*10f0*/  LOP3.LUT R185, R4, 0xffffff80, RZ, 0xc0, !PT ;  /* 0xffffff8004b97812 */ /* 0x000fe400078ec0ff */
[----:B------:R-:W-:Y:S02]  /*1100*/  LOP3.LUT R7, R7, 0x3fffff0, RZ, 0xc0, !PT ;  /* 0x03fffff007077812 */ /* 0x000fe400078ec0ff */
[----:B------:R-:W-:Y:S01]  /*1110*/  LOP3.LUT R3, R3, 0x1ffffffe, RZ, 0xc0, !PT ;  /* 0x1ffffffe03037812 */ /* 0x000fe200078ec0ff */
[C---:B------:R-:W-:Y:S01]  /*1120*/  IMAD.IADD R185, R0.reuse, 0x1, -R185 ;  /* 0x0000000100b97824 */ /* 0x040fe200078e0ab9 */
[----:B------:R-:W-:Y:S01]  /*1130*/  SHF.R.S32.HI R187, RZ, 0x7, R4 ;  /* 0x00000007ffbb7819 */ /* 0x000fe20000011404 */
[----:B------:R-:W-:Y:S01]  /*1140*/  IMAD.IADD R7, R0, 0x1, -R7 ;  /* 0x0000000100077824 */ /* 0x000fe200078e0a07 */
[----:B------:R-:W-:Y:S01]  /*1150*/  IADD3 R3, R8, -R3, RZ ;  /* 0x8000000308037210 */ /* 0x000fe20007ffe0ff */
[----:B------:R-:W-:Y:S01]  /*1160*/  ULOP3.LUT UR4, UR8, 0x1, URZ, 0xfc, !UPT ;  /* 0x0000000108047892 */ /* 0x000fe2000f8efc3f */
[----:B------:R-:W-:Y:S01]  /*1170*/  SHF.R.S32.HI R6, RZ, 0x1f, R185 ;  /* 0x0000001fff067819 */ /* 0x000fe200000114b9 */
[----:B------:R-:W-:Y:S01]  /*1180*/  IMAD R0, R188, 0x10, R7 ;  /* 0x00000010bc007824 */ /* 0x000fe200078e0207 */
[----:B------:R-:W-:Y:S01]  /*1190*/  LEA.HI R4, R4, R187, RZ, 0x1 ;  /* 0x000000bb04047211 */ /* 0x000fe200078f08ff */
[----:B------:R-:W-:Y:S01]  /*11a0*/  IMAD.MOV.U32 R7, RZ, RZ, -0x2 ;  /* 0xfffffffeff077424 */ /* 0x000fe200078e00ff */
[-C--:B------:R-:W-:Y:S01]  /*11b0*/  LEA.HI R5, R6, R185.reuse, RZ, 0x2 ;  /* 0x000000b906057211 */ /* 0x080fe200078f10ff */
[----:B------:R-:W-:Y:S01]  /*11c0*/  IMAD R3, R0, 0x8, R3 ;  /* 0x0000000800037824 */ /* 0x000fe200078e0203 */
[----:B------:R-:W-:Y:S01]  /*11d0*/  LEA.HI R6, R6, R185, RZ, 0x5 ;  /* 0x000000b906067211 */ /* 0x000fe200078f28ff */
[----:B------:R-:W-:Y:S01]  /*11e0*/  IMAD.U32 R191, RZ, RZ, UR4 ;  /* 0x00000004ffbf7e24 */ /* 0x000fe2000f8e00ff */
[--C-:B------:R-:W-:Y:S01]  /*11f0*/  SHF.R.S32.HI R9, RZ, 0x2, R5.reuse ;  /* 0x00000002ff097819 */ /* 0x100fe20000011405 */
[----:B------:R-:W-:Y:S01]  /*1200*/  IMAD.SHL.U32 R3, R3, 0x8, RZ ;  /* 0x0000000803037824 */ /* 0x000fe200078e00ff */
[----:B------:R-:W-:-:S02]  /*1210*/  SHF.R.S32.HI R10, RZ, 0x1f, R5 ;  /* 0x0000001fff0a7819 */ /* 0x000fc40000011405 */
[----:B------:R-:W-:Y:S01]  /*1220*/  LOP3.LUT R0, R5, 0x7ffffffc, RZ, 0xc0, !PT ;  /* 0x7ffffffc05007812 */ /* 0x000fe200078ec0ff */
[----:B------:R-:W-:Y:S01]  /*1230*/  IMAD.WIDE R16, R3, 0x2, R16 ;  /* 0x0000000203107825 */ /* 0x000fe200078e0210 */
[----:B------:R-:W-:Y:S02]  /*1240*/  LEA.HI R10, R10, R9, RZ, 0x3 ;  /* 0x000000090a0a7211 */ /* 0x000fe400078f18ff */
[----:B------:R-:W-:Y:S02]  /*1250*/  LOP3.LUT R4, R4, 0x3fffffe, RZ, 0xc0, !PT ;  /* 0x03fffffe04047812 */ /* 0x000fe400078ec0ff */
[----:B------:R-:W-:Y:S02]  /*1260*/  LOP3.LUT R10, R10, 0xfffffff8, RZ, 0xc0, !PT ;  /* 0xfffffff80a0a7812 */ /* 0x000fe400078ec0ff */
[----:B------:R-:W-:Y:S02]  /*1270*/  SHF.R.S32.HI R6, RZ, 0x5, R6 ;  /* 0x00000005ff067819 */ /* 0x000fe40000011406 */
[----:B------:R-:W-:Y:S01]  /*1280*/  IADD3 R0, R185, -R0, RZ ;  /* 0x80000000b9007210 */ /* 0x000fe20007ffe0ff */
[----:B------:R-:W-:Y:S01]  /*1290*/  IMAD.IADD R9, R9, 0x1, -R10 ;  /* 0x0000000109097824 */ /* 0x000fe200078e0a0a */
[----:B------:R-:W-:-:S03]  /*12a0*/  IADD3 R4, R187, -R4, RZ ;  /* 0x80000004bb047210 */ /* 0x000fc60007ffe0ff */
[----:B------:R-:W-:Y:S02]  /*12b0*/  IMAD R9, R6, 0x10, R9 ;  /* 0x0000001006097824 */ /* 0x000fe400078e0209 */
[----:B------:R-:W-:Y:S02]  /*12c0*/  IMAD R190, R0, R7, 0x80 ;  /* 0x0000008000be7424 */ /* 0x000fe400078e0207 */
[----:B------:R-:W-:-:S07]  /*12d0*/  IMAD R189, R4, 0x40, R9 ;  /* 0x0000004004bd7824 */ /* 0x000fce00078e0209 */
.L_x_155:
[----:B------:R-:W1:Y:S01]  /*12e0*/  SHFL.IDX PT, R0, R187, RZ, 0x1f ;  /* 0x00001fffbb007589 */ /* 0x000e6200000e0000 */
        /* <DEDUP_REMOVED lines=21> */
[----:B------:R-:W-:-:S02]  /*1440*/  @UP2 ULDC.64 UR10, c[0x0][0xdb8] ;  /* 0x00036e00000a2ab9 */ /* 0x000fc40000000a00 */
[----:B------:R-:W-:Y:S01]  /*1450*/  UIMAD.WIDE.U32 UR4, UR61, UR10, URZ ;  /* 0x0000000a3d0472a5 */ /* 0x000fe2000f8e003f */
[----:B------:R-:W-:Y:S02]  /*1460*/  IADD3 R0, R89, 0x7f, RZ ;  /* 0x0000007f59007810 */ /* 0x000fe40007ffe0ff */
[----:B------:R-:W-:Y:S01]  /*1470*/  UMOV UR36, UR61 ;  /* 0x0000003d00247c82 */ /* 0x000fe20008000000 */
[----:B------:R-:W-:Y:S01]  /*1480*/  @UP2 USHF.R.U32.HI UR36, URZ, UR11, UR5 ;  /* 0x0000000b3f242299 */ /* 0x000fe20008011605 */
[----:B------:R-:W-:Y:S01]  /*1490*/  SHF.R.S32.HI R3, RZ, 0x1f, R0 ;  /* 0x0000001fff037819 */ /* 0x000fe20000011400 */
[----:B------:R-:W-:Y:S01]  /*14a0*/  ULEA.HI UR8, UR7, UR7, URZ, 0x1 ;  /* 0x0000000707087291 */ /* 0x000fe2000f8f083f */
[----:B------:R-:W-:Y:S02]  /*14b0*/  UMOV UR4, UR13 ;  /* 0x0000000d00047c82 */ /* 0x000fe40008000000 */
[----:B------:R-:W-:Y:S01]  /*14c0*/  LEA.HI R3, R3, R0, RZ, 0x7 ;  /* 0x0000000003037211 */ /* 0x000fe200078f38ff */
[----:B------:R-:W-:Y:S01]  /*14d0*/  ULOP3.LUT UR8, UR8, 0x1e, URZ, 0xc0, !UPT ;  /* 0x0000001e08087892 */ /* 0x000fe2000f8ec03f */
[----:B------:R-:W-:-:S02]  /*14e0*/  IMAD.U32 R186, RZ, RZ, UR4 ;  /* 0x00000004ffba7e24 */ /* 0x000fc4000f8e00ff */
        /* <DEDUP_REMOVED lines=22> */
.L_x_129:
[----:B------:R-:W-:Y:S02]  /*1650*/  LOP3.LUT R0, R184, 0x1, RZ, 0xc0, !PT ;  /* 0x00000001b8007812 */ /* 0x000fe400078ec0ff */
[----:B------:R-:W-:Y:S02]  /*1660*/  R2UR UR4, R191 ;  /* 0x00000000bf0472ca */ /* 0x000fe400000e0000 */
[----:B------:R-:W-:-:S04]  /*1670*/  SHF.L.U32 R0, R0, 0x1f, RZ ;  /* 0x0000001f00007819 */ /* 0x000fc800000006ff */
[----:B------:R-:W1:Y:S07]  /*1680*/  SYNCS.PHASECHK.TRANS64.TRYWAIT P1, [UR60+0x34800], R0 ;  /* 0x03480000ff0075a7 */ /* 0x000e6e000802017c */
[----:B------:R-:W-:-:S05]  /*1690*/  IMAD.U32 R3, RZ, RZ, UR4 ;  /* 0x00000004ff037e24 */ /* 0x000fca000f8e00ff */
[----:B------:R-:W-:Y:S01]  /*16a0*/  ISETP.NE.AND P0, PT, R3, 0x3, PT ;  /* 0x000000030300780c */ /* 0x000fe20003f05270 */
[----:B-1----:R-:W-:-:S12]  /*16b0*/  @!P1 BRA `(.L_x_130) ;  /* 0x000000a000449947 */ /* 0x002fd80003800000 */
.L_x_221:
[----:B------:R-:W-:Y:S05]  /*16c0*/  @!P0 BRA `(.L_x_131) ;  /* 0x0000000000048947 */ /* 0x000fea0003800000 */
[----:B------:R-:W-:Y:S01]  /*16d0*/  BPT.TRAP 0x1 ;  /* 0x000000040000795c */ /* 0x000fe20000300000 */
.L_x_131:
[----:B-1----:R-:W-:Y:S02]  /*16e0*/  IMAD.U32 R0, RZ, RZ, UR38 ;  /* 0x00000026ff007e24 */ /* 0x002fe4000f8e00ff */
[----:B------:R-:W-:-:S03]  /*16f0*/  IMAD.U32 R3, RZ, RZ, UR39 ;  /* 0x00000027ff037e24 */ /* 0x000fc6000f8e00ff */
[----:B------:R-:W-:Y:S02]  /*1700*/  LEA R0, R0, UR60, 0x3 ;  /* 0x0000003c00007c11 */ /* 0x000fe4000f8e18ff */
[----:B------:R-:W-:-:S04]  /*1710*/  SHF.L.U32 R3, R3, 0x1f, RZ ;  /* 0x0000001f03037819 */ /* 0x000fc800000006ff */
[----:B------:R1:W2:Y:S01]  /*1720*/  SYNCS.PHASECHK.TRANS64.TRYWAIT P1, [R0+URZ+0x34830], R3 ;  /* 0x03483003000075a7 */ /* 0x0002a2000802017f */
[----:B------:R-:W-:Y:S05]  /*1730*/  @!P0 BRA `(.L_x_132) ;  /* 0x0000000000048947 */ /* 0x000fea0003800000 */
[----:B------:R-:W-:Y:S01]  /*1740*/  BPT.TRAP 0x1 ;  /* 0x000000040000795c */ /* 0x000fe20000300000 */
.L_x_132:
[----:B--2---:R-:W-:Y:S05]  /*1750*/  @P1 BRA `(.L_x_133) ;  /* 0x0000000000081947 */ /* 0x004fea0003800000 */
[----:B------:R-:W2:Y:S02]  /*1760*/  SYNCS.PHASECHK.TRANS64.TRYWAIT P1, [R0+URZ+0x34830], R3 ;  /* 0x03483003000075a7 */ /* 0x000ea4000802017f */
[----:B--2---:R-:W-:Y:S05]  /*1770*/  @!P1 BRA `(.L_x_134) ;  /* 0x000000a0002c9947 */ /* 0x004fea0003800000 */
.L_x_133:
[----:B------:R-:W-:Y:S05]  /*1780*/  WARPSYNC.ALL ;  /* 0x0000000000007948 */ /* 0x000fea0003800000 */
[----:B------:R-:W-:Y:S01]  /*1790*/  UIADD3 UR4, UR60, 0x1c400, URZ ;  /* 0x0001c4003c047890 */ /* 0x000fe2000fffe03f */
[----:B------:R-:W-:Y:S01]  /*17a0*/  WARPGROUP.ARRIVE ;  /* 0x00000000000079c5 */ /* 0x000fe20000000000 */
[----:B------:R-:W-:Y:S01]  /*17b0*/  UMOV UR9, 0x40000040 ;  /* 0x4000004000097882 */ /* 0x000fe20000000000 */
[----:B------:R-:W-:Y:S01]  /*17c0*/  UMOV UR11, 0x40000040 ;  /* 0x40000040000b7882 */ /* 0x000fe20000000000 */
[----:B------:R-:W-:Y:S01]  /*17d0*/  USHF.R.U32.HI UR4, URZ, 0x4, UR4 ;  /* 0x000000043f047899 */ /* 0x000fe20008011604 */
[----:B------:R-:W-:Y:S01]  /*17e0*/  MOV R5, UR9 ;  /* 0x0000000900057c02 */ /* 0x000fe20008000f00 */
[----:B------:R-:W-:Y:S01]  /*17f0*/  UMOV UR57, 0x40000040 ;  /* 0x4000004000397882 */ /* 0x000fe20000000000 */
[----:B------:R-:W-:Y:S01]  /*1800*/  UMOV UR59, 0x40000040 ;  /* 0x40000040003b7882 */ /* 0x000fe20000000000 */
[----:B------:R-:W-:Y:S01]  /*1810*/  ULOP3.LUT UR4, UR4, 0x3fff, URZ, 0xc0, !UPT ;  /* 0x00003fff04047892 */ /* 0x000fe2000f8ec03f */
[----:B------:R-:W-:Y:S01]  /*1820*/  UMOV UR53, 0x40000040 ;  /* 0x4000004000357882 */ /* 0x000fe20000000000 */
[----:B------:R-:W-:-:S02]  /*1830*/  UMOV UR55, 0x40000040 ;  /* 0x4000004000377882 */ /* 0x000fc40000000000 */
[----:B------:R-:W-:Y:S02]  /*1840*/  ULOP3.LUT UR37, UR4, 0x10000, URZ, 0xfc, !UPT ;  /* 0x0001000004257892 */ /* 0x000fe4000f8efc3f */
[----:B------:R-:W-:Y:S02]  /*1850*/  ULOP3.LUT UR4, UR40, 0x10000, URZ, 0xfc, !UPT ;  /* 0x0001000028047892 */ /* 0x000fe4000f8efc3f */
[----:B------:R-:W-:Y:S02]  /*1860*/  UIMAD UR5, UR38, 0xc00, UR37 ;  /* 0x00000c00260578a4 */ /* 0x000fe4000f8e0225 */
[----:B------:R-:W-:Y:S02]  /*1870*/  UIADD3 UR56, UR4, 0x2, URZ ;  /* 0x0000000204387890 */ /* 0x000fe4000fffe03f */
[----:B------:R-:W-:Y:S01]  /*1880*/  UIADD3 UR58, UR5, 0x2, URZ ;  /* 0x00000002053a7890 */ /* 0x000fe2000fffe03f */
[----:B------:R-:W-:Y:S02]  /*1890*/  UMOV UR8, UR4 ;  /* 0x0000000400087c82 */ /* 0x000fe40008000000 */
[----:B------:R-:W-:Y:S01]  /*18a0*/  UMOV UR10, UR5 ;  /* 0x00000005000a7c82 */ /* 0x000fe20008000000 */
[----:B------:R-:W-:Y:S01]  /*18b0*/  UIADD3 UR52, UR4, 0x4, URZ ;  /* 0x0000000404347890 */ /* 0x000fe2000fffe03f */
[----:B------:R-:W-:Y:S01]  /*18c0*/  HGMMA.64x128x16.F32.BF16 R24, gdesc[UR8], RZ, !UPT, gsb0 ;  /* 0x01e00000081879f0 */ /* 0x000fe2000c0018ff */
[----:B------:R-:W-:Y:S01]  /*18d0*/  UIADD3 UR54, UR5, 0x4, URZ ;  /* 0x0000000405367890 */ /* 0x000fe2000fffe03f */
[----:B------:R-:W-:Y:S01]  /*18e0*/  IMAD.U32 R4, RZ, RZ, UR8 ;  /* 0x00000008ff047e24 */ /* 0x000fe2000f8e00ff */
[----:B------:R-:W-:-:S02]  /*18f0*/  UIADD3 UR48, UR4, 0x6, URZ ;  /* 0x0000000604307890 */ /* 0x000fc4000fffe03f */
[----:B------:R-:W-:Y:S01]  /*1900*/  UIADD3 UR50, UR5, 0x6, URZ ;  /* 0x0000000605327890 */ /* 0x000fe2000fffe03f */
[----:B------:R-:W-:Y:S01]  /*1910*/  UMOV UR49, 0x40000040 ;  /* 0x4000004000317882 */ /* 0x000fe20000000000 */
[----:B------:R-:W-:Y:S01]  /*1920*/  UMOV UR51, 0x40000040 ;  /* 0x4000004000337882 */ /* 0x000fe20000000000 */
[----:B------:R-:W-:Y:S02]  /*1930*/  UIADD3 UR8, UR4, 0x400, URZ ;  /* 0x0000040004087890 */ /* 0x000fe4000fffe03f */
[----:B------:R-:W-:Y:S01]  /*1940*/  UIADD3 UR10, UR5, 0x400, URZ ;  /* 0x00000400050a7890 */ /* 0x000fe2000fffe03f */
[----:B------:R-:W-:Y:S01]  /*1950*/  UMOV UR9, 0x40000040 ;  /* 0x4000004000097882 */ /* 0x000fe20000000000 */
[----:B------:R-:W-:Y:S01]  /*1960*/  UMOV UR11, 0x40000040 ;  /* 0x40000040000b7882 */ /* 0x000fe20000000000 */
[----:B------:R-:W-:Y:S02]  /*1970*/  UIADD3 UR12, UR4, 0x402, URZ ;  /* 0x00000402040c7890 */ /* 0x000fe4000fffe03f */
[----:B------:R-:W-:Y:S01]  /*1980*/  UIADD3 UR14, UR5, 0x402, URZ ;  /* 0x00000402050e7890 */ /* 0x000fe2000fffe03f */
[----:B------:R-:W-:Y:S01]  /*1990*/  UMOV UR13, 0x40000040 ;  /* 0x40000040000d7882 */ /* 0x000fe20000000000 */
[----:B------:R-:W-:Y:S01]  /*19a0*/  UMOV UR15, 0x40000040 ;  /* 0x40000040000f7882 */ /* 0x000fe20000000000 */
        /* <DEDUP_REMOVED lines=24> */
[----:B------:R-:W-:-:S02]  /*1b30*/  WARPGROUP.DEPBAR.LE gsb0, 0x0 ;  /* 0x00008000000079c5 */ /* 0x000fc40000010000 */
        /* <DEDUP_REMOVED lines=35> */
.L_x_135:
[----:B------:R-:W-:Y:S01]  /*1d70*/  ULDC UR4, c[0x0][0x9d8] ;  /* 0x0002760000047ab9 */ /* 0x000fe20000000800 */
[----:B------:R-:W-:Y:S02]  /*1d80*/  IMAD.IADD R7, R190, 0x1, R89 ;  /* 0x00000001be077824 */ /* 0x000fe400078e0259 */
[----:B------:R-:W-:Y:S01]  /*1d90*/  FMUL.FTZ R24, R24, UR4 ;  /* 0x0000000418187c20 */ /* 0x000fe20008410000 */
[----:B------:R-:W-:Y:S01]  /*1da0*/  FMUL.FTZ R25, R25, UR4 ;  /* 0x0000000419197c20 */ /* 0x000fe20008410000 */
[----:B------:R-:W-:Y:S01]  /*1db0*/  FMUL.FTZ R28, R28, UR4 ;  /* 0x000000041c1c7c20 */ /* 0x000fe20008410000 */
[----:B------:R-:W-:Y:S01]  /*1dc0*/  FMUL.FTZ R29, R29, UR4 ;  /* 0x000000041d1d7c20 */ /* 0x000fe20008410000 */
[----:B------:R-:W-:Y:S01]  /*1dd0*/  FMUL.FTZ R32, R32, UR4 ;  /* 0x0000000420207c20 */ /* 0x000fe20008410000 */
[----:B------:R-:W-:Y:S01]  /*1de0*/  IMAD R7, R192, -0x80, R7 ;  /* 0xffffff80c0077824 */ /* 0x000fe200078e0207 */
[----:B------:R-:W3:Y:S01]  /*1df0*/  MUFU.TANH R24, R24 ;  /* 0x0000001800187308 */ /* 0x000ee20000002400 */
[----:B------:R-:W-:Y:S01]  /*1e00*/  FMUL.FTZ R33, R33, UR4 ;  /* 0x0000000421217c20 */ /* 0x000fe20008410000 */
[----:B------:R-:W-:Y:S01]  /*1e10*/  FMUL.FTZ R26, R26, UR4 ;  /* 0x000000041a1a7c20 */ /* 0x000fe20008410000 */
[----:B------:R-:W-:Y:S01]  /*1e20*/  FMUL.FTZ R31, R31, UR4 ;  /* 0x000000041f1f7c20 */ /* 0x000fe20008410000 */
[----:B------:R-:W-:Y:S01]  /*1e30*/  FMUL.FTZ R43, R43, UR4 ;  /* 0x000000042b2b7c20 */ /* 0x000fe20008410000 */
[C---:B------:R-:W-:Y:S01]  /*1e40*/  ISETP.GT.AND P2, PT, R7.reuse, RZ, PT ;  /* 0x000000ff0700720c */ /* 0x040fe20003f44270 */
[----:B------:R-:W-:Y:S01]  /*1e50*/  FMUL.FTZ R36, R36, UR4 ;  /* 0x0000000424247c20 */ /* 0x000fe20008410000 */
[----:B------:R-:W-:Y:S01]  /*1e60*/  ISETP.GT.AND P1, PT, R7, 0x1, PT ;  /* 0x000000010700780c */ /* 0x000fe20003f24270 */
[----:B------:R-:W4:Y:S01]  /*1e70*/  MUFU.TANH R25, R25 ;  /* 0x0000001900197308 */ /* 0x000f220000002400 */
[----:B------:R-:W-:Y:S01]  /*1e80*/  FMUL.FTZ R55, R55, UR4 ;  /* 0x0000000437377c20 */ /* 0x000fe20008410000 */
[----:B------:R-:W-:Y:S01]  /*1e90*/  FMUL.FTZ R27, R27, UR4 ;  /* 0x000000041b1b7c20 */ /* 0x000fe20008410000 */
[----:B------:R-:W-:Y:S01]  /*1ea0*/  FMUL.FTZ R35, R35, UR4 ;  /* 0x0000000423237c20 */ /* 0x000fe20008410000 */
[----:B------:R-:W-:Y:S01]  /*1eb0*/  FMUL.FTZ R67, R67, UR4 ;  /* 0x0000000443437c20 */ /* 0x000fe20008410000 */
[----:B------:R-:W-:Y:S01]  /*1ec0*/  FMUL.FTZ R47, R47, UR4 ;  /* 0x000000042f2f7c20 */ /* 0x000fe20008410000 */
[----:B------:R-:W-:Y:S01]  /*1ed0*/  ISETP.GT.AND P6, PT, R7, 0x8, PT ;  /* 0x000000080700780c */ /* 0x000fe20003fc4270 */
[----:B------:R-:W-:Y:S01]  /*1ee0*/  FMUL.FTZ R37, R37, UR4 ;  /* 0x0000000425257c20 */ /* 0x000fe20008410000 */
[----:B------:R-:W-:Y:S01]  /*1ef0*/  MUFU.TANH R28, R28 ;  /* 0x0000001c001c7308 */ /* 0x000fe20000002400 */
[----:B---3--:R-:W-:Y:S01]  /*1f00*/  FSEL R9, R24, -INF , P2 ;  /* 0xff80000018097808 */ /* 0x008fe20001000000 */
[----:B------:R-:W-:Y:S01]  /*1f10*/  FMUL.FTZ R59, R59, UR4 ;  /* 0x000000043b3b7c20 */ /* 0x000fe20008410000 */
[----:B------:R-:W-:Y:S01]  /*1f20*/  FMUL.FTZ R30, R30, UR4 ;  /* 0x000000041e1e7c20 */ /* 0x000fe20008410000 */
[----:B------:R-:W-:Y:S01]  /*1f30*/  FMUL.FTZ R39, R39, UR4 ;  /* 0x0000000427277c20 */ /* 0x000fe20008410000 */
[----:B------:R-:W-:Y:S01]  /*1f40*/  FMUL.FTZ R71, R71, UR4 ;  /* 0x0000000447477c20 */ /* 0x000fe20008410000 */
[----:B------:R-:W-:Y:S01]  /*1f50*/  FMUL.FTZ R51, R51, UR4 ;  /* 0x0000000433337c20 */ /* 0x000fe20008410000 */
[----:B------:R-:W-:Y:S01]  /*1f60*/  ISETP.GT.AND P5, PT, R7, 0x9, PT ;  /* 0x000000090700780c */ /* 0x000fe20003fa4270 */
[----:B------:R-:W-:Y:S01]  /*1f70*/  MUFU.TANH R29, R29 ;  /* 0x0000001d001d7308 */ /* 0x000fe20000002400 */
[----:B----4-:R-:W-:Y:S01]  /*1f80*/  FSEL R10, R25, -INF , P1 ;  /* 0xff800000190a7808 */ /* 0x010fe20000800000 */
[----:B------:R-:W-:Y:S01]  /*1f90*/  FMUL.FTZ R40, R40, UR4 ;  /* 0x0000000428287c20 */ /* 0x000fe20008410000 */
[----:B------:R-:W-:Y:S01]  /*1fa0*/  FMUL.FTZ R63, R63, UR4 ;  /* 0x000000043f3f7c20 */ /* 0x000fe20008410000 */
[----:B------:R-:W-:Y:S01]  /*1fb0*/  FMUL.FTZ R75, R75, UR4 ;  /* 0x000000044b4b7c20 */ /* 0x000fe20008410000 */
[----:B------:R-:W-:Y:S01]  /*1fc0*/  FMNMX.FTZ R8, R9, R10, !PT ;  /* 0x0000000a09087209 */ /* 0x000fe20007810000 */
[----:B------:R-:W-:Y:S01]  /*1fd0*/  FMUL.FTZ R41, R41, UR4 ;  /* 0x0000000429297c20 */ /* 0x000fe20008410000 */
[C---:B------:R-:W-:Y:S01]  /*1fe0*/  ISETP.GT.AND P4, PT, R7.reuse, 0x10, PT ;  /* 0x000000100700780c */ /* 0x040fe20003f84270 */
[----:B------:R-:W-:Y:S01]  /*1ff0*/  MUFU.TANH R32, R32 ;  /* 0x0000002000207308 */ /* 0x000fe20000002400 */
[----:B------:R-:W-:Y:S01]  /*2000*/  FMUL.FTZ R34, R34, UR4 ;  /* 0x0000000422227c20 */ /* 0x000fe20008410000 */
[----:B------:R-:W-:Y:S01]  /*2010*/  ISETP.GT.AND P3, PT, R7, 0x11, PT ;  /* 0x000000110700780c */ /* 0x000fe20003f64270 */
[----:B------:R-:W-:Y:S01]  /*2020*/  FMUL.FTZ R44, R44, UR4 ;  /* 0x000000042c2c7c20 */ /* 0x000fe20008410000 */
[----:B------:R-:W-:Y:S01]  /*2030*/  FMUL.FTZ R38, R38, UR4 ;  /* 0x0000000426267c20 */ /* 0x000fe20008410000 */
[----:B------:R-:W-:Y:S01]  /*2040*/  FMUL.FTZ R45, R45, UR4 ;  /* 0x000000042d2d7c20 */ /* 0x000fe20008410000 */
[----:B------:R-:W-:Y:S01]  /*2050*/  FMUL.FTZ R48, R48, UR4 ;  /* 0x0000000430307c20 */ /* 0x000fe20008410000 */
[----:B------:R-:W-:Y:S01]  /*2060*/  FMUL.FTZ R42, R42, UR4 ;  /* 0x000000042a2a7c20 */ /* 0x000fe20008410000 */
[----:B-12---:R-:W1:Y:S01]  /*2070*/  MUFU.TANH R3, R26 ;  /* 0x0000001a00037308 */ /* 0x006e620000002400 */
        /* <DEDUP_REMOVED lines=28> */
[----:B------:R-:W-:Y:S01]  /*2240*/  FMUL.FTZ R80, R80, UR4 ;  /* 0x0000000450507c20 */ /* 0x000fe20008410000 */
[----:B------:R-:W-:Y:S01]  /*2250*/  FMUL.FTZ R74, R74, UR4 ;  /* 0x000000044a4a7c20 */ /* 0x000fe20008410000 */
[----:B------:R-:W-:Y:S01]  /*2260*/  FMUL.FTZ R81, R81, UR4 ;  /* 0x0000000451517c20 */ /* 0x000fe20008410000 */
[----:B------:R-:W1:Y:S01]  /*2270*/  MUFU.TANH R6, R27 ;  /* 0x0000001b00067308 */ /* 0x000e620000002400 */
[----:B---3--:R-:W-:Y:S01]  /*2280*/  FSEL R13, R13, -INF , P5 ;  /* 0xff8000000d0d7808 */ /* 0x008fe20002800000 */
[----:B------:R-:W-:Y:S01]  /*2290*/  FMUL.FTZ R84, R84, UR4 ;  /* 0x0000000454547c20 */ /* 0x000fe20008410000 */
[----:B------:R-:W-:Y:S01]  /*22a0*/  FMUL.FTZ R85, R85, UR4 ;  /* 0x0000000455557c20 */ /* 0x000fe20008410000 */
[----:B------:R-:W-:Y:S01]  /*22b0*/  ULDC UR5, c[0x0][0x988] ;  /* 0x0002620000057ab9 */ /* 0x000fe20000000800 */
[----:B------:R-:W-:Y:S01]  /*22c0*/  P2R R12, PR, RZ, 0x1 ;  /* 0x00000001ff0c7803 */ /* 0x000fe20000000000 */
[----:B------:R-:W-:Y:S01]  /*22d0*/  FMUL.FTZ R78, R78, UR4 ;  /* 0x000000044e4e7c20 */ /* 0x000fe20008410000 */
[----:B------:R-:W-:Y:S01]  /*22e0*/  FMUL.FTZ R79, R79, UR4 ;  /* 0x000000044f4f7c20 */ /* 0x000fe20008410000 */
[----:B------:R-:W-:Y:S01]  /*22f0*/  MUFU.TANH R43, R55 ;  /* 0x00000037002b7308 */ /* 0x000fe20000002400 */
[----:B------:R-:W-:Y:S01]  /*2300*/  FMUL.FTZ R82, R82, UR4 ;  /* 0x0000000452527c20 */ /* 0x000fe20008410000 */
[----:B------:R-:W-:Y:S01]  /*2310*/  FMUL.FTZ R83, R83, UR4 ;  /* 0x0000000453537c20 */ /* 0x000fe20008410000 */
[----:B------:R-:W-:Y:S01]  /*2320*/  FMUL.FTZ R86, R86, UR4 ;  /* 0x0000000456567c20 */ /* 0x000fe20008410000 */
[----:B------:R-:W-:Y:S01]  /*2330*/  FMUL.FTZ R87, R87, UR4 ;  /* 0x0000000457577c20 */ /* 0x000fe20008410000 */
[----:B------:R-:W-:-:S02]  /*2340*/  CS2R R150, SRZ ;  /* 0x0000000000967805 */ /* 0x000fc4000001ff00 */
[----:B------:R-:W-:Y:S02]  /*2350*/  CS2R R148, SRZ ;  /* 0x0000000000947805 */ /* 0x000fe4000001ff00 */
[----:B------:R-:W-:Y:S01]  /*2360*/  CS2R R146, SRZ ;  /* 0x0000000000927805 */ /* 0x000fe2000001ff00 */
[----:B------:R-:W2:Y:S01]  /*2370*/  MUFU.TANH R36, R36 ;  /* 0x0000002400247308 */ /* 0x000ea20000002400 */
[----:B-1----:R-:W-:Y:S02]  /*2380*/  FSEL R6, R6, -INF , P1 ;  /* 0xff80000006067808 */ /* 0x002fe40000800000 */
[----:B------:R-:W-:Y:S02]  /*2390*/  CS2R R144, SRZ ;  /* 0x0000000000907805 */ /* 0x000fe4000001ff00 */
[----:B------:R-:W-:-:S03]  /*23a0*/  ISETP.GT.AND P1, PT, R7, 0x19, PT ;  /* 0x000000190700780c */ /* 0x000fc60003f24270 */
[----:B------:R1:W-:Y:S08]  /*23b0*/  MUFU.TANH R55, R67 ;  /* 0x0000004300377308 */ /* 0x0003f00000002400 */
[----:B------:R-:W3:Y:S01]  /*23c0*/  MUFU.TANH R21, R35 ;  /* 0x0000002300157308 */ /* 0x000ee20000002400 */
[----:B-1----:R-:W-:Y:S02]  /*23d0*/  FSEL R67, R28, -INF , P6 ;  /* 0xff8000001c437808 */ /* 0x002fe40003000000 */
[----:B--2---:R-:W-:-:S02]  /*23e0*/  FSEL R93, R36, -INF , P2 ;  /* 0xff800000245d7808 */ /* 0x004fc40001000000 */
[----:B------:R-:W-:-:S03]  /*23f0*/  FMNMX.FTZ R8, R67, R8, !PT ;  /* 0x0000000843087209 */ /* 0x000fc60007810000 */
[----:B------:R-:W1:Y:S08]  /*2400*/  MUFU.TANH R35, R47 ;  /* 0x0000002f00237308 */ /* 0x000e700000002400 */
[----:B------:R-:W2:Y:S01]  /*2410*/  MUFU.TANH R11, R30 ;  /* 0x0000001e000b7308 */ /* 0x000ea20000002400 */
[----:B---3--:R-:W-:Y:S02]  /*2420*/  FSEL R21, R21, -INF , P3 ;  /* 0xff80000015157808 */ /* 0x008fe40001800000 */
[----:B------:R-:W-:-:S05]  /*2430*/  ISETP.GT.AND P3, PT, R7, 0x29, PT ;  /* 0x000000290700780c */ /* 0x000fca0003f64270 */
[----:B------:R-:W-:Y:S01]  /*2440*/  MUFU.TANH R47, R59 ;  /* 0x0000003b002f7308 */ /* 0x000fe20000002400 */
[----:B-1----:R-:W-:-:S07]  /*2450*/  FSEL R35, R35, -INF , P3 ;  /* 0xff80000023237808 */ /* 0x002fce0001800000 */
[----:B------:R-:W1:Y:S01]  /*2460*/  MUFU.TANH R37, R37 ;  /* 0x0000002500257308 */ /* 0x000e620000002400 */
[----:B--2---:R-:W-:Y:S02]  /*2470*/  FSEL R11, R11, -INF , P6 ;  /* 0xff8000000b0b7808 */ /* 0x004fe40003000000 */
[----:B------:R-:W-:-:S05]  /*2480*/  ISETP.GT.AND P6, PT, R7, 0x20, PT ;  /* 0x000000200700780c */ /* 0x000fca0003fc4270 */
[----:B------:R2:W-:Y:S08]  /*2490*/  MUFU.TANH R59, R71 ;  /* 0x00000047003b7308 */ /* 0x0005f00000002400 */
[----:B------:R-:W3:Y:S01]  /*24a0*/  MUFU.TANH R27, R39 ;  /* 0x00000027001b7308 */ /* 0x000ee20000002400 */
[----:B--2---:R-:W-:Y:S02]  /*24b0*/  FSEL R71, R29, -INF , P5 ;  /* 0xff8000001d477808 */ /* 0x004fe40002800000 */
[----:B-1----:R-:W-:-:S02]  /*24c0*/  FSEL R95, R37, -INF , P1 ;  /* 0xff800000255f7808 */ /* 0x002fc40000800000 */
[----:B------:R-:W-:Y:S02]  /*24d0*/  FMNMX.FTZ R8, R71, R8, !PT ;  /* 0x0000000847087209 */ /* 0x000fe40007810000 */
[----:B------:R-:W-:Y:S01]  /*24e0*/  ISETP.GT.AND P5, PT, R7, 0x21, PT ;  /* 0x000000210700780c */ /* 0x000fe20003fa4270 */
[----:B------:R-:W1:Y:S03]  /*24f0*/  MUFU.TANH R39, R51 ;  /* 0x0000003300277308 */ /* 0x000e660000002400 */
[----:B------:R-:W-:-:S05]  /*2500*/  FSEL R31, R31, -INF , P5 ;  /* 0xff8000001f1f7808 */ /* 0x000fca0002800000 */
[----:B------:R-:W-:Y:S01]  /*2510*/  MUFU.TANH R51, R63 ;  /* 0x0000003f00337308 */ /* 0x000fe20000002400 */
[----:B---3--:R-:W-:Y:S02]  /*2520*/  FSEL R27, R27, -INF , P1 ;  /* 0xff8000001b1b7808 */ /* 0x008fe40000800000 */
[----:B------:R-:W-:-:S05]  /*2530*/  ISETP.GT.AND P1, PT, R7, 0x31, PT ;  /* 0x000000310700780c */ /* 0x000fca0003f24270 */
[----:B------:R-:W2:Y:S01]  /*2540*/  MUFU.TANH R40, R40 ;  /* 0x0000002800287308 */ /* 0x000ea20000002400 */
[----:B-1----:R-:W-:-:S07]  /*2550*/  FSEL R39, R39, -INF , P1 ;  /* 0xff80000027277808 */ /* 0x002fce0000800000 */
[----:B------:R1:W-:Y:S08]  /*2560*/  MUFU.TANH R63, R75 ;  /* 0x0000004b003f7308 */ /* 0x0003f00000002400 */
[----:B------:R-:W3:Y:S01]  /*2570*/  MUFU.TANH R15, R34 ;  /* 0x00000022000f7308 */ /* 0x000ee20000002400 */
[----:B-1----:R-:W-:Y:S02]  /*2580*/  FSEL R75, R32, -INF , P4 ;  /* 0xff800000204b7808 */ /* 0x002fe40002000000 */
[----:B--2---:R-:W-:-:S02]  /*2590*/  FSEL R97, R40, -INF , P6 ;  /* 0xff80000028617808 */ /* 0x004fc40003000000 */
[----:B------:R-:W-:-:S03]  /*25a0*/  FMNMX.FTZ R8, R75, R8, !PT ;  /* 0x000000084b087209 */ /* 0x000fc60007810000 */
[----:B------:R-:W1:Y:S01]  /*25b0*/  MUFU.TANH R41, R41 ;  /* 0x0000002900297308 */ /* 0x000e620000002400 */
[----:B------:R-:W-:-:S04]  /*25c0*/  FMNMX.FTZ R8, R91, R8, !PT ;  /* 0x000000085b087209 */ /* 0x000fc80007810000 */
[----:B------:R-:W-:-:S03]  /*25d0*/  FMNMX.FTZ R8, R93, R8, !PT ;  /* 0x000000085d087209 */ /* 0x000fc60007810000 */
[----:B------:R-:W2:Y:S01]  /*25e0*/  MUFU.TANH R44, R44 ;  /* 0x0000002c002c7308 */ /* 0x000ea20000002400 */
[----:B------:R-:W-:Y:S02]  /*25f0*/  FMNMX.FTZ R8, R95, R8, !PT ;  /* 0x000000085f087209 */ /* 0x000fe40007810000 */
[----:B---3--:R-:W-:Y:S02]  /*2600*/  FSEL R15, R15, -INF , P4 ;  /* 0xff8000000f0f7808 */ /* 0x008fe40002000000 */
[----:B------:R-:W-:Y:S02]  /*2610*/  ISETP.GT.AND P4, PT, R7, 0x28, PT ;  /* 0x000000280700780c */ /* 0x000fe40003f84270 */
[----:B------:R-:W-:Y:S01]  /*2620*/  FMNMX.FTZ R8, R97, R8, !PT ;  /* 0x0000000861087209 */ /* 0x000fe20007810000 */
[----:B------:R-:W3:Y:S01]  /*2630*/  MUFU.TANH R38, R38 ;  /* 0x0000002600267308 */ /* 0x000ee20000002400 */
[----:B-1----:R-:W-:Y:S02]  /*2640*/  FSEL R99, R41, -INF , P5 ;  /* 0xff80000029637808 */ /* 0x002fe40002800000 */
[----:B------:R-:W-:-:S02]  /*2650*/  ISETP.GT.AND P5, PT, R7, 0x39, PT ;  /* 0x000000390700780c */ /* 0x000fc40003fa4270 */
[----:B------:R-:W-:Y:S02]  /*2660*/  FMNMX.FTZ R8, R99, R8, !PT ;  /* 0x0000000863087209 */ /* 0x000fe40007810000 */
[----:B------:R-:W-:Y:S01]  /*2670*/  FSEL R43, R43, -INF , P5 ;  /* 0xff8000002b2b7808 */ /* 0x000fe20002800000 */
[----:B------:R-:W1:Y:S01]  /*2680*/  MUFU.TANH R45, R45 ;  /* 0x0000002d002d7308 */ /* 0x000e620000002400 */
[----:B--2---:R-:W-:-:S04]  /*2690*/  FSEL R101, R44, -INF , P4 ;  /* 0xff8000002c657808 */ /* 0x004fc80002000000 */
[----:B------:R-:W-:-:S03]  /*26a0*/  FMNMX.FTZ R8, R101, R8, !PT ;  /* 0x0000000865087209 */ /* 0x000fc60007810000 */
[----:B------:R-:W2:Y:S01]  /*26b0*/  MUFU.TANH R48, R48 ;  /* 0x0000003000307308 */ /* 0x000ea20000002400 */
[----:B---3--:R-:W-:Y:S02]  /*26c0*/  FSEL R25, R38, -INF , P2 ;  /* 0xff80000026197808 */ /* 0x008fe40001000000 */
[----:B------:R-:W-:-:S05]  /*26d0*/  ISETP.GT.AND P2, PT, R7, 0x30, PT ;  /* 0x000000300700780c */ /* 0x000fca0003f44270 */
[----:B------:R-:W3:Y:S01]  /*26e0*/  MUFU.TANH R42, R42 ;  /* 0x0000002a002a7308 */ /* 0x000ee20000002400 */
[----:B-1----:R-:W-:Y:S02]  /*26f0*/  FSEL R103, R45, -INF , P3 ;  /* 0xff8000002d677808 */ /* 0x002fe40001800000 */
[----:B------:R-:W-:Y:S02]  /*2700*/  ISETP.GT.AND P3, PT, R7, 0x41, PT ;  /* 0x000000410700780c */ /* 0x000fe40003f64270 */
        /* <DEDUP_REMOVED lines=55> */
[----:B------:R-:W-:-:S03]  /*2a80*/  FMNMX.FTZ R8, R123, R8, !PT ;  /* 0x000000087b087209 */ /* 0x000fc60007810000 */
        /* <DEDUP_REMOVED lines=27> */
[----:B-1----:R-:W-:-:S04]  /*2c40*/  FSEL R135, R77, -INF , P5 ;  /* 0xff8000004d877808 */ /* 0x002fc80002800000 */
        /* <DEDUP_REMOVED lines=13> */
[----:B------:R-:W-:Y:S01]  /*2d20*/  MUFU.TANH R79, R79 ;  /* 0x0000004f004f7308 */ /* 0x000fe20000002400 */
[----:B---3--:R-:W-:-:S04]  /*2d30*/  FSEL R143, R85, -INF , P1 ;  /* 0xff800000558f7808 */ /* 0x008fc80000800000 */
[----:B------:R-:W-:Y:S01]  /*2d40*/  FMNMX.FTZ R14, R143, R8, !PT ;  /* 0x000000088f0e7209 */ /* 0x000fe20007810000 */
[----:B------:R-:W-:Y:S02]  /*2d50*/  IMAD.U32 R8, RZ, RZ, UR5 ;  /* 0x00000005ff087e24 */ /* 0x000fe4000f8e00ff */
[----:B------:R-:W-:Y:S01]  /*2d60*/  MUFU.TANH R82, R82 ;  /* 0x0000005200527308 */ /* 0x000fe20000002400 */
[----:B-1----:R-:W-:Y:S01]  /*2d70*/  FSEL R85, R78, -INF , P6 ;  /* 0xff8000004e557808 */ /* 0x002fe20003000000 */
[----:B------:R-:W1:Y:S06]  /*2d80*/  SHFL.BFLY PT, R7, R14, 0x2, 0x1f ;  /* 0x0c401f000e077f89 */ /* 0x000e6c00000e0000 */
[----:B------:R-:W-:Y:S08]  /*2d90*/  MUFU.TANH R83, R83 ;  /* 0x0000005300537308 */ /* 0x000ff00000002400 */
[----:B------:R-:W-:Y:S08]  /*2da0*/  MUFU.TANH R86, R86 ;  /* 0x0000005600567308 */ /* 0x000ff00000002400 */
[----:B------:R-:W2:Y:S01]  /*2db0*/  MUFU.TANH R87, R87 ;  /* 0x0000005700577308 */ /* 0x000ea20000002400 */
[----:B-1----:R-:W-:-:S05]  /*2dc0*/  FMNMX.FTZ R20, R14, R7, !PT ;  /* 0x000000070e147209 */ /* 0x002fca0007810000 */
[----:B------:R-:W1:Y:S01]  /*2dd0*/  SHFL.BFLY PT, R7, R20, 0x1, 0x1f ;  /* 0x0c201f0014077f89 */ /* 0x000e6200000e0000 */
[----:B--2---:R-:W-:Y:S02]  /*2de0*/  FSEL R87, R87, -INF , P1 ;  /* 0xff80000057577808 */ /* 0x004fe40000800000 */
[----:B-1----:R-:W-:-:S04]  /*2df0*/  FMNMX.FTZ R7, R20, R7, !PT ;  /* 0x0000000714077209 */ /* 0x002fc80007810000 */
[C---:B------:R-:W-:Y:S01]  /*2e00*/  FSETP.NEU.FTZ.AND P0, PT, R7.reuse, -INF , PT ;  /* 0xff8000000700780b */ /* 0x040fe20003f1d000 */
[----:B------:R-:W-:-:S05]  /*2e10*/  FMUL.FTZ R24, R7, R8 ;  /* 0x0000000807187220 */ /* 0x000fca0000410000 */
[----:B------:R-:W-:Y:S02]  /*2e20*/  FSEL R24, R24, RZ, P0 ;  /* 0x000000ff18187208 */ /* 0x000fe40000000000 */
[----:B------:R-:W-:-:S03]  /*2e30*/  ISETP.NE.AND P0, PT, R12, RZ, PT ;  /* 0x000000ff0c00720c */ /* 0x000fc60003f05270 */
[--C-:B------:R-:W-:Y:S01]  /*2e40*/  FFMA.FTZ R65, R10, R8, -R24.reuse ;  /* 0x000000080a417223 */ /* 0x100fe20000010818 */
[----:B------:R-:W-:Y:S01]  /*2e50*/  FMNMX.FTZ R10, R3, R6, !PT ;  /* 0x00000006030a7209 */ /* 0x000fe20007810000 */
[-CC-:B------:R-:W-:Y:S01]  /*2e60*/  FFMA.FTZ R69, R91, R8.reuse, -R24.reuse ;  /* 0x000000085b457223 */ /* 0x180fe20000010818 */
[----:B------:R-:W-:Y:S01]  /*2e70*/  FSEL R91, R79, -INF , P5 ;  /* 0xff8000004f5b7808 */ /* 0x000fe20002800000 */
        /* <DEDUP_REMOVED lines=10> */
[--C-:B------:R-:W-:Y:S01]  /*2f20*/  FFMA.FTZ R180, R9, R8, -R24.reuse ;  /* 0x0000000809b47223 */ /* 0x100fe20000010818 */
[----:B------:R-:W-:Y:S01]  /*2f30*/  FSEL R97, R86, -INF , P2 ;  /* 0xff80000056617808 */ /* 0x000fe20001000000 */
[----:B------:R-:W-:Y:S01]  /*2f40*/  MUFU.EX2 R65, R65 ;  /* 0x0000004100417308 */ /* 0x000fe20000000800 */
[----:B------:R-:W-:Y:S01]  /*2f50*/  FMNMX.FTZ R10, R21, R10, !PT ;  /* 0x0000000a150a7209 */ /* 0x000fe20007810000 */
[-CC-:B------:R-:W-:Y:S01]  /*2f60*/  FFMA.FTZ R176, R75, R8.reuse, -R24.reuse ;  /* 0x000000084bb07223 */ /* 0x180fe20000010818 */
[-CC-:B------:R-:W-:Y:S01]  /*2f70*/  FFMA.FTZ R73, R99, R8.reuse, -R24.reuse ;  /* 0x0000000863497223 */ /* 0x180fe20000010818 */
[--C-:B------:R-:W-:Y:S01]  /*2f80*/  FFMA.FTZ R174, R101, R8, -R24.reuse ;  /* 0x0000000865ae7223 */ /* 0x100fe20000010818 */
[----:B------:R-:W-:Y:S01]  /*2f90*/  FMNMX.FTZ R10, R25, R10, !PT ;  /* 0x0000000a190a7209 */ /* 0x000fe20007810000 */
[-CC-:B------:R-:W-:Y:S01]  /*2fa0*/  FFMA.FTZ R75, R103, R8.reuse, -R24.reuse ;  /* 0x00000008674b7223 */ /* 0x180fe20000010818 */
[--C-:B------:R-:W-:Y:S01]  /*2fb0*/  FFMA.FTZ R168, R105, R8, -R24.reuse ;  /* 0x0000000869a87223 */ /* 0x100fe20000010818 */
[----:B------:R-:W1:Y:S01]  /*2fc0*/  MUFU.EX2 R180, R180 ;  /* 0x000000b400b47308 */ /* 0x000e620000000800 */
[----:B------:R-:W-:Y:S01]  /*2fd0*/  FMNMX.FTZ R10, R27, R10, !PT ;  /* 0x0000000a1b0a7209 */ /* 0x000fe20007810000 */
[-CC-:B------:R-:W-:Y:S01]  /*2fe0*/  FFMA.FTZ R77, R107, R8.reuse, -R24.reuse ;  /* 0x000000086b4d7223 */ /* 0x180fe20000010818 */
[-CC-:B------:R-:W-:Y:S01]  /*2ff0*/  FFMA.FTZ R170, R109, R8.reuse, -R24.reuse ;  /* 0x000000086daa7223 */ /* 0x180fe20000010818 */
[--C-:B------:R-:W-:Y:S01]  /*3000*/  FFMA.FTZ R111, R111, R8, -R24.reuse ;  /* 0x000000086f6f7223 */ /* 0x100fe20000010818 */
[----:B------:R-:W-:Y:S01]  /*3010*/  FMNMX.FTZ R10, R29, R10, !PT ;  /* 0x0000000a1d0a7209 */ /* 0x000fe20007810000 */
[-CC-:B------:R-:W-:Y:S01]  /*3020*/  FFMA.FTZ R152, R113, R8.reuse, -R24.reuse ;  /* 0x0000000871987223 */ /* 0x180fe20000010818 */
[--C-:B------:R-:W-:Y:S01]  /*3030*/  FFMA.FTZ R81, R115, R8, -R24.reuse ;  /* 0x0000000873517223 */ /* 0x100fe20000010818 */
[----:B------:R-:W2:Y:S01]  /*3040*/  MUFU.EX2 R182, R182 ;  /* 0x000000b600b67308 */ /* 0x000ea20000000800 */
[----:B------:R-:W-:Y:S01]  /*3050*/  FMNMX.FTZ R10, R31, R10, !PT ;  /* 0x0000000a1f0a7209 */ /* 0x000fe20007810000 */
[-CC-:B------:R-:W-:Y:S01]  /*3060*/  FFMA.FTZ R154, R117, R8.reuse, -R24.reuse ;  /* 0x00000008759a7223 */ /* 0x180fe20000010818 */
[-CC-:B------:R-:W-:Y:S01]  /*3070*/  FFMA.FTZ R83, R119, R8.reuse, -R24.reuse ;  /* 0x0000000877537223 */ /* 0x180fe20000010818 */
[--C-:B------:R-:W-:Y:S01]  /*3080*/  FFMA.FTZ R156, R121, R8, -R24.reuse ;  /* 0x00000008799c7223 */ /* 0x100fe20000010818 */
[----:B------:R-:W-:Y:S01]  /*3090*/  FMNMX.FTZ R10, R33, R10, !PT ;  /* 0x0000000a210a7209 */ /* 0x000fe20007810000 */
[-CC-:B------:R-:W-:Y:S01]  /*30a0*/  FFMA.FTZ R123, R123, R8.reuse, -R24.reuse ;  /* 0x000000087b7b7223 */ /* 0x180fe20000010818 */
[--C-:B------:R-:W-:Y:S01]  /*30b0*/  FFMA.FTZ R125, R125, R8, -R24.reuse ;  /* 0x000000087d7d7223 */ /* 0x100fe20000010818 */
[----:B------:R-:W3:Y:S01]  /*30c0*/  MUFU.EX2 R67, R67 ;  /* 0x0000004300437308 */ /* 0x000ee20000000800 */
[----:B------:R-:W-:Y:S01]  /*30d0*/  FMNMX.FTZ R10, R35, R10, !PT ;  /* 0x0000000a230a7209 */ /* 0x000fe20007810000 */
[-CC-:B------:R-:W-:Y:S01]  /*30e0*/  FFMA.FTZ R127, R127, R8.reuse, -R24.reuse ;  /* 0x000000087f7f7223 */ /* 0x180fe20000010818 */
[-CC-:B------:R-:W-:Y:S01]  /*30f0*/  FFMA.FTZ R129, R129, R8.reuse, -R24.reuse ;  /* 0x0000000881817223 */ /* 0x180fe20000010818 */
[--C-:B------:R-:W-:Y:S01]  /*3100*/  FFMA.FTZ R131, R131, R8, -R24.reuse ;  /* 0x0000000883837223 */ /* 0x100fe20000010818 */
[----:B------:R-:W-:Y:S01]  /*3110*/  FMNMX.FTZ R10, R37, R10, !PT ;  /* 0x0000000a250a7209 */ /* 0x000fe20007810000 */
[-CC-:B------:R-:W-:Y:S01]  /*3120*/  FFMA.FTZ R133, R133, R8.reuse, -R24.reuse ;  /* 0x0000000885857223 */ /* 0x180fe20000010818 */
[--C-:B------:R-:W-:Y:S01]  /*3130*/  FFMA.FTZ R135, R135, R8, -R24.reuse ;  /* 0x0000000887877223 */ /* 0x100fe20000010818 */
[----:B------:R-:W4:Y:S01]  /*3140*/  MUFU.EX2 R176, R176 ;  /* 0x000000b000b07308 */ /* 0x000f220000000800 */
[----:B------:R-:W-:Y:S01]  /*3150*/  FMNMX.FTZ R10, R39, R10, !PT ;  /* 0x0000000a270a7209 */ /* 0x000fe20007810000 */
[-CC-:B------:R-:W-:Y:S01]  /*3160*/  FFMA.FTZ R137, R137, R8.reuse, -R24.reuse ;  /* 0x0000000889897223 */ /* 0x180fe20000010818 */
[-CC-:B------:R-:W-:Y:S01]  /*3170*/  FFMA.FTZ R139, R139, R8.reuse, -R24.reuse ;  /* 0x000000088b8b7223 */ /* 0x180fe20000010818 */
[--C-:B------:R-:W-:Y:S01]  /*3180*/  FFMA.FTZ R141, R141, R8, -R24.reuse ;  /* 0x000000088d8d7223 */ /* 0x100fe20000010818 */
[----:B------:R-:W-:Y:S01]  /*3190*/  FMNMX.FTZ R10, R41, R10, !PT ;  /* 0x0000000a290a7209 */ /* 0x000fe20007810000 */
[----:B------:R-:W-:Y:S01]  /*31a0*/  FFMA.FTZ R24, R143, R8, -R24 ;  /* 0x000000088f187223 */ /* 0x000fe20000010818 */
[----:B------:R-:W-:Y:S01]  /*31b0*/  ISETP.GE.AND P2, PT, R89, 0x81, PT ;  /* 0x000000815900780c */ /* 0x000fe20003f46270 */
[----:B------:R-:W5:Y:S01]  /*31c0*/  MUFU.EX2 R69, R69 ;  /* 0x0000004500457308 */ /* 0x000f620000000800 */
[----:B------:R-:W-:-:S02]  /*31d0*/  FMNMX.FTZ R10, R43, R10, !PT ;  /* 0x0000000a2b0a7209 */ /* 0x000fc40007810000 */
[----:B------:R-:W-:Y:S02]  /*31e0*/  CS2R R142, SRZ ;  /* 0x00000000008e7805 */ /* 0x000fe4000001ff00 */
[----:B------:R-:W-:Y:S02]  /*31f0*/  CS2R R120, SRZ ;  /* 0x0000000000787805 */ /* 0x000fe4000001ff00 */
[----:B------:R-:W-:Y:S02]  /*3200*/  CS2R R118, SRZ ;  /* 0x0000000000767805 */ /* 0x000fe4000001ff00 */
[----:B------:R-:W-:Y:S02]  /*3210*/  FMNMX.FTZ R10, R45, R10, !PT ;  /* 0x0000000a2d0a7209 */ /* 0x000fe40007810000 */
[----:B------:R-:W-:Y:S02]  /*3220*/  CS2R R116, SRZ ;  /* 0x0000000000747805 */ /* 0x000fe4000001ff00 */
[----:B------:R-:W-:Y:S01]  /*3230*/  CS2R R114, SRZ ;  /* 0x0000000000727805 */ /* 0x000fe2000001ff00 */
[----:B------:R-:W-:Y:S01]  /*3240*/  MUFU.EX2 R178, R178 ;  /* 0x000000b200b27308 */ /* 0x000fe20000000800 */
        /* <DEDUP_REMOVED lines=12> */
[----:B------:R-:W-:Y:S01]  /*3310*/  FMNMX.FTZ R10, R53, R10, !PT ;  /* 0x0000000a350a7209 */ /* 0x000fe20007810000 */
[----:B------:R-:W-:Y:S03]  /*3320*/  MUFU.EX2 R172, R172 ;  /* 0x000000ac00ac7308 */ /* 0x000fe60000000800 */
[----:B------:R-:W-:-:S04]  /*3330*/  FMNMX.FTZ R10, R55, R10, !PT ;  /* 0x0000000a370a7209 */ /* 0x000fc80007810000 */
        /* <DEDUP_REMOVED lines=14> */
[----:B------:R-:W-:-:S05]  /*3420*/  FMNMX.FTZ R10, R87, R10, !PT ;  /* 0x0000000a570a7209 */ /* 0x000fca0007810000 */
[----:B------:R-:W1:Y:S01]  /*3430*/  SHFL.BFLY PT, R9, R10, 0x2, 0x1f ;  /* 0x0c401f000a097f89 */ /* 0x000e6200000e0000 */
[----:B------:R-:W-:Y:S08]  /*3440*/  MUFU.EX2 R170, R170 ;  /* 0x000000aa00aa7308 */ /* 0x000ff00000000800 */
[----:B------:R2:W-:Y:S08]  /*3450*/  MUFU.EX2 R79, R111 ;  /* 0x0000006f004f7308 */ /* 0x0005f00000000800 */
[----:B------:R-:W-:Y:S01]  /*3460*/  MUFU.EX2 R152, R152 ;  /* 0x0000009800987308 */ /* 0x000fe20000000800 */
[----:B--2---:R-:W-:-:S02]  /*3470*/  CS2R R110, SRZ ;  /* 0x00000000006e7805 */ /* 0x004fc4000001ff00 */
[----:B-1----:R-:W-:-:S05]  /*3480*/  FMNMX.FTZ R12, R10, R9, !PT ;  /* 0x000000090a0c7209 */ /* 0x002fca0007810000 */
[----:B------:R-:W-:Y:S01]  /*3490*/  MUFU.EX2 R81, R81 ;  /* 0x0000005100517308 */ /* 0x000fe20000000800 */
[----:B------:R-:W1:Y:S07]  /*34a0*/  SHFL.BFLY PT, R9, R12, 0x1, 0x1f ;  /* 0x0c201f000c097f89 */ /* 0x000e6e00000e0000 */
[----:B------:R-:W-:Y:S08]  /*34b0*/  MUFU.EX2 R154, R154 ;  /* 0x0000009a009a7308 */ /* 0x000ff00000000800 */
[----:B------:R-:W-:Y:S08]  /*34c0*/  MUFU.EX2 R83, R83 ;  /* 0x0000005300537308 */ /* 0x000ff00000000800 */
[----:B------:R-:W-:Y:S01]  /*34d0*/  MUFU.EX2 R156, R156 ;  /* 0x0000009c009c7308 */ /* 0x000fe20000000800 */
[----:B-1----:R-:W-:-:S04]  /*34e0*/  FMNMX.FTZ R9, R12, R9, !PT ;  /* 0x000000090c097209 */ /* 0x002fc80007810000 */
[C---:B------:R-:W-:Y:S01]  /*34f0*/  FSETP.NEU.FTZ.AND P1, PT, R9.reuse, -INF , PT ;  /* 0xff8000000900780b */ /* 0x040fe20003f3d000 */
[----:B------:R-:W-:Y:S02]  /*3500*/  FMUL.FTZ R10, R9, R8 ;  /* 0x00000008090a7220 */ /* 0x000fe40000410000 */
[----:B------:R-:W-:Y:S03]  /*3510*/  MUFU.EX2 R123, R123 ;  /* 0x0000007b007b7308 */ /* 0x000fe60000000800 */
[----:B------:R-:W-:Y:S02]  /*3520*/  FSEL R10, R10, RZ, P1 ;  /* 0x000000ff0a0a7208 */ /* 0x000fe40000800000 */
[----:B------:R-:W-:-:S03]  /*3530*/  ISETP.NE.AND P1, PT, R18, RZ, PT ;  /* 0x000000ff1200720c */ /* 0x000fc60003f25270 */
        /* <DEDUP_REMOVED lines=15> */
[-CC-:B------:R-:W-:Y:S01]  /*3630*/  FFMA.FTZ R39, R39, R8.reuse, -R10.reuse ;  /* 0x0000000827277223 */ /* 0x180fe2000001080a */
[----:B------:R-:W2:Y:S01]  /*3640*/  MUFU.EX2 R6, R6 ;  /* 0x0000000600067308 */ /* 0x000ea20000000800 */
[----:B-1----:R-:W-:Y:S01]  /*3650*/  FADD.FTZ R3, R180, R65 ;  /* 0x00000041b4037221 */ /* 0x002fe20000010000 */
[-CC-:B------:R-:W-:Y:S01]  /*3660*/  FFMA.FTZ R41, R41, R8.reuse, -R10.reuse ;  /* 0x0000000829297223 */ /* 0x180fe2000001080a */
[-CC-:B------:R-:W-:Y:S01]  /*3670*/  FFMA.FTZ R43, R43, R8.reuse, -R10.reuse ;  /* 0x000000082b2b7223 */ /* 0x180fe2000001080a */
[-CC-:B------:R-:W-:Y:S01]  /*3680*/  FFMA.FTZ R45, R45, R8.reuse, -R10.reuse ;  /* 0x000000082d2d7223 */ /* 0x180fe2000001080a */
[----:B------:R-:W-:Y:S01]  /*3690*/  FADD.FTZ R34, R182, R3 ;  /* 0x00000003b6227221 */ /* 0x000fe20000010000 */
        /* <DEDUP_REMOVED lines=10> */
[----:B------:R3:W4:Y:S01]  /*3740*/  MUFU.EX2 R12, R13 ;  /* 0x0000000d000c7308 */ /* 0x0007220000000800 */
[----:B-----5:R-:W-:Y:S01]  /*3750*/  FADD.FTZ R3, R69, R36 ;  /* 0x0000002445037221 */ /* 0x020fe20000010000 */
[----:B--2---:R-:W-:Y:S01]  /*3760*/  FADD.FTZ R36, R181, R6 ;  /* 0x00000006b5247221 */ /* 0x004fe20000010000 */
[-CC-:B------:R-:W-:Y:S01]  /*3770*/  FFMA.FTZ R61, R61, R8.reuse, -R10.reuse ;  /* 0x000000083d3d7223 */ /* 0x180fe2000001080a */
[-CC-:B------:R-:W-:Y:S01]  /*3780*/  FFMA.FTZ R63, R63, R8.reuse, -R10.reuse ;  /* 0x000000083f3f7223 */ /* 0x180fe2000001080a */
[----:B------:R-:W-:Y:S01]  /*3790*/  FADD.FTZ R38, R178, R3 ;  /* 0x00000003b2267221 */ /* 0x000fe20000010000 */
[-CC-:B------:R-:W-:Y:S01]  /*37a0*/  FFMA.FTZ R85, R85, R8.reuse, -R10.reuse ;  /* 0x0000000855557223 */ /* 0x180fe2000001080a */
[-C--:B------:R-:W-:Y:S01]  /*37b0*/  FFMA.FTZ R91, R91, R8.reuse, -R10 ;  /* 0x000000085b5b7223 */ /* 0x080fe2000001080a */
[----:B------:R-:W2:Y:S01]  /*37c0*/  MUFU.EX2 R15, R15 ;  /* 0x0000000f000f7308 */ /* 0x000ea20000000800 */
[----:B---3--:R-:W-:Y:S01]  /*37d0*/  FADD.FTZ R13, R71, R38 ;  /* 0x00000026470d7221 */ /* 0x008fe20000010000 */
[----:B-1----:R-:W-:Y:S01]  /*37e0*/  FADD.FTZ R3, R11, R36 ;  /* 0x000000240b037221 */ /* 0x002fe20000010000 */
[-CC-:B------:R-:W-:Y:S01]  /*37f0*/  FFMA.FTZ R93, R93, R8.reuse, -R10.reuse ;  /* 0x000000085d5d7223 */ /* 0x180fe2000001080a */
[-CC-:B------:R-:W-:Y:S01]  /*3800*/  FFMA.FTZ R95, R95, R8.reuse, -R10.reuse ;  /* 0x000000085f5f7223 */ /* 0x180fe2000001080a */
[----:B------:R-:W-:Y:S01]  /*3810*/  FADD.FTZ R40, R172, R13 ;  /* 0x0000000dac287221 */ /* 0x000fe20000010000 */
[-CC-:B------:R-:W-:Y:S01]  /*3820*/  FFMA.FTZ R97, R97, R8.reuse, -R10.reuse ;  /* 0x0000000861617223 */ /* 0x180fe2000001080a */
[----:B------:R-:W-:Y:S01]  /*3830*/  FFMA.FTZ R87, R87, R8, -R10 ;  /* 0x0000000857577223 */ /* 0x000fe2000001080a */
[----:B------:R-:W1:Y:S01]  /*3840*/  MUFU.EX2 R14, R21 ;  /* 0x00000015000e7308 */ /* 0x000e620000000800 */
[----:B----4-:R-:W-:Y:S01]  /*3850*/  FADD.FTZ R38, R12, R3 ;  /* 0x000000030c267221 */ /* 0x010fe20000010000 */
[----:B------:R-:W-:Y:S01]  /*3860*/  FADD.FTZ R13, R73, R40 ;  /* 0x00000028490d7221 */ /* 0x000fe20000010000 */
[----:B------:R-:W-:-:S02]  /*3870*/  F2FP.BF16.F32.PACK_AB R181, R6, R181 ;  /* 0x000000b506b5723e */ /* 0x000fc400000010ff */
[----:B------:R-:W-:Y:S01]  /*3880*/  F2FP.BF16.F32.PACK_AB R183, R12, R11 ;  /* 0x0000000b0cb7723e */ /* 0x000fe200000010ff */
[----:B------:R-:W-:Y:S01]  /*3890*/  FADD.FTZ R40, R174, R13 ;  /* 0x0000000dae287221 */ /* 0x000fe20000010000 */
[----:B------:R-:W-:Y:S01]  /*38a0*/  F2FP.BF16.F32.PACK_AB R180, R65, R180 ;  /* 0x000000b441b4723e */ /* 0x000fe200000010ff */
[----:B------:R-:W3:Y:S01]  /*38b0*/  MUFU.EX2 R25, R25 ;  /* 0x0000001900197308 */ /* 0x000ee20000000800 */
[----:B--2---:R-:W-:Y:S01]  /*38c0*/  FADD.FTZ R3, R15, R38 ;  /* 0x000000260f037221 */ /* 0x004fe20000010000 */
[----:B------:R-:W-:Y:S02]  /*38d0*/  F2FP.BF16.F32.PACK_AB R182, R67, R182 ;  /* 0x000000b643b6723e */ /* 0x000fe400000010ff */
[----:B------:R-:W-:Y:S02]  /*38e0*/  F2FP.BF16.F32.PACK_AB R176, R69, R176 ;  /* 0x000000b045b0723e */ /* 0x000fe400000010ff */
[----:B------:R-:W-:Y:S02]  /*38f0*/  F2FP.BF16.F32.PACK_AB R178, R71, R178 ;  /* 0x000000b247b2723e */ /* 0x000fe400000010ff */
[----:B------:R-:W2:Y:S01]  /*3900*/  MUFU.EX2 R20, R27 ;  /* 0x0000001b00147308 */ /* 0x000ea20000000800 */
[----:B-1----:R-:W-:Y:S01]  /*3910*/  FADD.FTZ R38, R14, R3 ;  /* 0x000000030e267221 */ /* 0x002fe20000010000 */
[----:B------:R-:W-:Y:S01]  /*3920*/  FADD.FTZ R3, R75, R40 ;  /* 0x000000284b037221 */ /* 0x000fe20000010000 */
[----:B------:R-:W-:-:S02]  /*3930*/  F2FP.BF16.F32.PACK_AB R172, R73, R172 ;  /* 0x000000ac49ac723e */ /* 0x000fc400000010ff */
[----:B------:R-:W-:Y:S01]  /*3940*/  F2FP.BF16.F32.PACK_AB R174, R75, R174 ;  /* 0x000000ae4bae723e */ /* 0x000fe200000010ff */
[----:B------:R-:W-:Y:S01]  /*3950*/  FADD.FTZ R40, R168, R3 ;  /* 0x00000003a8287221 */ /* 0x000fe20000010000 */
[----:B------:R-:W-:Y:S01]  /*3960*/  @P1 VIADD R3, R0, 0x34840 ;  /* 0x0003484000031836 */ /* 0x000fe20000000000 */
[----:B------:R-:W1:Y:S01]  /*3970*/  MUFU.EX2 R29, R29 ;  /* 0x0000001d001d7308 */ /* 0x000e620000000800 */
[----:B---3--:R-:W-:Y:S01]  /*3980*/  FADD.FTZ R13, R25, R38 ;  /* 0x00000026190d7221 */ /* 0x008fe20000010000 */
[C---:B------:R-:W-:Y:S01]  /*3990*/  FADD.FTZ R21, R77.reuse, R40 ;  /* 0x000000284d157221 */ /* 0x040fe20000010000 */
[----:B------:R-:W-:Y:S02]  /*39a0*/  F2FP.BF16.F32.PACK_AB R168, R77, R168 ;  /* 0x000000a84da8723e */ /* 0x000fe400000010ff */
[----:B------:R-:W-:Y:S01]  /*39b0*/  @P1 PRMT R3, R22, 0x654, R3 ;  /* 0x0000065416031816 */ /* 0x000fe20000000003 */
[----:B------:R-:W-:Y:S01]  /*39c0*/  FADD.FTZ R40, R170, R21 ;  /* 0x00000015aa287221 */ /* 0x000fe20000010000 */
[----:B------:R-:W-:Y:S01]  /*39d0*/  F2FP.BF16.F32.PACK_AB R170, R79, R170 ;  /* 0x000000aa4faa723e */ /* 0x000fe200000010ff */
[----:B------:R-:W3:Y:S01]  /*39e0*/  MUFU.EX2 R26, R31 ;  /* 0x0000001f001a7308 */ /* 0x000ee20000000800 */
[----:B--2---:R-:W-:Y:S01]  /*39f0*/  FADD.FTZ R38, R20, R13 ;  /* 0x0000000d14267221 */ /* 0x004fe20000010000 */
[----:B------:R2:W-:Y:S01]  /*3a00*/  @P1 SYNCS.ARRIVE.TRANS64.RED.A1T0 RZ, [R3+URZ], RZ ;  /* 0x000000ff03ff19a7 */ /* 0x0005e2000810043f */
[----:B------:R-:W-:-:S02]  /*3a10*/  F2FP.BF16.F32.PACK_AB R177, R14, R15 ;  /* 0x0000000f0eb1723e */ /* 0x000fc400000010ff */
[----:B------:R-:W-:-:S03]  /*3a20*/  F2FP.BF16.F32.PACK_AB R179, R20, R25 ;  /* 0x0000001914b3723e */ /* 0x000fc600000010ff */
[----:B------:R-:W2:Y:S01]  /*3a30*/  MUFU.EX2 R33, R33 ;  /* 0x0000002100217308 */ /* 0x000ea20000000800 */
[----:B-1----:R-:W-:-:S07]  /*3a40*/  FADD.FTZ R13, R29, R38 ;  /* 0x000000261d0d7221 */ /* 0x002fce0000010000 */
[----:B------:R-:W1:Y:S01]  /*3a50*/  MUFU.EX2 R28, R35 ;  /* 0x00000023001c7308 */ /* 0x000e620000000800 */
[C---:B---3--:R-:W-:Y:S01]  /*3a60*/  FADD.FTZ R38, R26.reuse, R13 ;  /* 0x0000000d1a267221 */ /* 0x048fe20000010000 */
[----:B------:R-:W-:Y:S01]  /*3a70*/  FADD.FTZ R13, R79, R40 ;  /* 0x000000284f0d7221 */ /* 0x000fe20000010000 */
[----:B------:R-:W-:-:S03]  /*3a80*/  F2FP.BF16.F32.PACK_AB R173, R26, R29 ;  /* 0x0000001d1aad723e */ /* 0x000fc600000010ff */
[----:B------:R-:W-:Y:S01]  /*3a90*/  FADD.FTZ R42, R152, R13 ;  /* 0x0000000d982a7221 */ /* 0x000fe20000010000 */
[----:B------:R-:W-:Y:S01]  /*3aa0*/  F2FP.BF16.F32.PACK_AB R152, R81, R152 ;  /* 0x000000985198723e */ /* 0x000fe200000010ff */
[----:B------:R-:W3:Y:S01]  /*3ab0*/  MUFU.EX2 R37, R37 ;  /* 0x0000002500257308 */ /* 0x000ee20000000800 */
[----:B--2---:R-:W-:Y:S01]  /*3ac0*/  FADD.FTZ R3, R33, R38 ;  /* 0x0000002621037221 */ /* 0x004fe20000010000 */
[----:B------:R-:W-:-:S04]  /*3ad0*/  FADD.FTZ R13, R81, R42 ;  /* 0x0000002a510d7221 */ /* 0x000fc80000010000 */
[----:B------:R-:W-:Y:S01]  /*3ae0*/  FADD.FTZ R42, R154, R13 ;  /* 0x0000000d9a2a7221 */ /* 0x000fe20000010000 */
[C---:B------:R-:W-:Y:S01]  /*3af0*/  F2FP.BF16.F32.PACK_AB R154, R83.reuse, R154 ;  /* 0x0000009a539a723e */ /* 0x040fe200000010ff */
[----:B------:R-:W2:Y:S01]  /*3b00*/  MUFU.EX2 R30, R39 ;  /* 0x00000027001e7308 */ /* 0x000ea20000000800 */
[C---:B-1----:R-:W-:Y:S01]  /*3b10*/  FADD.FTZ R40, R28.reuse, R3 ;  /* 0x000000031c287221 */ /* 0x042fe20000010000 */
[----:B------:R-:W-:Y:S01]  /*3b20*/  FADD.FTZ R13, R83, R42 ;  /* 0x0000002a530d7221 */ /* 0x000fe20000010000 */
[----:B------:R-:W-:-:S03]  /*3b30*/  F2FP.BF16.F32.PACK_AB R175, R28, R33 ;  /* 0x000000211caf723e */ /* 0x000fc600000010ff */
[----:B------:R-:W-:Y:S01]  /*3b40*/  FADD.FTZ R42, R156, R13 ;  /* 0x0000000d9c2a7221 */ /* 0x000fe20000010000 */
[----:B------:R-:W-:Y:S01]  /*3b50*/  F2FP.BF16.F32.PACK_AB R156, R123, R156 ;  /* 0x0000009c7b9c723e */ /* 0x000fe200000010ff */
[----:B------:R-:W1:Y:S01]  /*3b60*/  MUFU.EX2 R41, R41 ;  /* 0x0000002900297308 */ /* 0x000e620000000800 */
[----:B---3--:R-:W-:Y:S01]  /*3b70*/  FADD.FTZ R3, R37, R40 ;  /* 0x0000002825037221 */ /* 0x008fe20000010000 */
[----:B------:R-:W-:Y:S01]  /*3b80*/  FADD.FTZ R42, R123, R42 ;  /* 0x0000002a7b2a7221 */ /* 0x000fe20000010000 */
[----:B------:R-:W-:-:S03]  /*3b90*/  CS2R R122, SRZ ;  /* 0x00000000007a7805 */ /* 0x000fc6000001ff00 */
[----:B------:R-:W-:Y:S02]  /*3ba0*/  FADD.FTZ R13, R125, R42 ;  /* 0x0000002a7d0d7221 */ /* 0x000fe40000010000 */
[----:B------:R-:W3:Y:S01]  /*3bb0*/  MUFU.EX2 R32, R43 ;  /* 0x0000002b00207308 */ /* 0x000ee20000000800 */
[C---:B--2---:R-:W-:Y:S01]  /*3bc0*/  FADD.FTZ R40, R30.reuse, R3 ;  /* 0x000000031e287221 */ /* 0x044fe20000010000 */
[----:B------:R-:W-:-:S06]  /*3bd0*/  F2FP.BF16.F32.PACK_AB R169, R30, R37 ;  /* 0x000000251ea9723e */ /* 0x000fcc00000010ff */
[----:B------:R-:W2:Y:S01]  /*3be0*/  MUFU.EX2 R45, R45 ;  /* 0x0000002d002d7308 */ /* 0x000ea20000000800 */
[----:B-1----:R-:W-:-:S07]  /*3bf0*/  FADD.FTZ R3, R41, R40 ;  /* 0x0000002829037221 */ /* 0x002fce0000010000 */
[----:B------:R-:W1:Y:S01]  /*3c00*/  MUFU.EX2 R34, R47 ;  /* 0x0000002f00227308 */ /* 0x000e620000000800 */
[C---:B---3--:R-:W-:Y:S01]  /*3c10*/  FADD.FTZ R40, R32.reuse, R3 ;  /* 0x0000000320287221 */ /* 0x048fe20000010000 */
[----:B------:R-:W-:-:S06]  /*3c20*/  F2FP.BF16.F32.PACK_AB R171, R32, R41 ;  /* 0x0000002920ab723e */ /* 0x000fcc00000010ff */
[----:B------:R3:W4:Y:S01]  /*3c30*/  MUFU.EX2 R158, R127 ;  /* 0x0000007f009e7308 */ /* 0x0007220000000800 */
[----:B--2---:R-:W-:-:S07]  /*3c40*/  FADD.FTZ R3, R45, R40 ;  /* 0x000000282d037221 */ /* 0x004fce0000010000 */
[----:B------:R-:W2:Y:S01]  /*3c50*/  MUFU.EX2 R49, R49 ;  /* 0x0000003100317308 */ /* 0x000ea20000000800 */
[C---:B-1----:R-:W-:Y:S01]  /*3c60*/  FADD.FTZ R40, R34.reuse, R3 ;  /* 0x0000000322287221 */ /* 0x042fe20000010000 */
[----:B------:R-:W-:Y:S02]  /*3c70*/  F2FP.BF16.F32.PACK_AB R153, R34, R45 ;  /* 0x0000002d2299723e */ /* 0x000fe400000010ff */
[----:B---3--:R-:W-:-:S04]  /*3c80*/  CS2R R126, SRZ ;  /* 0x00000000007e7805 */ /* 0x008fc8000001ff00 */
[----:B------:R-:W1:Y:S01]  /*3c90*/  MUFU.EX2 R129, R129 ;  /* 0x0000008100817308 */ /* 0x000e620000000800 */
[C---:B----4-:R-:W-:Y:S01]  /*3ca0*/  FADD.FTZ R42, R158.reuse, R13 ;  /* 0x0000000d9e2a7221 */ /* 0x050fe20000010000 */
[----:B------:R-:W-:Y:S02]  /*3cb0*/  F2FP.BF16.F32.PACK_AB R158, R158, R125 ;  /* 0x0000007d9e9e723e */ /* 0x000fe400000010ff */
[----:B------:R-:W-:-:S04]  /*3cc0*/  CS2R R124, SRZ ;  /* 0x00000000007c7805 */ /* 0x000fc8000001ff00 */
[----:B------:R-:W3:Y:S01]  /*3cd0*/  MUFU.EX2 R36, R51 ;  /* 0x0000003300247308 */ /* 0x000ee20000000800 */
[----:B--2---:R-:W-:-:S07]  /*3ce0*/  FADD.FTZ R3, R49, R40 ;  /* 0x0000002831037221 */ /* 0x004fce0000010000 */
[----:B------:R2:W4:Y:S01]  /*3cf0*/  MUFU.EX2 R160, R131 ;  /* 0x0000008300a07308 */ /* 0x0005220000000800 */
[----:B-1----:R-:W-:-:S07]  /*3d00*/  FADD.FTZ R13, R129, R42 ;  /* 0x0000002a810d7221 */ /* 0x002fce0000010000 */
[----:B------:R-:W1:Y:S01]  /*3d10*/  MUFU.EX2 R53, R53 ;  /* 0x0000003500357308 */ /* 0x000e620000000800 */
[C---:B---3--:R-:W-:Y:S01]  /*3d20*/  FADD.FTZ R42, R36.reuse, R3 ;  /* 0x00000003242a7221 */ /* 0x048fe20000010000 */
[----:B------:R-:W-:Y:S02]  /*3d30*/  F2FP.BF16.F32.PACK_AB R155, R36, R49 ;  /* 0x00000031249b723e */ /* 0x000fe400000010ff */
[----:B--2---:R-:W-:-:S04]  /*3d40*/  CS2R R130, SRZ ;  /* 0x0000000000827805 */ /* 0x004fc8000001ff00 */
[----:B------:R-:W2:Y:S01]  /*3d50*/  MUFU.EX2 R133, R133 ;  /* 0x0000008500857308 */ /* 0x000ea20000000800 */
[C---:B----4-:R-:W-:Y:S01]  /*3d60*/  FADD.FTZ R44, R160.reuse, R13 ;  /* 0x0000000da02c7221 */ /* 0x050fe20000010000 */
[----:B------:R-:W-:Y:S02]  /*3d70*/  F2FP.BF16.F32.PACK_AB R160, R160, R129 ;  /* 0x00000081a0a0723e */ /* 0x000fe400000010ff */
[----:B------:R-:W-:-:S04]  /*3d80*/  CS2R R128, SRZ ;  /* 0x0000000000807805 */ /* 0x000fc8000001ff00 */
[----:B------:R-:W3:Y:S01]  /*3d90*/  MUFU.EX2 R0, R55 ;  /* 0x0000003700007308 */ /* 0x000ee20000000800 */
[----:B-1----:R-:W-:-:S07]  /*3da0*/  FADD.FTZ R3, R53, R42 ;  /* 0x0000002a35037221 */ /* 0x002fce0000010000 */
[----:B------:R1:W4:Y:S01]  /*3db0*/  MUFU.EX2 R162, R135 ;  /* 0x0000008700a27308 */ /* 0x0003220000000800 */
[----:B--2---:R-:W-:-:S07]  /*3dc0*/  FADD.FTZ R13, R133, R44 ;  /* 0x0000002c850d7221 */ /* 0x004fce0000010000 */
[----:B------:R-:W2:Y:S01]  /*3dd0*/  MUFU.EX2 R57, R57 ;  /* 0x0000003900397308 */ /* 0x000ea20000000800 */
[C---:B---3--:R-:W-:Y:S01]  /*3de0*/  FADD.FTZ R42, R0.reuse, R3 ;  /* 0x00000003002a7221 */ /* 0x048fe20000010000 */
[----:B------:R-:W-:Y:S02]  /*3df0*/  F2FP.BF16.F32.PACK_AB R157, R0, R53 ;  /* 0x00000035009d723e */ /* 0x000fe400000010ff */
[----:B-1----:R-:W-:-:S04]  /*3e00*/  CS2R R134, SRZ ;  /* 0x0000000000867805 */ /* 0x002fc8000001ff00 */
        /* <DEDUP_REMOVED lines=18> */
[----:B------:R-:W1:Y:S01]  /*3f30*/  MUFU.EX2 R24, R24 ;  /* 0x0000001800187308 */ /* 0x000e620000000800 */
[----:B--2---:R-:W-:-:S07]  /*3f40*/  FADD.FTZ R13, R141, R46 ;  /* 0x0000002e8d0d7221 */ /* 0x004fce0000010000 */
[----:B------:R-:W2:Y:S01]  /*3f50*/  MUFU.EX2 R85, R85 ;  /* 0x0000005500557308 */ /* 0x000ea20000000800 */
[C---:B---3--:R-:W-:Y:S01]  /*3f60*/  FADD.FTZ R44, R10.reuse, R3 ;  /* 0x000000030a2c7221 */ /* 0x048fe20000010000 */
[----:B------:R-:W-:Y:S02]  /*3f70*/  F2FP.BF16.F32.PACK_AB R161, R10, R61 ;  /* 0x0000003d0aa1723e */ /* 0x000fe400000010ff */
[----:B------:R-:W-:-:S04]  /*3f80*/  MOV R10, 0x3f800000 ;  /* 0x3f800000000a7802 */ /* 0x000fc80000000f00 */
[----:B------:R3:W4:Y:S01]  /*3f90*/  MUFU.EX2 R40, R91 ;  /* 0x0000005b00287308 */ /* 0x0007220000000800 */
[C---:B-1----:R-:W-:Y:S01]  /*3fa0*/  FADD.FTZ R3, R24.reuse, R13 ;  /* 0x0000000d18037221 */ /* 0x042fe20000010000 */
[----:B------:R-:W-:Y:S02]  /*3fb0*/  F2FP.BF16.F32.PACK_AB R166, R24, R141 ;  /* 0x0000008d18a6723e */ /* 0x000fe400000010ff */
[----:B------:R-:W-:-:S04]  /*3fc0*/  CS2R R140, SRZ ;  /* 0x00000000008c7805 */ /* 0x000fc8000001ff00 */
[----:B------:R-:W1:Y:S01]  /*3fd0*/  MUFU.EX2 R93, R93 ;  /* 0x0000005d005d7308 */ /* 0x000e620000000800 */
[----:B--2---:R-:W-:Y:S01]  /*3fe0*/  FADD.FTZ R13, R85, R44 ;  /* 0x0000002c550d7221 */ /* 0x004fe20000010000 */
[----:B---3--:R-:W-:-:S06]  /*3ff0*/  CS2R R90, SRZ ;  /* 0x00000000005a7805 */ /* 0x008fcc000001ff00 */
[----:B------:R2:W3:Y:S01]  /*4000*/  MUFU.EX2 R42, R95 ;  /* 0x0000005f002a7308 */ /* 0x0004e20000000800 */
[C---:B----4-:R-:W-:Y:S01]  /*4010*/  FADD.FTZ R12, R40.reuse, R13 ;  /* 0x0000000d280c7221 */ /* 0x050fe20000010000 */
[----:B------:R-:W-:-:S06]  /*4020*/  F2FP.BF16.F32.PACK_AB R163, R40, R85 ;  /* 0x0000005528a3723e */ /* 0x000fcc00000010ff */
[----:B------:R-:W4:Y:S01]  /*4030*/  MUFU.EX2 R97, R97 ;  /* 0x0000006100617308 */ /* 0x000f220000000800 */
[----:B-1----:R-:W-:Y:S01]  /*4040*/  FADD.FTZ R11, R93, R12 ;  /* 0x0000000c5d0b7221 */ /* 0x002fe20000010000 */
[----:B--2---:R-:W-:-:S06]  /*4050*/  CS2R R94, SRZ ;  /* 0x00000000005e7805 */ /* 0x004fcc000001ff00 */
[----:B------:R-:W1:Y:S01]  /*4060*/  MUFU.EX2 R6, R87 ;  /* 0x0000005700067308 */ /* 0x000e620000000800 */
[C---:B---3--:R-:W-:Y:S01]  /*4070*/  FADD.FTZ R12, R42.reuse, R11 ;  /* 0x0000000b2a0c7221 */ /* 0x048fe20000010000 */
[----:B------:R-:W-:Y:S02]  /*4080*/  F2FP.BF16.F32.PACK_AB R165, R42, R93 ;  /* 0x0000005d2aa5723e */ /* 0x000fe400000010ff */
[----:B------:R-:W-:Y:S01]  /*4090*/  CS2R R92, SRZ ;  /* 0x00000000005c7805 */ /* 0x000fe2000001ff00 */
[----:B----4-:R-:W-:-:S04]  /*40a0*/  FADD.FTZ R11, R97, R12 ;  /* 0x0000000c610b7221 */ /* 0x010fc80000010000 */
[C---:B-1----:R-:W-:Y:S01]  /*40b0*/  FADD.FTZ R0, R6.reuse, R11 ;  /* 0x0000000b06007221 */ /* 0x042fe20000010000 */
[----:B------:R-:W-:Y:S01]  /*40c0*/  F2FP.BF16.F32.PACK_AB R167, R6, R97 ;  /* 0x0000006106a7723e */ /* 0x000fe200000010ff */
[----:B------:R-:W-:Y:S01]  /*40d0*/  IMAD.MOV.U32 R6, RZ, RZ, 0x3f800000 ;  /* 0x3f800000ff067424 */ /* 0x000fe200078e00ff */
[----:B------:R-:W-:Y:S01]  /*40e0*/  CS2R R96, SRZ ;  /* 0x0000000000607805 */ /* 0x000fe2000001ff00 */
[----:B------:R-:W-:Y:S06]  /*40f0*/  @!P2 BRA `(.L_x_136) ;  /* 0x00000028007ca947 */ /* 0x000fec0003800000 */
[----:B------:R-:W-:Y:S01]  /*4100*/  VIADD R192, R192, 0xfffffffe ;  /* 0xfffffffec0c07836 */ /* 0x000fe20000000000 */
[----:B------:R-:W-:Y:S01]  /*4110*/  MOV R151, RZ ;  /* 0x000000ff00977202 */ /* 0x000fe20000000f00 */
[----:B------:R-:W-:Y:S01]  /*4120*/  IMAD.MOV.U32 R14, RZ, RZ, R9 ;  /* 0x000000ffff0e7224 */ /* 0x000fe200078e0009 */
[----:B------:R-:W-:Y:S01]  /*4130*/  UMOV UR4, UR39 ;  /* 0x0000002700047c82 */ /* 0x000fe20008000000 */
[----:B------:R-:W-:Y:S01]  /*4140*/  IMAD.MOV.U32 R12, RZ, RZ, R7 ;  /* 0x000000ffff0c7224 */ /* 0x000fe200078e0007 */
[----:B------:R-:W-:Y:S01]  /*4150*/  UMOV UR5, UR38 ;  /* 0x0000002600057c82 */ /* 0x000fe20008000000 */
[----:B------:R-:W-:Y:S01]  /*4160*/  IMAD.MOV.U32 R6, RZ, RZ, 0x3f800000 ;  /* 0x3f800000ff067424 */ /* 0x000fe200078e00ff */
[----:B------:R-:W-:-:S06]  /*4170*/  ULDC UR6, c[0x0][0x9d8] ;  /* 0x0002760000067ab9 */ /* 0x000fcc0000000800 */
.L_x_147:
[----:B------:R-:W-:-:S04]  /*4180*/  UIADD3 UR7, UR5, 0x1, URZ ;  /* 0x0000000105077890 */ /* 0x000fc8000fffe03f */
[----:B------:R-:W-:-:S04]  /*4190*/  UISETP.NE.AND UP0, UPT, UR7, 0x2, UPT ;  /* 0x000000020700788c */ /* 0x000fc8000bf05270 */
[----:B------:R-:W-:Y:S02]  /*41a0*/  USEL UR39, URZ, 0x1, UP0 ;  /* 0x000000013f277887 */ /* 0x000fe40008000000 */
[----:B------:R-:W-:Y:S02]  /*41b0*/  USEL UR38, UR7, URZ, UP0 ;  /* 0x0000003f07267287 */ /* 0x000fe40008000000 */
[----:B------:R-:W-:Y:S01]  /*41c0*/  ULOP3.LUT UR39, UR4, UR39, URZ, 0x3c, !UPT ;  /* 0x0000002704277292 */ /* 0x000fe2000f8e3c3f */
[----:B------:R-:W-:Y:S11]  /*41d0*/  @!P0 BRA `(.L_x_137) ;  /* 0x0000000000048947 */ /* 0x000ff60003800000 */
[----:B------:R-:W-:Y:S01]  /*41e0*/  BPT.TRAP 0x1 ;  /* 0x000000040000795c */ /* 0x000fe20000300000 */
.L_x_137:
[----:B------:R-:W-:Y:S01]  /*41f0*/  ULEA UR7, UR38, UR60, 0x3 ;  /* 0x0000003c26077291 */ /* 0x000fe2000f8e183f */
[----:B------:R-:W-:-:S05]  /*4200*/  IMAD.U32 R7, RZ, RZ, UR39 ;  /* 0x00000027ff077e24 */ /* 0x000fca000f8e00ff */
[----:B------:R-:W-:-:S04]  /*4210*/  SHF.L.U32 R7, R7, 0x1f, RZ ;  /* 0x0000001f07077819 */ /* 0x000fc800000006ff */
[----:B------:R1:W2:Y:S01]  /*4220*/  SYNCS.PHASECHK.TRANS64.TRYWAIT P1, [UR7+0x34830], R7 ;  /* 0x03483007ff0075a7 */ /* 0x0002a20008020147 */
[----:B------:R-:W-:Y:S05]  /*4230*/  @!P0 BRA `(.L_x_138) ;  /* 0x0000000000048947 */ /* 0x000fea0003800000 */
[----:B------:R-:W-:Y:S01]  /*4240*/  BPT.TRAP 0x1 ;  /* 0x000000040000795c */ /* 0x000fe20000300000 */
.L_x_138:
[----:B--2---:R-:W-:Y:S05]  /*4250*/  @P1 BRA `(.L_x_139) ;  /* 0x0000000000081947 */ /* 0x004fea0003800000 */
[----:B------:R-:W2:Y:S02]  /*4260*/  SYNCS.PHASECHK.TRANS64.TRYWAIT P1, [UR7+0x34830], R7 ;  /* 0x03483007ff0075a7 */ /* 0x000ea40008020147 */
[----:B--2---:R-:W-:Y:S05]  /*4270*/  @!P1 BRA `(.L_x_140) ;  /* 0x0000007400809947 */ /* 0x004fea0003800000 */
.L_x_139:
        /* <DEDUP_REMOVED lines=139> */
.L_x_141:
[----:B------:R-:W-:Y:S01]  /*4b30*/  ULEA UR10, UR5, UR60, 0x3 ;  /* 0x0000003c050a7291 */ /* 0x000fe2000f8e183f */
[----:B------:R-:W-:-:S05]  /*4b40*/  IMAD.U32 R6, RZ, RZ, UR4 ;  /* 0x00000004ff067e24 */ /* 0x000fca000f8e00ff */
[----:B------:R-:W-:-:S04]  /*4b50*/  SHF.L.U32 R6, R6, 0x1f, RZ ;  /* 0x0000001f06067819 */ /* 0x000fc800000006ff */
[----:B------:R3:W4:Y:S01]  /*4b60*/  SYNCS.PHASECHK.TRANS64.TRYWAIT P1, [UR10+0x34850], R6 ;  /* 0x03485006ff0075a7 */ /* 0x000722000802014a */
[----:B------:R-:W-:Y:S05]  /*4b70*/  @!P0 BRA `(.L_x_142) ;  /* 0x0000000000048947 */ /* 0x000fea0003800000 */
[----:B------:R-:W-:Y:S01]  /*4b80*/  BPT.TRAP 0x1 ;  /* 0x000000040000795c */ /* 0x000fe20000300000 */
.L_x_142:
[----:B----4-:R-:W-:Y:S05]  /*4b90*/  @P1 BRA `(.L_x_143) ;  /* 0x0000000000081947 */ /* 0x010fea0003800000 */
[----:B------:R-:W4:Y:S02]  /*4ba0*/  SYNCS.PHASECHK.TRANS64.TRYWAIT P1, [UR10+0x34850], R6 ;  /* 0x03485006ff0075a7 */ /* 0x000f24000802014a */
[----:B----4-:R-:W-:Y:S05]  /*4bb0*/  @!P1 BRA `(.L_x_144) ;  /* 0x0000006c00489947 */ /* 0x010fea0003800000 */
.L_x_143:
[----:B------:R-:W-:Y:S01]  /*4bc0*/  UIADD3 UR4, UR60, 0x400, URZ ;  /* 0x000004003c047890 */ /* 0x000fe2000fffe03f */
[----:B------:R-:W-:Y:S01]  /*4bd0*/  WARPGROUP.ARRIVE ;  /* 0x00000000000079c5 */ /* 0x000fe20000000000 */
[----:B------:R-:W-:Y:S02]  /*4be0*/  UMOV UR15, 0x40000040 ;  /* 0x40000040000f7882 */ /* 0x000fe40000000000 */
[----:B------:R-:W-:-:S04]  /*4bf0*/  USHF.R.U32.HI UR4, URZ, 0x4, UR4 ;  /* 0x000000043f047899 */ /* 0x000fc80008011604 */
[----:B------:R-:W-:-:S04]  /*4c00*/  ULOP3.LUT UR4, UR4, 0x3fff, URZ, 0xc0, !UPT ;  /* 0x00003fff04047892 */ /* 0x000fc8000f8ec03f */
[----:B------:R-:W-:-:S04]  /*4c10*/  ULOP3.LUT UR4, UR4, 0x4000000, URZ, 0xfc, !UPT ;  /* 0x0400000004047892 */ /* 0x000fc8000f8efc3f */
[----:B------:R-:W-:-:S07]  /*4c20*/  ULEA UR4, UR5, UR4, 0xb ;  /* 0x0000000405047291 */ /* 0x000fce000f8e583f */
[----:B------:R-:W-:Y:S02]  /*4c30*/  UMOV UR14, UR4 ;  /* 0x00000004000e7c82 */ /* 0x000fe40008000000 */
[----:B------:R-:W-:Y:S01]  /*4c40*/  HGMMA.64x128x16.F32.BF16 R88, R180, gdesc[UR12].tnspB, R88, gsb0 ;  /* 0x41e0000cb4587df0 */ /* 0x000fe20008001858 */
[----:B------:R-:W-:Y:S01]  /*4c50*/  UIADD3 UR14, UR4, 0x80, URZ ;  /* 0x00000080040e7890 */ /* 0x000fe2000fffe03f */
[----:B------:R-:W-:Y:S01]  /*4c60*/  UMOV UR15, 0x40000040 ;  /* 0x40000040000f7882 */ /* 0x000fe20000000000 */
[----:B------:R-:W-:Y:S02]  /*4c70*/  WARPGROUP.DEPBAR.LE gsb0, 0x0 ;  /* 0x00008000000079c5 */ /* 0x000fe40000010000 */
[----:B------:R-:W-:-:S07]  /*4c80*/  WARPGROUP.ARRIVE ;  /* 0x00000000000079c5 */ /* 0x000fce0000000000 */
        /* <DEDUP_REMOVED lines=30> */
[----:B------:R-:W-:Y:S03]  /*4e70*/  HGMMA.64x128x16.F32.BF16 R88, R164, gdesc[UR12].tnspB, R88, gsb0 ;  /* 0x41e0000ca4587df0 */ /* 0x000fe60008001858 */
[----:B------:R-:W-:Y:S02]  /*4e80*/  WARPGROUP.DEPBAR.LE gsb0, 0x0 ;  /* 0x00008000000079c5 */ /* 0x000fe40000010000 */
[----:B------:R-:W-:Y:S05]  /*4e90*/  @!P0 BRA `(.L_x_145) ;  /* 0x0000000000048947 */ /* 0x000fea0003800000 */
[----:B------:R-:W-:Y:S01]  /*4ea0*/  BPT.TRAP 0x1 ;  /* 0x000000040000795c */ /* 0x000fe20000300000 */
.L_x_145:
        /* <DEDUP_REMOVED lines=14> */
[----:B------:R-:W4:Y:S01]  /*4f90*/  MUFU.TANH R155, R155 ;  /* 0x0000009b009b7308 */ /* 0x000f220000002400 */
        /* <DEDUP_REMOVED lines=8> */
[----:B-1-3--:R-:W-:Y:S01]  /*5020*/  FMNMX.FTZ R6, R153, R12, !PT ;  /* 0x0000000c99067209 */ /* 0x00afe20007810000 */
[----:B------:R-:W-:Y:S01]  /*5030*/  FMUL.FTZ R35, R43, UR6 ;  /* 0x000000062b237c20 */ /* 0x000fe20008410000 */
[----:B------:R-:W-:Y:S01]  /*5040*/  FMUL.FTZ R175, R45, UR6 ;  /* 0x000000062daf7c20 */ /* 0x000fe20008410000 */
[----:B------:R-:W-:Y:S01]  /*5050*/  FMUL.FTZ R37, R46, UR6 ;  /* 0x000000062e257c20 */ /* 0x000fe20008410000 */
[----:B------:R-:W-:Y:S01]  /*5060*/  FMUL.FTZ R177, R48, UR6 ;  /* 0x0000000630b17c20 */ /* 0x000fe20008410000 */
[----:B------:R-:W-:Y:S01]  /*5070*/  FMUL.FTZ R39, R47, UR6 ;  /* 0x000000062f277c20 */ /* 0x000fe20008410000 */
[----:B------:R-:W-:Y:S01]  /*5080*/  FMUL.FTZ R179, R49, UR6 ;  /* 0x0000000631b37c20 */ /* 0x000fe20008410000 */
[----:B------:R-:W1:Y:S01]  /*5090*/  MUFU.TANH R157, R157 ;  /* 0x0000009d009d7308 */ /* 0x000e620000002400 */
[----:B----4-:R-:W-:Y:S01]  /*50a0*/  FMNMX.FTZ R6, R155, R6, !PT ;  /* 0x000000069b067209 */ /* 0x010fe20007810000 */
[----:B------:R-:W-:Y:S01]  /*50b0*/  FMUL.FTZ R41, R50, UR6 ;  /* 0x0000000632297c20 */ /* 0x000fe20008410000 */
[----:B------:R-:W-:Y:S01]  /*50c0*/  FMUL.FTZ R181, R52, UR6 ;  /* 0x0000000634b57c20 */ /* 0x000fe20008410000 */
[----:B------:R-:W-:Y:S01]  /*50d0*/  FMUL.FTZ R43, R51, UR6 ;  /* 0x00000006332b7c20 */ /* 0x000fe20008410000 */
[----:B------:R-:W-:Y:S01]  /*50e0*/  FMUL.FTZ R183, R53, UR6 ;  /* 0x0000000635b77c20 */ /* 0x000fe20008410000 */
[----:B------:R-:W-:Y:S01]  /*50f0*/  FMUL.FTZ R45, R54, UR6 ;  /* 0x00000006362d7c20 */ /* 0x000fe20008410000 */
[----:B------:R-:W-:Y:S01]  /*5100*/  FMUL.FTZ R193, R56, UR6 ;  /* 0x0000000638c17c20 */ /* 0x000fe20008410000 */
[----:B------:R-:W3:Y:S01]  /*5110*/  MUFU.TANH R13, R13 ;  /* 0x0000000d000d7308 */ /* 0x000ee20000002400 */
[----:B--2---:R-:W-:Y:S01]  /*5120*/  FMNMX.FTZ R8, R11, R14, !PT ;  /* 0x0000000e0b087209 */ /* 0x004fe20007810000 */
[----:B------:R-:W-:Y:S01]  /*5130*/  FMUL.FTZ R47, R55, UR6 ;  /* 0x00000006372f7c20 */ /* 0x000fe20008410000 */
[----:B------:R-:W-:Y:S01]  /*5140*/  FMUL.FTZ R195, R57, UR6 ;  /* 0x0000000639c37c20 */ /* 0x000fe20008410000 */
[----:B------:R-:W-:Y:S01]  /*5150*/  FMUL.FTZ R49, R58, UR6 ;  /* 0x000000063a317c20 */ /* 0x000fe20008410000 */
[----:B------:R-:W-:Y:S01]  /*5160*/  FMUL.FTZ R197, R60, UR6 ;  /* 0x000000063cc57c20 */ /* 0x000fe20008410000 */
[----:B------:R-:W-:Y:S01]  /*5170*/  FMUL.FTZ R51, R59, UR6 ;  /* 0x000000063b337c20 */ /* 0x000fe20008410000 */
[----:B------:R-:W-:Y:S01]  /*5180*/  FMUL.FTZ R199, R61, UR6 ;  /* 0x000000063dc77c20 */ /* 0x000fe20008410000 */
[----:B------:R-:W2:Y:S01]  /*5190*/  MUFU.TANH R159, R159 ;  /* 0x0000009f009f7308 */ /* 0x000ea20000002400 */
[----:B-1----:R-:W-:Y:S01]  /*51a0*/  FMNMX.FTZ R6, R157, R6, !PT ;  /* 0x000000069d067209 */ /* 0x002fe20007810000 */
[----:B------:R-:W-:Y:S01]  /*51b0*/  FMUL.FTZ R53, R62, UR6 ;  /* 0x000000063e357c20 */ /* 0x000fe20008410000 */
[----:B------:R-:W-:Y:S01]  /*51c0*/  FMUL.FTZ R201, R64, UR6 ;  /* 0x0000000640c97c20 */ /* 0x000fe20008410000 */
[----:B------:R-:W-:Y:S01]  /*51d0*/  FMUL.FTZ R55, R63, UR6 ;  /* 0x000000063f377c20 */ /* 0x000fe20008410000 */
[----:B------:R-:W-:Y:S01]  /*51e0*/  FMUL.FTZ R203, R65, UR6 ;  /* 0x0000000641cb7c20 */ /* 0x000fe20008410000 */
[----:B------:R-:W-:Y:S01]  /*51f0*/  FMUL.FTZ R57, R66, UR6 ;  /* 0x0000000642397c20 */ /* 0x000fe20008410000 */
[----:B------:R-:W-:Y:S01]  /*5200*/  FMUL.FTZ R205, R68, UR6 ;  /* 0x0000000644cd7c20 */ /* 0x000fe20008410000 */
[----:B------:R-:W1:Y:S01]  /*5210*/  MUFU.TANH R15, R15 ;  /* 0x0000000f000f7308 */ /* 0x000e620000002400 */
[----:B---3--:R-:W-:Y:S01]  /*5220*/  FMNMX.FTZ R8, R13, R8, !PT ;  /* 0x000000080d087209 */ /* 0x008fe20007810000 */
        /* <DEDUP_REMOVED lines=26> */
[----:B------:R-:W-:-:S04]  /*53d0*/  ISETP.NE.AND P1, PT, R18, RZ, PT ;  /* 0x000000ff1200720c */ /* 0x000fc80003f25270 */
        /* <DEDUP_REMOVED lines=107> */
[----:B---3--:R-:W-:-:S05]  /*5a90*/  FMNMX.FTZ R6, R217, R6, !PT ;  /* 0x00000006d9067209 */ /* 0x008fca0007810000 */
[----:B------:R-:W3:Y:S01]  /*5aa0*/  SHFL.BFLY PT, R7, R6, 0x2, 0x1f ;  /* 0x0c401f0006077f89 */ /* 0x000ee200000e0000 */
[----:B--2---:R-:W-:-:S04]  /*5ab0*/  FMNMX.FTZ R8, R83, R8, !PT ;  /* 0x0000000853087209 */ /* 0x004fc80007810000 */
[----:B-1----:R-:W-:Y:S02]  /*5ac0*/  FMNMX.FTZ R10, R85, R8, !PT ;  /* 0x00000008550a7209 */ /* 0x002fe40007810000 */
[----:B------:R-:W1:Y:S03]  /*5ad0*/  LDC R8, c[0x0][0x988] ;  /* 0x00026200ff087b82 */ /* 0x000e660000000800 */
[----:B------:R-:W2:Y:S01]  /*5ae0*/  SHFL.BFLY PT, R9, R10, 0x2, 0x1f ;  /* 0x0c401f000a097f89 */ /* 0x000ea200000e0000 */
[----:B---3--:R-:W-:-:S05]  /*5af0*/  FMNMX.FTZ R20, R6, R7, !PT ;  /* 0x0000000706147209 */ /* 0x008fca0007810000 */
[----:B------:R-:W3:Y:S01]  /*5b00*/  SHFL.BFLY PT, R7, R20, 0x1, 0x1f ;  /* 0x0c201f0014077f89 */ /* 0x000ee200000e0000 */
[----:B--2---:R-:W-:-:S05]  /*5b10*/  FMNMX.FTZ R24, R10, R9, !PT ;  /* 0x000000090a187209 */ /* 0x004fca0007810000 */
[----:B------:R-:W2:Y:S01]  /*5b20*/  SHFL.BFLY PT, R9, R24, 0x1, 0x1f ;  /* 0x0c201f0018097f89 */ /* 0x000ea200000e0000 */
[----:B---3--:R-:W-:-:S05]  /*5b30*/  FMNMX.FTZ R7, R20, R7, !PT ;  /* 0x0000000714077209 */ /* 0x008fca0007810000 */
[----:B------:R-:W-:-:S04]  /*5b40*/  FADD.FTZ R87, -R7, R12 ;  /* 0x0000000c07577221 */ /* 0x000fc80000010100 */
[----:B-1----:R-:W-:-:S04]  /*5b50*/  FMUL.FTZ R12, R87, R8 ;  /* 0x00000008570c7220 */ /* 0x002fc80000410000 */
[----:B------:R1:W-:Y:S01]  /*5b60*/  MUFU.EX2 R10, R12 ;  /* 0x0000000c000a7308 */ /* 0x0003e20000000800 */
[----:B--2---:R-:W-:-:S05]  /*5b70*/  FMNMX.FTZ R9, R24, R9, !PT ;  /* 0x0000000918097209 */ /* 0x004fca0007810000 */
[----:B------:R-:W-:Y:S01]  /*5b80*/  FADD.FTZ R87, -R9, R14 ;  /* 0x0000000e09577221 */ /* 0x000fe20000010100 */
[-C--:B------:R-:W-:Y:S01]  /*5b90*/  FMUL.FTZ R14, R7, R8.reuse ;  /* 0x00000008070e7220 */ /* 0x080fe20000410000 */
[-C--:B-1----:R-:W-:Y:S02]  /*5ba0*/  FMUL.FTZ R12, R9, R8.reuse ;  /* 0x00000008090c7220 */ /* 0x082fe40000410000 */
[-C--:B------:R-:W-:Y:S01]  /*5bb0*/  FMUL.FTZ R6, R87, R8.reuse ;  /* 0x0000000857067220 */ /* 0x080fe20000410000 */
[-CC-:B------:R-:W-:Y:S01]  /*5bc0*/  FFMA.FTZ R87, R153, R8.reuse, -R14.reuse ;  /* 0x0000000899577223 */ /* 0x180fe2000001080e */
[-CC-:B------:R-:W-:Y:S01]  /*5bd0*/  FFMA.FTZ R170, R181, R8.reuse, -R14.reuse ;  /* 0x00000008b5aa7223 */ /* 0x180fe2000001080e */
[-C--:B------:R-:W-:Y:S01]  /*5be0*/  FFMA.FTZ R182, R157, R8.reuse, -R14 ;  /* 0x000000089db67223 */ /* 0x080fe2000001080e */
[-C--:B------:R-:W-:Y:S01]  /*5bf0*/  FFMA.FTZ R181, R11, R8.reuse, -R12 ;  /* 0x000000080bb57223 */ /* 0x080fe2000001080c */
[-CC-:B------:R-:W-:Y:S01]  /*5c00*/  FFMA.FTZ R180, R155, R8.reuse, -R14.reuse ;  /* 0x000000089bb47223 */ /* 0x180fe2000001080e */
        /* <DEDUP_REMOVED lines=27> */
[-C--:B------:R-:W-:Y:S01]  /*5dc0*/  FFMA.FTZ R199, R217, R8.reuse, -R14 ;  /* 0x00000008d9c77223 */ /* 0x080fe2000001080e */
[-CC-:B------:R-:W-:Y:S01]  /*5dd0*/  FFMA.FTZ R14, R13, R8.reuse, -R12.reuse ;  /* 0x000000080d0e7223 */ /* 0x180fe2000001080c */
[----:B------:R-:W1:Y:S01]  /*5de0*/  MUFU.EX2 R87, R87 ;  /* 0x0000005700577308 */ /* 0x000e620000000800 */
        /* <DEDUP_REMOVED lines=16> */
[----:B-1----:R-:W-:Y:S01]  /*5ef0*/  FFMA.FTZ R3, R10, R3, R87 ;  /* 0x000000030a037223 */ /* 0x002fe20000010057 */
[-CC-:B------:R-:W-:Y:S01]  /*5f00*/  FFMA.FTZ R11, R49, R8.reuse, -R12.reuse ;  /* 0x00000008310b7223 */ /* 0x180fe2000001080c */
[-CC-:B------:R-:W-:Y:S01]  /*5f10*/  FFMA.FTZ R36, R51, R8.reuse, -R12.reuse ;  /* 0x0000000833247223 */ /* 0x180fe2000001080c */
[-CC-:B------:R-:W-:Y:S01]  /*5f20*/  FFMA.FTZ R13, R53, R8.reuse, -R12.reuse ;  /* 0x00000008350d7223 */ /* 0x180fe2000001080c */
[-CC-:B------:R-:W-:Y:S01]  /*5f30*/  FFMA.FTZ R38, R55, R8.reuse, -R12.reuse ;  /* 0x0000000837267223 */ /* 0x180fe2000001080c */
[-CC-:B------:R-:W-:Y:S01]  /*5f40*/  FFMA.FTZ R67, R67, R8.reuse, -R12.reuse ;  /* 0x0000000843437223 */ /* 0x180fe2000001080c */
[-CC-:B------:R-:W-:Y:S01]  /*5f50*/  FFMA.FTZ R71, R71, R8.reuse, -R12.reuse ;  /* 0x0000000847477223 */ /* 0x180fe2000001080c */
[----:B------:R-:W1:Y:S01]  /*5f60*/  MUFU.EX2 R180, R180 ;  /* 0x000000b400b47308 */ /* 0x000e620000000800 */
[-CC-:B------:R-:W-:Y:S01]  /*5f70*/  FFMA.FTZ R75, R75, R8.reuse, -R12.reuse ;  /* 0x000000084b4b7223 */ /* 0x180fe2000001080c */
[-CC-:B------:R-:W-:Y:S01]  /*5f80*/  FFMA.FTZ R77, R77, R8.reuse, -R12.reuse ;  /* 0x000000084d4d7223 */ /* 0x180fe2000001080c */
[-CC-:B------:R-:W-:Y:S01]  /*5f90*/  FFMA.FTZ R79, R79, R8.reuse, -R12.reuse ;  /* 0x000000084f4f7223 */ /* 0x180fe2000001080c */
[----:B------:R-:W-:-:S04]  /*5fa0*/  FFMA.FTZ R83, R83, R8, -R12 ;  /* 0x0000000853537223 */ /* 0x000fc8000001080c */
[----:B------:R-:W3:Y:S01]  /*5fb0*/  MUFU.EX2 R14, R14 ;  /* 0x0000000e000e7308 */ /* 0x000ee20000000800 */
[----:B--2---:R-:W-:-:S07]  /*5fc0*/  FFMA.FTZ R15, R6, R0, R181 ;  /* 0x00000000060f7223 */ /* 0x004fce00000100b5 */
[----:B------:R-:W2:Y:S01]  /*5fd0*/  MUFU.EX2 R182, R182 ;  /* 0x000000b600b67308 */ /* 0x000ea20000000800 */
[----:B-1----:R-:W-:-:S07]  /*5fe0*/  FADD.FTZ R3, R180, R3 ;  /* 0x00000003b4037221 */ /* 0x002fce0000010000 */
[----:B------:R-:W1:Y:S01]  /*5ff0*/  MUFU.EX2 R183, R183 ;  /* 0x000000b700b77308 */ /* 0x000e620000000800 */
[----:B---3--:R-:W-:Y:S01]  /*6000*/  FADD.FTZ R0, R14, R15 ;  /* 0x0000000f0e007221 */ /* 0x008fe20000010000 */
[----:B------:R-:W-:-:S06]  /*6010*/  FFMA.FTZ R15, R57, R8, -R12 ;  /* 0x00000008390f7223 */ /* 0x000fcc000001080c */
[----:B------:R-:W3:Y:S01]  /*6020*/  MUFU.EX2 R153, R153 ;  /* 0x0000009900997308 */ /* 0x000ee20000000800 */
[----:B--2---:R-:W-:-:S07]  /*6030*/  FADD.FTZ R40, R182, R3 ;  /* 0x00000003b6287221 */ /* 0x004fce0000010000 */
[----:B------:R-:W2:Y:S01]  /*6040*/  MUFU.EX2 R20, R20 ;  /* 0x0000001400147308 */ /* 0x000ea20000000800 */
[----:B-1----:R-:W-:-:S07]  /*6050*/  FADD.FTZ R3, R183, R0 ;  /* 0x00000000b7037221 */ /* 0x002fce0000010000 */
[----:B------:R-:W1:Y:S01]  /*6060*/  MUFU.EX2 R176, R176 ;  /* 0x000000b000b07308 */ /* 0x000e620000000800 */
[----:B---3--:R-:W-:-:S07]  /*6070*/  FADD.FTZ R21, R153, R40 ;  /* 0x0000002899157221 */ /* 0x008fce0000010000 */
[----:B------:R-:W3:Y:S01]  /*6080*/  MUFU.EX2 R177, R177 ;  /* 0x000000b100b17308 */ /* 0x000ee20000000800 */
[----:B--2---:R-:W-:-:S07]  /*6090*/  FADD.FTZ R0, R20, R3 ;  /* 0x0000000314007221 */ /* 0x004fce0000010000 */
[----:B------:R-:W2:Y:S01]  /*60a0*/  MUFU.EX2 R155, R155 ;  /* 0x0000009b009b7308 */ /* 0x000ea20000000800 */
[----:B-1----:R-:W-:-:S07]  /*60b0*/  FADD.FTZ R40, R176, R21 ;  /* 0x00000015b0287221 */ /* 0x002fce0000010000 */
[----:B------:R-:W1:Y:S01]  /*60c0*/  MUFU.EX2 R24, R24 ;  /* 0x0000001800187308 */ /* 0x000e620000000800 */
[----:B---3--:R-:W-:-:S07]  /*60d0*/  FADD.FTZ R3, R177, R0 ;  /* 0x00000000b1037221 */ /* 0x008fce0000010000 */
[----:B------:R-:W3:Y:S01]  /*60e0*/  MUFU.EX2 R178, R178 ;  /* 0x000000b200b27308 */ /* 0x000ee20000000800 */
[----:B--2---:R-:W-:Y:S01]  /*60f0*/  FADD.FTZ R21, R155, R40 ;  /* 0x000000289b157221 */ /* 0x004fe20000010000 */
[----:B------:R-:W-:-:S06]  /*6100*/  FFMA.FTZ R40, R59, R8, -R12 ;  /* 0x000000083b287223 */ /* 0x000fcc000001080c */
        /* <DEDUP_REMOVED lines=21> */
[----:B-1----:R-:W-:Y:S01]  /*6260*/  FADD.FTZ R44, R174, R25 ;  /* 0x00000019ae2c7221 */ /* 0x002fe20000010000 */
[-CC-:B------:R-:W-:Y:S01]  /*6270*/  FFMA.FTZ R25, R65, R8.reuse, -R12.reuse ;  /* 0x0000000841197223 */ /* 0x180fe2000001080c */
[----:B------:R-:W-:-:S05]  /*6280*/  FFMA.FTZ R12, R85, R8, -R12 ;  /* 0x00000008550c7223 */ /* 0x000fca000001080c */
        /* <DEDUP_REMOVED lines=53> */
[----:B-1----:R-:W-:Y:S01]  /*65e0*/  FADD.FTZ R0, R42, R3 ;  /* 0x000000032a007221 */ /* 0x002fe20000010000 */
[----:B------:R-:W-:-:S04]  /*65f0*/  IMAD.U32 R3, RZ, RZ, UR7 ;  /* 0x00000007ff037e24 */ /* 0x000fc8000f8e00ff */
[----:B------:R-:W-:Y:S02]  /*6600*/  @P1 VIADD R3, R3, 0x34840 ;  /* 0x0003484003031836 */ /* 0x000fe40000000000 */
[----:B------:R-:W1:Y:S01]  /*6610*/  MUFU.EX2 R73, R73 ;  /* 0x0000004900497308 */ /* 0x000e620000000800 */
[----:B---3--:R-:W-:Y:S02]  /*6620*/  FADD.FTZ R44, R160, R27 ;  /* 0x0000001ba02c7221 */ /* 0x008fe40000010000 */
[----:B------:R-:W-:-:S04]  /*6630*/  @P1 PRMT R3, R22, 0x654, R3 ;  /* 0x0000065416031816 */ /* 0x000fc80000000003 */
[----:B------:R3:W-:Y:S01]  /*6640*/  @P1 SYNCS.ARRIVE.TRANS64.RED.A1T0 RZ, [R3+URZ], RZ ;  /* 0x000000ff03ff19a7 */ /* 0x0007e2000810043f */
[----:B------:R-:W4:Y:S01]  /*6650*/  MUFU.EX2 R67, R67 ;  /* 0x0000004300437308 */ /* 0x000f220000000800 */
[----:B--2---:R-:W-:-:S07]  /*6660*/  FADD.FTZ R0, R25, R0 ;  /* 0x0000000019007221 */ /* 0x004fce0000010000 */
[----:B------:R-:W2:Y:S01]  /*6670*/  MUFU.EX2 R162, R162 ;  /* 0x000000a200a27308 */ /* 0x000ea20000000800 */
[----:B-1----:R-:W-:-:S07]  /*6680*/  FADD.FTZ R27, R73, R44 ;  /* 0x0000002c491b7221 */ /* 0x002fce0000010000 */
[----:B------:R-:W1:Y:S01]  /*6690*/  MUFU.EX2 R71, R71 ;  /* 0x0000004700477308 */ /* 0x000e620000000800 */
[----:B----4-:R-:W-:-:S07]  /*66a0*/  FADD.FTZ R0, R67, R0 ;  /* 0x0000000043007221 */ /* 0x010fce0000010000 */
        /* <DEDUP_REMOVED lines=20> */
[----:B-1----:R-:W-:-:S03]  /*67f0*/  FADD.FTZ R3, R199, R44 ;  /* 0x0000002cc7037221 */ /* 0x002fc60000010000 */
[----:B---3--:R-:W-:Y:S01]  /*6800*/  FADD.FTZ R0, R27, R0 ;  /* 0x000000001b007221 */ /* 0x008fe20000010000 */
[----:B------:R-:W-:Y:S06]  /*6810*/  @!P0 BRA `(.L_x_146) ;  /* 0x0000000000048947 */ /* 0x000fec0003800000 */
[----:B------:R-:W-:Y:S01]  /*6820*/  BPT.TRAP 0x1 ;  /* 0x000000040000795c */ /* 0x000fe20000300000 */
.L_x_146:
[----:B------:R-:W-:Y:S01]  /*6830*/  ISETP.NE.AND P1, PT, R2, RZ, PT ;  /* 0x000000ff0200720c */ /* 0x000fe20003f25270 */
[----:B------:R-:W-:Y:S01]  /*6840*/  UMOV UR4, UR39 ;  /* 0x0000002700047c82 */ /* 0x000fe20008000000 */
[----:B------:R-:W-:Y:S01]  /*6850*/  MOV R12, UR10 ;  /* 0x0000000a000c7c02 */ /* 0x000fe20008000f00 */
[----:B------:R-:W-:Y:S01]  /*6860*/  UMOV UR5, UR38 ;  /* 0x0000002600057c82 */ /* 0x000fe20008000000 */
[----:B------:R-:W-:Y:S01]  /*6870*/  F2FP.BF16.F32.PACK_AB R181, R14, R181 ;  /* 0x000000b50eb5723e */ /* 0x000fe200000010ff */
[----:B------:R-:W-:Y:S01]  /*6880*/  IMAD.MOV.U32 R14, RZ, RZ, R9 ;  /* 0x000000ffff0e7224 */ /* 0x000fe200078e0009 */
[----:B------:R-:W-:Y:S02]  /*6890*/  F2FP.BF16.F32.PACK_AB R182, R153, R182 ;  /* 0x000000b699b6723e */ /* 0x000fe400000010ff */
[----:B------:R-:W-:Y:S02]  /*68a0*/  F2FP.BF16.F32.PACK_AB R176, R155, R176 ;  /* 0x000000b09bb0723e */ /* 0x000fe400000010ff */
[----:B------:R-:W-:-:S02]  /*68b0*/  F2FP.BF16.F32.PACK_AB R178, R157, R178 ;  /* 0x000000b29db2723e */ /* 0x000fc400000010ff */
[----:B------:R-:W-:Y:S01]  /*68c0*/  F2FP.BF16.F32.PACK_AB R172, R159, R172 ;  /* 0x000000ac9fac723e */ /* 0x000fe200000010ff */
[----:B------:R-:W-:Y:S01]  /*68d0*/  @P1 VIADD R12, R12, 0x34860 ;  /* 0x000348600c0c1836 */ /* 0x000fe20000000000 */
[----:B------:R-:W-:Y:S02]  /*68e0*/  F2FP.BF16.F32.PACK_AB R174, R161, R174 ;  /* 0x000000aea1ae723e */ /* 0x000fe400000010ff */
[----:B------:R-:W-:Y:S02]  /*68f0*/  F2FP.BF16.F32.PACK_AB R168, R163, R168 ;  /* 0x000000a8a3a8723e */ /* 0x000fe400000010ff */
[----:B------:R-:W-:Y:S02]  /*6900*/  @P1 PRMT R12, R19, 0x654, R12 ;  /* 0x00000654130c1816 */ /* 0x000fe4000000000c */
[----:B------:R-:W-:Y:S02]  /*6910*/  F2FP.BF16.F32.PACK_AB R170, R165, R170 ;  /* 0x000000aaa5aa723e */ /* 0x000fe400000010ff */
[----:B------:R1:W-:Y:S01]  /*6920*/  @P1 SYNCS.ARRIVE.TRANS64.RED.A1T0 RZ, [R12+URZ], RZ ;  /* 0x000000ff0cff19a7 */ /* 0x0003e2000810043f */
[C---:B------:R-:W-:Y:S01]  /*6930*/  ISETP.GT.AND P1, PT, R192.reuse, RZ, PT ;  /* 0x000000ffc000720c */ /* 0x040fe20003f24270 */
[----:B------:R-:W-:Y:S01]  /*6940*/  VIADD R192, R192, 0xffffffff ;  /* 0xffffffffc0c07836 */ /* 0x000fe20000000000 */
[----:B------:R-:W-:-:S02]  /*6950*/  F2FP.BF16.F32.PACK_AB R152, R167, R152 ;  /* 0x00000098a798723e */ /* 0x000fc400000010ff */
[----:B------:R-:W-:Y:S02]  /*6960*/  F2FP.BF16.F32.PACK_AB R180, R180, R87 ;  /* 0x00000057b4b4723e */ /* 0x000fe400000010ff */
[----:B------:R-:W-:Y:S01]  /*6970*/  F2FP.BF16.F32.PACK_AB R183, R20, R183 ;  /* 0x000000b714b7723e */ /* 0x000fe200000010ff */
[----:B-1----:R-:W-:Y:S01]  /*6980*/  IMAD.MOV.U32 R12, RZ, RZ, R7 ;  /* 0x000000ffff0c7224 */ /* 0x002fe200078e0007 */
[----:B------:R-:W-:Y:S02]  /*6990*/  F2FP.BF16.F32.PACK_AB R177, R24, R177 ;  /* 0x000000b118b1723e */ /* 0x000fe400000010ff */
[----:B------:R-:W-:Y:S02]  /*69a0*/  F2FP.BF16.F32.PACK_AB R179, R26, R179 ;  /* 0x000000b31ab3723e */ /* 0x000fe400000010ff */
[----:B------:R-:W-:Y:S02]  /*69b0*/  F2FP.BF16.F32.PACK_AB R173, R28, R173 ;  /* 0x000000ad1cad723e */ /* 0x000fe400000010ff */
[----:B------:R-:W-:-:S02]  /*69c0*/  F2FP.BF16.F32.PACK_AB R175, R30, R175 ;  /* 0x000000af1eaf723e */ /* 0x000fc400000010ff */
[----:B------:R-:W-:Y:S02]  /*69d0*/  F2FP.BF16.F32.PACK_AB R169, R32, R169 ;  /* 0x000000a920a9723e */ /* 0x000fe400000010ff */
[----:B------:R-:W-:Y:S02]  /*69e0*/  F2FP.BF16.F32.PACK_AB R171, R34, R171 ;  /* 0x000000ab22ab723e */ /* 0x000fe400000010ff */
        /* <DEDUP_REMOVED lines=14> */
[----:B------:R-:W-:Y:S01]  /*6ad0*/  F2FP.BF16.F32.PACK_AB R167, R27, R83 ;  /* 0x000000531ba7723e */ /* 0x000fe200000010ff */
[----:B------:R-:W-:Y:S06]  /*6ae0*/  @P1 BRA `(.L_x_147) ;  /* 0xffffffd400a41947 */ /* 0x000fec000383ffff */
.L_x_136:
        /* <DEDUP_REMOVED lines=67> */
.L_x_148:
[----:B------:R-:W-:Y:S01]  /*6f20*/  ULEA UR5, UR38, UR60, 0x3 ;  /* 0x0000003c26057291 */ /* 0x000fe2000f8e183f */
[----:B------:R-:W-:-:S04]  /*6f30*/  MOV R4, UR39 ;  /* 0x0000002700047c02 */ /* 0x000fc80008000f00 */
[----:B------:R-:W-:-:S04]  /*6f40*/  SHF.L.U32 R4, R4, 0x1f, RZ ;  /* 0x0000001f04047819 */ /* 0x000fc800000006ff */
[----:B------:R1:W2:Y:S01]  /*6f50*/  SYNCS.PHASECHK.TRANS64.TRYWAIT P1, [UR5+0x34850], R4 ;  /* 0x03485004ff0075a7 */ /* 0x0002a20008020145 */
[----:B------:R-:W-:Y:S05]  /*6f60*/  @!P0 BRA `(.L_x_149) ;  /* 0x0000000000048947 */ /* 0x000fea0003800000 */
[----:B------:R-:W-:Y:S01]  /*6f70*/  BPT.TRAP 0x1 ;  /* 0x000000040000795c */ /* 0x000fe20000300000 */
.L_x_149:
[----:B--2---:R-:W-:Y:S05]  /*6f80*/  @P1 BRA `(.L_x_150) ;  /* 0x0000000000081947 */ /* 0x004fea0003800000 */
[----:B------:R-:W2:Y:S02]  /*6f90*/  SYNCS.PHASECHK.TRANS64.TRYWAIT P1, [UR5+0x34850], R4 ;  /* 0x03485004ff0075a7 */ /* 0x000ea40008020145 */
[----:B--2---:R-:W-:Y:S05]  /*6fa0*/  @!P1 BRA `(.L_x_151) ;  /* 0x0000004800649947 */ /* 0x004fea0003800000 */
.L_x_150:
[----:B------:R-:W-:Y:S01]  /*6fb0*/  UIADD3 UR4, UR60, 0x400, URZ ;  /* 0x000004003c047890 */ /* 0x000fe2000fffe03f */
[----:B------:R-:W-:Y:S01]  /*6fc0*/  WARPGROUP.ARRIVE ;  /* 0x00000000000079c5 */ /* 0x000fe20000000000 */
[----:B------:R-:W-:Y:S01]  /*6fd0*/  UMOV UR7, 0x40000040 ;  /* 0x4000004000077882 */ /* 0x000fe20000000000 */
[----:B-12---:R-:W1:Y:S01]  /*6fe0*/  SHFL.BFLY PT, R4, R3, 0x2, 0x1f ;  /* 0x0c401f0003047f89 */ /* 0x006e6200000e0000 */
[----:B------:R-:W-:Y:S01]  /*6ff0*/  USHF.R.U32.HI UR4, URZ, 0x4, UR4 ;  /* 0x000000043f047899 */ /* 0x000fe20008011604 */
[----:B------:R-:W-:Y:S02]  /*7000*/  IMAD.MOV.U32 R12, RZ, RZ, RZ ;  /* 0x000000ffff0c7224 */ /* 0x000fe400078e00ff */
[----:B------:R-:W2:Y:S01]  /*7010*/  SHFL.BFLY PT, R5, R0, 0x2, 0x1f ;  /* 0x0c401f0000057f89 */ /* 0x000ea200000e0000 */
[----:B------:R-:W-:-:S04]  /*7020*/  ULOP3.LUT UR4, UR4, 0x3fff, URZ, 0xc0, !UPT ;  /* 0x00003fff04047892 */ /* 0x000fc8000f8ec03f */
[----:B------:R-:W-:-:S04]  /*7030*/  ULOP3.LUT UR4, UR4, 0x4000000, URZ, 0xfc, !UPT ;  /* 0x0400000004047892 */ /* 0x000fc8000f8efc3f */
[----:B------:R-:W-:-:S07]  /*7040*/  ULEA UR4, UR38, UR4, 0xb ;  /* 0x0000000426047291 */ /* 0x000fce000f8e583f */
[----:B------:R-:W-:Y:S02]  /*7050*/  UMOV UR6, UR4 ;  /* 0x0000000400067c82 */ /* 0x000fe40008000000 */
[----:B------:R-:W-:Y:S01]  /*7060*/  HGMMA.64x128x16.F32.BF16 R24, R180, gdesc[UR4].tnspB, R24, gsb0 ;  /* 0x41e00004b4187df0 */ /* 0x000fe20008001818 */
[----:B------:R-:W-:Y:S01]  /*7070*/  UIADD3 UR6, UR4, 0x80, URZ ;  /* 0x0000008004067890 */ /* 0x000fe2000fffe03f */
[----:B-1----:R-:W-:Y:S01]  /*7080*/  FADD.FTZ R4, R4, R3 ;  /* 0x0000000304047221 */ /* 0x002fe20000010000 */
[----:B------:R-:W-:Y:S01]  /*7090*/  UMOV UR7, 0x40000040 ;  /* 0x4000004000077882 */ /* 0x000fe20000000000 */
[----:B------:R-:W-:Y:S02]  /*70a0*/  IMAD.MOV.U32 R3, RZ, RZ, -0x800000 ;  /* 0xff800000ff037424 */ /* 0x000fe400078e00ff */
[----:B--2---:R-:W-:Y:S01]  /*70b0*/  FADD.FTZ R6, R5, R0 ;  /* 0x0000000005067221 */ /* 0x004fe20000010000 */
[----:B------:R-:W-:Y:S01]  /*70c0*/  IMAD.MOV.U32 R0, RZ, RZ, -0x800000 ;  /* 0xff800000ff007424 */ /* 0x000fe200078e00ff */
[----:B------:R-:W1:Y:S04]  /*70d0*/  SHFL.BFLY PT, R5, R4, 0x1, 0x1f ;  /* 0x0c201f0004057f89 */ /* 0x000e6800000e0000 */
[----:B------:R-:W2:Y:S01]  /*70e0*/  SHFL.BFLY PT, R11, R6, 0x1, 0x1f ;  /* 0x0c201f00060b7f89 */ /* 0x000ea200000e0000 */
[----:B-1----:R-:W-:Y:S01]  /*70f0*/  FADD.FTZ R14, R4, R5 ;  /* 0x00000005040e7221 */ /* 0x002fe20000010000 */
[----:B------:R-:W-:-:S02]  /*7100*/  IMAD.MOV.U32 R5, RZ, RZ, RZ ;  /* 0x000000ffff057224 */ /* 0x000fc400078e00ff */
[----:B--2---:R-:W-:Y:S02]  /*7110*/  FADD.FTZ R15, R6, R11 ;  /* 0x0000000b060f7221 */ /* 0x004fe40000010000 */
[----:B------:R-:W-:-:S03]  /*7120*/  FSETP.NE.FTZ.AND P1, PT, R14, RZ, PT ;  /* 0x000000ff0e00720b */ /* 0x000fc60003f35000 */
[----:B------:R-:W-:-:S10]  /*7130*/  FSETP.NE.FTZ.AND P2, PT, R15, RZ, PT ;  /* 0x000000ff0f00720b */ /* 0x000fd40003f55000 */
[----:B------:R-:W1:Y:S01]  /*7140*/  @P1 MUFU.LG2 R10, R14 ;  /* 0x0000000e000a1308 */ /* 0x000e620000000c00 */
[C---:B------:R-:W-:Y:S02]  /*7150*/  @P1 FMUL.FTZ R4, R8.reuse, 0.69314718246459960938 ;  /* 0x3f31721808041820 */ /* 0x040fe40000410000 */
[----:B------:R-:W-:-:S05]  /*7160*/  @P2 FMUL.FTZ R21, R8, 0.69314718246459960938 ;  /* 0x3f31721808152820 */ /* 0x000fca0000410000 */
[----:B------:R-:W2:Y:S08]  /*7170*/  @P2 MUFU.LG2 R13, R15 ;  /* 0x0000000f000d2308 */ /* 0x000eb00000000c00 */
[----:B------:R3:W4:Y:S01]  /*7180*/  @P1 MUFU.RCP R5, R14 ;  /* 0x0000000e00051308 */ /* 0x0007220000001000 */
[----:B-1----:R-:W-:-:S04]  /*7190*/  @P1 FMUL.FTZ R11, R10, 0.69314718246459960938 ;  /* 0x3f3172180a0b1820 */ /* 0x002fc80000410000 */
[----:B------:R-:W-:-:S03]  /*71a0*/  @P1 FFMA.FTZ R3, R4, R7, R11 ;  /* 0x0000000704031223 */ /* 0x000fc6000001000b */
[----:B------:R3:W1:Y:S01]  /*71b0*/  @P2 MUFU.RCP R12, R15 ;  /* 0x0000000f000c2308 */ /* 0x0006620000001000 */
[----:B--2---:R-:W-:-:S04]  /*71c0*/  @P2 FMUL.FTZ R6, R13, 0.69314718246459960938 ;  /* 0x3f3172180d062820 */ /* 0x004fc80000410000 */
[----:B------:R-:W-:Y:S01]  /*71d0*/  @P2 FFMA.FTZ R0, R21, R9, R6 ;  /* 0x0000000915002223 */ /* 0x000fe20000010006 */
[----:B------:R-:W-:Y:S02]  /*71e0*/  WARPGROUP.DEPBAR.LE gsb0, 0x0 ;  /* 0x00008000000079c5 */ /* 0x000fe40000010000 */
[----:B------:R-:W-:-:S06]  /*71f0*/  WARPGROUP.ARRIVE ;  /* 0x00000000000079c5 */ /* 0x000fcc0000000000 */
        /* <DEDUP_REMOVED lines=31> */
[----:B------:R-:W-:Y:S03]  /*73f0*/  HGMMA.64x128x16.F32.BF16 R24, R164, gdesc[UR4].tnspB, R24, gsb0 ;  /* 0x41e00004a4187df0 */ /* 0x000fe60008001818 */
[----:B------:R-:W-:Y:S02]  /*7400*/  WARPGROUP.DEPBAR.LE gsb0, 0x0 ;  /* 0x00008000000079c5 */ /* 0x000fe40000010000 */
[----:B-1-34-:R-:W-:Y:S05]  /*7410*/  @!P0 BRA `(.L_x_152) ;  /* 0x0000000000048947 */ /* 0x01afea0003800000 */
[----:B------:R-:W-:Y:S01]  /*7420*/  BPT.TRAP 0x1 ;  /* 0x000000040000795c */ /* 0x000fe20000300000 */
.L_x_152:
[----:B------:R-:W-:Y:S01]  /*7430*/  ISETP.NE.AND P3, PT, R2, RZ, PT ;  /* 0x000000ff0200720c */ /* 0x000fe20003f65270 */
        /* <DEDUP_REMOVED lines=32> */
[----:B------:R-:W-:Y:S01]  /*7640*/  IADD3 R5, P0, R16, 0x20, RZ ;  /* 0x0000002010057810 */ /* 0x000fe20007f1e0ff */
[-C--:B------:R-:W-:Y:S01]  /*7650*/  FMUL.FTZ R8, R26, R12.reuse ;  /* 0x0000000c1a087220 */ /* 0x080fe20000410000 */
[----:B------:R-:W-:Y:S01]  /*7660*/  MOV R4, UR5 ;  /* 0x0000000500047c02 */ /* 0x000fe20008000f00 */
[-C--:B------:R-:W-:Y:S01]  /*7670*/  FMUL.FTZ R27, R27, R12.reuse ;  /* 0x0000000c1b1b7220 */ /* 0x080fe20000410000 */
[----:B------:R-:W-:Y:S01]  /*7680*/  LOP3.LUT R26, R5, 0x380, RZ, 0xc0, !PT ;  /* 0x00000380051a7812 */ /* 0x000fe200078ec0ff */
[----:B------:R-:W-:Y:S01]  /*7690*/  UIADD3 UR35, -UR36, URZ, URZ ;  /* 0x0000003f24237290 */ /* 0x000fe2000fffe13f */
[----:B------:R-:W-:Y:S01]  /*76a0*/  IADD3 R9, P1, R16, 0x40, RZ ;  /* 0x0000004010097810 */ /* 0x000fe20007f3e0ff */
[----:B------:R-:W-:Y:S01]  /*76b0*/  @P3 VIADD R4, R4, 0x34860 ;  /* 0x0003486004043836 */ /* 0x000fe20000000000 */
[----:B------:R-:W-:Y:S01]  /*76c0*/  SHF.R.U64 R26, R26, 0x3, RZ ;  /* 0x000000031a1a7819 */ /* 0x000fe200000012ff */
[----:B------:R-:W-:Y:S01]  /*76d0*/  ULDC UR4, c[0x0][0xdb4] ;  /* 0x00036d0000047ab9 */ /* 0x000fe20000000800 */
[----:B------:R-:W-:Y:S01]  /*76e0*/  IADD3 R15, P6, R16, 0x4000, RZ ;  /* 0x00004000100f7810 */ /* 0x000fe20007fde0ff */
[----:B------:R-:W-:Y:S01]  /*76f0*/  UIMAD UR35, UR4, UR35, UR61 ;  /* 0x00000023042372a4 */ /* 0x000fe2000f8e023d */
[----:B------:R-:W-:Y:S01]  /*7700*/  LOP3.LUT R26, R26, R5, RZ, 0x3c, !PT ;  /* 0x000000051a1a7212 */ /* 0x000fe200078e3cff */
[----:B------:R-:W-:Y:S01]  /*7710*/  UIADD3 UR34, -UR61, URZ, URZ ;  /* 0x0000003f3d227290 */ /* 0x000fe2000fffe13f */
[----:B------:R-:W-:Y:S01]  /*7720*/  LOP3.LUT R5, R16, 0x380, RZ, 0xc0, !PT ;  /* 0x0000038010057812 */ /* 0x000fe200078ec0ff */
[-C--:B------:R-:W-:Y:S01]  /*7730*/  FMUL.FTZ R7, R31, R12.reuse ;  /* 0x0000000c1f077220 */ /* 0x080fe20000410000 */
[----:B------:R-:W-:Y:S01]  /*7740*/  @P3 PRMT R4, R19, 0x654, R4 ;  /* 0x0000065413043816 */ /* 0x000fe20000000004 */
[-C--:B------:R-:W-:Y:S01]  /*7750*/  FMUL.FTZ R30, R30, R12.reuse ;  /* 0x0000000c1e1e7220 */ /* 0x080fe20000410000 */
[----:B------:R-:W-:Y:S01]  /*7760*/  SHF.R.U64 R5, R5, 0x3, RZ ;  /* 0x0000000305057819 */ /* 0x000fe200000012ff */
[----:B------:R-:W-:Y:S01]  /*7770*/  ULDC UR5, c[0x0][0xda8] ;  /* 0x00036a0000057ab9 */ /* 0x000fe20000000800 */
[----:B------:R-:W-:Y:S01]  /*7780*/  LOP3.LUT R24, R9, 0x380, RZ, 0xc0, !PT ;  /* 0x0000038009187812 */ /* 0x000fe200078ec0ff */
[----:B------:R1:W-:Y:S01]  /*7790*/  @P3 SYNCS.ARRIVE.TRANS64.RED.A1T0 RZ, [R4+URZ], RZ ;  /* 0x000000ff04ff39a7 */ /* 0x0003e2000810043f */
[----:B------:R-:W-:Y:S01]  /*77a0*/  LOP3.LUT R14, R15, 0x380, RZ, 0xc0, !PT ;  /* 0x000003800f0e7812 */ /* 0x000fe200078ec0ff */
[----:B------:R-:W-:Y:S01]  /*77b0*/  USHF.R.S32.HI UR4, URZ, 0x1f, UR35 ;  /* 0x0000001f3f047899 */ /* 0x000fe20008011423 */
[----:B------:R-:W-:Y:S01]  /*77c0*/  SHF.R.U64 R24, R24, 0x3, RZ ;  /* 0x0000000318187819 */ /* 0x000fe200000012ff */
[----:B------:R-:W-:Y:S01]  /*77d0*/  ULDC.64 UR8, c[0x0][0xb70] ;  /* 0x0002dc0000087ab9 */ /* 0x000fe20000000a00 */
[----:B------:R-:W-:Y:S01]  /*77e0*/  SHF.R.U64 R14, R14, 0x3, RZ ;  /* 0x000000030e0e7819 */ /* 0x000fe200000012ff */
[-C--:B------:R-:W-:Y:S01]  /*77f0*/  FMUL.FTZ R35, R35, R12.reuse ;  /* 0x0000000c23237220 */ /* 0x080fe20000410000 */
[----:B------:R-:W-:Y:S01]  /*7800*/  LOP3.LUT R24, R24, R9, RZ, 0x3c, !PT ;  /* 0x0000000918187212 */ /* 0x000fe200078e3cff */
[----:B------:R-:W-:Y:S01]  /*7810*/  FMUL.FTZ R34, R34, R12 ;  /* 0x0000000c22227220 */ /* 0x000fe20000410000 */
[----:B-1----:R-:W-:Y:S01]  /*7820*/  LOP3.LUT R4, R5, R16, RZ, 0x3c, !PT ;  /* 0x0000001005047212 */ /* 0x002fe200078e3cff */
[--C-:B------:R-:W-:Y:S01]  /*7830*/  IMAD.MOV.U32 R5, RZ, RZ, R17.reuse ;  /* 0x000000ffff057224 */ /* 0x100fe200078e0011 */
[----:B------:R-:W-:Y:S01]  /*7840*/  IADD3 R21, P2, R16, 0x60, RZ ;  /* 0x0000006010157810 */ /* 0x000fe20007f5e0ff */
[----:B------:R-:W-:Y:S01]  /*7850*/  FMUL.FTZ R39, R39, R12 ;  /* 0x0000000c27277220 */ /* 0x000fe20000410000 */
[----:B------:R-:W-:Y:S01]  /*7860*/  LOP3.LUT R14, R14, R15, RZ, 0x3c, !PT ;  /* 0x0000000f0e0e7212 */ /* 0x000fe200078e3cff */
[--C-:B------:R-:W-:Y:S01]  /*7870*/  IMAD.X R15, RZ, RZ, R17.reuse, P6 ;  /* 0x000000ffff0f7224 */ /* 0x100fe200030e0611 */
[----:B------:R-:W-:Y:S01]  /*7880*/  MOV R9, R4 ;  /* 0x0000000400097202 */ /* 0x000fe20000000f00 */
[----:B------:R-:W-:Y:S01]  /*7890*/  FMUL.FTZ R38, R38, R12 ;  /* 0x0000000c26267220 */ /* 0x000fe20000410000 */
[----:B------:R-:W-:Y:S01]  /*78a0*/  F2FP.BF16.F32.PACK_AB R5, R27, R8 ;  /* 0x000000081b05723e */ /* 0x000fe200000010ff */
[--C-:B------:R-:W-:Y:S01]  /*78b0*/  IMAD.X R27, RZ, RZ, R17.reuse, P0 ;  /* 0x000000ffff1b7224 */ /* 0x100fe200000e0611 */
[----:B------:R-:W-:Y:S01]  /*78c0*/  R2UR UR6, R186 ;  /* 0x00000000ba0672ca */ /* 0x000fe200000e0000 */
[----:B------:R-:W-:Y:S01]  /*78d0*/  FMUL.FTZ R43, R43, R12 ;  /* 0x0000000c2b2b7220 */ /* 0x000fe20000410000 */
[----:B------:R-:W-:Y:S01]  /*78e0*/  F2FP.BF16.F32.PACK_AB R4, R25, R6 ;  /* 0x000000061904723e */ /* 0x000fe200000010ff */
[-C--:B------:R-:W-:Y:S01]  /*78f0*/  FMUL.FTZ R42, R42, R12.reuse ;  /* 0x0000000c2a2a7220 */ /* 0x080fe20000410000 */
[----:B------:R-:W-:Y:S01]  /*7900*/  LOP3.LUT R20, R21, 0x380, RZ, 0xc0, !PT ;  /* 0x0000038015147812 */ /* 0x000fe200078ec0ff */
[-C--:B------:R-:W-:Y:S01]  /*7910*/  FMUL.FTZ R47, R47, R12.reuse ;  /* 0x0000000c2f2f7220 */ /* 0x080fe20000410000 */
[----:B------:R-:W-:Y:S01]  /*7920*/  IADD3 R11, P4, R16, 0x4040, RZ ;  /* 0x00004040100b7810 */ /* 0x000fe20007f9e0ff */
[----:B------:R-:W-:Y:S01]  /*7930*/  FMUL.FTZ R46, R46, R12 ;  /* 0x0000000c2e2e7220 */ /* 0x000fe20000410000 */
[----:B------:R-:W-:Y:S01]  /*7940*/  F2FP.BF16.F32.PACK_AB R6, R29, R28 ;  /* 0x0000001c1d06723e */ /* 0x000fe200000010ff */
[----:B------:R-:W-:Y:S01]  /*7950*/  FMUL.FTZ R51, R51, R12 ;  /* 0x0000000c33337220 */ /* 0x000fe20000410000 */
[----:B------:R-:W-:Y:S01]  /*7960*/  MOV R29, R26 ;  /* 0x0000001a001d7202 */ /* 0x000fe20000000f00 */
[----:B------:R-:W-:Y:S01]  /*7970*/  FMUL.FTZ R50, R50, R12 ;  /* 0x0000000c32327220 */ /* 0x000fe20000410000 */
[----:B------:R-:W-:Y:S01]  /*7980*/  MOV R26, R14 ;  /* 0x0000000e001a7202 */ /* 0x000fe20000000f00 */
[----:B------:R-:W-:Y:S01]  /*7990*/  UIMAD UR34, UR5, UR34, UR6 ;  /* 0x00000022052272a4 */ /* 0x000fe2000f8e0206 */
[----:B------:R-:W1:Y:S01]  /*79a0*/  LDC.64 R14, c[0x0][0xb78] ;  /* 0x0002de00ff0e7b82 */ /* 0x000e620000000a00 */
[----:B------:R-:W-:Y:S01]  /*79b0*/  SHF.R.U64 R20, R20, 0x3, RZ ;  /* 0x0000000314147819 */ /* 0x000fe200000012ff */
[----:B------:R-:W-:Y:S01]  /*79c0*/  UIMAD UR6, UR4, UR8, URZ ;  /* 0x00000008040672a4 */ /* 0x000fe2000f8e023f */
[----:B------:R-:W-:Y:S01]  /*79d0*/  LOP3.LUT R10, R11, 0x380, RZ, 0xc0, !PT ;  /* 0x000003800b0a7812 */ /* 0x000fe200078ec0ff */
[----:B------:R-:W-:Y:S01]  /*79e0*/  USHF.L.U32 UR34, UR34, 0x7, URZ ;  /* 0x0000000722227899 */ /* 0x000fe2000800063f */
[----:B------:R-:W-:Y:S01]  /*79f0*/  LOP3.LUT R20, R20, R21, RZ, 0x3c, !PT ;  /* 0x0000001514147212 */ /* 0x000fe200078e3cff */
[-C--:B------:R-:W-:Y:S01]  /*7a00*/  FMUL.FTZ R55, R55, R12.reuse ;  /* 0x0000000c37377220 */ /* 0x080fe20000410000 */
[----:B------:R-:W-:Y:S01]  /*7a10*/  SHF.R.U64 R10, R10, 0x3, RZ ;  /* 0x000000030a0a7819 */ /* 0x000fe200000012ff */
[-C--:B------:R-:W-:Y:S01]  /*7a20*/  FMUL.FTZ R54, R54, R12.reuse ;  /* 0x0000000c36367220 */ /* 0x080fe20000410000 */
[----:B------:R-:W-:Y:S01]  /*7a30*/  IADD3 R21, P3, R16, 0x4060, RZ ;  /* 0x0000406010157810 */ /* 0x000fe20007f7e0ff */
[-C--:B------:R-:W-:Y:S01]  /*7a40*/  FMUL.FTZ R59, R59, R12.reuse ;  /* 0x0000000c3b3b7220 */ /* 0x080fe20000410000 */
[----:B------:R-:W-:Y:S01]  /*7a50*/  LOP3.LUT R10, R10, R11, RZ, 0x3c, !PT ;  /* 0x0000000b0a0a7212 */ /* 0x000fe200078e3cff */
[-C--:B------:R-:W-:Y:S01]  /*7a60*/  FMUL.FTZ R58, R58, R12.reuse ;  /* 0x0000000c3a3a7220 */ /* 0x080fe20000410000 */
[----:B------:R-:W-:Y:S01]  /*7a70*/  LOP3.LUT R11, R21, 0x380, RZ, 0xc0, !PT ;  /* 0x00000380150b7812 */ /* 0x000fe200078ec0ff */
[-C--:B------:R-:W-:Y:S01]  /*7a80*/  FMUL.FTZ R63, R63, R12.reuse ;  /* 0x0000000c3f3f7220 */ /* 0x080fe20000410000 */
[----:B------:R-:W-:Y:S01]  /*7a90*/  IADD3 R13, P5, R16, 0x4020, RZ ;  /* 0x00004020100d7810 */ /* 0x000fe20007fbe0ff */
[----:B------:R-:W-:Y:S01]  /*7aa0*/  FMUL.FTZ R62, R62, R12 ;  /* 0x0000000c3e3e7220 */ /* 0x000fe20000410000 */
[----:B------:R-:W-:Y:S01]  /*7ab0*/  F2FP.BF16.F32.PACK_AB R7, R7, R30 ;  /* 0x0000001e0707723e */ /* 0x000fe200000010ff */
[----:B------:R-:W-:Y:S01]  /*7ac0*/  BAR.SYNC.DEFER_BLOCKING 0x1, 0x100 ;  /* 0x0044000000007b1d */ /* 0x000fe20000010000 */
        /* <DEDUP_REMOVED lines=12> */
[----:B------:R-:W-:Y:S01]  /*7b90*/  SHF.R.U64 R8, R11, 0x3, RZ ;  /* 0x000000030b087819 */ /* 0x000fe200000012ff */
[----:B------:R-:W-:Y:S01]  /*7ba0*/  UIMAD.WIDE.U32 UR4, UR35, UR8, URZ ;  /* 0x00000008230472a5 */ /* 0x000fe2000f8e003f */
[----:B------:R-:W-:Y:S01]  /*7bb0*/  LOP3.LUT R12, R13, 0x380, RZ, 0xc0, !PT ;  /* 0x000003800d0c7812 */ /* 0x000fe200078ec0ff */
[----:B------:R-:W-:Y:S01]  /*7bc0*/  UIMAD UR6, UR35, UR9, UR6 ;  /* 0x00000009230672a4 */ /* 0x000fe2000f8e0206 */
[----:B------:R-:W-:Y:S01]  /*7bd0*/  LOP3.LUT R8, R8, R21, RZ, 0x3c, !PT ;  /* 0x0000001508087212 */ /* 0x000fe200078e3cff */
[----:B------:R-:W-:Y:S01]  /*7be0*/  USHF.R.S32.HI UR7, URZ, 0x1f, UR36 ;  /* 0x0000001f3f077899 */ /* 0x000fe20008011424 */
[----:B------:R-:W-:Y:S01]  /*7bf0*/  IADD3 R31, R189, UR34, RZ ;  /* 0x00000022bd1f7c10 */ /* 0x000fe2000fffe0ff */
[----:B------:R-:W-:Y:S01]  /*7c00*/  UIADD3 UR6, UR5, UR6, URZ ;  /* 0x0000000605067290 */ /* 0x000fe2000fffe03f */
[----:B------:R-:W-:Y:S01]  /*7c10*/  SHF.R.U64 R12, R12, 0x3, RZ ;  /* 0x000000030c0c7819 */ /* 0x000fe200000012ff */
[--C-:B------:R-:W-:Y:S01]  /*7c20*/  IMAD.X R25, RZ, RZ, R17.reuse, P1 ;  /* 0x000000ffff197224 */ /* 0x100fe200008e0611 */
[----:B------:R-:W-:Y:S01]  /*7c30*/  IADD3.X R21, RZ, R17, RZ, P2, !PT ;  /* 0x00000011ff157210 */ /* 0x000fe200017fe4ff */
[----:B------:R2:W-:Y:S01]  /*7c40*/  STSM.16.M88.4 [R9], R4 ;  /* 0x0000000409007844 */ /* 0x0005e20000000200 */
[----:B------:R-:W-:Y:S01]  /*7c50*/  R2UR UR10, R23 ;  /* 0x00000000170a72ca */ /* 0x000fe200000e0000 */
[--C-:B------:R-:W-:Y:S01]  /*7c60*/  IMAD.X R11, RZ, RZ, R17.reuse, P4 ;  /* 0x000000ffff0b7224 */ /* 0x100fe200020e0611 */
[----:B------:R-:W-:Y:S01]  /*7c70*/  LOP3.LUT R12, R12, R13, RZ, 0x3c, !PT ;  /* 0x0000000d0c0c7212 */ /* 0x000fe200078e3cff */
[----:B------:R-:W-:Y:S01]  /*7c80*/  IMAD.X R13, RZ, RZ, R17, P5 ;  /* 0x000000ffff0d7224 */ /* 0x000fe200028e0611 */
[----:B------:R-:W-:Y:S01]  /*7c90*/  MOV R27, R20 ;  /* 0x00000014001b7202 */ /* 0x000fe20000000f00 */
[----:B------:R-:W-:Y:S01]  /*7ca0*/  IMAD.U32 R21, RZ, RZ, UR5 ;  /* 0x00000005ff157e24 */ /* 0x000fe2000f8e00ff */
[----:B------:R-:W-:Y:S01]  /*7cb0*/  LOP3.LUT P0, RZ, R185, 0x3, RZ, 0xc0, !PT ;  /* 0x00000003b9ff7812 */ /* 0x000fe2000780c0ff */
[----:B------:R-:W-:Y:S01]  /*7cc0*/  IMAD.U32 R20, RZ, RZ, UR4 ;  /* 0x00000004ff147e24 */ /* 0x000fe2000f8e00ff */
[----:B------:R-:W-:Y:S01]  /*7cd0*/  ULDC UR4, c[0x0][0xa88] ;  /* 0x0002a20000047ab9 */ /* 0x000fe20000000800 */
[----:B------:R-:W-:Y:S01]  /*7ce0*/  IMAD.U32 R21, RZ, RZ, UR6 ;  /* 0x00000006ff157e24 */ /* 0x000fe2000f8e00ff */
[----:B------:R-:W-:Y:S01]  /*7cf0*/  MOV R28, R24 ;  /* 0x00000018001c7202 */ /* 0x000fe20000000f00 */
[----:B------:R-:W-:Y:S01]  /*7d00*/  ULDC.64 UR12, c[0x0][0x208] ;  /* 0x00008200000c7ab9 */ /* 0x000fe20000000a00 */
[----:B------:R-:W-:Y:S01]  /*7d10*/  MOV R24, R10 ;  /* 0x0000000a00187202 */ /* 0x000fe20000000f00 */
[----:B-1----:R-:W-:Y:S01]  /*7d20*/  IMAD.WIDE.U32 R20, R14, UR36, R20 ;  /* 0x000000240e147c25 */ /* 0x002fe2000f8e0014 */
[----:B------:R-:W-:-:S02]  /*7d30*/  MOV R25, R12 ;  /* 0x0000000c00197202 */ /* 0x000fc40000000f00 */
[----:B--2---:R-:W-:Y:S01]  /*7d40*/  F2FP.BF16.F32.PACK_AB R4, R33, R32 ;  /* 0x000000202104723e */ /* 0x004fe200000010ff */
[----:B------:R-:W-:Y:S01]  /*7d50*/  IMAD.X R9, RZ, RZ, R17, P3 ;  /* 0x000000ffff097224 */ /* 0x000fe200018e0611 */
[----:B------:R-:W-:Y:S02]  /*7d60*/  F2FP.BF16.F32.PACK_AB R5, R35, R34 ;  /* 0x000000222305723e */ /* 0x000fe400000010ff */
[----:B------:R-:W-:Y:S02]  /*7d70*/  F2FP.BF16.F32.PACK_AB R6, R37, R36 ;  /* 0x000000242506723e */ /* 0x000fe400000010ff */
[----:B------:R-:W-:Y:S01]  /*7d80*/  MOV R23, R8 ;  /* 0x0000000800177202 */ /* 0x000fe20000000f00 */
[----:B------:R-:W-:Y:S01]  /*7d90*/  VIADD R9, R31, 0x8 ;  /* 0x000000081f097836 */ /* 0x000fe20000000000 */
[----:B------:R-:W-:Y:S01]  /*7da0*/  F2FP.BF16.F32.PACK_AB R7, R39, R38 ;  /* 0x000000262707723e */ /* 0x000fe200000010ff */
[----:B------:R-:W-:Y:S01]  /*7db0*/  IMAD R8, R14, UR7, RZ ;  /* 0x000000070e087c24 */ /* 0x000fe2000f8e02ff */
[----:B------:R-:W-:-:S02]  /*7dc0*/  F2FP.BF16.F32.PACK_AB R10, R45, R44 ;  /* 0x0000002c2d0a723e */ /* 0x000fc400000010ff */
[----:B------:R-:W-:Y:S01]  /*7dd0*/  ISETP.GE.OR P1, PT, R9, UR4, P0 ;  /* 0x0000000409007c0c */ /* 0x000fe20008726670 */
[----:B------:R-:W-:Y:S01]  /*7de0*/  IMAD R30, R15, UR36, R8 ;  /* 0x000000240f1e7c24 */ /* 0x000fe2000f8e0208 */
[----:B------:R-:W-:Y:S01]  /*7df0*/  F2FP.BF16.F32.PACK_AB R8, R41, R40 ;  /* 0x000000282908723e */ /* 0x000fe200000010ff */
[----:B------:R1:W-:Y:S01]  /*7e00*/  STSM.16.M88.4 [R29], R4 ;  /* 0x000000041d007844 */ /* 0x0003e20000000200 */
        /* <DEDUP_REMOVED lines=10> */
[----:B-1----:R-:W-:Y:S02]  /*7eb0*/  F2FP.BF16.F32.PACK_AB R4, R57, R56 ;  /* 0x000000383904723e */ /* 0x002fe400000010ff */
[----:B------:R-:W-:Y:S02]  /*7ec0*/  F2FP.BF16.F32.PACK_AB R5, R59, R58 ;  /* 0x0000003a3b05723e */ /* 0x000fe400000010ff */
[----:B------:R-:W-:-:S02]  /*7ed0*/  F2FP.BF16.F32.PACK_AB R6, R61, R60 ;  /* 0x0000003c3d06723e */ /* 0x000fc400000010ff */
[----:B------:R-:W-:Y:S02]  /*7ee0*/  F2FP.BF16.F32.PACK_AB R7, R63, R62 ;  /* 0x0000003e3f07723e */ /* 0x000fe400000010ff */
[----:B------:R-:W-:Y:S02]  /*7ef0*/  F2FP.BF16.F32.PACK_AB R72, R73, R72 ;  /* 0x000000484948723e */ /* 0x000fe400000010ff */
[----:B------:R-:W-:Y:S01]  /*7f00*/  F2FP.BF16.F32.PACK_AB R66, R69, R68 ;  /* 0x000000444542723e */ /* 0x000fe200000010ff */
[----:B------:R1:W-:Y:S01]  /*7f10*/  STSM.16.M88.4 [R26], R4 ;  /* 0x000000041a007844 */ /* 0x0003e20000000200 */
[----:B------:R-:W-:Y:S02]  /*7f20*/  F2FP.BF16.F32.PACK_AB R67, R71, R70 ;  /* 0x000000464743723e */ /* 0x000fe400000010ff */
[----:B------:R-:W-:Y:S01]  /*7f30*/  F2FP.BF16.F32.PACK_AB R73, R75, R74 ;  /* 0x0000004a4b49723e */ /* 0x000fe200000010ff */
[----:B------:R-:W2:Y:S01]  /*7f40*/  SHFL.IDX PT, R6, R188, RZ, 0x1f ;  /* 0x00001fffbc067589 */ /* 0x000ea200000e0000 */
[----:B------:R-:W-:-:S02]  /*7f50*/  F2FP.BF16.F32.PACK_AB R80, R81, R80 ;  /* 0x000000505150723e */ /* 0x000fc400000010ff */
[----:B------:R-:W-:Y:S01]  /*7f60*/  F2FP.BF16.F32.PACK_AB R74, R77, R76 ;  /* 0x0000004c4d4a723e */ /* 0x000fe200000010ff */
[----:B------:R-:W-:Y:S01]  /*7f70*/  STSM.16.M88.4 [R25], R64 ;  /* 0x0000004019007844 */ /* 0x000fe20000000200 */
[----:B------:R-:W-:Y:S02]  /*7f80*/  F2FP.BF16.F32.PACK_AB R75, R79, R78 ;  /* 0x0000004e4f4b723e */ /* 0x000fe400000010ff */
[----:B------:R-:W-:Y:S02]  /*7f90*/  F2FP.BF16.F32.PACK_AB R81, R83, R82 ;  /* 0x000000525351723e */ /* 0x000fe400000010ff */
[----:B------:R-:W-:Y:S01]  /*7fa0*/  F2FP.BF16.F32.PACK_AB R82, R85, R84 ;  /* 0x000000545552723e */ /* 0x000fe200000010ff */
[----:B------:R-:W-:Y:S01]  /*7fb0*/  STSM.16.M88.4 [R24], R72 ;  /* 0x0000004818007844 */ /* 0x000fe20000000200 */
[----:B------:R-:W-:Y:S02]  /*7fc0*/  F2FP.BF16.F32.PACK_AB R83, R87, R86 ;  /* 0x000000565753723e */ /* 0x000fe400000010ff */
[----:B------:R-:W-:-:S02]  /*7fd0*/  SHF.R.S32.HI R29, RZ, 0x1f, R31 ;  /* 0x0000001fff1d7819 */ /* 0x000fc4000001141f */
[C---:B------:R-:W-:Y:S01]  /*7fe0*/  IADD3 R20, P2, R31.reuse, R20, RZ ;  /* 0x000000141f147210 */ /* 0x040fe20007f5e0ff */
[----:B------:R3:W-:Y:S01]  /*7ff0*/  STSM.16.M88.4 [R23], R80 ;  /* 0x0000005017007844 */ /* 0x0007e20000000200 */
[----:B------:R-:W-:Y:S01]  /*8000*/  ISETP.GE.OR P0, PT, R31, UR4, P0 ;  /* 0x000000041f007c0c */ /* 0x000fe20008706670 */
[----:B------:R-:W-:Y:S01]  /*8010*/  ULDC.64 UR4, c[0x0][0xb40] ;  /* 0x0002d00000047ab9 */ /* 0x000fe20000000a00 */
[----:B------:R-:W-:Y:S01]  /*8020*/  IADD3.X R29, R29, R21, R30, P2, !PT ;  /* 0x000000151d1d7210 */ /* 0x000fe200017fe41e */
[----:B------:R-:W-:Y:S01]  /*8030*/  @!PT LDS RZ, [RZ] ;  /* 0x00000000fffff984 */ /* 0x000fe20000000800 */
[----:B------:R-:W-:Y:S01]  /*8040*/  @!PT LDS RZ, [RZ] ;  /* 0x00000000fffff984 */ /* 0x000fe20000000800 */
[----:B------:R-:W-:Y:S01]  /*8050*/  @!PT LDS RZ, [RZ] ;  /* 0x00000000fffff984 */ /* 0x000fe20000000800 */
[----:B------:R4:W-:Y:S06]  /*8060*/  MEMBAR.ALL.CTA ;  /* 0x0000000000007992 */ /* 0x0009ec0000008000 */
[----:B----4-:R-:W4:Y:S02]  /*8070*/  FENCE.VIEW.ASYNC.S ;  /* 0x00000000000073c6 */ /* 0x010f240000000000 */
[----:B----4-:R-:W-:Y:S06]  /*8080*/  BAR.ARV 0x1, 0x120 ;  /* 0x0044800000007b1d */ /* 0x010fec0000002000 */
[----:B-1----:R-:W-:Y:S01]  /*8090*/  LEA R4, P2, R20, UR4, 0x2 ;  /* 0x0000000414047c11 */ /* 0x002fe2000f8410ff */
[----:B------:R-:W-:-:S02]  /*80a0*/  ULDC UR4, c[0x0][0xc] ;  /* 0x0000030000047ab9 */ /* 0x000fc40000000800 */
[----:B------:R-:W-:Y:S01]  /*80b0*/  UIADD3 UR10, UR4, UR10, URZ ;  /* 0x0000000a040a7290 */ /* 0x000fe2000fffe03f */
[----:B------:R-:W-:-:S05]  /*80c0*/  LEA.HI.X R5, R20, UR5, R29, 0x2, P2 ;  /* 0x0000000514057c11 */ /* 0x000fca00090f141d */
[----:B------:R1:W-:Y:S01]  /*80d0*/  @!P0 STG.E desc[UR12][R4.64], R3 ;  /* 0x0000000304008986 */ /* 0x0003e2000c10190c */
[----:B--2---:R-:W-:Y:S02]  /*80e0*/  ISETP.NE.AND P0, PT, R6, 0x7, PT ;  /* 0x000000070600780c */ /* 0x004fe40003f05270 */
[----:B---3--:R-:W-:Y:S01]  /*80f0*/  MOV R23, UR10 ;  /* 0x0000000a00177c02 */ /* 0x008fe20008000f00 */
        /* <DEDUP_REMOVED lines=13> */
[----:B------:R-:W-:Y:S01]  /*81d0*/  UMOV UR7, 0x40 ;  /* 0x0000004000077882 */ /* 0x000fe20000000000 */
[----:B------:R-:W-:-:S05]  /*81e0*/  UMOV UR8, 0x1 ;  /* 0x0000000100087882 */ /* 0x000fca0000000000 */
[----:B------:R2:W-:Y:S02]  /*81f0*/  UTMASTG.5D [UR32], [UR4] ;  /* 0x00000020040073b5 */ /* 0x0005e40008020000 */
[----:B--2---:R-:W-:Y:S01]  /*8200*/  UMOV UR32, UR6 ;  /* 0x0000000600207c82 */ /* 0x004fe20008000000 */
[----:B------:R-:W-:Y:S01]  /*8210*/  UMOV UR33, UR7 ;  /* 0x0000000700217c82 */ /* 0x000fe20008000000 */
[----:B------:R-:W-:Y:S01]  /*8220*/  UIADD3 UR6, UR60, 0x34820, URZ ;  /* 0x000348203c067890 */ /* 0x000fe2000fffe03f */
[----:B------:R2:W-:Y:S03]  /*8230*/  UTMASTG.5D [UR32], [UR4] ;  /* 0x00000020040073b5 */ /* 0x0005e60008020000 */
[----:B------:R-:W-:Y:S02]  /*8240*/  UPRMT UR7, URZ, 0x654, UR6 ;  /* 0x000006543f077896 */ /* 0x000fe40008000006 */
[----:B------:R-:W-:Y:S01]  /*8250*/  UPRMT UR6, UR8, 0x654, UR6 ;  /* 0x0000065408067896 */ /* 0x000fe20008000006 */
[----:B------:R0:W-:Y:S01]  /*8260*/  UTMACMDFLUSH ;  /* 0x00000000000079b7 */ /* 0x0001e20000000000 */
[----:B------:R-:W-:-:S05]  /*8270*/  DEPBAR.LE SB0, 0x0 ;  /* 0x000080000000791a */ /* 0x000fca0000000000 */
[----:B------:R-:W-:Y:S02]  /*8280*/  SYNCS.ARRIVE.TRANS64.RED.A1T0 RZ, [UR7], RZ ;  /* 0x000000ffffff79a7 */ /* 0x000fe40008100407 */
[----:B--2---:R-:W-:Y:S03]  /*8290*/  SYNCS.ARRIVE.TRANS64.RED.A1T0 RZ, [UR6], RZ ;  /* 0x000000ffffff79a7 */ /* 0x004fe60008100406 */
.L_x_154:
[----:B------:R-:W-:Y:S05]  /*82a0*/  BSYNC B0 ;  /* 0x0000000000007941 */ /* 0x000fea0003800000 */
.L_x_153:
[----:B-1----:R-:W1:Y:S01]  /*82b0*/  LDC R0, c[0x0][0xda4] ;  /* 0x00036900ff007b82 */ /* 0x002e620000000800 */
[----:B------:R-:W-:Y:S01]  /*82c0*/  R2UR UR5, R23 ;  /* 0x00000000170572ca */ /* 0x000fe200000e0000 */
[----:B------:R-:W-:Y:S01]  /*82d0*/  UIADD3 UR38, UR38, 0x1, URZ ;  /* 0x0000000126267890 */ /* 0x000fe2000fffe03f */
[----:B------:R-:W-:-:S03]  /*82e0*/  VIADD R184, R184, 0x1 ;  /* 0x00000001b8b87836 */ /* 0x000fc60000000000 */
[----:B------:R-:W-:-:S04]  /*82f0*/  UISETP.NE.AND UP0, UPT, UR38, 0x2, UPT ;  /* 0x000000022600788c */ /* 0x000fc8000bf05270 */
[----:B------:R-:W-:Y:S02]  /*8300*/  USEL UR4, URZ, 0x1, UP0 ;  /* 0x000000013f047887 */ /* 0x000fe40008000000 */
[----:B------:R-:W-:Y:S02]  /*8310*/  USEL UR38, UR38, URZ, UP0 ;  /* 0x0000003f26267287 */ /* 0x000fe40008000000 */
[----:B------:R-:W-:Y:S01]  /*8320*/  ULOP3.LUT UR39, UR39, UR4, URZ, 0x3c, !UPT ;  /* 0x0000000427277292 */ /* 0x000fe2000f8e3c3f */
[----:B-1----:R-:W-:-:S13]  /*8330*/  ISETP.LE.AND P0, PT, R0, UR5, PT ;  /* 0x0000000500007c0c */ /* 0x002fda000bf03270 */
[----:B------:R-:W-:Y:S05]  /*8340*/  @!P0 BRA `(.L_x_155) ;  /* 0xffffff8c00e48947 */ /* 0x000fea000383ffff */
[----:B------:R-:W-:Y:S05]  /*8350*/  EXIT ;  /* 0x000000000000794d */ /* 0x000fea0003800000 */
.L_x_127:
[----:B------:R-:W-:-:S08]  /*8360*/  NOP ;  /* 0x0000000000007918 */ /* 0x000fd00000000000 */
[----:B-1----:R-:W1:-:S00]  /*8370*/  USETMAXREG.DEALLOC.CTAPOOL 0x18 ;  /* 0x00000018000079c8 */ /* 0x002e4000080e0500 */
[----:B-1----:R-:W-:-:S06]  /*8380*/  LOP3.LUT R0, R0, 0x3, RZ, 0xc0, !PT ;  /* 0x0000000300007812 */ /* 0x002fcc00078ec0ff */
[----:B------:R-:W1:Y:S02]  /*8390*/  SHFL.IDX PT, R0, R0, RZ, 0x1f ;  /* 0x00001fff00007589 */ /* 0x000e6400000e0000 */
[----:B-1----:R-:W-:-:S13]  /*83a0*/  ISETP.NE.AND P0, PT, R0, RZ, PT ;  /* 0x000000ff0000720c */ /* 0x002fda0003f05270 */
[----:B------:R-:W-:Y:S05]  /*83b0*/  @P0 EXIT ;  /* 0x000000000000094d */ /* 0x000fea0003800000 */
[----:B------:R-:W1:Y:S01]  /*83c0*/  S2UR UR4, SR_CTAID.X ;  /* 0x00000000000479c3 */ /* 0x000e620000002500 */
[----:B------:R-:W-:Y:S02]  /*83d0*/  IMAD.MOV.U32 R16, RZ, RZ, RZ ;  /* 0x000000ffff107224 */ /* 0x000fe400078e00ff */
[----:B------:R-:W-:Y:S02]  /*83e0*/  IMAD.MOV.U32 R2, RZ, RZ, 0x1 ;  /* 0x00000001ff027424 */ /* 0x000fe400078e00ff */
[----:B------:R-:W-:-:S03]  /*83f0*/  IMAD.MOV.U32 R17, RZ, RZ, 0x1 ;  /* 0x00000001ff117424 */ /* 0x000fc600078e00ff */
[----:B------:R-:W1:Y:S02]  /*8400*/  LDC R0, c[0x0][0xda4] ;  /* 0x00036900ff007b82 */ /* 0x000e640000000800 */
[----:B-1----:R-:W-:-:S13]  /*8410*/  ISETP.LE.AND P0, PT, R0, UR4, PT ;  /* 0x0000000400007c0c */ /* 0x002fda000bf03270 */
[----:B------:R-:W-:Y:S05]  /*8420*/  @P0 BRA `(.L_x_156) ;  /* 0x00000030000c0947 */ /* 0x000fea0003800000 */
[----:B------:R-:W2:Y:S01]  /*8430*/  LDL R4, [R1+0x24] ;  /* 0x0000240001047983 */ /* 0x000ea20000100800 */
[----:B------:R-:W1:Y:S01]  /*8440*/  S2UR UR4, SR_CTAID.X ;  /* 0x00000000000479c3 */ /* 0x000e620000002500 */
[----:B------:R-:W-:Y:S01]  /*8450*/  IMAD.MOV.U32 R16, RZ, RZ, RZ ;  /* 0x000000ffff107224 */ /* 0x000fe200078e00ff */
[----:B------:R-:W-:Y:S01]  /*8460*/  ULDC.64 UR36, c[0x0][0x198] ;  /* 0x0000660000247ab9 */ /* 0x000fe20000000a00 */
[----:B------:R-:W3:Y:S01]  /*8470*/  S2R R3, SR_TID.X ;  /* 0x0000000000037919 */ /* 0x000ee20000002100 */
[----:B------:R-:W-:Y:S01]  /*8480*/  IMAD.MOV.U32 R17, RZ, RZ, 0x1 ;  /* 0x00000001ff117424 */ /* 0x000fe200078e00ff */
[----:B------:R-:W-:Y:S01]  /*8490*/  ULDC UR39, c[0x0][0xc] ;  /* 0x0000030000277ab9 */ /* 0x000fe20000000800 */
[C---:B---3--:R-:W-:Y:S02]  /*84a0*/  LOP3.LUT P0, R0, R3.reuse, 0x1f, RZ, 0xc0, !PT ;  /* 0x0000001f03007812 */ /* 0x048fe4000780c0ff */
[----:B------:R-:W-:-:S03]  /*84b0*/  LOP3.LUT P1, RZ, R3, 0x7f, RZ, 0xc0, !PT ;  /* 0x0000007f03ff7812 */ /* 0x000fc6000782c0ff */
[----:B------:R1:W-:Y:S01]  /*84c0*/  STL [R1+0x20], R0 ;  /* 0x0000200001007387 */ /* 0x0003e20000100800 */
[----:B------:R-:W-:-:S04]  /*84d0*/  PLOP3.LUT P0, PT, P0, P1, PT, 0x8a, 0x0 ;  /* 0x000000000000781c */ /* 0x000fc80000703172 */
[----:B------:R-:W-:Y:S02]  /*84e0*/  P2R R19, PR, RZ, 0x1 ;  /* 0x00000001ff137803 */ /* 0x000fe40000000000 */
[----:B-1----:R-:W-:-:S05]  /*84f0*/  MOV R0, UR4 ;  /* 0x0000000400007c02 */ /* 0x002fca0008000f00 */
[----:B------:R1:W-:Y:S04]  /*8500*/  STL [R1+0x14], R0 ;  /* 0x0000140001007387 */ /* 0x0003e80000100800 */
[----:B------:R1:W-:Y:S01]  /*8510*/  STL [R1+0x1c], RZ ;  /* 0x00001cff01007387 */ /* 0x0003e20000100800 */
[----:B--2---:R-:W-:-:S13]  /*8520*/  R2UR UR5, R4 ;  /* 0x00000000040572ca */ /* 0x004fda00000e0000 */
[----:B-1----:R-:W-:-:S12]  /*8530*/  ULOP3.LUT UR38, UR5, 0x2, URZ, 0xfc, !UPT ;  /* 0x0000000205267892 */ /* 0x002fd8000f8efc3f */
.L_x_208:
[----:B------:R-:W2:Y:S01]  /*8540*/  LDL R6, [R1+0x14] ;  /* 0x0000140001067983 */ /* 0x000ea20000100800 */
[----:B------:R-:W1:Y:S01]  /*8550*/  LDC R2, c[0x0][0xda8] ;  /* 0x00036a00ff027b82 */ /* 0x000e620000000800 */
[----:B------:R-:W-:Y:S05]  /*8560*/  YIELD ;  /* 0x0000000000007946 */ /* 0x000fea0003800000 */
[----:B------:R-:W-:Y:S02]  /*8570*/  ULDC.64 UR4, c[0x0][0x3f8] ;  /* 0x0000fe0000047ab9 */ /* 0x000fe40000000a00 */
[----:B------:R-:W3:Y:S01]  /*8580*/  LDC R0, c[0x0][0xdb4] ;  /* 0x00036d00ff007b82 */ /* 0x000ee20000000800 */
[----:B------:R-:W-:-:S03]  /*8590*/  UISETP.NE.U32.AND UP0, UPT, UR4, URZ, UPT ;  /* 0x0000003f0400728c */ /* 0x000fc6000bf05070 */
[----:B------:R-:W-:Y:S01]  /*85a0*/  ULDC UR4, c[0x0][0x404] ;  /* 0x0001010000047ab9 */ /* 0x000fe20000000800 */
[----:B------:R-:W-:-:S04]  /*85b0*/  UISETP.NE.AND.EX UP0, UPT, UR5, URZ, UPT, UP0 ;  /* 0x0000003f0500728c */ /* 0x000fc8000bf05300 */
[----:B------:R-:W-:Y:S01]  /*85c0*/  USEL UR4, UR4, 0x1, UP0 ;  /* 0x0000000104047887 */ /* 0x000fe20008000000 */
[----:B-1----:R-:W-:Y:S02]  /*85d0*/  ISETP.NE.AND P0, PT, R2, 0x1, PT ;  /* 0x000000010200780c */ /* 0x002fe40003f05270 */
[----:B---3--:R-:W-:-:S11]  /*85e0*/  ISETP.NE.AND P1, PT, R0, 0x1, PT ;  /* 0x000000010000780c */ /* 0x008fd60003f25270 */
        /* <DEDUP_REMOVED lines=11> */
[----:B------:R-:W-:Y:S02]  /*86a0*/  MOV R3, 0x400 ;  /* 0x0000040000037802 */ /* 0x000fe40000000f00 */
[----:B------:R2:W-:Y:S02]  /*86b0*/  STL [R1], R7 ;  /* 0x0000000701007387 */ /* 0x0005e40000100800 */
[----:B-1----:R-:W-:Y:S01]  /*86c0*/  LEA R9, R4, R3, 0x18 ;  /* 0x0000000304097211 */ /* 0x002fe200078ec0ff */
[----:B---3--:R-:W-:-:S04]  /*86d0*/  IMAD R8, R2, UR4, RZ ;  /* 0x0000000402087c24 */ /* 0x008fc8000f8e02ff */
[----:B------:R-:W-:Y:S01]  /*86e0*/  VIADD R2, R9, 0x1c400 ;  /* 0x0001c40009027836 */ /* 0x000fe20000000000 */
[----:B------:R2:W-:Y:S04]  /*86f0*/  STL [R1+0x8], R9 ;  /* 0x0000080901007387 */ /* 0x0005e80000100800 */
[----:B------:R-:W-:Y:S01]  /*8700*/  LOP3.LUT P0, RZ, R2, 0x3ff, RZ, 0xc0, !PT ;  /* 0x000003ff02ff7812 */ /* 0x000fe2000780c0ff */
[----:B------:R2:W-:Y:S01]  /*8710*/  STL [R1+0x18], R8 ;  /* 0x0000180801007387 */ /* 0x0005e20000100800 */
[----:B------:R-:W-:-:S04]  /*8720*/  IADD3 R2, R8, 0x7f, RZ ;  /* 0x0000007f08027810 */ /* 0x000fc80007ffe0ff */
[----:B------:R-:W-:-:S04]  /*8730*/  SHF.R.S32.HI R3, RZ, 0x1f, R2 ;  /* 0x0000001fff037819 */ /* 0x000fc80000011402 */
[----:B------:R-:W-:Y:S01]  /*8740*/  LEA.HI R2, R3, R2, RZ, 0x7 ;  /* 0x0000000203027211 */ /* 0x000fe200078f38ff */
[----:B------:R-:W-:-:S04]  /*8750*/  IMAD.MOV R3, RZ, RZ, -R7 ;  /* 0x000000ffff037224 */ /* 0x000fc800078e0a07 */
[----:B------:R-:W-:Y:S01]  /*8760*/  IMAD R3, R0, R3, R6 ;  /* 0x0000000300037224 */ /* 0x000fe200078e0206 */
[----:B------:R-:W-:-:S05]  /*8770*/  SHF.R.S32.HI R0, RZ, 0x7, R2 ;  /* 0x00000007ff007819 */ /* 0x000fca0000011402 */
[----:B------:R2:W-:Y:S04]  /*8780*/  STL [R1+0x10], R0 ;  /* 0x0000100001007387 */ /* 0x0005e80000100800 */
[----:B------:R2:W-:Y:S01]  /*8790*/  STL [R1+0x4], R3 ;  /* 0x0000040301007387 */ /* 0x0005e20000100800 */
[----:B------:R-:W-:Y:S05]  /*87a0*/  @!P0 BRA `(.L_x_157) ;  /* 0x0000000000408947 */ /* 0x000fea0003800000 */
[----:B------:R-:W-:Y:S01]  /*87b0*/  MOV R2, 0x0 ;  /* 0x0000000000027802 */ /* 0x000fe20000000f00 */
[----:B------:R-:W-:Y:S01]  /*87c0*/  ULDC.64 UR6, c[0x4][0xb8] ;  /* 0x01002e0000067ab9 */ /* 0x000fe20000000a00 */
[----:B------:R-:W-:Y:S01]  /*87d0*/  ULDC.64 UR8, c[0x4][0xc0] ;  /* 0x0100300000087ab9 */ /* 0x000fe20000000a00 */
[----:B------:R-:W-:Y:S01]  /*87e0*/  ULDC.64 UR4, c[0x4][0x8] ;  /* 0x0100020000047ab9 */ /* 0x000fe20000000a00 */
[----:B------:R-:W-:Y:S01]  /*87f0*/  IMAD.U32 R4, RZ, RZ, UR6 ;  /* 0x00000006ff047e24 */ /* 0x000fe2000f8e00ff */
[----:B--2---:R-:W-:Y:S01]  /*8800*/  MOV R7, UR9 ;  /* 0x0000000900077c02 */ /* 0x004fe20008000f00 */
[----:B------:R-:W1:Y:S01]  /*8810*/  LDC.64 R2, c[0x4][R2] ;  /* 0x0100000002027b82 */ /* 0x000e620000000a00 */
[----:B------:R-:W-:Y:S01]  /*8820*/  IMAD.U32 R5, RZ, RZ, UR7 ;  /* 0x00000007ff057e24 */ /* 0x000fe2000f8e00ff */
[----:B------:R-:W-:Y:S01]  /*8830*/  MOV R13, RZ ;  /* 0x000000ff000d7202 */ /* 0x000fe20000000f00 */
[----:B------:R-:W-:Y:S02]  /*8840*/  IMAD.U32 R6, RZ, RZ, UR8 ;  /* 0x00000008ff067e24 */ /* 0x000fe4000f8e00ff */
[----:B------:R-:W-:-:S02]  /*8850*/  IMAD.U32 R10, RZ, RZ, UR4 ;  /* 0x00000004ff0a7e24 */ /* 0x000fc4000f8e00ff */
[----:B------:R-:W-:Y:S02]  /*8860*/  IMAD.U32 R11, RZ, RZ, UR5 ;  /* 0x00000005ff0b7e24 */ /* 0x000fe4000f8e00ff */
[----:B------:R-:W-:Y:S02]  /*8870*/  IMAD.MOV.U32 R8, RZ, RZ, 0x70 ;  /* 0x00000070ff087424 */ /* 0x000fe400078e00ff */
[----:B------:R-:W-:-:S07]  /*8880*/  IMAD.MOV.U32 R12, RZ, RZ, 0x1 ;  /* 0x00000001ff0c7424 */ /* 0x000fce00078e00ff */
[----:B------:R-:W-:-:S07]  /*8890*/  LEPC R20, `(.L_x_157) ;  /* 0x000000001014794e */ /* 0x000fce0000000000 */
[----:B-1----:R-:W-:Y:S05]  /*88a0*/  CALL.ABS.NOINC R2 ;  /* 0x0000000002007343 */ /* 0x002fea0003c00000 */
.L_x_157:
[----:B------:R-:W2:Y:S02]  /*88b0*/  LDL R2, [R1+0x8] ;  /* 0x0000080001027983 */ /* 0x000ea40000100800 */
[----:B--2---:R-:W-:-:S05]  /*88c0*/  VIADD R0, R2, 0x400 ;  /* 0x0000040002007836 */ /* 0x004fca0000000000 */
        /* <DEDUP_REMOVED lines=10> */
[----:B------:R-:W-:Y:S01]  /*8970*/  MOV R13, RZ ;  /* 0x000000ff000d7202 */ /* 0x000fe20000000f00 */
[----:B------:R-:W-:Y:S02]  /*8980*/  IMAD.U32 R6, RZ, RZ, UR8 ;  /* 0x00000008ff067e24 */ /* 0x000fe4000f8e00ff */
[----:B------:R-:W-:-:S02]  /*8990*/  IMAD.U32 R10, RZ, RZ, UR4 ;  /* 0x00000004ff0a7e24 */ /* 0x000fc4000f8e00ff */
[----:B------:R-:W-:Y:S02]  /*89a0*/  IMAD.U32 R11, RZ, RZ, UR5 ;  /* 0x00000005ff0b7e24 */ /* 0x000fe4000f8e00ff */
[----:B------:R-:W-:Y:S02]  /*89b0*/  IMAD.MOV.U32 R8, RZ, RZ, 0x70 ;  /* 0x00000070ff087424 */ /* 0x000fe400078e00ff */
[----:B-1----:R-:W-:-:S07]  /*89c0*/  IMAD.MOV.U32 R12, RZ, RZ, 0x1 ;  /* 0x00000001ff0c7424 */ /* 0x002fce00078e00ff */
[----:B------:R-:W-:-:S07]  /*89d0*/  LEPC R20, `(.L_x_159) ;  /* 0x000000001014794e */ /* 0x000fce0000000000 */
[----:B--2---:R-:W-:Y:S05]  /*89e0*/  CALL.ABS.NOINC R2 ;  /* 0x0000000002007343 */ /* 0x004fea0003c00000 */
.L_x_159:
[----:B------:R-:W-:Y:S01]  /*89f0*/  MOV R2, 0x0 ;  /* 0x0000000000027802 */ /* 0x000fe20000000f00 */
[----:B------:R-:W-:Y:S01]  /*8a00*/  ULDC.64 UR6, c[0x4][0xb8] ;  /* 0x01002e0000067ab9 */ /* 0x000fe20000000a00 */
[----:B------:R-:W-:Y:S01]  /*8a10*/  ULDC.64 UR8, c[0x4][0xc0] ;  /* 0x0100300000087ab9 */ /* 0x000fe20000000a00 */
[----:B------:R-:W-:Y:S01]  /*8a20*/  ULDC.64 UR4, c[0x4][0x18] ;  /* 0x0100060000047ab9 */ /* 0x000fe20000000a00 */
[----:B------:R-:W-:Y:S01]  /*8a30*/  IMAD.U32 R4, RZ, RZ, UR6 ;  /* 0x00000006ff047e24 */ /* 0x000fe2000f8e00ff */
[----:B------:R-:W-:Y:S01]  /*8a40*/  MOV R10, UR4 ;  /* 0x00000004000a7c02 */ /* 0x000fe20008000f00 */
[----:B------:R-:W1:Y:S01]  /*8a50*/  LDC.64 R2, c[0x4][R2] ;  /* 0x0100000002027b82 */ /* 0x000e620000000a00 */
[----:B------:R-:W-:Y:S02]  /*8a60*/  IMAD.U32 R5, RZ, RZ, UR7 ;  /* 0x00000007ff057e24 */ /* 0x000fe4000f8e00ff */
[----:B------:R-:W-:Y:S02]  /*8a70*/  IMAD.U32 R6, RZ, RZ, UR8 ;  /* 0x00000008ff067e24 */ /* 0x000fe4000f8e00ff */
[----:B------:R-:W-:-:S02]  /*8a80*/  IMAD.U32 R7, RZ, RZ, UR9 ;  /* 0x00000009ff077e24 */ /* 0x000fc4000f8e00ff */
[----:B------:R-:W-:Y:S02]  /*8a90*/  IMAD.U32 R11, RZ, RZ, UR5 ;  /* 0x00000005ff0b7e24 */ /* 0x000fe4000f8e00ff */
[----:B------:R-:W-:Y:S02]  /*8aa0*/  IMAD.MOV.U32 R8, RZ, RZ, 0x70 ;  /* 0x00000070ff087424 */ /* 0x000fe400078e00ff */
[----:B------:R-:W-:Y:S02]  /*8ab0*/  IMAD.MOV.U32 R12, RZ, RZ, 0x1 ;  /* 0x00000001ff0c7424 */ /* 0x000fe400078e00ff */
[----:B------:R-:W-:-:S07]  /*8ac0*/  IMAD.MOV.U32 R13, RZ, RZ, RZ ;  /* 0x000000ffff0d7224 */ /* 0x000fce00078e00ff */
[----:B------:R-:W-:-:S07]  /*8ad0*/  LEPC R20, `(.L_x_158) ;  /* 0x000000001014794e */ /* 0x000fce0000000000 */
[----:B-1----:R-:W-:Y:S05]  /*8ae0*/  CALL.ABS.NOINC R2 ;  /* 0x0000000002007343 */ /* 0x002fea0003c00000 */
.L_x_158:
[----:B------:R-:W2:Y:S01]  /*8af0*/  LDL R7, [R1] ;  /* 0x0000000001077983 */ /* 0x000ea20000100800 */
[----:B------:R-:W-:Y:S01]  /*8b00*/  ULDC.64 UR4, c[0x0][0x9f8] ;  /* 0x00027e0000047ab9 */ /* 0x000fe20000000a00 */
[----:B------:R-:W1:Y:S01]  /*8b10*/  LDC R0, c[0x0][0x428] ;  /* 0x00010a00ff007b82 */ /* 0x000e620000000800 */
[----:B------:R-:W-:Y:S01]  /*8b20*/  ISETP.NE.U32.AND P0, PT, RZ, UR4, PT ;  /* 0x00000004ff007c0c */ /* 0x000fe2000bf05070 */
[----:B------:R-:W3:Y:S04]  /*8b30*/  LDL R10, [R1+0x4] ;  /* 0x00000400010a7983 */ /* 0x000ee80000100800 */
[----:B------:R-:W4:Y:S01]  /*8b40*/  LDL R9, [R1+0x20] ;  /* 0x0000200001097983 */ /* 0x000f220000100800 */
[----:B------:R-:W-:Y:S01]  /*8b50*/  ISETP.NE.AND.EX P0, PT, RZ, UR5, PT, P0 ;  /* 0x00000005ff007c0c */ /* 0x000fe2000bf05300 */
[----:B------:R-:W-:Y:S01]  /*8b60*/  ULDC.64 UR6, c[0x0][0x208] ;  /* 0x0000820000067ab9 */ /* 0x000fe20000000a00 */
[----:B------:R-:W-:Y:S01]  /*8b70*/  ULDC UR4, c[0x0][0xda8] ;  /* 0x00036a0000047ab9 */ /* 0x000fe20000000800 */
[----:B------:R-:W4:Y:S04]  /*8b80*/  LDL.LU R6, [R1+0xc] ;  /* 0x00000c0001067983 */ /* 0x000f280000300800 */
[----:B------:R-:W4:Y:S06]  /*8b90*/  LDL R8, [R1+0x14] ;  /* 0x0000140001087983 */ /* 0x000f2c0000100800 */
[----:B------:R-:W2:Y:S01]  /*8ba0*/  @P0 LDC.64 R2, c[0x0][0x9f8] ;  /* 0x00027e00ff020b82 */ /* 0x000ea20000000a00 */
[----:B-1----:R-:W-:-:S13]  /*8bb0*/  ISETP.NE.AND P1, PT, R0, 0x1, PT ;  /* 0x000000010000780c */ /* 0x002fda0003f25270 */
[----:B------:R-:W3:Y:S08]  /*8bc0*/  @P1 LDC R5, c[0x0][0x42c] ;  /* 0x00010b00ff051b82 */ /* 0x000ef00000000800 */
[----:B------:R-:W1:Y:S01]  /*8bd0*/  @P1 LDC R4, c[0x0][0x430] ;  /* 0x00010c00ff041b82 */ /* 0x000e620000000800 */
[----:B--2---:R-:W-:-:S05]  /*8be0*/  @P0 IMAD.WIDE R2, R7, 0x4, R2 ;  /* 0x0000000407020825 */ /* 0x004fca00078e0202 */
[----:B------:R2:W5:Y:S01]  /*8bf0*/  @P0 LDG.E R7, desc[UR6][R2.64] ;  /* 0x0000000602070981 */ /* 0x000562000c1e1900 */
[----:B---3--:R-:W-:Y:S01]  /*8c00*/  @P1 IMAD.HI.U32 R5, R10, R5, RZ ;  /* 0x000000050a051227 */ /* 0x008fe200078e00ff */
[----:B------:R-:W-:-:S04]  /*8c10*/  MOV R0, R10 ;  /* 0x0000000a00007202 */ /* 0x000fc80000000f00 */
[----:B-1----:R-:W-:Y:S02]  /*8c20*/  @P1 SHF.R.U32.HI R0, RZ, R4, R5 ;  /* 0x00000004ff001219 */ /* 0x002fe40000011605 */
[----:B----4-:R-:W-:Y:S01]  /*8c30*/  ISETP.NE.AND P1, PT, R9, RZ, PT ;  /* 0x000000ff0900720c */ /* 0x010fe20003f25270 */
[----:B------:R-:W1:Y:S01]  /*8c40*/  S2R R4, SR_CgaCtaId ;  /* 0x0000000000047919 */ /* 0x000e620000008800 */
[----:B------:R-:W-:-:S04]  /*8c50*/  IMAD.MOV R6, RZ, RZ, -R6 ;  /* 0x000000ffff067224 */ /* 0x000fc800078e0a06 */
[----:B------:R-:W-:-:S07]  /*8c60*/  IMAD R6, R6, UR4, R8 ;  /* 0x0000000406067c24 */ /* 0x000fce000f8e0208 */
[----:B------:R-:W-:Y:S01]  /*8c70*/  VOTEU.ALL UP1, P1 ;  /* 0x00000000003f7886 */ /* 0x000fe20000820000 */
[----:B------:R-:W-:-:S04]  /*8c80*/  PLOP3.LUT P2, PT, P1, PT, PT, 0x8, 0x0 ;  /* 0x000000000000781c */ /* 0x000fc80000f4e170 */
[----:B------:R-:W-:Y:S01]  /*8c90*/  @!UP1 UIADD3 UR8, UP0, UR36, 0x270, URZ ;  /* 0x0000027024089890 */ /* 0x000fe2000ff1e03f */
[----:B------:R-:W-:-:S03]  /*8ca0*/  IMAD.SHL.U32 R6, R6, 0x80, RZ ;  /* 0x0000008006067824 */ /* 0x000fc600078e00ff */
[----:B------:R-:W-:-:S03]  /*8cb0*/  @!UP1 UIADD3.X UR9, URZ, UR37, URZ, UP0, !UPT ;  /* 0x000000253f099290 */ /* 0x000fc600087fe43f */
[----:B--2---:R-:W-:-:S09]  /*8cc0*/  VOTEU.ALL UP0, P1 ;  /* 0x00000000003f7886 */ /* 0x004fd20000800000 */
.L_x_160:
[----:B------:R-:W2:Y:S04]  /*8cd0*/  LDL R3, [R1] ;  /* 0x0000000001037983 */ /* 0x000ea80000100800 */
[----:B------:R-:W3:Y:S01]  /*8ce0*/  LDL R2, [R1+0x4] ;  /* 0x0000040001027983 */ /* 0x000ee20000100800 */
[----:B------:R-:W-:Y:S01]  /*8cf0*/  UMOV UR4, URZ ;  /* 0x0000003f00047c82 */ /* 0x000fe20008000000 */
[----:B------:R-:W-:Y:S02]  /*8d00*/  PLOP3.LUT P0, PT, P0, P2, PT, 0xa2, 0x0 ;  /* 0x000000000000781c */ /* 0x000fe40000705472 */
[----:B--2---:R-:W-:-:S08]  /*8d10*/  @P2 R2UR P0, UR7, R3 ;  /* 0x00000000030722ca */ /* 0x004fd00000000000 */
[----:B------:R-:W-:Y:S02]  /*8d20*/  PLOP3.LUT P0, PT, P0, P2, PT, 0xa2, 0x0 ;  /* 0x000000000000781c */ /* 0x000fe40000705472 */
[----:B---3--:R-:W-:-:S08]  /*8d30*/  @P2 R2UR.OR P0, UR6, R2 ;  /* 0x00000000020622ca */ /* 0x008fd00000100000 */
[----:B------:R-:W-:Y:S02]  /*8d40*/  PLOP3.LUT P0, PT, P0, P2, PT, 0xa2, 0x0 ;  /* 0x000000000000781c */ /* 0x000fe40000705472 */
[----:B------:R-:W-:-:S08]  /*8d50*/  @P2 R2UR.OR P0, UR5, R6 ;  /* 0x00000000060522ca */ /* 0x000fd00000100000 */
[----:B------:R-:W-:-:S05]  /*8d60*/  @P2 PLOP3.LUT P2, PT, P0, PT, PT, 0x80, 0x0 ;  /* 0x000000000000281c */ /* 0x000fca000074f070 */
[----:B------:R2:W-:Y:S08]  /*8d70*/  @!UP0 UTMAPF.L2.4D [UR4], [UR8] ;  /* 0x00000004080085b8 */ /* 0x0005f00008018000 */
[----:B--2---:R-:W-:Y:S05]  /*8d80*/  @P2 BRA.U.ANY `(.L_x_160) ;  /* 0xfffffffd00d02947 */ /* 0x004fea000393ffff */
[----:B------:R-:W-:Y:S01]  /*8d90*/  PLOP3.LUT P2, PT, P1, PT, PT, 0x8, 0x0 ;  /* 0x000000000000781c */ /* 0x000fe20000f4e170 */
[----:B------:R-:W-:Y:S01]  /*8da0*/  VOTEU.ALL UP0, P1 ;  /* 0x00000000003f7886 */ /* 0x000fe20000800000 */
[----:B------:R-:W-:-:S11]  /*8db0*/  UMOV UR4, 0x40 ;  /* 0x0000004000047882 */ /* 0x000fd60000000000 */
.L_x_161:
[----:B------:R-:W2:Y:S04]  /*8dc0*/  LDL R3, [R1] ;  /* 0x0000000001037983 */ /* 0x000ea80000100800 */
[----:B------:R-:W3:Y:S01]  /*8dd0*/  LDL R2, [R1+0x4] ;  /* 0x0000040001027983 */ /* 0x000ee20000100800 */
        /* <DEDUP_REMOVED lines=12> */
.L_x_162:
        /* <DEDUP_REMOVED lines=11> */
[----:B------:R-:W2:Y:S01]  /*8f50*/  LDC.64 R2, c[0x0][0x3f8] ;  /* 0x0000fe00ff027b82 */ /* 0x000ea20000000a00 */
[C---:B-1----:R-:W-:Y:S01]  /*8f60*/  IMAD.SHL.U32 R20, R4.reuse, 0x40, RZ ;  /* 0x0000004004147824 */ /* 0x042fe200078e00ff */
[----:B------:R-:W-:Y:S01]  /*8f70*/  UMOV UR4, 0xffffffff ;  /* 0xffffffff00047882 */ /* 0x000fe20000000000 */
[----:B------:R-:W-:-:S03]  /*8f80*/  IMAD.SHL.U32 R21, R4, 0x1000, RZ ;  /* 0x0000100004157824 */ /* 0x000fc600078e00ff */
[----:B------:R-:W-:Y:S02]  /*8f90*/  LOP3.LUT R20, R20, 0x40, RZ, 0xc0, !PT ;  /* 0x0000004014147812 */ /* 0x000fe400078ec0ff */
[----:B------:R-:W-:Y:S02]  /*8fa0*/  LOP3.LUT R21, R21, 0x1000, RZ, 0xc0, !PT ;  /* 0x0000100015157812 */ /* 0x000fe400078ec0ff */
[----:B--2---:R-:W-:-:S04]  /*8fb0*/  ISETP.NE.U32.AND P0, PT, R2, RZ, PT ;  /* 0x000000ff0200720c */ /* 0x004fc80003f05070 */
[----:B------:R-:W-:-:S04]  /*8fc0*/  ISETP.NE.AND.EX P0, PT, R3, RZ, PT, P0 ;  /* 0x000000ff0300720c */ /* 0x000fc80003f05300 */
[----:B-----5:R-:W-:Y:S01]  /*8fd0*/  SEL R5, R7, RZ, !P0 ;  /* 0x000000ff07057207 */ /* 0x020fe20004000000 */
[----:B------:R-:W-:Y:S08]  /*8fe0*/  BRA.DIV UR4, `(.L_x_163) ;  /* 0x0000002a046c7947 */ /* 0x000ff0000b800000 */
.L_x_224:
[----:B------:R-:W2:Y:S01]  /*8ff0*/  LDL R8, [R1+0x10] ;  /* 0x0000100001087983 */ /* 0x000ea20000100800 */
[----:B------:R-:W-:Y:S01]  /*9000*/  UMOV UR4, 0xffffffff ;  /* 0xffffffff00047882 */ /* 0x000fe20000000000 */
[----:B------:R-:W-:Y:S02]  /*9010*/  SHF.R.S32.HI R12, RZ, 0x1f, R7 ;  /* 0x0000001fff0c7819 */ /* 0x000fe40000011407 */
[----:B------:R-:W-:Y:S01]  /*9020*/  MOV R4, R7 ;  /* 0x0000000700047202 */ /* 0x000fe20000000f00 */
[----:B--2---:R-:W-:Y:S01]  /*9030*/  VIADD R8, R8, 0xffffffff ;  /* 0xffffffff08087836 */ /* 0x004fe20000000000 */
[----:B------:R-:W-:Y:S06]  /*9040*/  BRA.DIV UR4, `(.L_x_164) ;  /* 0x0000002a04887947 */ /* 0x000fec000b800000 */
[----:B------:R-:W-:-:S13]  /*9050*/  ELECT P6, URZ, PT ;  /* 0x00000000003f782f */ /* 0x000fda00038c0000 */
.L_x_227:
[----:B------:R-:W-:Y:S05]  /*9060*/  @!P6 BRA `(.L_x_165) ;  /* 0x000000040028e947 */ /* 0x000fea0003800000 */
        /* <DEDUP_REMOVED lines=9> */
[----:B------:R-:W-:-:S04]  /*9100*/  @P1 SHF.R.U32.HI R5, RZ, R11, R10 ;  /* 0x0000000bff051219 */ /* 0x000fc8000001160a */
[--C-:B------:R-:W-:Y:S01]  /*9110*/  SHF.R.S32.HI R11, RZ, 0x1f, R5.reuse ;  /* 0x0000001fff0b7819 */ /* 0x100fe20000011405 */
[----:B------:R-:W-:Y:S01]  /*9120*/  IMAD.MOV R18, RZ, RZ, -R5 ;  /* 0x000000ffff127224 */ /* 0x000fe200078e0a05 */
[----:B------:R-:W-:-:S03]  /*9130*/  MOV R10, R5 ;  /* 0x00000005000a7202 */ /* 0x000fc60000000f00 */
[----:B------:R-:W-:Y:S02]  /*9140*/  IMAD R18, R9, R18, R8 ;  /* 0x0000001209127224 */ /* 0x000fe400078e0208 */
[----:B------:R-:W-:Y:S02]  /*9150*/  IMAD R9, R12, UR4, RZ ;  /* 0x000000040c097c24 */ /* 0x000fe4000f8e02ff */
[----:B------:R-:W-:-:S04]  /*9160*/  IMAD.WIDE.U32 R10, R7, UR4, R10 ;  /* 0x00000004070a7c25 */ /* 0x000fc8000f8e000a */
[----:B------:R-:W-:Y:S01]  /*9170*/  IMAD R5, R7, UR5, R9 ;  /* 0x0000000507057c24 */ /* 0x000fe2000f8e0209 */
[----:B------:R-:W-:-:S03]  /*9180*/  LEA R14, P1, R10, R2, 0x2 ;  /* 0x000000020a0e7211 */ /* 0x000fc600078210ff */
[----:B------:R-:W-:-:S05]  /*9190*/  IMAD.IADD R5, R11, 0x1, R5 ;  /* 0x000000010b057824 */ /* 0x000fca00078e0205 */
[----:B------:R-:W-:-:S05]  /*91a0*/  LEA.HI.X R15, R10, R3, R5, 0x2, P1 ;  /* 0x000000030a0f7211 */ /* 0x000fca00008f1405 */
[----:B------:R1:W5:Y:S02]  /*91b0*/  LDG.E R7, desc[UR6][R14.64] ;  /* 0x000000060e077981 */ /* 0x000364000c1e1900 */
.L_x_166:
[----:B------:R-:W2:Y:S01]  /*91c0*/  S2R R9, SR_CgaCtaId ;  /* 0x0000000000097919 */ /* 0x000ea20000008800 */
[----:B------:R-:W-:-:S04]  /*91d0*/  MOV R5, 0x400 ;  /* 0x0000040000057802 */ /* 0x000fc80000000f00 */
[----:B--2---:R-:W-:Y:S02]  /*91e0*/  LEA R5, R9, R5, 0x18 ;  /* 0x0000000509057211 */ /* 0x004fe400078ec0ff */
[----:B------:R-:W-:-:S03]  /*91f0*/  SHF.L.U32 R9, R17, 0x1f, RZ ;  /* 0x0000001f11097819 */ /* 0x000fc600000006ff */
[----:B------:R-:W-:-:S04]  /*9200*/  IMAD R5, R16, 0x8, R5 ;  /* 0x0000000810057824 */ /* 0x000fc800078e0205 */
[----:B------:R-:W2:Y:S02]  /*9210*/  SYNCS.PHASECHK.TRANS64.TRYWAIT P1, [R5+URZ+0x34840], R9 ;  /* 0x03484009050075a7 */ /* 0x000ea4000802017f */
[----:B--2---:R-:W-:Y:S05]  /*9220*/  @!P1 BRA `(.L_x_167) ;  /* 0x0000002800309947 */ /* 0x004fea0003800000 */
.L_x_228:
[----:B------:R-:W3:Y:S01]  /*9230*/  S2R R10, SR_TID.X ;  /* 0x00000000000a7919 */ /* 0x000ee20000002100 */
[----:B------:R-:W-:-:S04]  /*9240*/  UPRMT UR4, UR38, 0x9910, URZ ;  /* 0x0000991026047896 */ /* 0x000fc8000800003f */
[----:B------:R-:W-:Y:S01]  /*9250*/  UISETP.NE.AND UP0, UPT, UR4, 0x2, UPT ;  /* 0x000000020400788c */ /* 0x000fe2000bf05270 */
[----:B---3--:R-:W-:-:S13]  /*9260*/  LOP3.LUT P1, RZ, R10, 0x7f, RZ, 0xc0, !PT ;  /* 0x0000007f0aff7812 */ /* 0x008fda000782c0ff */
[----:B--2---:R-:W-:-:S04]  /*9270*/  @!P1 IMAD.MOV.U32 R9, RZ, RZ, 0xc000 ;  /* 0x0000c000ff099424 */ /* 0x004fc800078e00ff */
[----:B------:R2:W-:Y:S01]  /*9280*/  @!P1 SYNCS.ARRIVE.TRANS64 RZ, [R5+URZ+0x34830], R9 ;  /* 0x0348300905ff99a7 */ /* 0x0005e2000800003f */
[----:B------:R-:W-:-:S13]  /*9290*/  PLOP3.LUT P1, PT, PT, PT, UP0, 0x80, 0x0 ;  /* 0x000000000000781c */ /* 0x000fda0003f2f008 */
[----:B--2---:R-:W-:Y:S05]  /*92a0*/  @P1 BRA `(.L_x_168) ;  /* 0x0000000000041947 */ /* 0x004fea0003800000 */
[----:B------:R-:W-:Y:S01]  /*92b0*/  BPT.TRAP 0x1 ;  /* 0x000000040000795c */ /* 0x000fe20000300000 */
.L_x_168:
[----:B------:R-:W-:-:S13]  /*92c0*/  ISETP.NE.AND P1, PT, R19, RZ, PT ;  /* 0x000000ff1300720c */ /* 0x000fda0003f25270 */
[----:B------:R-:W-:Y:S05]  /*92d0*/  @P1 BRA `(.L_x_169) ;  /* 0x0000000000041947 */ /* 0x000fea0003800000 */
[----:B------:R-:W-:Y:S01]  /*92e0*/  BPT.TRAP 0x1 ;  /* 0x000000040000795c */ /* 0x000fe20000300000 */
.L_x_169:
[----:B------:R-:W2:Y:S01]  /*92f0*/  S2R R10, SR_CgaCtaId ;  /* 0x00000000000a7919 */ /* 0x000ea20000008800 */
[----:B------:R-:W-:Y:S01]  /*9300*/  MOV R9, 0x400 ;  /* 0x0000040000097802 */ /* 0x000fe20000000f00 */
[----:B------:R-:W-:Y:S01]  /*9310*/  UIADD3 UR4, UP0, UR36, 0x370, URZ ;  /* 0x0000037024047890 */ /* 0x000fe2000ff1e03f */
[----:B------:R-:W-:Y:S01]  /*9320*/  R2UR UR9, R5 ;  /* 0x00000000050972ca */ /* 0x000fe200000e0000 */
[----:B------:R-:W-:Y:S01]  /*9330*/  IMAD R5, R16, 0x6000, R21 ;  /* 0x0000600010057824 */ /* 0x000fe200078e0215 */
[----:B------:R-:W-:Y:S01]  /*9340*/  R2UR UR11, R18 ;  /* 0x00000000120b72ca */ /* 0x000fe200000e0000 */
[----:B------:R-:W-:Y:S01]  /*9350*/  UMOV UR10, URZ ;  /* 0x0000003f000a7c82 */ /* 0x000fe20008000000 */
[----:B------:R-:W-:Y:S01]  /*9360*/  R2UR UR5, R20 ;  /* 0x00000000140572ca */ /* 0x000fe200000e0000 */
[----:B------:R-:W-:Y:S01]  /*9370*/  UMOV UR18, 0x30000 ;  /* 0x0003000000127882 */ /* 0x000fe20000000000 */
[----:B------:R-:W-:Y:S01]  /*9380*/  R2UR UR12, R0 ;  /* 0x00000000000c72ca */ /* 0x000fe200000e0000 */
[----:B------:R-:W-:Y:S01]  /*9390*/  UMOV UR6, 0x0 ;  /* 0x0000000000067882 */ /* 0x000fe20000000000 */
[----:B-----5:R-:W-:Y:S01]  /*93a0*/  R2UR UR13, R7 ;  /* 0x00000000070d72ca */ /* 0x020fe200000e0000 */
[----:B------:R-:W-:Y:S01]  /*93b0*/  UMOV UR7, 0x14f00000 ;  /* 0x14f0000000077882 */ /* 0x000fe20000000000 */
[----:B------:R-:W-:-:S03]  /*93c0*/  UMOV UR16, 0x40 ;  /* 0x0000004000107882 */ /* 0x000fc60000000000 */
[----:B------:R-:W-:-:S04]  /*93d0*/  UIADD3 UR9, UR9, 0x34830, URZ ;  /* 0x0003483009097890 */ /* 0x000fc8000fffe03f */
[----:B------:R-:W-:Y:S02]  /*93e0*/  ULEA UR11, UR11, UR5, 0x7 ;  /* 0x000000050b0b7291 */ /* 0x000fe4000f8e383f */
[----:B------:R-:W-:Y:S01]  /*93f0*/  UIADD3.X UR5, URZ, UR37, URZ, UP0, !UPT ;  /* 0x000000253f057290 */ /* 0x000fe200087fe43f */
[----:B--2---:R-:W-:-:S05]  /*9400*/  LEA R9, R10, R9, 0x18 ;  /* 0x000000090a097211 */ /* 0x004fca00078ec0ff */
[----:B------:R-:W-:-:S05]  /*9410*/  IMAD R5, R5, 0x2, R9 ;  /* 0x0000000205057824 */ /* 0x000fca00078e0209 */
[----:B------:R-:W-:Y:S02]  /*9420*/  R2UR UR8, R5 ;  /* 0x00000000050872ca */ /* 0x000fe400000e0000 */
[----:B------:R-:W-:-:S11]  /*9430*/  MOV R5, R7 ;  /* 0x0000000700057202 */ /* 0x000fd60000000f00 */
[----:B------:R-:W-:Y:S02]  /*9440*/  UIADD3 UR14, UR8, 0x1c400, URZ ;  /* 0x0001c400080e7890 */ /* 0x000fe4000fffe03f */
[----:B------:R-:W-:Y:S02]  /*9450*/  UIADD3 UR15, UR8, 0x20400, URZ ;  /* 0x00020400080f7890 */ /* 0x000fe4000fffe03f */
[----:B------:R-:W-:-:S03]  /*9460*/  UIADD3 UR17, UR8, 0x24400, URZ ;  /* 0x0002440008117890 */ /* 0x000fc6000fffe03f */
[----:B------:R-:W-:Y:S01]  /*9470*/  UMOV UR8, UR14 ;  /* 0x0000000e00087c82 */ /* 0x000fe20008000000 */
[----:B------:R-:W-:Y:S01]  /*9480*/  UMOV UR14, 0x80 ;  /* 0x00000080000e7882 */ /* 0x000fe20000000000 */
[----:B------:R2:W-:Y:S02]  /*9490*/  UTMALDG.4D.MULTICAST [UR8], [UR4], UR18, desc[UR6] ;  /* 0x00000608040073b4 */ /* 0x0005e40008019812 */
[----:B--2---:R-:W-:Y:S01]  /*94a0*/  UMOV UR8, UR15 ;  /* 0x0000000f00087c82 */ /* 0x004fe20008000000 */
[----:B------:R-:W-:Y:S02]  /*94b0*/  UMOV UR10, UR16 ;  /* 0x00000010000a7c82 */ /* 0x000fe40008000000 */
[----:B------:R2:W-:Y:S02]  /*94c0*/  UTMALDG.4D.MULTICAST [UR8], [UR4], UR18, desc[UR6] ;  /* 0x00000608040073b4 */ /* 0x0005e40008019812 */
[----:B--2---:R-:W-:Y:S01]  /*94d0*/  UMOV UR8, UR17 ;  /* 0x0000001100087c82 */ /* 0x004fe20008000000 */
[----:B------:R-:W-:-:S02]  /*94e0*/  UMOV UR10, UR14 ;  /* 0x0000000e000a7c82 */ /* 0x000fc40008000000 */
[----:B------:R2:W-:Y:S02]  /*94f0*/  UTMALDG.4D.MULTICAST [UR8], [UR4], UR18, desc[UR6] ;  /* 0x00000608040073b4 */ /* 0x0005e40008019812 */
[----:B--2---:R-:W-:Y:S01]  /*9500*/  NOP ;  /* 0x0000000000007918 */ /* 0x004fe20000000000 */
.L_x_165:
[----:B-1----:R-:W2:Y:S04]  /*9510*/  LDL.LU R15, [R1] ;  /* 0x00000000010f7983 */ /* 0x002ea80000300800 */
[----:B------:R-:W3:Y:S04]  /*9520*/  LDL.LU R14, [R1+0x4] ;  /* 0x00000400010e7983 */ /* 0x000ee80000300800 */
[----:B------:R-:W4:Y:S01]  /*9530*/  LDL R13, [R1+0x1c] ;  /* 0x00001c00010d7983 */ /* 0x000f220000100800 */
[----:B------:R-:W-:-:S03]  /*9540*/  MOV R10, 0x400 ;  /* 0x00000400000a7802 */ /* 0x000fc60000000f00 */
[----:B------:R-:W5:Y:S01]  /*9550*/  LDL.LU R9, [R1+0x18] ;  /* 0x0000180001097983 */ /* 0x000f620000300800 */
[----:B------:R-:W1:Y:S01]  /*9560*/  S2R R11, SR_CgaCtaId ;  /* 0x00000000000b7919 */ /* 0x000e620000008800 */
[----:B------:R-:W-:Y:S05]  /*9570*/  WARPSYNC.ALL ;  /* 0x0000000000007948 */ /* 0x000fea0003800000 */
[----:B------:R-:W-:-:S13]  /*9580*/  ELECT P1, URZ, PT ;  /* 0x00000000003f782f */ /* 0x000fda0003820000 */
[----:B------:R-:W-:Y:S01]  /*9590*/  @P1 R2UR UR11, R6 ;  /* 0x00000000060b12ca */ /* 0x000fe200000e0000 */
[----:B------:R-:W-:-:S04]  /*95a0*/  UIADD3 UR4, UP0, UR36, 0x270, URZ ;  /* 0x0000027024047890 */ /* 0x000fc8000ff1e03f */
        /* <DEDUP_REMOVED lines=21> */
[C---:B---3--:R-:W-:Y:S02]  /*9700*/  @P1 R2UR UR12, R14.reuse ;  /* 0x000000000e0c12ca */ /* 0x048fe400000e0000 */
[----:B------:R-:W-:Y:S02]  /*9710*/  @P1 R2UR UR21, R15 ;  /* 0x000000000f1512ca */ /* 0x000fe400000e0000 */
[----:B------:R-:W-:-:S09]  /*9720*/  @P1 R2UR UR20, R14 ;  /* 0x000000000e1412ca */ /* 0x000fd200000e0000 */
[----:B------:R2:W-:Y:S04]  /*9730*/  UTMALDG.4D [UR8], [UR4], desc[UR6] ;  /* 0x00000608040075b4 */ /* 0x0005e80008019000 */
[----:B------:R1:W-:Y:S01]  /*9740*/  UTMALDG.4D [UR16], [UR4], desc[UR14] ;  /* 0x00000e10040075b4 */ /* 0x0003e20008019000 */
[----:B--2---:R-:W-:Y:S02]  /*9750*/  @P1 R2UR UR13, R15 ;  /* 0x000000000f0d12ca */ /* 0x004fe400000e0000 */
[----:B------:R-:W-:Y:S02]  /*9760*/  @P1 R2UR UR12, R14 ;  /* 0x000000000e0c12ca */ /* 0x000fe400000e0000 */
[----:B------:R-:W-:Y:S01]  /*9770*/  @P1 R2UR UR11, R6 ;  /* 0x00000000060b12ca */ /* 0x000fe200000e0000 */
[----:B------:R-:W-:Y:S01]  /*9780*/  UIADD3 UR8, UR24, 0x18400, URZ ;  /* 0x0001840018087890 */ /* 0x000fe2000fffe03f */
[----:B----4-:R-:W-:Y:S01]  /*9790*/  LOP3.LUT R6, R13, 0x1, RZ, 0xc, !PT ;  /* 0x000000010d067812 */ /* 0x010fe200078e0cff */
[----:B------:R-:W-:-:S03]  /*97a0*/  UMOV UR10, 0x80 ;  /* 0x00000080000a7882 */ /* 0x000fc60000000000 */
[----:B------:R-:W-:-:S07]  /*97b0*/  SHF.L.U32 R6, R6, 0x1f, RZ ;  /* 0x0000001f06067819 */ /* 0x000fce00000006ff */
[----:B------:R1:W-:Y:S01]  /*97c0*/  UTMALDG.4D [UR8], [UR4], desc[UR22] ;  /* 0x00001608040075b4 */ /* 0x0003e20008019000 */
[----:B------:R-:W2:Y:S01]  /*97d0*/  SYNCS.PHASECHK.TRANS64.TRYWAIT P1, [R10+URZ+0x34820], R6 ;  /* 0x034820060a0075a7 */ /* 0x000ea2000802017f */
[----:B-----5:R-:W-:Y:S01]  /*97e0*/  ISETP.GE.AND P2, PT, R9, 0x81, PT ;  /* 0x000000810900780c */ /* 0x020fe20003f46270 */
[----:B-12---:R-:W-:-:S12]  /*97f0*/  @!P1 BRA `(.L_x_171) ;  /* 0x0000002000d09947 */ /* 0x006fd80003800000 */
.L_x_229:
[----:B------:R-:W-:Y:S05]  /*9800*/  BSYNC B0 ;  /* 0x0000000000007941 */ /* 0x000fea0003800000 */
.L_x_170:
[----:B------:R-:W-:Y:S05]  /*9810*/  @!P2 BRA `(.L_x_172) ;  /* 0x000000180010a947 */ /* 0x000fea0003800000 */
[----:B-1----:R-:W2:Y:S01]  /*9820*/  LDL R7, [R1+0x10] ;  /* 0x0000100001077983 */ /* 0x002ea20000100800 */
[----:B------:R-:W-:Y:S02]  /*9830*/  IMAD.MOV.U32 R6, RZ, RZ, 0x1 ;  /* 0x00000001ff067424 */ /* 0x000fe400078e00ff */
[----:B--2---:R-:W-:-:S05]  /*9840*/  IMAD.MOV R14, RZ, RZ, -R7 ;  /* 0x000000ffff0e7224 */ /* 0x004fca00078e0a07 */
[----:B------:R-:W-:-:S04]  /*9850*/  VIADDMNMX R14, R14, R6, 0xffffffff, !PT ;  /* 0xffffffff0e0e7446 */ /* 0x000fc80007800106 */
[----:B------:R-:W-:-:S04]  /*9860*/  IADD3 R6, R7, R14, RZ ;  /* 0x0000000e07067210 */ /* 0x000fc80007ffe0ff */
[----:B------:R-:W-:-:S04]  /*9870*/  LOP3.LUT R6, R6, 0x1, RZ, 0xc0, !PT ;  /* 0x0000000106067812 */ /* 0x000fc800078ec0ff */
[----:B------:R-:W-:Y:S01]  /*9880*/  ISETP.NE.U32.AND P1, PT, R6, 0x1, PT ;  /* 0x000000010600780c */ /* 0x000fe20003f25070 */
[----:B------:R-:W-:-:S12]  /*9890*/  VIADD R6, R7, 0xfffffffe ;  /* 0xfffffffe07067836 */ /* 0x000fd80000000000 */
        /* <DEDUP_REMOVED lines=11> */
[----:B------:R-:W-:Y:S01]  /*9950*/  MOV R7, R6 ;  /* 0x0000000600077202 */ /* 0x000fe20000000f00 */
[----:B------:R-:W-:Y:S01]  /*9960*/  ULDC.64 UR4, c[0x0][0x408] ;  /* 0x0001020000047ab9 */ /* 0x000fe20000000a00 */
[----:B------:R-:W-:Y:S01]  /*9970*/  ULDC.64 UR6, c[0x0][0x208] ;  /* 0x0000820000067ab9 */ /* 0x000fe20000000a00 */
[----:B-1----:R-:W-:-:S13]  /*9980*/  ISETP.NE.AND P1, PT, R15, 0x1, PT ;  /* 0x000000010f00780c */ /* 0x002fda0003f25270 */
[----:B------:R-:W1:Y:S02]  /*9990*/  @P1 LDC.64 R10, c[0x0][0x420] ;  /* 0x00010800ff0a1b82 */ /* 0x000e640000000a00 */
[----:B-1----:R-:W-:-:S05]  /*99a0*/  @P1 IMAD.HI.U32 R10, R6, R10, RZ ;  /* 0x0000000a060a1227 */ /* 0x002fca00078e00ff */
[----:B------:R-:W-:-:S04]  /*99b0*/  @P1 SHF.R.U32.HI R7, RZ, R11, R10 ;  /* 0x0000000bff071219 */ /* 0x000fc8000001160a */
[--C-:B------:R-:W-:Y:S01]  /*99c0*/  SHF.R.S32.HI R11, RZ, 0x1f, R7.reuse ;  /* 0x0000001fff0b7819 */ /* 0x100fe20000011407 */
[----:B------:R-:W-:-:S04]  /*99d0*/  IMAD.MOV R10, RZ, RZ, -R7 ;  /* 0x000000ffff0a7224 */ /* 0x000fc800078e0a07 */
[----:B------:R-:W-:Y:S02]  /*99e0*/  IMAD R6, R15, R10, R6 ;  /* 0x0000000a0f067224 */ /* 0x000fe400078e0206 */
[----:B------:R-:W-:Y:S02]  /*99f0*/  IMAD R15, R12, UR4, RZ ;  /* 0x000000040c0f7c24 */ /* 0x000fe4000f8e02ff */
[----:B------:R-:W-:Y:S02]  /*9a00*/  IMAD.MOV.U32 R10, RZ, RZ, R7 ;  /* 0x000000ffff0a7224 */ /* 0x000fe400078e0007 */
[C---:B------:R-:W-:Y:S02]  /*9a10*/  IMAD R7, R4.reuse, UR5, R15 ;  /* 0x0000000504077c24 */ /* 0x040fe4000f8e020f */
[----:B------:R-:W-:-:S04]  /*9a20*/  IMAD.WIDE.U32 R10, R4, UR4, R10 ;  /* 0x00000004040a7c25 */ /* 0x000fc8000f8e000a */
[----:B------:R-:W-:Y:S01]  /*9a30*/  IMAD.IADD R7, R7, 0x1, R11 ;  /* 0x0000000107077824 */ /* 0x000fe200078e020b */
[----:B------:R-:W-:-:S04]  /*9a40*/  LEA R2, P1, R10, R2, 0x2 ;  /* 0x000000020a027211 */ /* 0x000fc800078210ff */
[----:B------:R-:W-:-:S05]  /*9a50*/  LEA.HI.X R3, R10, R3, R7, 0x2, P1 ;  /* 0x000000030a037211 */ /* 0x000fca00008f1407 */
[----:B------:R1:W5:Y:S04]  /*9a60*/  LDG.E R7, desc[UR6][R2.64] ;  /* 0x0000000602077981 */ /* 0x000368000c1e1900 */
.L_x_176:
[----:B-1----:R-:W1:Y:S01]  /*9a70*/  S2R R3, SR_CgaCtaId ;  /* 0x0000000000037919 */ /* 0x002e620000008800 */
[----:B------:R-:W-:-:S04]  /*9a80*/  MOV R2, 0x400 ;  /* 0x0000040000027802 */ /* 0x000fc80000000f00 */
[----:B-1----:R-:W-:Y:S02]  /*9a90*/  LEA R2, R3, R2, 0x18 ;  /* 0x0000000203027211 */ /* 0x002fe400078ec0ff */
[----:B------:R-:W-:Y:S02]  /*9aa0*/  SHF.L.U32 R3, R13, 0x1f, RZ ;  /* 0x0000001f0d037819 */ /* 0x000fe400000006ff */
[----:B------:R-:W-:-:S04]  /*9ab0*/  LEA R2, R9, R2, 0x3 ;  /* 0x0000000209027211 */ /* 0x000fc800078e18ff */
[----:B------:R-:W1:Y:S02]  /*9ac0*/  SYNCS.PHASECHK.TRANS64.TRYWAIT P1, [R2+URZ+0x34840], R3 ;  /* 0x03484003020075a7 */ /* 0x000e64000802017f */
[----:B-1----:R-:W-:Y:S05]  /*9ad0*/  @!P1 BRA `(.L_x_177) ;  /* 0x0000002000389947 */ /* 0x002fea0003800000 */
.L_x_230:
[----:B------:R-:W2:Y:S01]  /*9ae0*/  S2R R10, SR_TID.X ;  /* 0x00000000000a7919 */ /* 0x000ea20000002100 */
[----:B------:R-:W-:Y:S01]  /*9af0*/  UPRMT UR4, UR38, 0x9910, URZ ;  /* 0x0000991026047896 */ /* 0x000fe2000800003f */
[----:B--2---:R-:W-:-:S13]  /*9b00*/  LOP3.LUT P1, RZ, R10, 0x7f, RZ, 0xc0, !PT ;  /* 0x0000007f0aff7812 */ /* 0x004fda000782c0ff */
[----:B-1----:R-:W-:-:S04]  /*9b10*/  @!P1 IMAD.MOV.U32 R3, RZ, RZ, 0xc000 ;  /* 0x0000c000ff039424 */ /* 0x002fc800078e00ff */
[----:B------:R1:W-:Y:S02]  /*9b20*/  @!P1 SYNCS.ARRIVE.TRANS64 RZ, [R2+URZ+0x34830], R3 ;  /* 0x0348300302ff99a7 */ /* 0x0003e4000800003f */
[----:B-1----:R-:W-:-:S05]  /*9b30*/  IMAD.U32 R3, RZ, RZ, UR4 ;  /* 0x00000004ff037e24 */ /* 0x002fca000f8e00ff */
[----:B------:R-:W-:-:S13]  /*9b40*/  ISETP.NE.AND P2, PT, R3, 0x2, PT ;  /* 0x000000020300780c */ /* 0x000fda0003f45270 */
[----:B------:R-:W-:Y:S05]  /*9b50*/  @P2 BRA `(.L_x_178) ;  /* 0x0000000000042947 */ /* 0x000fea0003800000 */
[----:B------:R-:W-:Y:S01]  /*9b60*/  BPT.TRAP 0x1 ;  /* 0x000000040000795c */ /* 0x000fe20000300000 */
.L_x_178:
[----:B------:R-:W-:-:S13]  /*9b70*/  ISETP.NE.AND P1, PT, R19, RZ, PT ;  /* 0x000000ff1300720c */ /* 0x000fda0003f25270 */
[----:B------:R-:W-:Y:S05]  /*9b80*/  @P1 BRA `(.L_x_179) ;  /* 0x0000000000041947 */ /* 0x000fea0003800000 */
[----:B------:R-:W-:Y:S01]  /*9b90*/  BPT.TRAP 0x1 ;  /* 0x000000040000795c */ /* 0x000fe20000300000 */
.L_x_179:
[----:B------:R-:W1:Y:S01]  /*9ba0*/  S2R R11, SR_CgaCtaId ;  /* 0x00000000000b7919 */ /* 0x000e620000008800 */
        /* <DEDUP_REMOVED lines=12> */
[----:B------:R-:W-:Y:S01]  /*9c70*/  UMOV UR18, 0x40 ;  /* 0x0000004000127882 */ /* 0x000fe20000000000 */
[----:B------:R-:W-:Y:S01]  /*9c80*/  UMOV UR17, 0x80 ;  /* 0x0000008000117882 */ /* 0x000fe20000000000 */
[----:B------:R-:W-:Y:S01]  /*9c90*/  SHF.L.U32 R3, R17, 0x1f, RZ ;  /* 0x0000001f11037819 */ /* 0x000fe200000006ff */
[----:B------:R-:W-:-:S04]  /*9ca0*/  UIADD3 UR9, UR9, 0x34830, URZ ;  /* 0x0003483009097890 */ /* 0x000fc8000fffe03f */
[----:B------:R-:W-:Y:S02]  /*9cb0*/  ULEA UR11, UR11, UR5, 0x7 ;  /* 0x000000050b0b7291 */ /* 0x000fe4000f8e383f */
[----:B------:R-:W-:Y:S01]  /*9cc0*/  UIADD3.X UR5, URZ, UR37, URZ, UP0, !UPT ;  /* 0x000000253f057290 */ /* 0x000fe200087fe43f */
[----:B-1----:R-:W-:-:S05]  /*9cd0*/  LEA R10, R11, R10, 0x18 ;  /* 0x0000000a0b0a7211 */ /* 0x002fca00078ec0ff */
[----:B------:R-:W-:-:S05]  /*9ce0*/  IMAD R2, R2, 0x2, R10 ;  /* 0x0000000202027824 */ /* 0x000fca00078e020a */
[----:B------:R-:W-:Y:S02]  /*9cf0*/  R2UR UR8, R2 ;  /* 0x00000000020872ca */ /* 0x000fe400000e0000 */
[----:B------:R-:W-:-:S11]  /*9d00*/  LEA R2, R16, R10, 0x3 ;  /* 0x0000000a10027211 */ /* 0x000fd600078e18ff */
[----:B------:R-:W-:Y:S02]  /*9d10*/  UIADD3 UR14, UR8, 0x1c400, URZ ;  /* 0x0001c400080e7890 */ /* 0x000fe4000fffe03f */
[----:B------:R-:W-:Y:S02]  /*9d20*/  UIADD3 UR15, UR8, 0x20400, URZ ;  /* 0x00020400080f7890 */ /* 0x000fe4000fffe03f */
[----:B------:R-:W-:-:S03]  /*9d30*/  UIADD3 UR16, UR8, 0x24400, URZ ;  /* 0x0002440008107890 */ /* 0x000fc6000fffe03f */
[----:B------:R-:W-:Y:S02]  /*9d40*/  UMOV UR8, UR14 ;  /* 0x0000000e00087c82 */ /* 0x000fe40008000000 */
[----:B------:R1:W-:Y:S02]  /*9d50*/  UTMALDG.4D.MULTICAST [UR8], [UR4], UR19, desc[UR6] ;  /* 0x00000608040073b4 */ /* 0x0003e40008019813 */
[----:B-1----:R-:W-:Y:S01]  /*9d60*/  UMOV UR8, UR15 ;  /* 0x0000000f00087c82 */ /* 0x002fe20008000000 */
[----:B------:R-:W-:Y:S02]  /*9d70*/  UMOV UR10, UR18 ;  /* 0x00000012000a7c82 */ /* 0x000fe40008000000 */
[----:B------:R1:W-:Y:S02]  /*9d80*/  UTMALDG.4D.MULTICAST [UR8], [UR4], UR19, desc[UR6] ;  /* 0x00000608040073b4 */ /* 0x0003e40008019813 */
[----:B-1----:R-:W-:Y:S01]  /*9d90*/  UMOV UR8, UR16 ;  /* 0x0000001000087c82 */ /* 0x002fe20008000000 */
[----:B------:R-:W-:-:S02]  /*9da0*/  UMOV UR10, UR17 ;  /* 0x00000011000a7c82 */ /* 0x000fc40008000000 */
[----:B------:R1:W-:Y:S01]  /*9db0*/  UTMALDG.4D.MULTICAST [UR8], [UR4], UR19, desc[UR6] ;  /* 0x00000608040073b4 */ /* 0x0003e20008019813 */
[----:B------:R-:W2:Y:S02]  /*9dc0*/  SYNCS.PHASECHK.TRANS64.TRYWAIT P1, [R2+URZ+0x34860], R3 ;  /* 0x03486003020075a7 */ /* 0x000ea4000802017f */
[----:B-12---:R-:W-:Y:S05]  /*9dd0*/  @!P1 BRA `(.L_x_180) ;  /* 0x0000001c008c9947 */ /* 0x006fea0003800000 */
.L_x_231:
[----:B------:R-:W2:Y:S02]  /*9de0*/  S2R R10, SR_TID.X ;  /* 0x00000000000a7919 */ /* 0x000ea40000002100 */
[----:B--2---:R-:W-:-:S13]  /*9df0*/  LOP3.LUT P1, RZ, R10, 0x7f, RZ, 0xc0, !PT ;  /* 0x0000007f0aff7812 */ /* 0x004fda000782c0ff */
[----:B-1----:R-:W-:-:S04]  /*9e00*/  @!P1 IMAD.MOV.U32 R3, RZ, RZ, 0x8000 ;  /* 0x00008000ff039424 */ /* 0x002fc800078e00ff */
[----:B------:R1:W-:Y:S01]  /*9e10*/  @!P1 SYNCS.ARRIVE.TRANS64 RZ, [R2+URZ+0x34850], R3 ;  /* 0x0348500302ff99a7 */ /* 0x0003e2000800003f */
[----:B------:R-:W-:Y:S05]  /*9e20*/  @P2 BRA `(.L_x_181) ;  /* 0x0000000000042947 */ /* 0x000fea0003800000 */
[----:B------:R-:W-:Y:S01]  /*9e30*/  BPT.TRAP 0x1 ;  /* 0x000000040000795c */ /* 0x000fe20000300000 */
.L_x_181:
[----:B------:R-:W-:-:S13]  /*9e40*/  ISETP.NE.AND P1, PT, R19, RZ, PT ;  /* 0x000000ff1300720c */ /* 0x000fda0003f25270 */
[----:B------:R-:W-:Y:S05]  /*9e50*/  @P1 BRA `(.L_x_182) ;  /* 0x0000000000041947 */ /* 0x000fea0003800000 */
[----:B------:R-:W-:Y:S01]  /*9e60*/  BPT.TRAP 0x1 ;  /* 0x000000040000795c */ /* 0x000fe20000300000 */
.L_x_182:
[----:B------:R-:W2:Y:S01]  /*9e70*/  S2R R11, SR_CgaCtaId ;  /* 0x00000000000b7919 */ /* 0x000ea20000008800 */
[----:B------:R-:W-:Y:S01]  /*9e80*/  MOV R10, 0x400 ;  /* 0x00000400000a7802 */ /* 0x000fe20000000f00 */
[----:B-1----:R-:W-:Y:S01]  /*9e90*/  IMAD R3, R16, 0x4000, R21 ;  /* 0x0000400010037824 */ /* 0x002fe200078e0215 */
[----:B------:R-:W-:Y:S01]  /*9ea0*/  R2UR UR11, R18 ;  /* 0x00000000120b72ca */ /* 0x000fe200000e0000 */
[----:B------:R-:W-:Y:S01]  /*9eb0*/  UIADD3 UR4, UP0, UR36, 0x470, URZ ;  /* 0x0000047024047890 */ /* 0x000fe2000ff1e03f */
[----:B------:R-:W-:Y:S01]  /*9ec0*/  R2UR UR5, R20 ;  /* 0x00000000140572ca */ /* 0x000fe200000e0000 */
[----:B------:R-:W-:Y:S01]  /*9ed0*/  UMOV UR10, URZ ;  /* 0x0000003f000a7c82 */ /* 0x000fe20008000000 */
[----:B------:R-:W-:Y:S01]  /*9ee0*/  R2UR UR9, R2 ;  /* 0x00000000020972ca */ /* 0x000fe200000e0000 */
[----:B------:R-:W-:Y:S01]  /*9ef0*/  UMOV UR16, 0x30000 ;  /* 0x0003000000107882 */ /* 0x000fe20000000000 */
[----:B------:R-:W-:Y:S01]  /*9f00*/  R2UR UR13, R5 ;  /* 0x00000000050d72ca */ /* 0x000fe200000e0000 */
[----:B------:R-:W-:Y:S01]  /*9f10*/  UMOV UR7, 0x14f00000 ;  /* 0x14f0000000077882 */ /* 0x000fe20000000000 */
[----:B------:R-:W-:Y:S01]  /*9f20*/  R2UR UR12, R0 ;  /* 0x00000000000c72ca */ /* 0x000fe200000e0000 */
[----:B------:R-:W-:Y:S01]  /*9f30*/  UMOV UR15, 0x40 ;  /* 0x00000040000f7882 */ /* 0x000fe20000000000 */
[----:B------:R-:W-:Y:S01]  /*9f40*/  MOV R5, R7 ;  /* 0x0000000700057202 */ /* 0x000fe20000000f00 */
[----:B------:R-:W-:-:S04]  /*9f50*/  IMAD.MOV.U32 R18, RZ, RZ, R6 ;  /* 0x000000ffff127224 */ /* 0x000fc800078e0006 */
[----:B------:R-:W-:Y:S02]  /*9f60*/  ULEA UR11, UR11, UR5, 0x7 ;  /* 0x000000050b0b7291 */ /* 0x000fe4000f8e383f */
[----:B------:R-:W-:Y:S02]  /*9f70*/  UIADD3 UR9, UR9, 0x34850, URZ ;  /* 0x0003485009097890 */ /* 0x000fe4000fffe03f */
[----:B------:R-:W-:Y:S01]  /*9f80*/  UIADD3.X UR5, URZ, UR37, URZ, UP0, !UPT ;  /* 0x000000253f057290 */ /* 0x000fe200087fe43f */
[----:B--2---:R-:W-:-:S05]  /*9f90*/  LEA R10, R11, R10, 0x18 ;  /* 0x0000000a0b0a7211 */ /* 0x004fca00078ec0ff */
[----:B------:R-:W-:-:S05]  /*9fa0*/  IMAD R3, R3, 0x2, R10 ;  /* 0x0000000203037824 */ /* 0x000fca00078e020a */
[----:B------:R-:W-:-:S13]  /*9fb0*/  R2UR UR6, R3 ;  /* 0x00000000030672ca */ /* 0x000fda00000e0000 */
[----:B------:R-:W-:Y:S02]  /*9fc0*/  UIADD3 UR8, UR6, 0x400, URZ ;  /* 0x0000040006087890 */ /* 0x000fe4000fffe03f */
[----:B------:R-:W-:-:S03]  /*9fd0*/  UIADD3 UR14, UR6, 0x4400, URZ ;  /* 0x00004400060e7890 */ /* 0x000fc6000fffe03f */
[----:B------:R-:W-:-:S04]  /*9fe0*/  UMOV UR6, 0x0 ;  /* 0x0000000000067882 */ /* 0x000fc80000000000 */
[----:B------:R1:W-:Y:S02]  /*9ff0*/  UTMALDG.4D.MULTICAST [UR8], [UR4], UR16, desc[UR6] ;  /* 0x00000608040073b4 */ /* 0x0003e40008019810 */
[----:B-1----:R-:W-:Y:S01]  /*a000*/  UMOV UR8, UR14 ;  /* 0x0000000e00087c82 */ /* 0x002fe20008000000 */
[----:B------:R-:W-:Y:S02]  /*a010*/  UMOV UR10, UR15 ;  /* 0x0000000f000a7c82 */ /* 0x000fe40008000000 */
[----:B------:R1:W-:Y:S02]  /*a020*/  UTMALDG.4D.MULTICAST [UR8], [UR4], UR16, desc[UR6] ;  /* 0x00000608040073b4 */ /* 0x0003e40008019810 */
[----:B-1----:R-:W-:Y:S01]  /*a030*/  NOP ;  /* 0x0000000000007918 */ /* 0x002fe20000000000 */
.L_x_175:
[----:B------:R-:W-:Y:S05]  /*a040*/  BSYNC B0 ;  /* 0x0000000000007941 */ /* 0x000fea0003800000 */
.L_x_174:
[----:B------:R-:W2:Y:S01]  /*a050*/  LDL.LU R2, [R1+0x10] ;  /* 0x0000100001027983 */ /* 0x000ea20000300800 */
[----:B------:R-:W-:Y:S01]  /*a060*/  IMAD.MOV.U32 R16, RZ, RZ, R9 ;  /* 0x000000ffff107224 */ /* 0x000fe200078e0009 */
[----:B------:R-:W-:Y:S01]  /*a070*/  MOV R17, R13 ;  /* 0x0000000d00117202 */ /* 0x000fe20000000f00 */
[----:B--2---:R-:W-:-:S07]  /*a080*/  VIADD R6, R2, 0xfffffffd ;  /* 0xfffffffd02067836 */ /* 0x004fce0000000000 */
.L_x_173:
[----:B------:R-:W-:Y:S01]  /*a090*/  IMAD.MOV R3, RZ, RZ, -R14 ;  /* 0x000000ffff037224 */ /* 0x000fe200078e0a0e */
[----:B------:R-:W-:Y:S04]  /*a0a0*/  BSSY B0, `(.L_x_172) ;  /* 0x00000fb000007945 */ /* 0x000fe80003800000 */
[----:B------:R-:W-:-:S13]  /*a0b0*/  ISETP.NE.AND P1, PT, R8, R3, PT ;  /* 0x000000030800720c */ /* 0x000fda0003f25270 */
[----:B------:R-:W-:Y:S05]  /*a0c0*/  @!P1 BRA `(.L_x_183) ;  /* 0x0000000c00e09947 */ /* 0x000fea0003800000 */
[----:B------:R-:W-:-:S07]  /*a0d0*/  IMAD.MOV.U32 R8, RZ, RZ, R5 ;  /* 0x000000ffff087224 */ /* 0x000fce00078e0005 */
.L_x_202:
[----:B------:R-:W-:Y:S01]  /*a0e0*/  VIADD R7, R16, 0x1 ;  /* 0x0000000110077836 */ /* 0x000fe20000000000 */
[----:B------:R-:W-:Y:S04]  /*a0f0*/  BSSY B1, `(.L_x_184) ;  /* 0x0000078000017945 */ /* 0x000fe80003800000 */
[----:B------:R-:W-:-:S04]  /*a100*/  ISETP.NE.AND P1, PT, R7, 0x2, PT ;  /* 0x000000020700780c */ /* 0x000fc80003f25270 */
[----:B-1----:R-:W-:Y:S02]  /*a110*/  SEL R10, RZ, 0x1, P1 ;  /* 0x00000001ff0a7807 */ /* 0x002fe40000800000 */
[----:B------:R-:W-:Y:S02]  /*a120*/  SEL R7, R7, RZ, P1 ;  /* 0x000000ff07077207 */ /* 0x000fe40000800000 */
[----:B------:R-:W-:Y:S01]  /*a130*/  LOP3.LUT R10, R17, R10, RZ, 0x3c, !PT ;  /* 0x0000000a110a7212 */ /* 0x000fe200078e3cff */
[----:B------:R-:W-:Y:S06]  /*a140*/  @!P6 BRA `(.L_x_185) ;  /* 0x0000000400c8e947 */ /* 0x000fec0003800000 */
[----:B------:R-:W-:Y:S01]  /*a150*/  MOV R11, R6 ;  /* 0x00000006000b7202 */ /* 0x000fe20000000f00 */
        /* <DEDUP_REMOVED lines=10> */
[----:B------:R-:W-:Y:S02]  /*a200*/  @P1 SHF.R.U32.HI R2, RZ, R3, R8 ;  /* 0x00000003ff021219 */ /* 0x000fe40000011608 */
[----:B------:R-:W1:Y:S03]  /*a210*/  LDC.64 R8, c[0x0][0x3f8] ;  /* 0x0000fe00ff087b82 */ /* 0x000e660000000a00 */
[----:B------:R-:W-:-:S04]  /*a220*/  IMAD.MOV R3, RZ, RZ, -R2 ;  /* 0x000000ffff037224 */ /* 0x000fc800078e0a02 */
[----:B------:R-:W-:Y:S01]  /*a230*/  IMAD R11, R11, R3, R6 ;  /* 0x000000030b0b7224 */ /* 0x000fe200078e0206 */
[----:B------:R-:W-:-:S03]  /*a240*/  SHF.R.S32.HI R3, RZ, 0x1f, R2 ;  /* 0x0000001fff037819 */ /* 0x000fc60000011402 */
[----:B------:R-:W-:-:S04]  /*a250*/  IMAD.WIDE.U32 R2, R4, UR4, R2 ;  /* 0x0000000404027c25 */ /* 0x000fc8000f8e0002 */
[----:B------:R-:W-:Y:S01]  /*a260*/  IMAD.IADD R13, R13, 0x1, R3 ;  /* 0x000000010d0d7824 */ /* 0x000fe200078e0203 */
[----:B-1----:R-:W-:-:S04]  /*a270*/  LEA R8, P1, R2, R8, 0x2 ;  /* 0x0000000802087211 */ /* 0x002fc800078210ff */
[----:B------:R-:W-:-:S05]  /*a280*/  LEA.HI.X R9, R2, R9, R13, 0x2, P1 ;  /* 0x0000000902097211 */ /* 0x000fca00008f140d */
[----:B------:R1:W5:Y:S04]  /*a290*/  LDG.E R8, desc[UR6][R8.64] ;  /* 0x0000000608087981 */ /* 0x000368000c1e1900 */
.L_x_186:
[----:B------:R-:W2:Y:S01]  /*a2a0*/  S2R R3, SR_CgaCtaId ;  /* 0x0000000000037919 */ /* 0x000ea20000008800 */
[----:B------:R-:W-:-:S04]  /*a2b0*/  MOV R2, 0x400 ;  /* 0x0000040000027802 */ /* 0x000fc80000000f00 */
[----:B--2---:R-:W-:Y:S02]  /*a2c0*/  LEA R2, R3, R2, 0x18 ;  /* 0x0000000203027211 */ /* 0x004fe400078ec0ff */
[----:B------:R-:W-:Y:S02]  /*a2d0*/  SHF.L.U32 R3, R10, 0x1f, RZ ;  /* 0x0000001f0a037819 */ /* 0x000fe400000006ff */
[----:B------:R-:W-:-:S04]  /*a2e0*/  LEA R2, R7, R2, 0x3 ;  /* 0x0000000207027211 */ /* 0x000fc800078e18ff */
[----:B------:R-:W2:Y:S02]  /*a2f0*/  SYNCS.PHASECHK.TRANS64.TRYWAIT P1, [R2+URZ+0x34840], R3 ;  /* 0x03484003020075a7 */ /* 0x000ea4000802017f */
[----:B--2---:R-:W-:Y:S05]  /*a300*/  @!P1 BRA `(.L_x_187) ;  /* 0x0000001800549947 */ /* 0x004fea0003800000 */
.L_x_232:
[----:B-1----:R-:W1:Y:S01]  /*a310*/  S2R R9, SR_TID.X ;  /* 0x0000000000097919 */ /* 0x002e620000002100 */
[----:B------:R-:W-:Y:S01]  /*a320*/  UPRMT UR4, UR38, 0x9910, URZ ;  /* 0x0000991026047896 */ /* 0x000fe2000800003f */
[----:B-1----:R-:W-:-:S13]  /*a330*/  LOP3.LUT P1, RZ, R9, 0x7f, RZ, 0xc0, !PT ;  /* 0x0000007f09ff7812 */ /* 0x002fda000782c0ff */
[----:B--2---:R-:W-:-:S04]  /*a340*/  @!P1 IMAD.MOV.U32 R3, RZ, RZ, 0xc000 ;  /* 0x0000c000ff039424 */ /* 0x004fc800078e00ff */
[----:B------:R1:W-:Y:S02]  /*a350*/  @!P1 SYNCS.ARRIVE.TRANS64 RZ, [R2+URZ+0x34830], R3 ;  /* 0x0348300302ff99a7 */ /* 0x0003e4000800003f */
[----:B-1----:R-:W-:-:S05]  /*a360*/  IMAD.U32 R3, RZ, RZ, UR4 ;  /* 0x00000004ff037e24 */ /* 0x002fca000f8e00ff */
[----:B------:R-:W-:-:S13]  /*a370*/  ISETP.NE.AND P2, PT, R3, 0x2, PT ;  /* 0x000000020300780c */ /* 0x000fda0003f45270 */
[----:B------:R-:W-:Y:S05]  /*a380*/  @P2 BRA `(.L_x_188) ;  /* 0x0000000000042947 */ /* 0x000fea0003800000 */
[----:B------:R-:W-:Y:S01]  /*a390*/  BPT.TRAP 0x1 ;  /* 0x000000040000795c */ /* 0x000fe20000300000 */
.L_x_188:
[----:B------:R-:W-:-:S13]  /*a3a0*/  ISETP.NE.AND P1, PT, R19, RZ, PT ;  /* 0x000000ff1300720c */ /* 0x000fda0003f25270 */
[----:B------:R-:W-:Y:S05]  /*a3b0*/  @P1 BRA `(.L_x_189) ;  /* 0x0000000000041947 */ /* 0x000fea0003800000 */
[----:B------:R-:W-:Y:S01]  /*a3c0*/  BPT.TRAP 0x1 ;  /* 0x000000040000795c */ /* 0x000fe20000300000 */
.L_x_189:
        /* <DEDUP_REMOVED lines=36> */
.L_x_233:
[----:B------:R-:W2:Y:S02]  /*a610*/  S2R R3, SR_TID.X ;  /* 0x0000000000037919 */ /* 0x000ea40000002100 */
[----:B--2---:R-:W-:-:S13]  /*a620*/  LOP3.LUT P1, RZ, R3, 0x7f, RZ, 0xc0, !PT ;  /* 0x0000007f03ff7812 */ /* 0x004fda000782c0ff */
[----:B------:R-:W-:-:S04]  /*a630*/  @!P1 IMAD.MOV.U32 R3, RZ, RZ, 0x8000 ;  /* 0x00008000ff039424 */ /* 0x000fc800078e00ff */
[----:B------:R2:W-:Y:S01]  /*a640*/  @!P1 SYNCS.ARRIVE.TRANS64 RZ, [R2+URZ+0x34850], R3 ;  /* 0x0348500302ff99a7 */ /* 0x0005e2000800003f */
[----:B------:R-:W-:Y:S05]  /*a650*/  @P2 BRA `(.L_x_191) ;  /* 0x0000000000042947 */ /* 0x000fea0003800000 */
[----:B------:R-:W-:Y:S01]  /*a660*/  BPT.TRAP 0x1 ;  /* 0x000000040000795c */ /* 0x000fe20000300000 */
.L_x_191:
[----:B------:R-:W-:-:S13]  /*a670*/  ISETP.NE.AND P1, PT, R19, RZ, PT ;  /* 0x000000ff1300720c */ /* 0x000fda0003f25270 */
[----:B------:R-:W-:Y:S05]  /*a680*/  @P1 BRA `(.L_x_192) ;  /* 0x0000000000041947 */ /* 0x000fea0003800000 */
[----:B------:R-:W-:Y:S01]  /*a690*/  BPT.TRAP 0x1 ;  /* 0x000000040000795c */ /* 0x000fe20000300000 */
.L_x_192:
[----:B------:R-:W3:Y:S01]  /*a6a0*/  S2R R9, SR_CgaCtaId ;  /* 0x0000000000097919 */ /* 0x000ee20000008800 */
[----:B--2---:R-:W-:Y:S01]  /*a6b0*/  MOV R3, 0x400 ;  /* 0x0000040000037802 */ /* 0x004fe20000000f00 */
[----:B------:R-:W-:Y:S01]  /*a6c0*/  IMAD R16, R16, 0x4000, R21 ;  /* 0x0000400010107824 */ /* 0x000fe200078e0215 */
        /* <DEDUP_REMOVED lines=15> */
[----:B---3--:R-:W-:-:S05]  /*a7c0*/  LEA R3, R9, R3, 0x18 ;  /* 0x0000000309037211 */ /* 0x008fca00078ec0ff */
[----:B------:R-:W-:-:S05]  /*a7d0*/  IMAD R16, R16, 0x2, R3 ;  /* 0x0000000210107824 */ /* 0x000fca00078e0203 */
[----:B------:R-:W-:-:S13]  /*a7e0*/  R2UR UR6, R16 ;  /* 0x00000000100672ca */ /* 0x000fda00000e0000 */
[----:B------:R-:W-:Y:S02]  /*a7f0*/  UIADD3 UR8, UR6, 0x400, URZ ;  /* 0x0000040006087890 */ /* 0x000fe4000fffe03f */
[----:B------:R-:W-:-:S03]  /*a800*/  UIADD3 UR14, UR6, 0x4400, URZ ;  /* 0x00004400060e7890 */ /* 0x000fc6000fffe03f */
[----:B------:R-:W-:-:S04]  /*a810*/  UMOV UR6, 0x0 ;  /* 0x0000000000067882 */ /* 0x000fc80000000000 */
[----:B------:R2:W-:Y:S02]  /*a820*/  UTMALDG.4D.MULTICAST [UR8], [UR4], UR16, desc[UR6] ;  /* 0x00000608040073b4 */ /* 0x0005e40008019810 */
[----:B--2---:R-:W-:Y:S01]  /*a830*/  UMOV UR8, UR14 ;  /* 0x0000000e00087c82 */ /* 0x004fe20008000000 */
[----:B------:R-:W-:Y:S02]  /*a840*/  UMOV UR10, UR15 ;  /* 0x0000000f000a7c82 */ /* 0x000fe40008000000 */
[----:B------:R2:W-:Y:S02]  /*a850*/  UTMALDG.4D.MULTICAST [UR8], [UR4], UR16, desc[UR6] ;  /* 0x00000608040073b4 */ /* 0x0005e40008019810 */
[----:B--2---:R-:W-:Y:S01]  /*a860*/  NOP ;  /* 0x0000000000007918 */ /* 0x004fe20000000000 */
.L_x_185:
[----:B------:R-:W-:Y:S05]  /*a870*/  BSYNC B1 ;  /* 0x0000000000017941 */ /* 0x000fea0003800000 */
.L_x_184:
        /* <DEDUP_REMOVED lines=28> */
.L_x_195:
[----:B------:R-:W2:Y:S01]  /*aa40*/  S2R R3, SR_CgaCtaId ;  /* 0x0000000000037919 */ /* 0x000ea20000008800 */
[----:B------:R-:W-:-:S04]  /*aa50*/  MOV R2, 0x400 ;  /* 0x0000040000027802 */ /* 0x000fc80000000f00 */
[----:B--2---:R-:W-:Y:S02]  /*aa60*/  LEA R2, R3, R2, 0x18 ;  /* 0x0000000203027211 */ /* 0x004fe400078ec0ff */
[----:B------:R-:W-:-:S03]  /*aa70*/  SHF.L.U32 R3, R17, 0x1f, RZ ;  /* 0x0000001f11037819 */ /* 0x000fc600000006ff */
[----:B------:R-:W-:-:S04]  /*aa80*/  IMAD R2, R16, 0x8, R2 ;  /* 0x0000000810027824 */ /* 0x000fc800078e0202 */
[----:B------:R-:W2:Y:S02]  /*aa90*/  SYNCS.PHASECHK.TRANS64.TRYWAIT P1, [R2+URZ+0x34840], R3 ;  /* 0x03484003020075a7 */ /* 0x000ea4000802017f */
[----:B--2---:R-:W-:Y:S05]  /*aaa0*/  @!P1 BRA `(.L_x_196) ;  /* 0x0000001000949947 */ /* 0x004fea0003800000 */
.L_x_234:
[----:B-1----:R-:W1:Y:S01]  /*aab0*/  S2R R9, SR_TID.X ;  /* 0x0000000000097919 */ /* 0x002e620000002100 */
[----:B------:R-:W-:Y:S01]  /*aac0*/  UPRMT UR4, UR38, 0x9910, URZ ;  /* 0x0000991026047896 */ /* 0x000fe2000800003f */
[----:B-1----:R-:W-:-:S13]  /*aad0*/  LOP3.LUT P1, RZ, R9, 0x7f, RZ, 0xc0, !PT ;  /* 0x0000007f09ff7812 */ /* 0x002fda000782c0ff */
[----:B--2---:R-:W-:-:S04]  /*aae0*/  @!P1 MOV R3, 0xc000 ;  /* 0x0000c00000039802 */ /* 0x004fc80000000f00 */
[----:B------:R1:W-:Y:S02]  /*aaf0*/  @!P1 SYNCS.ARRIVE.TRANS64 RZ, [R2+URZ+0x34830], R3 ;  /* 0x0348300302ff99a7 */ /* 0x0003e4000800003f */
[----:B-1----:R-:W-:-:S05]  /*ab00*/  IMAD.U32 R3, RZ, RZ, UR4 ;  /* 0x00000004ff037e24 */ /* 0x002fca000f8e00ff */
[----:B------:R-:W-:-:S13]  /*ab10*/  ISETP.NE.AND P2, PT, R3, 0x2, PT ;  /* 0x000000020300780c */ /* 0x000fda0003f45270 */
[----:B------:R-:W-:Y:S05]  /*ab20*/  @P2 BRA `(.L_x_197) ;  /* 0x0000000000042947 */ /* 0x000fea0003800000 */
[----:B------:R-:W-:Y:S01]  /*ab30*/  BPT.TRAP 0x1 ;  /* 0x000000040000795c */ /* 0x000fe20000300000 */
.L_x_197:
[----:B------:R-:W-:-:S13]  /*ab40*/  ISETP.NE.AND P1, PT, R19, RZ, PT ;  /* 0x000000ff1300720c */ /* 0x000fda0003f25270 */
[----:B------:R-:W-:Y:S05]  /*ab50*/  @P1 BRA `(.L_x_198) ;  /* 0x0000000000041947 */ /* 0x000fea0003800000 */
[----:B------:R-:W-:Y:S01]  /*ab60*/  BPT.TRAP 0x1 ;  /* 0x000000040000795c */ /* 0x000fe20000300000 */
.L_x_198:
        /* <DEDUP_REMOVED lines=21> */
[----:B------:R-:W-:Y:S01]  /*acc0*/  R2UR UR8, R2 ;  /* 0x00000000020872ca */ /* 0x000fe200000e0000 */
[----:B------:R-:W-:-:S12]  /*acd0*/  IMAD R2, R7, 0x8, R3 ;  /* 0x0000000807027824 */ /* 0x000fd800078e0203 */
        /* <DEDUP_REMOVED lines=13> */
.L_x_235:
[----:B------:R-:W2:Y:S02]  /*adb0*/  S2R R3, SR_TID.X ;  /* 0x0000000000037919 */ /* 0x000ea40000002100 */
[----:B--2---:R-:W-:-:S13]  /*adc0*/  LOP3.LUT P1, RZ, R3, 0x7f, RZ, 0xc0, !PT ;  /* 0x0000007f03ff7812 */ /* 0x004fda000782c0ff */
[----:B------:R-:W-:-:S04]  /*add0*/  @!P1 MOV R3, 0x8000 ;  /* 0x0000800000039802 */ /* 0x000fc80000000f00 */
[----:B------:R2:W-:Y:S01]  /*ade0*/  @!P1 SYNCS.ARRIVE.TRANS64 RZ, [R2+URZ+0x34850], R3 ;  /* 0x0348500302ff99a7 */ /* 0x0005e2000800003f */
[----:B------:R-:W-:Y:S05]  /*adf0*/  @P2 BRA `(.L_x_200) ;  /* 0x0000000000042947 */ /* 0x000fea0003800000 */
[----:B------:R-:W-:Y:S01]  /*ae00*/  BPT.TRAP 0x1 ;  /* 0x000000040000795c */ /* 0x000fe20000300000 */
.L_x_200:
[----:B------:R-:W-:-:S13]  /*ae10*/  ISETP.NE.AND P1, PT, R19, RZ, PT ;  /* 0x000000ff1300720c */ /* 0x000fda0003f25270 */
[----:B------:R-:W-:Y:S05]  /*ae20*/  @P1 BRA `(.L_x_201) ;  /* 0x0000000000041947 */ /* 0x000fea0003800000 */
[----:B------:R-:W-:Y:S01]  /*ae30*/  BPT.TRAP 0x1 ;  /* 0x000000040000795c */ /* 0x000fe20000300000 */
.L_x_201:
        /* <DEDUP_REMOVED lines=13> */
[----:B------:R-:W-:Y:S01]  /*af10*/  IMAD.MOV.U32 R18, RZ, RZ, R11 ;  /* 0x000000ffff127224 */ /* 0x000fe200078e000b */
[----:B------:R-:W-:-:S04]  /*af20*/  MOV R5, R8 ;  /* 0x0000000800057202 */ /* 0x000fc80000000f00 */
        /* <DEDUP_REMOVED lines=14> */
.L_x_194:
[----:B------:R-:W-:Y:S05]  /*b010*/  BSYNC B1 ;  /* 0x0000000000017941 */ /* 0x000fea0003800000 */
.L_x_193:
[C---:B------:R-:W-:Y:S01]  /*b020*/  ISETP.GT.AND P1, PT, R6.reuse, 0x1, PT ;  /* 0x000000010600780c */ /* 0x040fe20003f24270 */
[----:B------:R-:W-:-:S12]  /*b030*/  VIADD R6, R6, 0xfffffffe ;  /* 0xfffffffe06067836 */ /* 0x000fd80000000000 */
[----:B------:R-:W-:Y:S05]  /*b040*/  @P1 BRA `(.L_x_202) ;  /* 0xfffffff000241947 */ /* 0x000fea000383ffff */
.L_x_183:
[----:B------:R-:W-:Y:S05]  /*b050*/  BSYNC B0 ;  /* 0x0000000000007941 */ /* 0x000fea0003800000 */
.L_x_172:
[----:B------:R-:W-:Y:S04]  /*b060*/  BSSY B0, `(.L_x_203) ;  /* 0x0000030000007945 */ /* 0x000fe80003800000 */
[----:B------:R-:W-:Y:S05]  /*b070*/  @!P6 BRA `(.L_x_204) ;  /* 0x0000000000b8e947 */ /* 0x000fea0003800000 */
[----:B------:R-:W2:Y:S01]  /*b080*/  S2R R3, SR_CgaCtaId ;  /* 0x0000000000037919 */ /* 0x000ea20000008800 */
[----:B-1----:R-:W-:-:S04]  /*b090*/  MOV R2, 0x400 ;  /* 0x0000040000027802 */ /* 0x002fc80000000f00 */
[----:B--2---:R-:W-:-:S05]  /*b0a0*/  LEA R2, R3, R2, 0x18 ;  /* 0x0000000203027211 */ /* 0x004fca00078ec0ff */
[----:B------:R-:W-:Y:S01]  /*b0b0*/  IMAD R3, R16, 0x8, R2 ;  /* 0x0000000810037824 */ /* 0x000fe200078e0202 */
[----:B------:R-:W-:-:S04]  /*b0c0*/  SHF.L.U32 R2, R17, 0x1f, RZ ;  /* 0x0000001f11027819 */ /* 0x000fc800000006ff */
[----:B------:R-:W1:Y:S02]  /*b0d0*/  SYNCS.PHASECHK.TRANS64.TRYWAIT P0, [R3+URZ+0x34860], R2 ;  /* 0x03486002030075a7 */ /* 0x000e64000800017f */
[----:B-1----:R-:W-:Y:S05]  /*b0e0*/  @!P0 BRA `(.L_x_205) ;  /* 0x0000000c002c8947 */ /* 0x002fea0003800000 */
.L_x_236:
[----:B------:R-:W2:Y:S01]  /*b0f0*/  S2R R4, SR_TID.X ;  /* 0x0000000000047919 */ /* 0x000ea20000002100 */
[----:B------:R-:W-:-:S04]  /*b100*/  UPRMT UR4, UR38, 0x9910, URZ ;  /* 0x0000991026047896 */ /* 0x000fc8000800003f */
[----:B------:R-:W-:Y:S01]  /*b110*/  UISETP.NE.AND UP0, UPT, UR4, 0x2, UPT ;  /* 0x000000020400788c */ /* 0x000fe2000bf05270 */
[----:B--2---:R-:W-:-:S13]  /*b120*/  LOP3.LUT P0, RZ, R4, 0x7f, RZ, 0xc0, !PT ;  /* 0x0000007f04ff7812 */ /* 0x004fda000780c0ff */
[----:B-1----:R-:W-:-:S04]  /*b130*/  @!P0 IMAD.MOV.U32 R2, RZ, RZ, 0x8000 ;  /* 0x00008000ff028424 */ /* 0x002fc800078e00ff */
[----:B------:R1:W-:Y:S01]  /*b140*/  @!P0 SYNCS.ARRIVE.TRANS64 RZ, [R3+URZ+0x34850], R2 ;  /* 0x0348500203ff89a7 */ /* 0x0003e2000800003f */
[----:B------:R-:W-:-:S13]  /*b150*/  PLOP3.LUT P0, PT, PT, PT, UP0, 0x80, 0x0 ;  /* 0x000000000000781c */ /* 0x000fda0003f0f008 */
[----:B-1----:R-:W-:Y:S05]  /*b160*/  @P0 BRA `(.L_x_206) ;  /* 0x0000000000040947 */ /* 0x002fea0003800000 */
[----:B------:R-:W-:Y:S01]  /*b170*/  BPT.TRAP 0x1 ;  /* 0x000000040000795c */ /* 0x000fe20000300000 */
.L_x_206:
[----:B------:R-:W-:-:S13]  /*b180*/  ISETP.NE.AND P0, PT, R19, RZ, PT ;  /* 0x000000ff1300720c */ /* 0x000fda0003f05270 */
[----:B------:R-:W-:Y:S05]  /*b190*/  @P0 BRA `(.L_x_207) ;  /* 0x0000000000040947 */ /* 0x000fea0003800000 */
[----:B------:R-:W-:Y:S01]  /*b1a0*/  BPT.TRAP 0x1 ;  /* 0x000000040000795c */ /* 0x000fe20000300000 */
.L_x_207:
[----:B------:R-:W1:Y:S01]  /*b1b0*/  S2R R4, SR_CgaCtaId ;  /* 0x0000000000047919 */ /* 0x000e620000008800 */
[----:B------:R-:W-:Y:S01]  /*b1c0*/  MOV R2, 0x400 ;  /* 0x0000040000027802 */ /* 0x000fe20000000f00 */
[----:B------:R-:W-:Y:S01]  /*b1d0*/  UIADD3 UR4, UP0, UR36, 0x470, URZ ;  /* 0x0000047024047890 */ /* 0x000fe2000ff1e03f */
[----:B------:R-:W-:Y:S01]  /*b1e0*/  LEA R21, R16, R21, 0xe ;  /* 0x0000001510157211 */ /* 0x000fe200078e70ff */
[----:B------:R-:W-:Y:S01]  /*b1f0*/  UMOV UR10, URZ ;  /* 0x0000003f000a7c82 */ /* 0x000fe20008000000 */
[----:B------:R-:W-:Y:S01]  /*b200*/  R2UR UR5, R20 ;  /* 0x00000000140572ca */ /* 0x000fe200000e0000 */
[----:B------:R-:W-:Y:S01]  /*b210*/  UMOV UR16, 0x30000 ;  /* 0x0003000000107882 */ /* 0x000fe20000000000 */
[----:B------:R-:W-:Y:S01]  /*b220*/  R2UR UR11, R18 ;  /* 0x00000000120b72ca */ /* 0x000fe200000e0000 */
[----:B------:R-:W-:Y:S01]  /*b230*/  UMOV UR7, 0x14f00000 ;  /* 0x14f0000000077882 */ /* 0x000fe20000000000 */
[----:B------:R-:W-:Y:S01]  /*b240*/  R2UR UR9, R3 ;  /* 0x00000000030972ca */ /* 0x000fe200000e0000 */
[----:B------:R-:W-:Y:S01]  /*b250*/  UMOV UR15, 0x40 ;  /* 0x00000040000f7882 */ /* 0x000fe20000000000 */
[----:B------:R-:W-:-:S02]  /*b260*/  R2UR UR12, R0 ;  /* 0x00000000000c72ca */ /* 0x000fc400000e0000 */
[----:B------:R-:W-:-:S07]  /*b270*/  R2UR UR13, R5 ;  /* 0x00000000050d72ca */ /* 0x000fce00000e0000 */
[----:B------:R-:W-:Y:S02]  /*b280*/  ULEA UR11, UR11, UR5, 0x7 ;  /* 0x000000050b0b7291 */ /* 0x000fe4000f8e383f */
[----:B------:R-:W-:Y:S02]  /*b290*/  UIADD3 UR9, UR9, 0x34850, URZ ;  /* 0x0003485009097890 */ /* 0x000fe4000fffe03f */
[----:B------:R-:W-:Y:S01]  /*b2a0*/  UIADD3.X UR5, URZ, UR37, URZ, UP0, !UPT ;  /* 0x000000253f057290 */ /* 0x000fe200087fe43f */
[----:B-1----:R-:W-:-:S05]  /*b2b0*/  LEA R2, R4, R2, 0x18 ;  /* 0x0000000204027211 */ /* 0x002fca00078ec0ff */
        /* <DEDUP_REMOVED lines=9> */
[----:B--2---:R-:W-:Y:S01]  /*b350*/  NOP ;  /* 0x0000000000007918 */ /* 0x004fe20000000000 */
.L_x_204:
[----:B------:R-:W-:Y:S05]  /*b360*/  BSYNC B0 ;  /* 0x0000000000007941 */ /* 0x000fea0003800000 */
.L_x_203:
[----:B------:R-:W2:Y:S01]  /*b370*/  LDL.LU R0, [R1+0x14] ;  /* 0x0000140001007983 */ /* 0x000ea20000300800 */
[----:B------:R-:W-:-:S03]  /*b380*/  ULDC UR4, c[0x0][0xda4] ;  /* 0x0003690000047ab9 */ /* 0x000fc60000000800 */
[----:B-1----:R-:W3:Y:S01]  /*b390*/  LDL.LU R2, [R1+0x1c] ;  /* 0x00001c0001027983 */ /* 0x002ee20000300800 */
        /* <DEDUP_REMOVED lines=8> */
[----:B-1----:R-:W-:-:S04]  /*b420*/  SEL R0, RZ, 0x1, P0 ;  /* 0x00000001ff007807 */ /* 0x002fc80000000000 */
[----:B------:R-:W-:-:S05]  /*b430*/  LOP3.LUT R17, R17, R0, RZ, 0x3c, !PT ;  /* 0x0000000011117212 */ /* 0x000fca00078e3cff */
[----:B--2---:R-:W-:Y:S05]  /*b440*/  @!P1 BRA `(.L_x_208) ;  /* 0xffffffd0003c9947 */ /* 0x004fea000383ffff */
[----:B------:R-:W-:-:S07]  /*b450*/  LOP3.LUT R2, R2, 0x1, RZ, 0xc, !PT ;  /* 0x0000000102027812 */ /* 0x000fce00078e0cff */
.L_x_156:
[----:B------:R-:W1:Y:S01]  /*b460*/  S2R R3, SR_CgaCtaId ;  /* 0x0000000000037919 */ /* 0x000e620000008800 */
[----:B------:R-:W-:Y:S01]  /*b470*/  MOV R0, 0x400 ;  /* 0x0000040000007802 */ /* 0x000fe20000000f00 */
[----:B------:R-:W-:Y:S03]  /*b480*/  BSSY B0, `(.L_x_209) ;  /* 0x0000005000007945 */ /* 0x000fe60003800000 */
[----:B-1----:R-:W-:Y:S02]  /*b490*/  LEA R0, R3, R0, 0x18 ;  /* 0x0000000003007211 */ /* 0x002fe400078ec0ff */
[----:B------:R-:W-:-:S04]  /*b4a0*/  SHF.L.U32 R3, R2, 0x1f, RZ ;  /* 0x0000001f02037819 */ /* 0x000fc800000006ff */
[----:B------:R-:W1:Y:S02]  /*b4b0*/  SYNCS.PHASECHK.TRANS64.TRYWAIT P0, [R0+URZ+0x34820], R3 ;  /* 0x03482003000075a7 */ /* 0x000e64000800017f */
[----:B-1----:R-:W-:Y:S05]  /*b4c0*/  @!P0 BRA `(.L_x_210) ;  /* 0x0000000800488947 */ /* 0x002fea0003800000 */
.L_x_237:
[----:B------:R-:W-:Y:S05]  /*b4d0*/  BSYNC B0 ;  /* 0x0000000000007941 */ /* 0x000fea0003800000 */
.L_x_209:
[----:B------:R-:W-:-:S03]  /*b4e0*/  UMOV UR4, 0xffffffff ;  /* 0xffffffff00047882 */ /* 0x000fc60000000000 */
[----:B------:R-:W-:Y:S05]  /*b4f0*/  BRA.DIV UR4, `(.L_x_211) ;  /* 0x0000000a04507947 */ /* 0x000fea000b800000 */
[----:B------:R-:W2:Y:S02]  /*b500*/  S2R R2, SR_TID.X ;  /* 0x0000000000027919 */ /* 0x000ea40000002100 */
[----:B--2---:R-:W-:-:S04]  /*b510*/  SHF.R.U32.HI R2, RZ, 0x5, R2 ;  /* 0x00000005ff027819 */ /* 0x004fc80000011602 */
[----:B------:R-:W-:-:S05]  /*b520*/  LOP3.LUT R2, R2, 0x3, RZ, 0xc0, !PT ;  /* 0x0000000302027812 */ /* 0x000fca00078ec0ff */
[----:B------:R2:W3:Y:S02]  /*b530*/  SHFL.IDX PT, R14, R2, RZ, 0x1f ;  /* 0x00001fff020e7589 */ /* 0x0004e400000e0000 */
.L_x_240:
[----:B---3--:R-:W-:Y:S01]  /*b540*/  ISETP.NE.AND P0, PT, R14, RZ, PT ;  /* 0x000000ff0e00720c */ /* 0x008fe20003f05270 */
[----:B------:R-:W-:-:S12]  /*b550*/  BSSY B0, `(.L_x_212) ;  /* 0x0000026000007945 */ /* 0x000fd80003800000 */
[----:B------:R-:W-:Y:S05]  /*b560*/  @P0 BRA `(.L_x_213) ;  /* 0x0000000000900947 */ /* 0x000fea0003800000 */
[----:B------:R-:W-:-:S03]  /*b570*/  UMOV UR4, 0xffffffff ;  /* 0xffffffff00047882 */ /* 0x000fc60000000000 */
[----:B------:R-:W-:Y:S05]  /*b580*/  BRA.DIV UR4, `(.L_x_214) ;  /* 0x0000000a04607947 */ /* 0x000fea000b800000 */
[----:B------:R-:W-:-:S13]  /*b590*/  ELECT P6, URZ, PT ;  /* 0x00000000003f782f */ /* 0x000fda00038c0000 */
.L_x_243:
[----:B------:R-:W-:Y:S05]  /*b5a0*/  @!P6 BRA `(.L_x_213) ;  /* 0x000000000080e947 */ /* 0x000fea0003800000 */
[----:B--2---:R-:W2:Y:S02]  /*b5b0*/  LDL R2, [R1+0x24] ;  /* 0x0000240001027983 */ /* 0x004ea40000100800 */
[----:B--2---:R-:W-:-:S13]  /*b5c0*/  R2UR UR4, R2 ;  /* 0x00000000020472ca */ /* 0x004fda00000e0000 */
[----:B------:R-:W-:-:S06]  /*b5d0*/  ULOP3.LUT UR4, UR4, 0x2, URZ, 0xfc, !UPT ;  /* 0x0000000204047892 */ /* 0x000fcc000f8efc3f */
[----:B------:R-:W-:-:S05]  /*b5e0*/  IMAD.U32 R2, RZ, RZ, UR4 ;  /* 0x00000004ff027e24 */ /* 0x000fca000f8e00ff */
[----:B------:R-:W-:-:S13]  /*b5f0*/  ISETP.NE.AND P2, PT, R2, 0x3, PT ;  /* 0x000000030200780c */ /* 0x000fda0003f45270 */
[----:B------:R-:W-:Y:S05]  /*b600*/  @!P2 BRA `(.L_x_215) ;  /* 0x000000000004a947 */ /* 0x000fea0003800000 */
[----:B------:R-:W-:Y:S01]  /*b610*/  BPT.TRAP 0x1 ;  /* 0x000000040000795c */ /* 0x000fe20000300000 */
.L_x_215:
[----:B-1----:R-:W-:Y:S01]  /*b620*/  VIADD R3, R0, 0x34840 ;  /* 0x0003484000037836 */ /* 0x002fe20000000000 */
[----:B------:R-:W-:Y:S02]  /*b630*/  SHF.L.U32 R5, R17, 0x1f, RZ ;  /* 0x0000001f11057819 */ /* 0x000fe400000006ff */
[C---:B------:R-:W-:Y:S01]  /*b640*/  IADD3 R2, R16.reuse, 0x1, RZ ;  /* 0x0000000110027810 */ /* 0x040fe20007ffe0ff */
[----:B------:R-:W-:-:S03]  /*b650*/  IMAD R6, R16, 0x8, R3 ;  /* 0x0000000810067824 */ /* 0x000fc600078e0203 */
        /* <DEDUP_REMOVED lines=8> */
.L_x_244:
[----:B------:R-:W2:Y:S02]  /*b6e0*/  SYNCS.PHASECHK.TRANS64.TRYWAIT P0, [R3+URZ], R2 ;  /* 0x00000002030075a7 */ /* 0x000ea4000800017f */
[----:B--2---:R-:W-:Y:S05]  /*b6f0*/  @!P0 BRA `(.L_x_217) ;  /* 0x0000000800388947 */ /* 0x004fea0003800000 */
.L_x_245:
[----:B------:R-:W-:Y:S05]  /*b700*/  @!P2 BRA `(.L_x_218) ;  /* 0x000000000004a947 */ /* 0x000fea0003800000 */
[----:B------:R-:W-:Y:S01]  /*b710*/  BPT.TRAP 0x1 ;  /* 0x000000040000795c */ /* 0x000fe20000300000 */
.L_x_218:
[----:B--2---:R-:W-:-:S04]  /*b720*/  VIADD R3, R0, 0x34860 ;  /* 0x0003486000037836 */ /* 0x004fc80000000000 */
[----:B------:R-:W-:-:S04]  /*b730*/  IMAD R16, R16, 0x8, R3 ;  /* 0x0000000810107824 */ /* 0x000fc800078e0203 */
[----:B------:R-:W2:Y:S02]  /*b740*/  SYNCS.PHASECHK.TRANS64.TRYWAIT P0, [R16+URZ], R5 ;  /* 0x00000005100075a7 */ /* 0x000ea4000800017f */
[----:B--2---:R-:W-:Y:S05]  /*b750*/  @!P0 BRA `(.L_x_219) ;  /* 0x0000000800348947 */ /* 0x004fea0003800000 */
.L_x_246:
[----:B------:R-:W-:-:S07]  /*b760*/  LEA R3, R4, R3, 0x3 ;  /* 0x0000000304037211 */ /* 0x000fce00078e18ff */
.L_x_220:
[----:B---3--:R3:W4:Y:S02]  /*b770*/  SYNCS.PHASECHK.TRANS64.TRYWAIT P0, [R3+URZ], R2 ;  /* 0x00000002030075a7 */ /* 0x008724000800017f */
[----:B----4-:R-:W-:Y:S05]  /*b780*/  @!P0 NANOSLEEP.SYNCS 0x989680 ;  /* 0x009896800000895d */ /* 0x010fea0003900000 */
[----:B------:R-:W4:Y:S02]  /*b790*/  @!P0 SYNCS.PHASECHK.TRANS64 P0, [R3+URZ], R2 ;  /* 0x00000002030085a7 */ /* 0x000f24000800007f */
[----:B----4-:R-:W-:Y:S05]  /*b7a0*/  @!P0 BRA `(.L_x_220) ;  /* 0xfffffffc00f08947 */ /* 0x010fea000383ffff */
.L_x_213:
[----:B------:R-:W-:Y:S05]  /*b7b0*/  BSYNC B0 ;  /* 0x0000000000007941 */ /* 0x000fea0003800000 */
.L_x_212:
[----:B------:R-:W-:Y:S05]  /*b7c0*/  EXIT ;  /* 0x000000000000794d */ /* 0x000fea0003800000 */
.L_x_130:
[----:B-1----:R-:W-:-:S04]  /*b7d0*/  IMAD.U32 R3, RZ, RZ, UR60 ;  /* 0x0000003cff037e24 */ /* 0x002fc8000f8e00ff */
[----:B------:R1:W2:Y:S03]  /*b7e0*/  SYNCS.PHASECHK.TRANS64.TRYWAIT P1, [R3+URZ+0x34800], R0 ;  /* 0x03480000030075a7 */ /* 0x0002a6000802017f */
[----:B--2---:R-:W-:Y:S05]  /*b7f0*/  @!P1 NANOSLEEP.SYNCS 0x989680 ;  /* 0x009896800000995d */ /* 0x004fea0003900000 */
[----:B------:R-:W2:Y:S02]  /*b800*/  @!P1 SYNCS.PHASECHK.TRANS64 P1, [R3+URZ+0x34800], R0 ;  /* 0x03480000030095a7 */ /* 0x000ea4000802007f */
[----:B--2---:R-:W-:Y:S05]  /*b810*/  @!P1 BRA `(.L_x_130) ;  /* 0xfffffffc00ec9947 */ /* 0x004fea000383ffff */
[----:B------:R-:W-:Y:S05]  /*b820*/  BRA `(.L_x_221) ;  /* 0xffffff5c00a47947 */ /* 0x000fea000383ffff */
.L_x_134:
[----:B--2---:R2:W3:Y:S02]  /*b830*/  SYNCS.PHASECHK.TRANS64.TRYWAIT P1, [R0+URZ+0x34830], R3 ;  /* 0x03483003000075a7 */ /* 0x0044e4000802017f */
[----:B---3--:R-:W-:Y:S05]  /*b840*/  @!P1 NANOSLEEP.SYNCS 0x989680 ;  /* 0x009896800000995d */ /* 0x008fea0003900000 */
[----:B------:R-:W3:Y:S02]  /*b850*/  @!P1 SYNCS.PHASECHK.TRANS64 P1, [R0+URZ+0x34830], R3 ;  /* 0x03483003000095a7 */ /* 0x000ee4000802007f */
[----:B---3--:R-:W-:Y:S05]  /*b860*/  @!P1 BRA `(.L_x_134) ;  /* 0xfffffffc00f09947 */ /* 0x008fea000383ffff */
[----:B------:R-:W-:Y:S05]  /*b870*/  BRA `(.L_x_133) ;  /* 0xffffff5c00c07947 */ /* 0x000fea000383ffff */
.L_x_140:
[----:B--2---:R-:W-:-:S04]  /*b880*/  IMAD.U32 R8, RZ, RZ, UR7 ;  /* 0x00000007ff087e24 */ /* 0x004fc8000f8e00ff */
[----:B------:R2:W3:Y:S03]  /*b890*/  SYNCS.PHASECHK.TRANS64.TRYWAIT P1, [R8+URZ+0x34830], R7 ;  /* 0x03483007080075a7 */ /* 0x0004e6000802017f */
[----:B---3--:R-:W-:Y:S05]  /*b8a0*/  @!P1 NANOSLEEP.SYNCS 0x989680 ;  /* 0x009896800000995d */ /* 0x008fea0003900000 */
[----:B------:R-:W3:Y:S02]  /*b8b0*/  @!P1 SYNCS.PHASECHK.TRANS64 P1, [R8+URZ+0x34830], R7 ;  /* 0x03483007080095a7 */ /* 0x000ee4000802007f */
[----:B---3--:R-:W-:Y:S05]  /*b8c0*/  @!P1 BRA `(.L_x_140) ;  /* 0xfffffffc00ec9947 */ /* 0x008fea000383ffff */
[----:B------:R-:W-:Y:S05]  /*b8d0*/  BRA `(.L_x_139) ;  /* 0xffffff8800687947 */ /* 0x000fea000383ffff */
.L_x_144:
[----:B-12---:R-:W-:-:S04]  /*b8e0*/  IMAD.U32 R7, RZ, RZ, UR10 ;  /* 0x0000000aff077e24 */ /* 0x006fc8000f8e00ff */
[----:B------:R1:W2:Y:S03]  /*b8f0*/  SYNCS.PHASECHK.TRANS64.TRYWAIT P1, [R7+URZ+0x34850], R6 ;  /* 0x03485006070075a7 */ /* 0x0002a6000802017f */
[----:B--2---:R-:W-:Y:S05]  /*b900*/  @!P1 NANOSLEEP.SYNCS 0x989680 ;  /* 0x009896800000995d */ /* 0x004fea0003900000 */
[----:B------:R-:W2:Y:S02]  /*b910*/  @!P1 SYNCS.PHASECHK.TRANS64 P1, [R7+URZ+0x34850], R6 ;  /* 0x03485006070095a7 */ /* 0x000ea4000802007f */
[----:B--2---:R-:W-:Y:S05]  /*b920*/  @!P1 BRA `(.L_x_144) ;  /* 0xfffffffc00ec9947 */ /* 0x004fea000383ffff */
[----:B------:R-:W-:Y:S05]  /*b930*/  BRA `(.L_x_143) ;  /* 0xffffff9000a07947 */ /* 0x000fea000383ffff */
.L_x_151:
[----:B--2---:R-:W-:-:S04]  /*b940*/  MOV R5, UR5 ;  /* 0x0000000500057c02 */ /* 0x004fc80008000f00 */
[----:B------:R2:W3:Y:S03]  /*b950*/  SYNCS.PHASECHK.TRANS64.TRYWAIT P1, [R5+URZ+0x34850], R4 ;  /* 0x03485004050075a7 */ /* 0x0004e6000802017f */
[----:B---3--:R-:W-:Y:S05]  /*b960*/  @!P1 NANOSLEEP.SYNCS 0x989680 ;  /* 0x009896800000995d */ /* 0x008fea0003900000 */
[----:B------:R-:W3:Y:S02]  /*b970*/  @!P1 SYNCS.PHASECHK.TRANS64 P1, [R5+URZ+0x34850], R4 ;  /* 0x03485004050095a7 */ /* 0x000ee4000802007f */
[----:B---3--:R-:W-:Y:S05]  /*b980*/  @!P1 BRA `(.L_x_151) ;  /* 0xfffffffc00ec9947 */ /* 0x008fea000383ffff */
[----:B------:R-:W-:Y:S05]  /*b990*/  BRA `(.L_x_150) ;  /* 0xffffffb400847947 */ /* 0x000fea000383ffff */
.L_x_163:
[----:B------:R-:W1:Y:S01]  /*b9a0*/  S2R R8, SR_TID.X ;  /* 0x0000000000087919 */ /* 0x000e620000002100 */
[----:B------:R-:W-:Y:S01]  /*b9b0*/  BSSY B0, `(.L_x_222) ;  /* 0x000000a000007945 */ /* 0x000fe20003800000 */
[----:B------:R-:W-:Y:S01]  /*b9c0*/  IMAD.MOV.U32 R12, RZ, RZ, RZ ;  /* 0x000000ffff0c7224 */ /* 0x000fe200078e00ff */
[----:B------:R-:W-:Y:S01]  /*b9d0*/  MOV R15, 0xffffffff ;  /* 0xffffffff000f7802 */ /* 0x000fe20000000f00 */
[----:B------:R-:W-:Y:S01]  /*b9e0*/  IMAD.MOV.U32 R11, RZ, RZ, 0x1f ;  /* 0x0000001fff0b7424 */ /* 0x000fe200078e00ff */
[----:B-1----:R-:W-:-:S04]  /*b9f0*/  SHF.R.U32.HI R8, RZ, 0x5, R8 ;  /* 0x00000005ff087819 */ /* 0x002fc80000011608 */
[----:B------:R-:W-:-:S05]  /*ba00*/  LOP3.LUT R8, R8, 0x3, RZ, 0xc0, !PT ;  /* 0x0000000308087812 */ /* 0x000fca00078ec0ff */
[----:B------:R-:W-:-:S07]  /*ba10*/  IMAD.MOV.U32 R13, RZ, RZ, R8 ;  /* 0x000000ffff0d7224 */ /* 0x000fce00078e0008 */
[----:B------:R-:W-:Y:S05]  /*ba20*/  WARPSYNC.COLLECTIVE R15, `(.L_x_223) ;  /* 0x000000000f087348 */ /* 0x000fea0003c00000 */
[----:B------:R1:W2:Y:S02]  /*ba30*/  SHFL.IDX P6, R14, R13, R12, R11 ;  /* 0x0000000c0d0e7389 */ /* 0x0002a400000c000b */
[----:B-12---:R-:W-:Y:S01]  /*ba40*/  ENDCOLLECTIVE ;  /* 0x000000000000791b */ /* 0x006fe20003800000 */
.L_x_223:
[----:B------:R-:W-:Y:S05]  /*ba50*/  BSYNC B0 ;  /* 0x0000000000007941 */ /* 0x000fea0003800000 */
.L_x_222:
[----:B------:R-:W-:Y:S05]  /*ba60*/  BRA `(.L_x_224) ;  /* 0xffffffd400607947 */ /* 0x000fea000383ffff */
.L_x_164:
[----:B------:R-:W-:Y:S01]  /*ba70*/  BSSY B0, `(.L_x_225) ;  /* 0x0000006000007945 */ /* 0x000fe20003800000 */
[----:B------:R-:W-:-:S07]  /*ba80*/  IMAD.MOV.U32 R15, RZ, RZ, -0x1 ;  /* 0xffffffffff0f7424 */ /* 0x000fce00078e00ff */
[----:B------:R-:W-:Y:S05]  /*ba90*/  WARPSYNC.COLLECTIVE R15, `(.L_x_226) ;  /* 0x000000000f0c7348 */ /* 0x000fea0003c00000 */
[----:B------:R-:W-:Y:S02]  /*baa0*/  ELECT P6, UR62, PT ;  /* 0x00000000003e782f */ /* 0x000fe400038c0000 */
[----:B------:R-:W-:Y:S01]  /*bab0*/  MOV R14, UR62 ;  /* 0x0000003e000e7c02 */ /* 0x000fe20008000f00 */
[----:B------:R-:W-:Y:S10]  /*bac0*/  ENDCOLLECTIVE ;  /* 0x000000000000791b */ /* 0x000ff40003800000 */
.L_x_226:
[----:B------:R-:W-:Y:S05]  /*bad0*/  BSYNC B0 ;  /* 0x0000000000007941 */ /* 0x000fea0003800000 */
.L_x_225:
[----:B------:R-:W-:Y:S05]  /*bae0*/  BRA `(.L_x_227) ;  /* 0xffffffd4005c7947 */ /* 0x000fea000383ffff */
.L_x_167:
[----:B--2---:R2:W3:Y:S02]  /*baf0*/  SYNCS.PHASECHK.TRANS64.TRYWAIT P1, [R5+URZ+0x34840], R9 ;  /* 0x03484009050075a7 */ /* 0x0044e4000802017f */
[----:B---3--:R-:W-:Y:S05]  /*bb00*/  @!P1 NANOSLEEP.SYNCS 0x989680 ;  /* 0x009896800000995d */ /* 0x008fea0003900000 */
[----:B------:R-:W3:Y:S02]  /*bb10*/  @!P1 SYNCS.PHASECHK.TRANS64 P1, [R5+URZ+0x34840], R9 ;  /* 0x03484009050095a7 */ /* 0x000ee4000802007f */
[----:B---3--:R-:W-:Y:S05]  /*bb20*/  @!P1 BRA `(.L_x_167) ;  /* 0xfffffffc00f09947 */ /* 0x008fea000383ffff */
[----:B------:R-:W-:Y:S05]  /*bb30*/  BRA `(.L_x_228) ;  /* 0xffffffd400bc7947 */ /* 0x000fea000383ffff */
.L_x_171:
        /* <DEDUP_REMOVED lines=8> */
.L_x_177:
[----:B-1----:R1:W2:Y:S02]  /*bbc0*/  SYNCS.PHASECHK.TRANS64.TRYWAIT P1, [R2+URZ+0x34840], R3 ;  /* 0x03484003020075a7 */ /* 0x0022a4000802017f */
[----:B--2---:R-:W-:Y:S05]  /*bbd0*/  @!P1 NANOSLEEP.SYNCS 0x989680 ;  /* 0x009896800000995d */ /* 0x004fea0003900000 */
[----:B------:R-:W2:Y:S02]  /*bbe0*/  @!P1 SYNCS.PHASECHK.TRANS64 P1, [R2+URZ+0x34840], R3 ;  /* 0x03484003020095a7 */ /* 0x000ea4000802007f */
[----:B--2---:R-:W-:Y:S05]  /*bbf0*/  @!P1 BRA `(.L_x_177) ;  /* 0xfffffffc00f09947 */ /* 0x004fea000383ffff */
[----:B------:R-:W-:Y:S05]  /*bc00*/  BRA `(.L_x_230) ;  /* 0xffffffdc00b47947 */ /* 0x000fea000383ffff */
.L_x_180:
[----:B-1----:R1:W2:Y:S02]  /*bc10*/  SYNCS.PHASECHK.TRANS64.TRYWAIT P1, [R2+URZ+0x34860], R3 ;  /* 0x03486003020075a7 */ /* 0x0022a4000802017f */
[----:B--2---:R-:W-:Y:S05]  /*bc20*/  @!P1 NANOSLEEP.SYNCS 0x989680 ;  /* 0x009896800000995d */ /* 0x004fea0003900000 */
[----:B------:R-:W2:Y:S02]  /*bc30*/  @!P1 SYNCS.PHASECHK.TRANS64 P1, [R2+URZ+0x34860], R3 ;  /* 0x03486003020095a7 */ /* 0x000ea4000802007f */
[----:B--2---:R-:W-:Y:S05]  /*bc40*/  @!P1 BRA `(.L_x_180) ;  /* 0xfffffffc00f09947 */ /* 0x004fea000383ffff */
[----:B------:R-:W-:Y:S05]  /*bc50*/  BRA `(.L_x_231) ;  /* 0xffffffe000607947 */ /* 0x000fea000383ffff */
.L_x_187:
[----:B--2---:R2:W3:Y:S02]  /*bc60*/  SYNCS.PHASECHK.TRANS64.TRYWAIT P1, [R2+URZ+0x34840], R3 ;  /* 0x03484003020075a7 */ /* 0x0044e4000802017f */
[----:B---3--:R-:W-:Y:S05]  /*bc70*/  @!P1 NANOSLEEP.SYNCS 0x989680 ;  /* 0x009896800000995d */ /* 0x008fea0003900000 */
[----:B------:R-:W3:Y:S02]  /*bc80*/  @!P1 SYNCS.PHASECHK.TRANS64 P1, [R2+URZ+0x34840], R3 ;  /* 0x03484003020095a7 */ /* 0x000ee4000802007f */
[----:B---3--:R-:W-:Y:S05]  /*bc90*/  @!P1 BRA `(.L_x_187) ;  /* 0xfffffffc00f09947 */ /* 0x008fea000383ffff */
[----:B------:R-:W-:Y:S05]  /*bca0*/  BRA `(.L_x_232) ;  /* 0xffffffe400987947 */ /* 0x000fea000383ffff */
.L_x_190:
[----:B-1----:R1:W2:Y:S02]  /*bcb0*/  SYNCS.PHASECHK.TRANS64.TRYWAIT P1, [R2+URZ+0x34860], R17 ;  /* 0x03486011020075a7 */ /* 0x0022a4000802017f */
[----:B--2---:R-:W-:Y:S05]  /*bcc0*/  @!P1 NANOSLEEP.SYNCS 0x989680 ;  /* 0x009896800000995d */ /* 0x004fea0003900000 */
[----:B------:R-:W2:Y:S02]  /*bcd0*/  @!P1 SYNCS.PHASECHK.TRANS64 P1, [R2+URZ+0x34860], R17 ;  /* 0x03486011020095a7 */ /* 0x000ea4000802007f */
[----:B--2---:R-:W-:Y:S05]  /*bce0*/  @!P1 BRA `(.L_x_190) ;  /* 0xfffffffc00f09947 */ /* 0x004fea000383ffff */
[----:B------:R-:W-:Y:S05]  /*bcf0*/  BRA `(.L_x_233) ;  /* 0xffffffe800447947 */ /* 0x000fea000383ffff */
.L_x_196:
[----:B--2---:R2:W3:Y:S02]  /*bd00*/  SYNCS.PHASECHK.TRANS64.TRYWAIT P1, [R2+URZ+0x34840], R3 ;  /* 0x03484003020075a7 */ /* 0x0044e4000802017f */
[----:B---3--:R-:W-:Y:S05]  /*bd10*/  @!P1 NANOSLEEP.SYNCS 0x989680 ;  /* 0x009896800000995d */ /* 0x008fea0003900000 */
[----:B------:R-:W3:Y:S02]  /*bd20*/  @!P1 SYNCS.PHASECHK.TRANS64 P1, [R2+URZ+0x34840], R3 ;  /* 0x03484003020095a7 */ /* 0x000ee4000802007f */
[----:B---3--:R-:W-:Y:S05]  /*bd30*/  @!P1 BRA `(.L_x_196) ;  /* 0xfffffffc00f09947 */ /* 0x008fea000383ffff */
[----:B------:R-:W-:Y:S05]  /*bd40*/  BRA `(.L_x_234) ;  /* 0xffffffec00587947 */ /* 0x000fea000383ffff */
.L_x_199:
[----:B-1----:R1:W2:Y:S02]  /*bd50*/  SYNCS.PHASECHK.TRANS64.TRYWAIT P1, [R2+URZ+0x34860], R10 ;  /* 0x0348600a020075a7 */ /* 0x0022a4000802017f */
[----:B--2---:R-:W-:Y:S05]  /*bd60*/  @!P1 NANOSLEEP.SYNCS 0x989680 ;  /* 0x009896800000995d */ /* 0x004fea0003900000 */
[----:B------:R-:W2:Y:S02]  /*bd70*/  @!P1 SYNCS.PHASECHK.TRANS64 P1, [R2+URZ+0x34860], R10 ;  /* 0x0348600a020095a7 */ /* 0x000ea4000802007f */
[----:B--2---:R-:W-:Y:S05]  /*bd80*/  @!P1 BRA `(.L_x_199) ;  /* 0xfffffffc00f09947 */ /* 0x004fea000383ffff */
[----:B------:R-:W-:Y:S05]  /*bd90*/  BRA `(.L_x_235) ;  /* 0xfffffff000047947 */ /* 0x000fea000383ffff */
.L_x_205:
[----:B-1----:R1:W2:Y:S02]  /*bda0*/  SYNCS.PHASECHK.TRANS64.TRYWAIT P0, [R3+URZ+0x34860], R2 ;  /* 0x03486002030075a7 */ /* 0x0022a4000800017f */
[----:B--2---:R-:W-:Y:S05]  /*bdb0*/  @!P0 NANOSLEEP.SYNCS 0x989680 ;  /* 0x009896800000895d */ /* 0x004fea0003900000 */
[----:B------:R-:W2:Y:S02]  /*bdc0*/  @!P0 SYNCS.PHASECHK.TRANS64 P0, [R3+URZ+0x34860], R2 ;  /* 0x03486002030085a7 */ /* 0x000ea4000800007f */
[----:B--2---:R-:W-:Y:S05]  /*bdd0*/  @!P0 BRA `(.L_x_205) ;  /* 0xfffffffc00f08947 */ /* 0x004fea000383ffff */
[----:B------:R-:W-:Y:S05]  /*bde0*/  BRA `(.L_x_236) ;  /* 0xfffffff000c07947 */ /* 0x000fea000383ffff */
.L_x_210:
[----:B-1----:R1:W2:Y:S02]  /*bdf0*/  SYNCS.PHASECHK.TRANS64.TRYWAIT P0, [R0+URZ+0x34820], R3 ;  /* 0x03482003000075a7 */ /* 0x0022a4000800017f */
[----:B--2---:R-:W-:Y:S05]  /*be00*/  @!P0 NANOSLEEP.SYNCS 0x989680 ;  /* 0x009896800000895d */ /* 0x004fea0003900000 */
[----:B------:R-:W2:Y:S02]  /*be10*/  @!P0 SYNCS.PHASECHK.TRANS64 P0, [R0+URZ+0x34820], R3 ;  /* 0x03482003000085a7 */ /* 0x000ea4000800007f */
[----:B--2---:R-:W-:Y:S05]  /*be20*/  @!P0 BRA `(.L_x_210) ;  /* 0xfffffffc00f08947 */ /* 0x004fea000383ffff */
[----:B------:R-:W-:Y:S05]  /*be30*/  BRA `(.L_x_237) ;  /* 0xfffffff400a47947 */ /* 0x000fea000383ffff */
.L_x_211:
[----:B------:R-:W2:Y:S01]  /*be40*/  S2R R2, SR_TID.X ;  /* 0x0000000000027919 */ /* 0x000ea20000002100 */
[----:B------:R-:W-:Y:S01]  /*be50*/  BSSY B0, `(.L_x_238) ;  /* 0x000000a000007945 */ /* 0x000fe20003800000 */
[----:B------:R-:W-:Y:S01]  /*be60*/  IMAD.MOV.U32 R12, RZ, RZ, RZ ;  /* 0x000000ffff0c7224 */ /* 0x000fe200078e00ff */
[----:B------:R-:W-:Y:S01]  /*be70*/  MOV R11, 0x1f ;  /* 0x0000001f000b7802 */ /* 0x000fe20000000f00 */
[----:B------:R-:W-:Y:S01]  /*be80*/  IMAD.MOV.U32 R15, RZ, RZ, -0x1 ;  /* 0xffffffffff0f7424 */ /* 0x000fe200078e00ff */
[----:B--2---:R-:W-:-:S04]  /*be90*/  SHF.R.U32.HI R2, RZ, 0x5, R2 ;  /* 0x00000005ff027819 */ /* 0x004fc80000011602 */
[----:B------:R-:W-:-:S05]  /*bea0*/  LOP3.LUT R2, R2, 0x3, RZ, 0xc0, !PT ;  /* 0x0000000302027812 */ /* 0x000fca00078ec0ff */
[----:B------:R-:W-:-:S07]  /*beb0*/  IMAD.MOV.U32 R13, RZ, RZ, R2 ;  /* 0x000000ffff0d7224 */ /* 0x000fce00078e0002 */
[----:B-1----:R-:W-:Y:S05]  /*bec0*/  WARPSYNC.COLLECTIVE R15, `(.L_x_239) ;  /* 0x000000000f087348 */ /* 0x002fea0003c00000 */
[----:B------:R2:W3:Y:S02]  /*bed0*/  SHFL.IDX P6, R14, R13, R12, R11 ;  /* 0x0000000c0d0e7389 */ /* 0x0004e400000c000b */
[----:B-123--:R-:W-:Y:S01]  /*bee0*/  ENDCOLLECTIVE ;  /* 0x000000000000791b */ /* 0x00efe20003800000 */
.L_x_239:
[----:B------:R-:W-:Y:S05]  /*bef0*/  BSYNC B0 ;  /* 0x0000000000007941 */ /* 0x000fea0003800000 */
.L_x_238:
[----:B------:R-:W-:Y:S05]  /*bf00*/  BRA `(.L_x_240) ;  /* 0xfffffff4008c7947 */ /* 0x000fea000383ffff */
.L_x_214:
[----:B------:R-:W-:Y:S01]  /*bf10*/  BSSY B1, `(.L_x_241) ;  /* 0x0000006000017945 */ /* 0x000fe20003800000 */
[----:B------:R-:W-:-:S07]  /*bf20*/  IMAD.MOV.U32 R15, RZ, RZ, -0x1 ;  /* 0xffffffffff0f7424 */ /* 0x000fce00078e00ff */
[----:B-12---:R-:W-:Y:S05]  /*bf30*/  WARPSYNC.COLLECTIVE R15, `(.L_x_242) ;  /* 0x000000000f0c7348 */ /* 0x006fea0003c00000 */
[----:B------:R-:W-:Y:S02]  /*bf40*/  ELECT P6, UR62, PT ;  /* 0x00000000003e782f */ /* 0x000fe400038c0000 */
[----:B------:R-:W-:Y:S01]  /*bf50*/  MOV R14, UR62 ;  /* 0x0000003e000e7c02 */ /* 0x000fe20008000f00 */
[----:B-12---:R-:W-:Y:S10]  /*bf60*/  ENDCOLLECTIVE ;  /* 0x000000000000791b */ /* 0x006ff40003800000 */
.L_x_242:
[----:B------:R-:W-:Y:S05]  /*bf70*/  BSYNC B1 ;  /* 0x0000000000017941 */ /* 0x000fea0003800000 */
.L_x_241:
[----:B------:R-:W-:Y:S05]  /*bf80*/  BRA `(.L_x_243) ;  /* 0xfffffff400847947 */ /* 0x000fea000383ffff */
.L_x_216:
[----:B-1----:R1:W2:Y:S02]  /*bf90*/  SYNCS.PHASECHK.TRANS64.TRYWAIT P0, [R6+URZ], R5 ;  /* 0x00000005060075a7 */ /* 0x0022a4000800017f */
[----:B--2---:R-:W-:Y:S05]  /*bfa0*/  @!P0 NANOSLEEP.SYNCS 0x989680 ;  /* 0x009896800000895d */ /* 0x004fea0003900000 */
[----:B------:R-:W2:Y:S02]  /*bfb0*/  @!P0 SYNCS.PHASECHK.TRANS64 P0, [R6+URZ], R5 ;  /* 0x00000005060085a7 */ /* 0x000ea4000800007f */
[----:B--2---:R-:W-:Y:S05]  /*bfc0*/  @!P0 BRA `(.L_x_216) ;  /* 0xfffffffc00f08947 */ /* 0x004fea000383ffff */
[----:B------:R-:W-:Y:S05]  /*bfd0*/  BRA `(.L_x_244) ;  /* 0xfffffff400c07947 */ /* 0x000fea000383ffff */
.L_x_217:
[----:B--2---:R2:W3:Y:S02]  /*bfe0*/  SYNCS.PHASECHK.TRANS64.TRYWAIT P0, [R3+URZ], R2 ;  /* 0x00000002030075a7 */ /* 0x0044e4000800017f */
[----:B---3--:R-:W-:Y:S05]  /*bff0*/  @!P0 NANOSLEEP.SYNCS 0x989680 ;  /* 0x009896800000895d */ /* 0x008fea0003900000 */
[----:B------:R-:W3:Y:S02]  /*c000*/  @!P0 SYNCS.PHASECHK.TRANS64 P0, [R3+URZ], R2 ;  /* 0x00000002030085a7 */ /* 0x000ee4000800007f */
[----:B---3--:R-:W-:Y:S05]  /*c010*/  @!P0 BRA `(.L_x_217) ;  /* 0xfffffffc00f08947 */ /* 0x008fea000383ffff */
[----:B------:R-:W-:Y:S05]  /*c020*/  BRA `(.L_x_245) ;  /* 0xfffffff400b47947 */ /* 0x000fea000383ffff */
.L_x_219:
[----:B--2---:R2:W3:Y:S02]  /*c030*/  SYNCS.PHASECHK.TRANS64.TRYWAIT P0, [R16+URZ], R5 ;  /* 0x00000005100075a7 */ /* 0x0044e4000800017f */
[----:B---3--:R-:W-:Y:S05]  /*c040*/  @!P0 NANOSLEEP.SYNCS 0x989680 ;  /* 0x009896800000895d */ /* 0x008fea0003900000 */
[----:B------:R-:W3:Y:S02]  /*c050*/  @!P0 SYNCS.PHASECHK.TRANS64 P0, [R16+URZ], R5 ;  /* 0x00000005100085a7 */ /* 0x000ee4000800007f */
[----:B---3--:R-:W-:Y:S05]  /*c060*/  @!P0 BRA `(.L_x_219) ;  /* 0xfffffffc00f08947 */ /* 0x008fea000383ffff */
[----:B------:R-:W-:Y:S05]  /*c070*/  BRA `(.L_x_246) ;  /* 0xfffffff400b87947 */ /* 0x000fea000383ffff */
.L_x_247:
        /* <DEDUP_REMOVED lines=16> */
.L_x_2657:


//--------------------- .text._ZN7cutlass13device_kernelIN5flash11enable_sm90INS1_16FlashAttnFwdSm90INS1_25CollectiveMainloopFwdSm90ILi2EN4cute5tupleIJNS5_1CILi1EEES8_S8_EEENS6_IJNS7_ILi128EEESA_NS7_ILi192EEEEEELi128ENS_10bfloat16_tEfNS_4arch4Sm90ELb0ELb0ELb1ELb1ELb0ELb0ELb0ELb1ELb1ELb0ELb0ELb0EEENS1_21CollectiveEpilogueFwdINS6_IJSA_SA_SA_EEES9_SD_SF_Li256ELb1ELb0ELb0ELb0EEENS1_36VarlenDynamicPersistentTileSchedulerILi128ELi128ELi256ELi32ELb0ELb0ELb1ELb0ELb1ELb1EEEEEEEEEvNT_6ParamsE --------------------------
	.section	.text._ZN7cutlass13device_kernelIN5flash11enable_sm90INS1_16FlashAttnFwdSm90INS1_25CollectiveMainloopFwdSm90ILi2EN4cute5tupleIJNS5_1CILi1EEES8_S8_EEENS6_IJNS7_ILi128EEESA_NS7_ILi192EEEEEELi128ENS_10bfloat16_tEfNS_4arch4Sm90ELb0ELb0ELb1ELb1ELb0ELb0ELb0ELb1ELb1ELb0ELb0ELb0EEENS1_21CollectiveEpilogueFwdINS6_IJSA_SA_SA_EEES9_SD_SF_Li256ELb1ELb0ELb0ELb0EEENS1_36VarlenDynamicPersistentTileSchedulerILi128ELi128ELi256ELi32ELb0ELb0ELb1ELb0ELb1ELb1EEEEEEEEEvNT_6ParamsE,"ax",@progbits
	.align	128
.text._ZN7cutlass13device_kernelIN5flash11enable_sm90INS1_16FlashAttnFwdSm90INS1_25CollectiveMainloopFwdSm90ILi2EN4cute5tupleIJNS5_1CILi1EEES8_S8_EEENS6_IJNS7_ILi128EEESA_NS7_ILi192EEEEEELi128ENS_10bfloat16_tEfNS_4arch4Sm90ELb0ELb0ELb1ELb1ELb0ELb0ELb0ELb1ELb1ELb0ELb0ELb0EEENS1_21CollectiveEpilogueFwdINS6_IJSA_SA_SA_EEES9_SD_SF_Li256ELb1ELb0ELb0ELb0EEENS1_36VarlenDynamicPersistentTileSchedulerILi128ELi128ELi256ELi32ELb0ELb0ELb1ELb0ELb1ELb1EEEEEEEEEvNT_6ParamsE:
        .type           _ZN7cutlass13device_kernelIN5flash11enable_sm90INS1_16FlashAttnFwdSm90INS1_25CollectiveMainloopFwdSm90ILi2EN4cute5tupleIJNS5_1CILi1EEES8_S8_EEENS6_IJNS7_ILi128EEESA_NS7_ILi192EEEEEELi128ENS_10bfloat16_tEfNS_4arch4Sm90ELb0ELb0ELb1ELb1ELb0ELb0ELb0ELb1ELb1ELb0ELb0ELb0EEENS1_21CollectiveEpilogueFwdINS6_IJSA_SA_SA_EEES9_SD_SF_Li256ELb1ELb0ELb0ELb0EEENS1_36VarlenDynamicPersistentTileSchedulerILi128ELi128ELi256ELi32ELb0ELb0ELb1ELb0ELb1ELb1EEEEEEEEEvNT_6ParamsE,@function
        .size           _ZN7cutlass13device_kernelIN5flash11enable_sm90INS1_16FlashAttnFwdSm90INS1_25CollectiveMainloopFwdSm90ILi2EN4cute5tupleIJNS5_1CILi1EEES8_S8_EEENS6_IJNS7_ILi128EEESA_NS7_ILi192EEEEEELi128ENS_10bfloat16_tEfNS_4arch4Sm90ELb0ELb0ELb1ELb1ELb0ELb0ELb0ELb1ELb1ELb0ELb0ELb0EEENS1_21CollectiveEpilogueFwdINS6_IJSA_SA_SA_EEES9_SD_SF_Li256ELb1ELb0ELb0ELb0EEENS1_36VarlenDynamicPersistentTileSchedulerILi128ELi128ELi256ELi32ELb0ELb0ELb1ELb0ELb1ELb1EEEEEEEEEvNT_6ParamsE,(.L_x_2658 - _ZN7cutlass13device_kernelIN5flash11enable_sm90INS1_16FlashAttnFwdSm90INS1_25CollectiveMainloopFwdSm90ILi2EN4cute5tupleIJNS5_1CILi1EEES8_S8_EEENS6_IJNS7_ILi128EEESA_NS7_ILi192EEEEEELi128ENS_10bfloat16_tEfNS_4arch4Sm90ELb0ELb0ELb1ELb1ELb0ELb0ELb0ELb1ELb1ELb0ELb0ELb0EEENS1_21CollectiveEpilogueFwdINS6_IJSA_SA_SA_EEES9_SD_SF_Li256ELb1ELb0ELb0ELb0EEENS1_36VarlenDynamicPersistentTileSchedulerILi128ELi128ELi256ELi32ELb0ELb0ELb1ELb0ELb1ELb1EEEEEEEEEvNT_6ParamsE)
        .other          _ZN7cutlass13device_kernelIN5flash11enable_sm90INS1_16FlashAttnFwdSm90INS1_25CollectiveMainloopFwdSm90ILi2EN4cute5tupleIJNS5_1CILi1EEES8_S8_EEENS6_IJNS7_ILi128EEESA_NS7_ILi192EEEEEELi128ENS_10bfloat16_tEfNS_4arch4Sm90ELb0ELb0ELb1ELb1ELb0ELb0ELb0ELb1ELb1ELb0ELb0ELb0EEENS1_21CollectiveEpilogueFwdINS6_IJSA_SA_SA_EEES9_SD_SF_Li256ELb1ELb0ELb0ELb0EEENS1_36VarlenDynamicPersistentTileSchedulerILi128ELi128ELi256ELi32ELb0ELb0ELb1ELb0ELb1ELb1EEEEEEEEEvNT_6ParamsE,@"STO_CUDA_ENTRY STV_DEFAULT"
_ZN7cutlass13device_kernelIN5flash11enable_sm90INS1_16FlashAttnFwdSm90INS1_25CollectiveMainloopFwdSm90ILi2EN4cute5tupleIJNS5_1CILi1EEES8_S8_EEENS6_IJNS7_ILi128EEESA_NS7_ILi192EEEEEELi128ENS_10bfloat16_tEfNS_4arch4Sm90ELb0ELb0ELb1ELb1ELb0ELb0ELb0ELb1ELb1ELb0ELb0ELb0EEENS1_21CollectiveEpilogueFwdINS6_IJSA_SA_SA_EEES9_SD_SF_Li256ELb1ELb0ELb0ELb0EEENS1_36VarlenDynamicPersistentTileSchedulerILi128ELi128ELi256ELi32ELb0ELb0ELb1ELb0ELb1ELb1EEEEEEEEEvNT_6ParamsE:
[----:B------:R-:W0:Y:S02]  /*0000*/  LDC R1, c[0x0][0x28] ;  /* 0x00000a00ff017b82 */ /* 0x000e240000000800 */
[----:B0-----:R-:W-:Y:S01]  /*0010*/  VIADD R1, R1, 0xffffffc8 ;  /* 0xffffffc801017836 */ /* 0x001fe20000000000 */
[----:B------:R-:W0:Y:S01]  /*0020*/  S2R R3, SR_TID.X ;  /* 0x0000000000037919 */ /* 0x000e220000002100 */
[----:B------:R-:W-:Y:S01]  /*0030*/  ELECT P0, URZ, PT ;  /* 0x00000000003f782f */ /* 0x000fe20003800000 */
[----:B------:R-:W-:Y:S01]  /*0040*/  BSSY B0, `(.L_x_248) ;  /* 0x0000011000007945 */ /* 0x000fe20003800000 */
[----:B0-----:R-:W-:-:S05]  /*0050*/  SHF.R.U32.HI R0, RZ, 0x5, R3 ;  /* 0x00000005ff007819 */ /* 0x001fca0000011603 */
[----:B------:R-:W0:Y:S02]  /*0060*/  SHFL.IDX PT, R2, R0, RZ, 0x1f ;  /* 0x00001fff00027589 */ /* 0x000e2400000e0000 */
[----:B0-----:R-:W-:Y:S02]  /*0070*/  ISETP.EQ.AND P0, PT, R2, RZ, P0 ;  /* 0x000000ff0200720c */ /* 0x001fe40000702270 */
[----:B------:R-:W-:-:S11]  /*0080*/  SHF.R.U32.HI R2, RZ, 0x7, R3 ;  /* 0x00000007ff027819 */ /* 0x000fd60000011603 */
[----:B------:R-:W-:Y:S05]  /*0090*/  @!P0 BRA `(.L_x_249) ;  /* 0x00000000002c8947 */ /* 0x000fea0003800000 */
[----:B------:R-:W-:Y:S02]  /*00a0*/  ULDC.64 UR4, c[0x0][0x198] ;  /* 0x0000660000047ab9 */ /* 0x000fe40000000a00 */
[----:B------:R-:W-:Y:S02]  /*00b0*/  UIADD3 UR6, UP0, UR4, 0x270, URZ ;  /* 0x0000027004067890 */ /* 0x000fe4000ff1e03f */
[----:B------:R-:W-:Y:S02]  /*00c0*/  UIADD3 UR8, UP1, UR4, 0x370, URZ ;  /* 0x0000037004087890 */ /* 0x000fe4000ff3e03f */
[----:B------:R-:W-:Y:S02]  /*00d0*/  UIADD3 UR4, UP2, UR4, 0x470, URZ ;  /* 0x0000047004047890 */ /* 0x000fe4000ff5e03f */
[----:B------:R-:W-:Y:S02]  /*00e0*/  UIADD3.X UR7, URZ, UR5, URZ, UP0, !UPT ;  /* 0x000000053f077290 */ /* 0x000fe400087fe43f */
[----:B------:R-:W-:-:S02]  /*00f0*/  UIADD3.X UR9, URZ, UR5, URZ, UP1, !UPT ;  /* 0x000000053f097290 */ /* 0x000fc40008ffe43f */
[----:B------:R-:W-:-:S05]  /*0100*/  UIADD3.X UR5, URZ, UR5, URZ, UP2, !UPT ;  /* 0x000000053f057290 */ /* 0x000fca00097fe43f */
[----:B------:R0:W-:Y:S02]  /*0110*/  UTMACCTL.PF [UR6] ;  /* 0x00000000060079b9 */ /* 0x0001e40008040000 */
[----:B------:R0:W-:Y:S02]  /*0120*/  UTMACCTL.PF [UR8] ;  /* 0x00000000080079b9 */ /* 0x0001e40008040000 */
[----:B------:R0:W-:Y:S02]  /*0130*/  UTMACCTL.PF [UR4] ;  /* 0x00000000040079b9 */ /* 0x0001e40008040000 */
[----:B0-----:R-:W-:Y:S01]  /*0140*/  NOP ;  /* 0x0000000000007918 */ /* 0x001fe20000000000 */
.L_x_249:
[----:B------:R-:W-:Y:S05]  /*0150*/  BSYNC B0 ;  /* 0x0000000000007941 */ /* 0x000fea0003800000 */
.L_x_248:
[----:B------:R-:W-:Y:S01]  /*0160*/  VOTEU.ANY UP0, P0 ;  /* 0x00000000003f7886 */ /* 0x000fe20000000100 */
[----:B------:R-:W0:Y:S01]  /*0170*/  SHFL.IDX PT, R2, R2, RZ, 0x1f ;  /* 0x00001fff02027589 */ /* 0x000e2200000e0000 */
[----:B------:R-:W-:Y:S01]  /*0180*/  UMOV UR4, 0x1 ;  /* 0x0000000100047882 */ /* 0x000fe20000000000 */
[----:B------:R-:W-:Y:S01]  /*0190*/  UMOV UR7, 0x100 ;  /* 0x0000010000077882 */ /* 0x000fe20000000000 */
[----:B------:R-:W-:Y:S01]  /*01a0*/  VOTEU.ANY UP1, P0 ;  /* 0x00000000003f7886 */ /* 0x000fe20000020100 */
[----:B------:R-:W1:Y:S01]  /*01b0*/  @UP0 S2UR UR8, SR_CgaCtaId ;  /* 0x00000000000809c3 */ /* 0x000e620000008800 */
[----:B------:R-:W2:Y:S01]  /*01c0*/  SHFL.IDX PT, R3, R0, RZ, 0x1f ;  /* 0x00001fff00037589 */ /* 0x000ea200000e0000 */
[----:B------:R-:W-:Y:S01]  /*01d0*/  @UP0 UMOV UR6, 0x400 ;  /* 0x0000040000060882 */ /* 0x000fe20000000000 */
[----:B------:R-:W-:-:S04]  /*01e0*/  @UP0 UIADD3 UR4, -UR4, 0x100000, URZ ;  /* 0x0010000004040890 */ /* 0x000fc8000fffe13f */
[----:B------:R-:W-:Y:S02]  /*01f0*/  @UP0 USHF.L.U32 UR5, UR4, 0xb, URZ ;  /* 0x0000000b04050899 */ /* 0x000fe4000800063f */
[----:B------:R-:W-:Y:S01]  /*0200*/  @UP0 USHF.L.U32 UR4, UR4, 0x1, URZ ;  /* 0x0000000104040899 */ /* 0x000fe2000800063f */
[----:B------:R-:W-:Y:S01]  /*0210*/  VOTEU.ANY UP2, P0 ;  /* 0x00000000003f7886 */ /* 0x000fe20000040100 */
[----:B0-----:R-:W-:Y:S01]  /*0220*/  R2UR UR9, R2 ;  /* 0x00000000020972ca */ /* 0x001fe200000e0000 */
[----:B-1----:R-:W-:Y:S01]  /*0230*/  @UP0 ULEA UR8, UR8, UR6, 0x18 ;  /* 0x0000000608080291 */ /* 0x002fe2000f8ec03f */
[----:B--2---:R-:W-:Y:S01]  /*0240*/  ISETP.NE.AND P1, PT, R3, RZ, PT ;  /* 0x000000ff0300720c */ /* 0x004fe20003f25270 */
[----:B------:R-:W-:-:S04]  /*0250*/  @UP0 UIADD3 UR6, -UR7, 0x100000, URZ ;  /* 0x0010000007060890 */ /* 0x000fc8000fffe13f */
[----:B------:R-:W-:Y:S02]  /*0260*/  @UP0 USHF.L.U32 UR7, UR6, 0xb, URZ ;  /* 0x0000000b06070899 */ /* 0x000fe4000800063f */
[----:B------:R-:W-:-:S04]  /*0270*/  @UP0 USHF.L.U32 UR6, UR6, 0x1, URZ ;  /* 0x0000000106060899 */ /* 0x000fc8000800063f */
[----:B------:R-:W-:Y:S01]  /*0280*/  UISETP.NE.AND UP0, UPT, UR9, URZ, UPT ;  /* 0x0000003f0900728c */ /* 0x000fe2000bf05270 */
[----:B------:R-:W0:Y:S02]  /*0290*/  FENCE.VIEW.ASYNC.S ;  /* 0x00000000000073c6 */ /* 0x000e240000000000 */
[----:B0-----:R0:W1:Y:S05]  /*02a0*/  @UP1 SYNCS.EXCH.64 URZ, [UR8+0x34800], UR4 ;  /* 0x03480004083f15b2 */ /* 0x00106a0008000100 */
[----:B------:R0:W2:Y:S01]  /*02b0*/  @UP2 SYNCS.EXCH.64 URZ, [UR8+0x34820], UR6 ;  /* 0x03482006083f25b2 */ /* 0x0000a20008000100 */
[----:B------:R-:W-:Y:S05]  /*02c0*/  @P1 BRA `(.L_x_250) ;  /* 0x0000000000481947 */ /* 0x000fea0003800000 */
[----:B0-----:R-:W0:Y:S01]  /*02d0*/  S2UR UR5, SR_CgaCtaId ;  /* 0x00000000000579c3 */ /* 0x001e220000008800 */
[----:B------:R-:W-:Y:S01]  /*02e0*/  UMOV UR4, 0x400 ;  /* 0x0000040000047882 */ /* 0x000fe20000000000 */
[----:B------:R-:W-:Y:S01]  /*02f0*/  UMOV UR6, 0x1 ;  /* 0x0000000100067882 */ /* 0x000fe20000000000 */
[----:B------:R-:W-:Y:S01]  /*0300*/  UMOV UR9, 0x2 ;  /* 0x0000000200097882 */ /* 0x000fe20000000000 */
[----:B------:R-:W-:-:S04]  /*0310*/  UIADD3 UR6, -UR6, 0x100000, URZ ;  /* 0x0010000006067890 */ /* 0x000fc8000fffe13f */
[----:B------:R-:W-:Y:S02]  /*0320*/  USHF.L.U32 UR7, UR6, 0xb, URZ ;  /* 0x0000000b06077899 */ /* 0x000fe4000800063f */
[----:B------:R-:W-:Y:S01]  /*0330*/  USHF.L.U32 UR6, UR6, 0x1, URZ ;  /* 0x0000000106067899 */ /* 0x000fe2000800063f */
[----:B------:R-:W-:Y:S01]  /*0340*/  ELECT P0, URZ, PT ;  /* 0x00000000003f782f */ /* 0x000fe20003800000 */
[----:B0-----:R-:W-:Y:S02]  /*0350*/  ULEA UR8, UR5, UR4, 0x18 ;  /* 0x0000000405087291 */ /* 0x001fe4000f8ec03f */
[----:B------:R-:W-:-:S04]  /*0360*/  UIADD3 UR4, -UR9, 0x100000, URZ ;  /* 0x0010000009047890 */ /* 0x000fc8000fffe13f */
[----:B------:R-:W-:Y:S02]  /*0370*/  USHF.L.U32 UR5, UR4, 0xb, URZ ;  /* 0x0000000b04057899 */ /* 0x000fe4000800063f */
[----:B------:R-:W-:Y:S01]  /*0380*/  USHF.L.U32 UR4, UR4, 0x1, URZ ;  /* 0x0000000104047899 */ /* 0x000fe2000800063f */
[----:B------:R-:W0:Y:S03]  /*0390*/  FENCE.VIEW.ASYNC.S ;  /* 0x00000000000073c6 */ /* 0x000e260000000000 */
[----:B0-----:R3:W4:Y:S08]  /*03a0*/  SYNCS.EXCH.64 URZ, [UR8+0x34830], UR6 ;  /* 0x03483006083f75b2 */ /* 0x0017300008000100 */
[----:B------:R3:W0:Y:S01]  /*03b0*/  SYNCS.EXCH.64 URZ, [UR8+0x34840], UR4 ;  /* 0x03484004083f75b2 */ /* 0x0006220008000100 */
[----:B------:R3:W0:Y:S01]  /*03c0*/  SYNCS.EXCH.64 URZ, [UR8+0x34838], UR6 ;  /* 0x03483806083f75b2 */ /* 0x0006220008000100 */
[----:B------:R3:W0:Y:S02]  /*03d0*/  SYNCS.EXCH.64 URZ, [UR8+0x34848], UR4 ;  /* 0x03484804083f75b2 */ /* 0x0006240008000100 */
[----:B---3--:R-:W-:Y:S01]  /*03e0*/  NOP ;  /* 0x0000000000007918 */ /* 0x008fe20000000000 */
.L_x_250:
[----:B------:R-:W3:Y:S01]  /*03f0*/  SHFL.IDX PT, R2, R0, RZ, 0x1f ;  /* 0x00001fff00027589 */ /* 0x000ee200000e0000 */
[----:B------:R-:W-:Y:S01]  /*0400*/  NOP ;  /* 0x0000000000007918 */ /* 0x000fe20000000000 */
[----:B---3--:R-:W-:-:S13]  /*0410*/  ISETP.NE.AND P0, PT, R2, RZ, PT ;  /* 0x000000ff0200720c */ /* 0x008fda0003f05270 */
[----:B------:R-:W-:Y:S05]  /*0420*/  @P0 BRA `(.L_x_251) ;  /* 0x0000000000480947 */ /* 0x000fea0003800000 */
[----:B0-----:R-:W0:Y:S01]  /*0430*/  S2UR UR5, SR_CgaCtaId ;  /* 0x00000000000579c3 */ /* 0x001e220000008800 */
[----:B------:R-:W-:Y:S01]  /*0440*/  UMOV UR4, 0x400 ;  /* 0x0000040000047882 */ /* 0x000fe20000000000 */
[----:B------:R-:W-:Y:S01]  /*0450*/  UMOV UR6, 0x1 ;  /* 0x0000000100067882 */ /* 0x000fe20000000000 */
[----:B------:R-:W-:Y:S01]  /*0460*/  UMOV UR7, 0x2 ;  /* 0x0000000200077882 */ /* 0x000fe20000000000 */
[----:B------:R-:W-:Y:S01]  /*0470*/  ELECT P0, URZ, PT ;  /* 0x00000000003f782f */ /* 0x000fe20003800000 */
[----:B0-----:R-:W-:Y:S02]  /*0480*/  ULEA UR8, UR5, UR4, 0x18 ;  /* 0x0000000405087291 */ /* 0x001fe4000f8ec03f */
[----:B------:R-:W-:-:S04]  /*0490*/  UIADD3 UR4, -UR6, 0x100000, URZ ;  /* 0x0010000006047890 */ /* 0x000fc8000fffe13f */
[----:B------:R-:W-:Y:S02]  /*04a0*/  USHF.L.U32 UR5, UR4, 0xb, URZ ;  /* 0x0000000b04057899 */ /* 0x000fe4000800063f */
[----:B------:R-:W-:Y:S02]  /*04b0*/  USHF.L.U32 UR4, UR4, 0x1, URZ ;  /* 0x0000000104047899 */ /* 0x000fe4000800063f */
[----:B------:R-:W-:-:S04]  /*04c0*/  UIADD3 UR6, -UR7, 0x100000, URZ ;  /* 0x0010000007067890 */ /* 0x000fc8000fffe13f */
[----:B------:R-:W-:Y:S02]  /*04d0*/  USHF.L.U32 UR7, UR6, 0xb, URZ ;  /* 0x0000000b06077899 */ /* 0x000fe4000800063f */
[----:B------:R-:W-:Y:S01]  /*04e0*/  USHF.L.U32 UR6, UR6, 0x1, URZ ;  /* 0x0000000106067899 */ /* 0x000fe2000800063f */
[----:B------:R-:W0:Y:S03]  /*04f0*/  FENCE.VIEW.ASYNC.S ;  /* 0x00000000000073c6 */ /* 0x000e260000000000 */
[----:B0-----:R3:W0:Y:S08]  /*0500*/  SYNCS.EXCH.64 URZ, [UR8+0x34850], UR4 ;  /* 0x03485004083f75b2 */ /* 0x0016300008000100 */
[----:B------:R3:W0:Y:S01]  /*0510*/  SYNCS.EXCH.64 URZ, [UR8+0x34860], UR6 ;  /* 0x03486006083f75b2 */ /* 0x0006220008000100 */
[----:B------:R3:W0:Y:S01]  /*0520*/  SYNCS.EXCH.64 URZ, [UR8+0x34858], UR4 ;  /* 0x03485804083f75b2 */ /* 0x0006220008000100 */
[----:B------:R3:W0:Y:S02]  /*0530*/  SYNCS.EXCH.64 URZ, [UR8+0x34868], UR6 ;  /* 0x03486806083f75b2 */ /* 0x0006240008000100 */
[----:B---3--:R-:W-:Y:S01]  /*0540*/  NOP ;  /* 0x0000000000007918 */ /* 0x008fe20000000000 */
.L_x_251:
[----:B------:R-:W3:Y:S01]  /*0550*/  SHFL.IDX PT, R2, R0, RZ, 0x1f ;  /* 0x00001fff00027589 */ /* 0x000ee200000e0000 */
[----:B------:R-:W-:Y:S01]  /*0560*/  NOP ;  /* 0x0000000000007918 */ /* 0x000fe20000000000 */
[----:B---3--:R-:W-:-:S13]  /*0570*/  ISETP.NE.AND P0, PT, R2, RZ, PT ;  /* 0x000000ff0200720c */ /* 0x008fda0003f05270 */
[----:B------:R-:W-:Y:S05]  /*0580*/  @P0 BRA `(.L_x_252) ;  /* 0x0000000000380947 */ /* 0x000fea0003800000 */
[----:B0-----:R-:W0:Y:S01]  /*0590*/  S2UR UR5, SR_CgaCtaId ;  /* 0x00000000000579c3 */ /* 0x001e220000008800 */
[----:B------:R-:W-:Y:S01]  /*05a0*/  UMOV UR4, 0x400 ;  /* 0x0000040000047882 */ /* 0x000fe20000000000 */
[----:B------:R-:W-:Y:S01]  /*05b0*/  UMOV UR7, 0x1 ;  /* 0x0000000100077882 */ /* 0x000fe20000000000 */
[----:B------:R-:W-:Y:S01]  /*05c0*/  ELECT P0, URZ, PT ;  /* 0x00000000003f782f */ /* 0x000fe20003800000 */
[----:B0-----:R-:W-:Y:S02]  /*05d0*/  ULEA UR6, UR5, UR4, 0x18 ;  /* 0x0000000405067291 */ /* 0x001fe4000f8ec03f */
[----:B------:R-:W-:-:S04]  /*05e0*/  UIADD3 UR4, -UR7, 0x100000, URZ ;  /* 0x0010000007047890 */ /* 0x000fc8000fffe13f */
[----:B------:R-:W-:Y:S02]  /*05f0*/  USHF.L.U32 UR5, UR4, 0xb, URZ ;  /* 0x0000000b04057899 */ /* 0x000fe4000800063f */
[----:B------:R-:W-:Y:S01]  /*0600*/  USHF.L.U32 UR4, UR4, 0x1, URZ ;  /* 0x0000000104047899 */ /* 0x000fe2000800063f */
[----:B------:R-:W0:Y:S11]  /*0610*/  FENCE.VIEW.ASYNC.S ;  /* 0x00000000000073c6 */ /* 0x000e360000000000 */
[----:B0-----:R3:W0:Y:S01]  /*0620*/  SYNCS.EXCH.64 URZ, [UR6+0x34870], UR4 ;  /* 0x03487004063f75b2 */ /* 0x0016220008000100 */
[----:B------:R3:W0:Y:S01]  /*0630*/  SYNCS.EXCH.64 URZ, [UR6+0x34880], UR4 ;  /* 0x03488004063f75b2 */ /* 0x0006220008000100 */
[----:B------:R3:W0:Y:S01]  /*0640*/  SYNCS.EXCH.64 URZ, [UR6+0x34878], UR4 ;  /* 0x03487804063f75b2 */ /* 0x0006220008000100 */
[----:B------:R3:W0:Y:S02]  /*0650*/  SYNCS.EXCH.64 URZ, [UR6+0x34888], UR4 ;  /* 0x03488804063f75b2 */ /* 0x0006240008000100 */
[----:B---3--:R-:W-:Y:S01]  /*0660*/  NOP ;  /* 0x0000000000007918 */ /* 0x008fe20000000000 */
.L_x_252:
        /* <DEDUP_REMOVED lines=22> */
.L_x_253:
        /* <DEDUP_REMOVED lines=22> */
.L_x_254:
[----:B0-----:R-:W-:Y:S01]  /*0930*/  UMOV UR4, 0x1 ;  /* 0x0000000100047882 */ /* 0x001fe20000000000 */
[----:B------:R-:W-:Y:S01]  /*0940*/  PLOP3.LUT P0, PT, PT, PT, UP0, 0x80, 0x0 ;  /* 0x000000000000781c */ /* 0x000fe20003f0f008 */
[----:B------:R-:W-:Y:S01]  /*0950*/  USEL UR4, UR4, 0x2, !UP0 ;  /* 0x0000000204047887 */ /* 0x000fe2000c000000 */
[----:B------:R-:W-:-:S05]  /*0960*/  NOP ;  /* 0x0000000000007918 */ /* 0x000fca0000000000 */
[----:B------:R-:W-:-:S05]  /*0970*/  IMAD.U32 R2, RZ, RZ, UR4 ;  /* 0x00000004ff027e24 */ /* 0x000fca000f8e00ff */
[----:B------:R0:W-:Y:S01]  /*0980*/  STL [R1+0x30], R2 ;  /* 0x0000300201007387 */ /* 0x0001e20000100800 */
[----:B-12-4-:R-:W-:Y:S06]  /*0990*/  BAR.SYNC.DEFER_BLOCKING 0x0 ;  /* 0x0000000000007b1d */ /* 0x016fec0000010000 */
[----:B------:R-:W-:Y:S05]  /*09a0*/  @!P0 BRA `(.L_x_255) ;  /* 0x0000009400088947 */ /* 0x000fea0003800000 */
.L_x_256:
[----:B------:R-:W-:-:S08]  /*09b0*/  NOP ;  /* 0x0000000000007918 */ /* 0x000fd00000000000 */
[----:B------:R-:W1:Y:S02]  /*09c0*/  USETMAXREG.TRY_ALLOC.CTAPOOL UP0, 0xf0 ;  /* 0x000000f0000079c8 */ /* 0x000e640008000600 */
[----:B-1----:R-:W-:-:S13]  /*09d0*/  PLOP3.LUT P0, PT, PT, PT, UP0, 0x80, 0x0 ;  /* 0x000000000000781c */ /* 0x002fda0003f0f008 */
[----:B------:R-:W-:Y:S05]  /*09e0*/  @!P0 BRA `(.L_x_256) ;  /* 0xfffffffc00f08947 */ /* 0x000fea000383ffff */
[----:B------:R-:W1:Y:S08]  /*09f0*/  S2UR UR5, SR_CgaCtaId ;  /* 0x00000000000579c3 */ /* 0x000e700000008800 */
[----:B------:R-:W-:Y:S06]  /*0a00*/  BAR.ARV 0x8, 0x120 ;  /* 0x0204800000007b1d */ /* 0x000fec0000002000 */
[----:B------:R-:W-:-:S02]  /*0a10*/  UMOV UR4, 0x400 ;  /* 0x0000040000047882 */ /* 0x000fc40000000000 */
[----:B------:R-:W-:Y:S01]  /*0a20*/  BAR.SYNC.DEFER_BLOCKING 0x5, 0x120 ;  /* 0x0144800000007b1d */ /* 0x000fe20000010000 */
[----:B-1----:R-:W-:-:S09]  /*0a30*/  ULEA UR4, UR5, UR4, 0x18 ;  /* 0x0000000405047291 */ /* 0x002fd2000f8ec03f */
[----:B------:R-:W1:Y:S01]  /*0a40*/  LDS.128 R48, [UR4+0x348d0] ;  /* 0x0348d004ff307984 */ /* 0x000e620008000c00 */
[----:B------:R-:W-:Y:S01]  /*0a50*/  ULDC UR4, c[0x0][0xc14] ;  /* 0x0003050000047ab9 */ /* 0x000fe20000000800 */
[----:B------:R-:W-:Y:S06]  /*0a60*/  BAR.ARV 0x4, 0x120 ;  /* 0x0104800000007b1d */ /* 0x000fec0000002000 */
[----:B-1----:R-:W-:-:S13]  /*0a70*/  ISETP.GE.AND P0, PT, R51, UR4, PT ;  /* 0x0000000433007c0c */ /* 0x002fda000bf06270 */
[----:B------:R-:W-:Y:S05]  /*0a80*/  @P0 EXIT ;  /* 0x000000000000094d */ /* 0x000fea0003800000 */
[----:B0-----:R-:W2:Y:S01]  /*0a90*/  LDL R2, [R1+0x30] ;  /* 0x0000300001027983 */ /* 0x001ea20000100800 */
[----:B------:R-:W-:Y:S01]  /*0aa0*/  R2UR UR5, R50 ;  /* 0x00000000320572ca */ /* 0x000fe200000e0000 */
[----:B------:R-:W-:Y:S01]  /*0ab0*/  IMAD.MOV.U32 R188, RZ, RZ, -0x2 ;  /* 0xfffffffeffbc7424 */ /* 0x000fe200078e00ff */
[----:B------:R-:W-:Y:S01]  /*0ac0*/  MOV R185, RZ ;  /* 0x000000ff00b97202 */ /* 0x000fe20000000f00 */
[----:B------:R-:W0:Y:S01]  /*0ad0*/  S2R R0, SR_TID.X ;  /* 0x0000000000007919 */ /* 0x000e220000002100 */
[----:B------:R-:W-:Y:S02]  /*0ae0*/  IMAD.MOV.U32 R16, RZ, RZ, RZ ;  /* 0x000000ffff107224 */ /* 0x000fe400078e00ff */
[----:B0-----:R-:W-:-:S05]  /*0af0*/  VIADD R192, R0, 0xffffff80 ;  /* 0xffffff8000c07836 */ /* 0x001fca0000000000 */
[----:B------:R-:W-:-:S04]  /*0b00*/  SHF.R.S32.HI R3, RZ, 0x1f, R192 ;  /* 0x0000001fff037819 */ /* 0x000fc800000114c0 */
[CC--:B------:R-:W-:Y:S02]  /*0b10*/  LEA.HI R0, R3.reuse, R192.reuse, RZ, 0x7 ;  /* 0x000000c003007211 */ /* 0x0c0fe400078f38ff */
[----:B------:R-:W-:Y:S02]  /*0b20*/  LEA.HI R4, R3, R192, RZ, 0x5 ;  /* 0x000000c003047211 */ /* 0x000fe400078f28ff */
[----:B------:R-:W-:Y:S02]  /*0b30*/  LOP3.LUT R5, R0, 0xffffff80, RZ, 0xc0, !PT ;  /* 0xffffff8000057812 */ /* 0x000fe400078ec0ff */
[----:B------:R-:W-:Y:S01]  /*0b40*/  SHF.R.S32.HI R187, RZ, 0x7, R0 ;  /* 0x00000007ffbb7819 */ /* 0x000fe20000011400 */
[----:B------:R-:W-:Y:S02]  /*0b50*/  IMAD.SHL.U32 R4, R4, 0x20, RZ ;  /* 0x0000002004047824 */ /* 0x000fe400078e00ff */
[----:B------:R-:W-:Y:S01]  /*0b60*/  IMAD.IADD R186, R192, 0x1, -R5 ;  /* 0x00000001c0ba7824 */ /* 0x000fe200078e0a05 */
[----:B------:R-:W-:-:S02]  /*0b70*/  LEA.HI R0, R0, R187, RZ, 0x1 ;  /* 0x000000bb00007211 */ /* 0x000fc400078f08ff */
[----:B------:R-:W-:Y:S02]  /*0b80*/  LOP3.LUT R4, R4, 0xfffffc00, RZ, 0xc0, !PT ;  /* 0xfffffc0004047812 */ /* 0x000fe400078ec0ff */
[----:B------:R-:W-:Y:S02]  /*0b90*/  SHF.R.S32.HI R9, RZ, 0x1f, R186 ;  /* 0x0000001fff097819 */ /* 0x000fe400000114ba */
[----:B------:R-:W-:Y:S02]  /*0ba0*/  LOP3.LUT R0, R0, 0x3fffffe, RZ, 0xc0, !PT ;  /* 0x03fffffe00007812 */ /* 0x000fe400078ec0ff */
[CC--:B------:R-:W-:Y:S02]  /*0bb0*/  LEA.HI R6, R9.reuse, R186.reuse, RZ, 0x2 ;  /* 0x000000ba09067211 */ /* 0x0c0fe400078f10ff */
[----:B------:R-:W-:Y:S01]  /*0bc0*/  LEA.HI R9, R9, R186, RZ, 0x5 ;  /* 0x000000ba09097211 */ /* 0x000fe200078f28ff */
[----:B------:R-:W-:Y:S01]  /*0bd0*/  IMAD.IADD R0, R187, 0x1, -R0 ;  /* 0x00000001bb007824 */ /* 0x000fe200078e0a00 */
[----:B------:R-:W-:-:S02]  /*0be0*/  SHF.R.S32.HI R8, RZ, 0x2, R6 ;  /* 0x00000002ff087819 */ /* 0x000fc40000011406 */
[----:B------:R-:W-:Y:S02]  /*0bf0*/  SHF.R.S32.HI R11, RZ, 0x1f, R6 ;  /* 0x0000001fff0b7819 */ /* 0x000fe40000011406 */
[----:B------:R-:W-:Y:S02]  /*0c00*/  SHF.R.S32.HI R9, RZ, 0x5, R9 ;  /* 0x00000005ff097819 */ /* 0x000fe40000011409 */
[----:B------:R-:W-:-:S04]  /*0c10*/  LEA.HI R11, R11, R8, RZ, 0x3 ;  /* 0x000000080b0b7211 */ /* 0x000fc800078f18ff */
[----:B------:R-:W-:-:S05]  /*0c20*/  LOP3.LUT R11, R11, 0xfffffff8, RZ, 0xc0, !PT ;  /* 0xfffffff80b0b7812 */ /* 0x000fca00078ec0ff */
[----:B------:R-:W-:-:S04]  /*0c30*/  IMAD.IADD R8, R8, 0x1, -R11 ;  /* 0x0000000108087824 */ /* 0x000fc800078e0a0b */
[----:B------:R-:W-:-:S04]  /*0c40*/  IMAD R9, R9, 0x10, R8 ;  /* 0x0000001009097824 */ /* 0x000fc800078e0208 */
[----:B------:R-:W-:Y:S01]  /*0c50*/  IMAD R189, R0, 0x40, R9 ;  /* 0x0000004000bd7824 */ /* 0x000fe200078e0209 */
[----:B--2---:R-:W-:Y:S02]  /*0c60*/  R2UR UR4, R2 ;  /* 0x00000000020472ca */ /* 0x004fe400000e0000 */
[CC--:B------:R-:W-:Y:S02]  /*0c70*/  LEA.HI R2, R3.reuse, R192.reuse, RZ, 0x4 ;  /* 0x000000c003027211 */ /* 0x0c0fe400078f20ff */
[----:B------:R-:W-:Y:S02]  /*0c80*/  LEA.HI R3, R3, R192, RZ, 0x3 ;  /* 0x000000c003037211 */ /* 0x000fe400078f18ff */
[----:B------:R-:W-:Y:S02]  /*0c90*/  SHF.R.S32.HI R7, RZ, 0x4, R2 ;  /* 0x00000004ff077819 */ /* 0x000fe40000011402 */
[C---:B------:R-:W-:Y:S02]  /*0ca0*/  LOP3.LUT R5, R2.reuse, 0x3fffff0, RZ, 0xc0, !PT ;  /* 0x03fffff002057812 */ /* 0x040fe400078ec0ff */
[----:B------:R-:W-:-:S02]  /*0cb0*/  LEA.HI R2, R2, R7, RZ, 0x1 ;  /* 0x0000000702027211 */ /* 0x000fc400078f08ff */
[----:B------:R-:W-:Y:S01]  /*0cc0*/  SHF.R.S32.HI R18, RZ, 0x3, R3 ;  /* 0x00000003ff127819 */ /* 0x000fe20000011403 */
[----:B------:R-:W-:Y:S01]  /*0cd0*/  IMAD.IADD R5, R192, 0x1, -R5 ;  /* 0x00000001c0057824 */ /* 0x000fe200078e0a05 */
[----:B------:R-:W-:Y:S01]  /*0ce0*/  LOP3.LUT R2, R2, 0x1ffffffe, RZ, 0xc0, !PT ;  /* 0x1ffffffe02027812 */ /* 0x000fe200078ec0ff */
[----:B------:R-:W-:Y:S02]  /*0cf0*/  ULOP3.LUT UR4, UR4, 0x1, URZ, 0xfc, !UPT ;  /* 0x0000000104047892 */ /* 0x000fe4000f8efc3f */
[----:B------:R-:W-:Y:S01]  /*0d00*/  IMAD R5, R5, 0x40, R4 ;  /* 0x0000004005057824 */ /* 0x000fe200078e0204 */
[----:B------:R-:W-:Y:S02]  /*0d10*/  IADD3 R2, R7, -R2, RZ ;  /* 0x8000000207027210 */ /* 0x000fe40007ffe0ff */
[----:B------:R-:W-:Y:S01]  /*0d20*/  LOP3.LUT R7, R6, 0x7ffffffc, RZ, 0xc0, !PT ;  /* 0x7ffffffc06077812 */ /* 0x000fe200078ec0ff */
[----:B------:R-:W-:Y:S02]  /*0d30*/  IMAD.U32 R191, RZ, RZ, UR4 ;  /* 0x00000004ffbf7e24 */ /* 0x000fe4000f8e00ff */
[----:B------:R-:W-:Y:S01]  /*0d40*/  IMAD R190, R2, 0x8, R5 ;  /* 0x0000000802be7824 */ /* 0x000fe200078e0205 */
[----:B------:R-:W-:Y:S01]  /*0d50*/  LOP3.LUT R5, R3, 0x1ffffff8, RZ, 0xc0, !PT ;  /* 0x1ffffff803057812 */ /* 0x000fe200078ec0ff */
[----:B------:R-:W-:-:S02]  /*0d60*/  IMAD.IADD R7, R186, 0x1, -R7 ;  /* 0x00000001ba077824 */ /* 0x000fc400078e0a07 */
[----:B------:R-:W-:Y:S02]  /*0d70*/  IMAD.MOV.U32 R2, RZ, RZ, RZ ;  /* 0x000000ffff027224 */ /* 0x000fe400078e00ff */
[----:B------:R-:W-:Y:S02]  /*0d80*/  IMAD.IADD R5, R192, 0x1, -R5 ;  /* 0x00000001c0057824 */ /* 0x000fe400078e0a05 */
[----:B------:R-:W-:Y:S02]  /*0d90*/  IMAD R188, R7, R188, 0x80 ;  /* 0x0000008007bc7424 */ /* 0x000fe400078e02bc */
[----:B------:R-:W-:-:S07]  /*0da0*/  IMAD.SHL.U32 R17, R5, 0x8, RZ ;  /* 0x0000000805117824 */ /* 0x000fce00078e00ff */
.L_x_299:
[----:B0---45:R-:W0:Y:S01]  /*0db0*/  LDC.64 R4, c[0x0][0xc60] ;  /* 0x00031800ff047b82 */ /* 0x031e220000000a00 */
[----:B------:R-:W-:Y:S01]  /*0dc0*/  ULDC.64 UR10, c[0x0][0x208] ;  /* 0x00008200000a7ab9 */ /* 0x000fe20000000a00 */
[----:B------:R-:W-:Y:S01]  /*0dd0*/  ULDC.64 UR6, c[0x0][0xa28] ;  /* 0x00028a0000067ab9 */ /* 0x000fe20000000a00 */
[----:B------:R-:W-:Y:S01]  /*0de0*/  ULDC.64 UR8, c[0x0][0xa20] ;  /* 0x0002880000087ab9 */ /* 0x000fe20000000a00 */
[----:B0-----:R-:W-:-:S06]  /*0df0*/  IMAD.WIDE R4, R51, 0x4, R4 ;  /* 0x0000000433047825 */ /* 0x001fcc00078e0204 */
[----:B--2---:R-:W2:Y:S01]  /*0e00*/  LDG.E R4, desc[UR10][R4.64] ;  /* 0x0000000a04047981 */ /* 0x004ea2000c1e1900 */
[----:B------:R-:W-:Y:S02]  /*0e10*/  UISETP.NE.U32.AND UP0, UPT, UR6, URZ, UPT ;  /* 0x0000003f0600728c */ /* 0x000fe4000bf05070 */
[----:B------:R-:W-:Y:S02]  /*0e20*/  UISETP.NE.U32.AND UP1, UPT, UR8, URZ, UPT ;  /* 0x0000003f0800728c */ /* 0x000fe4000bf25070 */
[----:B------:R-:W-:Y:S02]  /*0e30*/  UISETP.NE.AND.EX UP0, UPT, UR7, URZ, UPT, UP0 ;  /* 0x0000003f0700728c */ /* 0x000fe4000bf05300 */
[----:B------:R-:W-:-:S04]  /*0e40*/  UISETP.NE.AND.EX UP1, UPT, UR9, URZ, UPT, UP1 ;  /* 0x0000003f0900728c */ /* 0x000fc8000bf25310 */
[----:B------:R-:W-:Y:S02]  /*0e50*/  PLOP3.LUT P0, PT, PT, PT, UP0, 0x80, 0x0 ;  /* 0x000000000000781c */ /* 0x000fe40003f0f008 */
[----:B------:R-:W-:Y:S02]  /*0e60*/  PLOP3.LUT P1, PT, PT, PT, UP1, 0x80, 0x0 ;  /* 0x000000000000781c */ /* 0x000fe40003f2f018 */
[----:B--2---:R-:W-:-:S13]  /*0e70*/  R2UR UR61, R4 ;  /* 0x00000000043d72ca */ /* 0x004fda00000e0000 */
[----:B------:R-:W-:Y:S02]  /*0e80*/  USHF.R.S32.HI UR4, URZ, 0x1f, UR61 ;  /* 0x0000001f3f047899 */ /* 0x000fe4000801143d */
[----:B------:R-:W-:Y:S02]  /*0e90*/  @UP0 ULEA UR6, UP2, UR61, UR6, 0x2 ;  /* 0x000000063d060291 */ /* 0x000fe4000f84103f */
[----:B------:R-:W-:Y:S02]  /*0ea0*/  @UP1 ULEA UR8, UP3, UR61, UR8, 0x2 ;  /* 0x000000083d081291 */ /* 0x000fe4000f86103f */
[----:B------:R-:W-:Y:S02]  /*0eb0*/  @UP0 ULEA.HI.X UR7, UR61, UR7, UR4, 0x2, UP2 ;  /* 0x000000073d070291 */ /* 0x000fe400090f1404 */
[----:B------:R-:W-:Y:S01]  /*0ec0*/  IMAD.U32 R184, RZ, RZ, UR4 ;  /* 0x00000004ffb87e24 */ /* 0x000fe2000f8e00ff */
[----:B------:R-:W-:Y:S01]  /*0ed0*/  @UP1 ULEA.HI.X UR9, UR61, UR9, UR4, 0x2, UP3 ;  /* 0x000000093d091291 */ /* 0x000fe200098f1404 */
[----:B------:R-:W-:-:S02]  /*0ee0*/  IMAD.U32 R4, RZ, RZ, UR6 ;  /* 0x00000006ff047e24 */ /* 0x000fc4000f8e00ff */
[----:B---3--:R-:W-:Y:S01]  /*0ef0*/  IMAD.U32 R6, RZ, RZ, UR8 ;  /* 0x00000008ff067e24 */ /* 0x008fe2000f8e00ff */
[----:B------:R-:W-:Y:S01]  /*0f00*/  MOV R5, UR7 ;  /* 0x0000000700057c02 */ /* 0x000fe20008000f00 */
[----:B------:R-:W-:Y:S01]  /*0f10*/  ULDC.64 UR6, c[0x0][0x3f8] ;  /* 0x0000fe0000067ab9 */ /* 0x000fe20000000a00 */
[----:B------:R-:W-:Y:S01]  /*0f20*/  IMAD.U32 R7, RZ, RZ, UR9 ;  /* 0x00000009ff077e24 */ /* 0x000fe2000f8e00ff */
[----:B------:R-:W-:Y:S02]  /*0f30*/  ULDC UR4, c[0x0][0x404] ;  /* 0x0001010000047ab9 */ /* 0x000fe40000000800 */
[----:B------:R-:W2:Y:S04]  /*0f40*/  @P0 LDG.E R4, desc[UR10][R4.64] ;  /* 0x0000000a04040981 */ /* 0x000ea8000c1e1900 */
[----:B------:R-:W3:Y:S01]  /*0f50*/  @P1 LDG.E R6, desc[UR10][R6.64] ;  /* 0x0000000a06061981 */ /* 0x000ee2000c1e1900 */
[----:B------:R-:W-:Y:S01]  /*0f60*/  UISETP.NE.U32.AND UP0, UPT, UR6, URZ, UPT ;  /* 0x0000003f0600728c */ /* 0x000fe2000bf05070 */
[----:B------:R-:W-:Y:S01]  /*0f70*/  IMAD.MOV.U32 R22, RZ, RZ, R49 ;  /* 0x000000ffff167224 */ /* 0x000fe200078e0031 */
[----:B------:R-:W-:Y:S01]  /*0f80*/  UMOV UR44, URZ ;  /* 0x0000003f002c7c82 */ /* 0x000fe20008000000 */
[----:B------:R-:W-:Y:S01]  /*0f90*/  ULDC UR6, c[0x0][0x2e0] ;  /* 0x0000b80000067ab9 */ /* 0x000fe20000000800 */
[----:B------:R-:W-:Y:S01]  /*0fa0*/  UISETP.NE.AND.EX UP0, UPT, UR7, URZ, UPT, UP0 ;  /* 0x0000003f0700728c */ /* 0x000fe2000bf05300 */
[----:B------:R-:W-:Y:S01]  /*0fb0*/  IMAD.MOV.U32 R0, RZ, RZ, RZ ;  /* 0x000000ffff007224 */ /* 0x000fe200078e00ff */
[----:B------:R-:W-:Y:S01]  /*0fc0*/  CS2R R86, SRZ ;  /* 0x0000000000567805 */ /* 0x000fe2000001ff00 */
[----:B------:R-:W-:Y:S01]  /*0fd0*/  IMAD.MOV.U32 R3, RZ, RZ, RZ ;  /* 0x000000ffff037224 */ /* 0x000fe200078e00ff */
[----:B------:R-:W-:Y:S01]  /*0fe0*/  USEL UR4, UR4, 0x1, UP0 ;  /* 0x0000000104047887 */ /* 0x000fe20008000000 */
[----:B------:R-:W-:-:S02]  /*0ff0*/  CS2R R84, SRZ ;  /* 0x0000000000547805 */ /* 0x000fc4000001ff00 */
[----:B------:R-:W-:Y:S02]  /*1000*/  CS2R R82, SRZ ;  /* 0x0000000000527805 */ /* 0x000fe4000001ff00 */
[----:B------:R-:W-:Y:S01]  /*1010*/  CS2R R80, SRZ ;  /* 0x0000000000507805 */ /* 0x000fe2000001ff00 */
[----:B------:R-:W-:Y:S01]  /*1020*/  UIMAD UR4, UR4, UR6, URZ ;  /* 0x00000006040472a4 */ /* 0x000fe2000f8e023f */
        /* <DEDUP_REMOVED lines=13> */
[----:B------:R-:W-:Y:S01]  /*1100*/  CS2R R52, SRZ ;  /* 0x0000000000347805 */ /* 0x000fe2000001ff00 */
[----:B------:R-:W-:Y:S01]  /*1110*/  IMAD.MOV.U32 R29, RZ, RZ, RZ ;  /* 0x000000ffff1d7224 */ /* 0x000fe200078e00ff */
[----:B------:R-:W-:Y:S02]  /*1120*/  CS2R R32, SRZ ;  /* 0x0000000000207805 */ /* 0x000fe4000001ff00 */
[----:B------:R-:W-:-:S02]  /*1130*/  CS2R R36, SRZ ;  /* 0x0000000000247805 */ /* 0x000fc4000001ff00 */
[----:B-1----:R-:W-:Y:S02]  /*1140*/  CS2R R46, SRZ ;  /* 0x00000000002e7805 */ /* 0x002fe4000001ff00 */
[----:B------:R-:W-:Y:S02]  /*1150*/  CS2R R44, SRZ ;  /* 0x00000000002c7805 */ /* 0x000fe4000001ff00 */
[----:B------:R-:W-:Y:S02]  /*1160*/  CS2R R42, SRZ ;  /* 0x00000000002a7805 */ /* 0x000fe4000001ff00 */
[----:B------:R-:W-:Y:S02]  /*1170*/  CS2R R40, SRZ ;  /* 0x0000000000287805 */ /* 0x000fe4000001ff00 */
[----:B------:R-:W-:Y:S01]  /*1180*/  CS2R R38, SRZ ;  /* 0x0000000000267805 */ /* 0x000fe2000001ff00 */
[----:B------:R-:W-:Y:S01]  /*1190*/  IMAD.U32 R23, RZ, RZ, UR5 ;  /* 0x00000005ff177e24 */ /* 0x000fe2000f8e00ff */
[----:B--2---:R-:W-:-:S02]  /*11a0*/  @P0 R2UR UR44, R4 ;  /* 0x00000000042c02ca */ /* 0x004fc400000e0000 */
[----:B------:R-:W-:Y:S02]  /*11b0*/  PLOP3.LUT P0, PT, PT, PT, PT, 0x80, 0x0 ;  /* 0x000000000000781c */ /* 0x000fe40003f0f070 */
[----:B---3--:R-:W-:Y:S01]  /*11c0*/  @P1 R2UR UR4, R6 ;  /* 0x00000000060412ca */ /* 0x008fe200000e0000 */
[----:B------:R-:W-:-:S14]  /*11d0*/  @P1 BRA `(.L_x_257) ;  /* 0x0000000000381947 */ /* 0x000fdc0003800000 */
[----:B------:R-:W-:Y:S02]  /*11e0*/  ULDC.64 UR6, c[0x0][0xa08] ;  /* 0x0002820000067ab9 */ /* 0x000fe40000000a00 */
[----:B------:R-:W-:-:S04]  /*11f0*/  ISETP.NE.U32.AND P1, PT, RZ, UR6, PT ;  /* 0x00000006ff007c0c */ /* 0x000fc8000bf25070 */
[----:B------:R-:W-:-:S13]  /*1200*/  ISETP.NE.AND.EX P1, PT, RZ, UR7, PT, P1 ;  /* 0x00000007ff007c0c */ /* 0x000fda000bf25310 */
[----:B------:R-:W-:Y:S05]  /*1210*/  @!P1 BRA `(.L_x_257) ;  /* 0x0000000000289947 */ /* 0x000fea0003800000 */
[----:B------:R-:W-:Y:S01]  /*1220*/  ULDC.64 UR4, c[0x0][0xa08] ;  /* 0x0002820000047ab9 */ /* 0x000fe20000000a00 */
[----:B------:R-:W-:Y:S01]  /*1230*/  ULDC.64 UR6, c[0x0][0x208] ;  /* 0x0000820000067ab9 */ /* 0x000fe20000000a00 */
[----:B------:R-:W-:-:S06]  /*1240*/  UIMAD.WIDE UR4, UR61, 0x4, UR4 ;  /* 0x000000043d0478a5 */ /* 0x000fcc000f8e0204 */
[----:B------:R-:W-:Y:S01]  /*1250*/  MOV R4, UR4 ;  /* 0x0000000400047c02 */ /* 0x000fe20008000f00 */
[----:B------:R-:W-:-:S05]  /*1260*/  IMAD.U32 R5, RZ, RZ, UR5 ;  /* 0x00000005ff057e24 */ /* 0x000fca000f8e00ff */
[----:B------:R-:W2:Y:S04]  /*1270*/  LDG.E R7, desc[UR6][R4.64] ;  /* 0x0000000604077981 */ /* 0x000ea8000c1e1900 */
[----:B------:R-:W3:Y:S01]  /*1280*/  LDG.E R6, desc[UR6][R4.64+0x4] ;  /* 0x0000040604067981 */ /* 0x000ee2000c1e1900 */
[----:B--2---:R-:W-:Y:S02]  /*1290*/  R2UR UR4, R7 ;  /* 0x00000000070472ca */ /* 0x004fe400000e0000 */
[----:B---3--:R-:W-:-:S13]  /*12a0*/  R2UR UR5, R6 ;  /* 0x00000000060572ca */ /* 0x008fda00000e0000 */
[----:B------:R-:W-:-:S12]  /*12b0*/  UIADD3 UR4, -UR4, UR5, URZ ;  /* 0x0000000504047290 */ /* 0x000fd8000fffe13f */
.L_x_257:
[----:B------:R-:W-:Y:S01]  /*12c0*/  UIADD3 UR44, -UR44, UR4, URZ ;  /* 0x000000042c2c7290 */ /* 0x000fe2000fffe13f */
[----:B------:R-:W-:Y:S02]  /*12d0*/  CS2R R88, SRZ ;  /* 0x0000000000587805 */ /* 0x000fe4000001ff00 */
[----:B------:R-:W-:Y:S02]  /*12e0*/  CS2R R34, SRZ ;  /* 0x0000000000227805 */ /* 0x000fe4000001ff00 */
[----:B------:R-:W-:Y:S01]  /*12f0*/  CS2R R90, SRZ ;  /* 0x00000000005a7805 */ /* 0x000fe2000001ff00 */
[----:B------:R-:W-:Y:S01]  /*1300*/  UISETP.GE.AND UP0, UPT, UR44, 0x1, UPT ;  /* 0x000000012c00788c */ /* 0x000fe2000bf06270 */
[----:B------:R-:W-:Y:S01]  /*1310*/  CS2R R6, SRZ ;  /* 0x0000000000067805 */ /* 0x000fe2000001ff00 */
[----:B------:R-:W-:Y:S01]  /*1320*/  UIADD3 UR4, UR44, 0x7f, URZ ;  /* 0x0000007f2c047890 */ /* 0x000fe2000fffe03f */
[----:B------:R-:W-:Y:S02]  /*1330*/  IMAD.MOV.U32 R8, RZ, RZ, RZ ;  /* 0x000000ffff087224 */ /* 0x000fe400078e00ff */
[----:B------:R-:W-:Y:S01]  /*1340*/  IMAD.MOV.U32 R10, RZ, RZ, RZ ;  /* 0x000000ffff0a7224 */ /* 0x000fe200078e00ff */
[----:B------:R-:W-:Y:S01]  /*1350*/  PLOP3.LUT P1, PT, PT, PT, UP0, 0x80, 0x0 ;  /* 0x000000000000781c */ /* 0x000fe20003f2f008 */
[----:B------:R-:W-:Y:S01]  /*1360*/  USHF.R.S32.HI UR5, URZ, 0x1f, UR4 ;  /* 0x0000001f3f057899 */ /* 0x000fe20008011404 */
[----:B------:R-:W-:-:S02]  /*1370*/  IMAD.MOV.U32 R93, RZ, RZ, RZ ;  /* 0x000000ffff5d7224 */ /* 0x000fc400078e00ff */
[----:B------:R-:W-:Y:S01]  /*1380*/  IMAD.MOV.U32 R12, RZ, RZ, RZ ;  /* 0x000000ffff0c7224 */ /* 0x000fe200078e00ff */
[----:B------:R-:W-:Y:S01]  /*1390*/  ULEA.HI UR5, UR5, UR4, URZ, 0x7 ;  /* 0x0000000405057291 */ /* 0x000fe2000f8f383f */
[----:B------:R-:W-:-:S07]  /*13a0*/  IMAD.MOV.U32 R95, RZ, RZ, RZ ;  /* 0x000000ffff5f7224 */ /* 0x000fce00078e00ff */
[----:B------:R-:W-:Y:S05]  /*13b0*/  @!P1 BRA `(.L_x_258) ;  /* 0x0000006800549947 */ /* 0x000fea0003800000 */
[----:B------:R-:W0:Y:S01]  /*13c0*/  SHFL.IDX PT, R0, R187, RZ, 0x1f ;  /* 0x00001fffbb007589 */ /* 0x000e2200000e0000 */
[----:B------:R-:W1:Y:S01]  /*13d0*/  S2UR UR8, SR_CgaCtaId ;  /* 0x00000000000879c3 */ /* 0x000e620000008800 */
[----:B------:R-:W-:Y:S01]  /*13e0*/  UMOV UR7, 0x400 ;  /* 0x0000040000077882 */ /* 0x000fe20000000000 */
[----:B------:R-:W-:Y:S01]  /*13f0*/  USHF.R.S32.HI UR45, URZ, 0x7, UR5 ;  /* 0x000000073f2d7899 */ /* 0x000fe20008011405 */
[----:B0-----:R-:W-:Y:S01]  /*1400*/  R2UR UR4, R0 ;  /* 0x00000000000472ca */ /* 0x001fe200000e0000 */
[----:B-1----:R-:W-:-:S04]  /*1410*/  ULEA UR7, UR8, UR7, 0x18 ;  /* 0x0000000708077291 */ /* 0x002fc8000f8ec03f */
[----:B------:R-:W-:-:S04]  /*1420*/  UIADD3 UR7, UR7, 0x10400, URZ ;  /* 0x0001040007077890 */ /* 0x000fc8000fffe03f */
[----:B------:R-:W-:-:S04]  /*1430*/  ULOP3.LUT UP0, URZ, UR7, 0x3ff, URZ, 0xc0, !UPT ;  /* 0x000003ff073f7892 */ /* 0x000fc8000f80c03f */
[----:B------:R-:W-:Y:S02]  /*1440*/  ULEA.HI UR6, UR4, UR4, URZ, 0x1 ;  /* 0x0000000404067291 */ /* 0x000fe4000f8f083f */
[----:B------:R-:W-:Y:S02]  /*1450*/  PLOP3.LUT P0, PT, PT, PT, UP0, 0x80, 0x0 ;  /* 0x000000000000781c */ /* 0x000fe40003f0f008 */
[----:B------:R-:W-:-:S04]  /*1460*/  ULOP3.LUT UR6, UR6, 0x1e, URZ, 0xc0, !UPT ;  /* 0x0000001e06067892 */ /* 0x000fc8000f8ec03f */
        /* <DEDUP_REMOVED lines=9> */
[----:B------:R0:W1:Y:S01]  /*1500*/  LDC.64 R14, c[0x4][R0] ;  /* 0x01000000000e7b82 */ /* 0x0000620000000a00 */
[----:B------:R-:W-:Y:S01]  /*1510*/  MOV R5, UR5 ;  /* 0x0000000500057c02 */ /* 0x000fe20008000f00 */
[----:B------:R-:W-:Y:S01]  /*1520*/  ULDC.64 UR4, c[0x4][0xc0] ;  /* 0x0100300000047ab9 */ /* 0x000fe20000000a00 */
[----:B------:R-:W-:Y:S02]  /*1530*/  IMAD.U32 R10, RZ, RZ, UR6 ;  /* 0x00000006ff0a7e24 */ /* 0x000fe4000f8e00ff */
[----:B------:R-:W-:Y:S02]  /*1540*/  IMAD.U32 R6, RZ, RZ, UR4 ;  /* 0x00000004ff067e24 */ /* 0x000fe4000f8e00ff */
[----:B------:R-:W-:-:S02]  /*1550*/  IMAD.U32 R7, RZ, RZ, UR5 ;  /* 0x00000005ff077e24 */ /* 0x000fc4000f8e00ff */
[----:B------:R-:W-:Y:S02]  /*1560*/  IMAD.U32 R11, RZ, RZ, UR7 ;  /* 0x00000007ff0b7e24 */ /* 0x000fe4000f8e00ff */
[----:B------:R-:W-:Y:S02]  /*1570*/  IMAD.MOV.U32 R8, RZ, RZ, 0x70 ;  /* 0x00000070ff087424 */ /* 0x000fe400078e00ff */
[----:B------:R-:W-:Y:S02]  /*1580*/  IMAD.MOV.U32 R12, RZ, RZ, 0x1 ;  /* 0x00000001ff0c7424 */ /* 0x000fe400078e00ff */
[----:B0-----:R-:W-:-:S07]  /*1590*/  IMAD.MOV.U32 R13, RZ, RZ, RZ ;  /* 0x000000ffff0d7224 */ /* 0x001fce00078e00ff */
[----:B------:R-:W-:-:S07]  /*15a0*/  LEPC R20, `(.L_x_259) ;  /* 0x000000001014794e */ /* 0x000fce0000000000 */
[----:B-1----:R-:W-:Y:S05]  /*15b0*/  CALL.ABS.NOINC R14 ;  /* 0x000000000e007343 */ /* 0x002fea0003c00000 */
.L_x_259:
[----:B------:R-:W0:Y:S01]  /*15c0*/  S2UR UR5, SR_CgaCtaId ;  /* 0x00000000000579c3 */ /* 0x000e220000008800 */
[----:B------:R-:W-:Y:S01]  /*15d0*/  LEA.HI R0, R185, R185, RZ, 0x1 ;  /* 0x000000b9b9007211 */ /* 0x000fe200078f08ff */
[----:B------:R-:W-:Y:S01]  /*15e0*/  UMOV UR4, 0x400 ;  /* 0x0000040000047882 */ /* 0x000fe20000000000 */
[----:B------:R-:W-:Y:S01]  /*15f0*/  R2UR UR6, R191 ;  /* 0x00000000bf0672ca */ /* 0x000fe200000e0000 */
[----:B------:R-:W-:Y:S01]  /*1600*/  BSSY B0, `(.L_x_260) ;  /* 0x000000a000007945 */ /* 0x000fe20003800000 */
[----:B------:R-:W-:-:S04]  /*1610*/  LOP3.LUT R0, R0, 0xfffffffe, RZ, 0xc0, !PT ;  /* 0xfffffffe00007812 */ /* 0x000fc800078ec0ff */
[----:B------:R-:W-:-:S04]  /*1620*/  IADD3 R3, R185, -R0, RZ ;  /* 0x80000000b9037210 */ /* 0x000fc80007ffe0ff */
[----:B------:R-:W-:-:S03]  /*1630*/  SHF.L.U32 R3, R3, 0x1f, RZ ;  /* 0x0000001f03037819 */ /* 0x000fc600000006ff */
[----:B------:R-:W-:-:S05]  /*1640*/  IMAD.U32 R4, RZ, RZ, UR6 ;  /* 0x00000006ff047e24 */ /* 0x000fca000f8e00ff */
[----:B------:R-:W-:Y:S01]  /*1650*/  ISETP.NE.AND P0, PT, R4, 0x3, PT ;  /* 0x000000030400780c */ /* 0x000fe20003f05270 */
[----:B0-----:R-:W-:-:S06]  /*1660*/  ULEA UR4, UR5, UR4, 0x18 ;  /* 0x0000000405047291 */ /* 0x001fcc000f8ec03f */
[----:B------:R-:W-:-:S04]  /*1670*/  IMAD.U32 R0, RZ, RZ, UR4 ;  /* 0x00000004ff007e24 */ /* 0x000fc8000f8e00ff */
[----:B------:R-:W0:Y:S02]  /*1680*/  SYNCS.PHASECHK.TRANS64.TRYWAIT P1, [R0+URZ+0x34800], R3 ;  /* 0x03480003000075a7 */ /* 0x000e24000802017f */
[----:B0-----:R-:W-:Y:S05]  /*1690*/  @!P1 BRA `(.L_x_261) ;  /* 0x000000d400289947 */ /* 0x001fea0003800000 */
.L_x_385:
[----:B------:R-:W-:Y:S05]  /*16a0*/  BSYNC B0 ;  /* 0x0000000000007941 */ /* 0x000fea0003800000 */
.L_x_260:
[----:B------:R-:W-:Y:S05]  /*16b0*/  @!P0 BRA `(.L_x_262) ;  /* 0x0000000000048947 */ /* 0x000fea0003800000 */
[----:B------:R-:W-:Y:S01]  /*16c0*/  BPT.TRAP 0x1 ;  /* 0x000000040000795c */ /* 0x000fe20000300000 */
.L_x_262:
[----:B0-----:R-:W-:Y:S01]  /*16d0*/  IMAD R3, R2, 0x8, R0 ;  /* 0x0000000802037824 */ /* 0x001fe200078e0200 */
[----:B------:R-:W-:-:S04]  /*16e0*/  SHF.L.U32 R4, R16, 0x1f, RZ ;  /* 0x0000001f10047819 */ /* 0x000fc800000006ff */
[----:B------:R0:W1:Y:S01]  /*16f0*/  SYNCS.PHASECHK.TRANS64.TRYWAIT P2, [R3+URZ+0x34830], R4 ;  /* 0x03483004030075a7 */ /* 0x000062000804017f */
[----:B------:R-:W-:Y:S05]  /*1700*/  @!P0 BRA `(.L_x_263) ;  /* 0x0000000000048947 */ /* 0x000fea0003800000 */
[----:B------:R-:W-:Y:S01]  /*1710*/  BPT.TRAP 0x1 ;  /* 0x000000040000795c */ /* 0x000fe20000300000 */
.L_x_263:
[----:B------:R-:W2:Y:S01]  /*1720*/  S2R R5, SR_TID.X ;  /* 0x0000000000057919 */ /* 0x000ea20000002100 */
[----:B------:R-:W-:Y:S01]  /*1730*/  IMAD.MOV.U32 R151, RZ, RZ, RZ ;  /* 0x000000ffff977224 */ /* 0x000fe200078e00ff */
[----:B--2---:R-:W-:Y:S01]  /*1740*/  LOP3.LUT P1, RZ, R5, 0x7f, RZ, 0xc0, !PT ;  /* 0x0000007f05ff7812 */ /* 0x004fe2000782c0ff */
[----:B-1----:R-:W-:-:S12]  /*1750*/  @P2 BRA `(.L_x_264) ;  /* 0x0000000000082947 */ /* 0x002fd80003800000 */
[----:B------:R-:W1:Y:S02]  /*1760*/  SYNCS.PHASECHK.TRANS64.TRYWAIT P2, [R3+URZ+0x34830], R4 ;  /* 0x03483004030075a7 */ /* 0x000e64000804017f */
[----:B-1----:R-:W-:Y:S05]  /*1770*/  @!P2 BRA `(.L_x_265) ;  /* 0x000000d40004a947 */ /* 0x002fea0003800000 */
.L_x_264:
[----:B------:R-:W-:Y:S05]  /*1780*/  WARPSYNC.ALL ;  /* 0x0000000000007948 */ /* 0x000fea0003800000 */
[----:B------:R-:W-:Y:S01]  /*1790*/  R2UR UR4, R0 ;  /* 0x00000000000472ca */ /* 0x000fe200000e0000 */
[----:B------:R-:W-:Y:S01]  /*17a0*/  ULOP3.LUT UR56, UR56, 0x10000, URZ, 0xfc, !UPT ;  /* 0x0001000038387892 */ /* 0x000fe2000f8efc3f */
[----:B------:R-:W-:Y:S01]  /*17b0*/  R2UR UR58, R2 ;  /* 0x00000000023a72ca */ /* 0x000fe200000e0000 */
[----:B------:R-:W-:Y:S01]  /*17c0*/  WARPGROUP.ARRIVE ;  /* 0x00000000000079c5 */ /* 0x000fe20000000000 */
[----:B------:R-:W-:Y:S01]  /*17d0*/  UMOV UR57, 0x40000040 ;  /* 0x4000004000397882 */ /* 0x000fe20000000000 */
[----:B------:R-:W-:Y:S01]  /*17e0*/  UMOV UR59, 0x40000040 ;  /* 0x40000040003b7882 */ /* 0x000fe20000000000 */
[----:B------:R-:W-:Y:S01]  /*17f0*/  UIADD3 UR52, UR56, 0x2, URZ ;  /* 0x0000000238347890 */ /* 0x000fe2000fffe03f */
[----:B------:R-:W-:Y:S01]  /*1800*/  VIADD R6, R188, UR44 ;  /* 0x0000002cbc067c36 */ /* 0x000fe20008000000 */
[----:B------:R-:W-:Y:S01]  /*1810*/  UMOV UR53, 0x40000040 ;  /* 0x4000004000357882 */ /* 0x000fe20000000000 */
[----:B------:R-:W-:Y:S01]  /*1820*/  UMOV UR55, 0x40000040 ;  /* 0x4000004000377882 */ /* 0x000fe20000000000 */
[----:B------:R-:W-:Y:S01]  /*1830*/  UIADD3 UR8, UR56, 0x4, URZ ;  /* 0x0000000438087890 */ /* 0x000fe2000fffe03f */
[----:B------:R-:W-:Y:S01]  /*1840*/  IMAD.U32 R9, RZ, RZ, UR45 ;  /* 0x0000002dff097e24 */ /* 0x000fe2000f8e00ff */
[----:B------:R-:W-:Y:S01]  /*1850*/  UMOV UR9, 0x40000040 ;  /* 0x4000004000097882 */ /* 0x000fe20000000000 */
[----:B------:R-:W-:Y:S01]  /*1860*/  UIADD3 UR4, UR4, 0x1c400, URZ ;  /* 0x0001c40004047890 */ /* 0x000fe2000fffe03f */
[----:B------:R-:W-:Y:S01]  /*1870*/  P2R R8, PR, RZ, 0x1 ;  /* 0x00000001ff087803 */ /* 0x000fe20000000000 */
[----:B------:R-:W-:Y:S01]  /*1880*/  UMOV UR11, 0x40000040 ;  /* 0x40000040000b7882 */ /* 0x000fe20000000000 */
[----:B------:R-:W-:Y:S01]  /*1890*/  UIADD3 UR12, UR56, 0x6, URZ ;  /* 0x00000006380c7890 */ /* 0x000fe2000fffe03f */
[----:B------:R-:W-:Y:S01]  /*18a0*/  IMAD R6, R9, -0x80, R6 ;  /* 0xffffff8009067824 */ /* 0x000fe200078e0206 */
[----:B------:R-:W-:Y:S01]  /*18b0*/  USHF.R.U32.HI UR4, URZ, 0x4, UR4 ;  /* 0x000000043f047899 */ /* 0x000fe20008011604 */
[----:B01----:R-:W-:Y:S01]  /*18c0*/  @!P1 IADD3 R3, R3, 0x34840, RZ ;  /* 0x0003484003039810 */ /* 0x003fe20007ffe0ff */
[----:B------:R-:W-:Y:S01]  /*18d0*/  UMOV UR13, 0x40000040 ;  /* 0x40000040000d7882 */ /* 0x000fe20000000000 */
[----:B------:R-:W-:Y:S01]  /*18e0*/  UMOV UR15, 0x40000040 ;  /* 0x40000040000f7882 */ /* 0x000fe20000000000 */
[----:B------:R-:W-:Y:S01]  /*18f0*/  ULOP3.LUT UR4, UR4, 0x3fff, URZ, 0xc0, !UPT ;  /* 0x00003fff04047892 */ /* 0x000fe2000f8ec03f */
[C---:B------:R-:W-:Y:S01]  /*1900*/  ISETP.GT.AND P2, PT, R6.reuse, RZ, PT ;  /* 0x000000ff0600720c */ /* 0x040fe20003f44270 */
[----:B------:R-:W-:Y:S01]  /*1910*/  UIADD3 UR16, UR56, 0x400, URZ ;  /* 0x0000040038107890 */ /* 0x000fe2000fffe03f */
[C---:B------:R-:W-:Y:S01]  /*1920*/  ISETP.GT.AND P3, PT, R6.reuse, 0x1, PT ;  /* 0x000000010600780c */ /* 0x040fe20003f64270 */
[----:B------:R-:W-:Y:S01]  /*1930*/  ULOP3.LUT UR60, UR4, 0x10000, URZ, 0xfc, !UPT ;  /* 0x00010000043c7892 */ /* 0x000fe2000f8efc3f */
[C---:B------:R-:W-:Y:S01]  /*1940*/  ISETP.GT.AND P6, PT, R6.reuse, 0x8, PT ;  /* 0x000000080600780c */ /* 0x040fe20003fc4270 */
[----:B------:R-:W-:Y:S01]  /*1950*/  UMOV UR17, 0x40000040 ;  /* 0x4000004000117882 */ /* 0x000fe20000000000 */
[----:B------:R-:W-:Y:S01]  /*1960*/  UMOV UR19, 0x40000040 ;  /* 0x4000004000137882 */ /* 0x000fe20000000000 */
[----:B------:R-:W-:Y:S01]  /*1970*/  UIMAD UR58, UR58, 0xc00, UR60 ;  /* 0x00000c003a3a78a4 */ /* 0x000fe2000f8e023c */
[C---:B------:R-:W-:Y:S01]  /*1980*/  ISETP.GT.AND P5, PT, R6.reuse, 0x9, PT ;  /* 0x000000090600780c */ /* 0x040fe20003fa4270 */
[----:B------:R-:W-:Y:S01]  /*1990*/  UIADD3 UR20, UR56, 0x402, URZ ;  /* 0x0000040238147890 */ /* 0x000fe2000fffe03f */
[----:B------:R-:W-:Y:S01]  /*19a0*/  ISETP.GT.AND P4, PT, R6, 0x10, PT ;  /* 0x000000100600780c */ /* 0x000fe20003f84270 */
[----:B------:R-:W-:Y:S01]  /*19b0*/  UIADD3 UR54, UR58, 0x2, URZ ;  /* 0x000000023a367890 */ /* 0x000fe2000fffe03f */
[----:B------:R-:W-:Y:S01]  /*19c0*/  @!P1 PRMT R3, RZ, 0x654, R3 ;  /* 0x00000654ff039816 */ /* 0x000fe20000000003 */
[----:B------:R-:W-:Y:S01]  /*19d0*/  UIADD3 UR10, UR58, 0x4, URZ ;  /* 0x000000043a0a7890 */ /* 0x000fe2000fffe03f */
[----:B------:R-:W-:Y:S01]  /*19e0*/  IMAD.MOV.U32 R150, RZ, RZ, R151 ;  /* 0x000000ffff967224 */ /* 0x000fe200078e0097 */
[----:B------:R-:W-:-:S02]  /*19f0*/  UIADD3 UR14, UR58, 0x6, URZ ;  /* 0x000000063a0e7890 */ /* 0x000fc4000fffe03f */
[----:B------:R-:W-:Y:S01]  /*1a00*/  HGMMA.64x128x16.F32.BF16 R24, gdesc[UR56], RZ, !UPT, gsb0 ;  /* 0x01e00000381879f0 */ /* 0x000fe2000c0018ff */
[----:B------:R-:W-:Y:S01]  /*1a10*/  UIADD3 UR18, UR58, 0x400, URZ ;  /* 0x000004003a127890 */ /* 0x000fe2000fffe03f */
[--C-:B------:R-:W-:Y:S01]  /*1a20*/  IMAD.MOV.U32 R149, RZ, RZ, R151.reuse ;  /* 0x000000ffff957224 */ /* 0x100fe200078e0097 */
[----:B------:R-:W-:Y:S01]  /*1a30*/  UIADD3 UR22, UR58, 0x402, URZ ;  /* 0x000004023a167890 */ /* 0x000fe2000fffe03f */
[--C-:B------:R-:W-:Y:S01]  /*1a40*/  IMAD.MOV.U32 R148, RZ, RZ, R151.reuse ;  /* 0x000000ffff947224 */ /* 0x100fe200078e0097 */
        /* <DEDUP_REMOVED lines=38> */
[----:B------:R-:W-:Y:S01]  /*1cb0*/  ULDC UR4, c[0x0][0x9d8] ;  /* 0x0002760000047ab9 */ /* 0x000fe20000000800 */
[----:B------:R-:W-:Y:S01]  /*1cc0*/  ULDC UR5, c[0x0][0x988] ;  /* 0x0002620000057ab9 */ /* 0x000fe20000000800 */
[----:B------:R-:W-:Y:S01]  /*1cd0*/  UISETP.GE.AND UP0, UPT, UR44, 0x81, UPT ;  /* 0x000000812c00788c */ /* 0x000fe2000bf06270 */
        /* <DEDUP_REMOVED lines=58> */
[----:B------:R-:W0:Y:S01]  /*2080*/  MUFU.TANH R24, R24 ;  /* 0x0000001800187308 */ /* 0x000e220000002400 */
[----:B------:R-:W-:Y:S01]  /*2090*/  FMUL.FTZ R33, R33, UR4 ;  /* 0x0000000421217c20 */ /* 0x000fe20008410000 */
        /* <DEDUP_REMOVED lines=15> */
[----:B0-----:R-:W-:Y:S01]  /*2190*/  FSEL R11, R24, -INF , P2 ;  /* 0xff800000180b7808 */ /* 0x001fe20001000000 */
[----:B------:R-:W-:Y:S01]  /*21a0*/  FMUL.FTZ R42, R42, UR4 ;  /* 0x000000042a2a7c20 */ /* 0x000fe20008410000 */
[----:B------:R-:W-:Y:S01]  /*21b0*/  FMUL.FTZ R48, R48, UR4 ;  /* 0x0000000430307c20 */ /* 0x000fe20008410000 */
[----:B------:R-:W-:Y:S01]  /*21c0*/  FMUL.FTZ R49, R49, UR4 ;  /* 0x0000000431317c20 */ /* 0x000fe20008410000 */
[----:B------:R-:W-:Y:S01]  /*21d0*/  FMUL.FTZ R43, R43, UR4 ;  /* 0x000000042b2b7c20 */ /* 0x000fe20008410000 */
[----:B------:R-:W-:Y:S01]  /*21e0*/  FMUL.FTZ R46, R46, UR4 ;  /* 0x000000042e2e7c20 */ /* 0x000fe20008410000 */
[----:B------:R-:W-:Y:S01]  /*21f0*/  FMUL.FTZ R52, R52, UR4 ;  /* 0x0000000434347c20 */ /* 0x000fe20008410000 */
[----:B------:R-:W0:Y:S01]  /*2200*/  MUFU.TANH R29, R29 ;  /* 0x0000001d001d7308 */ /* 0x000e220000002400 */
        /* <DEDUP_REMOVED lines=16> */
[----:B0-----:R-:W-:Y:S01]  /*2310*/  FSEL R91, R29, -INF , P5 ;  /* 0xff8000001d5b7808 */ /* 0x001fe20002800000 */
[----:B------:R-:W-:Y:S01]  /*2320*/  FMUL.FTZ R58, R58, UR4 ;  /* 0x000000043a3a7c20 */ /* 0x000fe20008410000 */
[----:B------:R-:W-:Y:S01]  /*2330*/  FMUL.FTZ R64, R64, UR4 ;  /* 0x0000000440407c20 */ /* 0x000fe20008410000 */
[----:B------:R-:W-:Y:S01]  /*2340*/  FMUL.FTZ R65, R65, UR4 ;  /* 0x0000000441417c20 */ /* 0x000fe20008410000 */
[----:B------:R-:W-:Y:S01]  /*2350*/  FMNMX.FTZ R12, R91, R12, !PT ;  /* 0x0000000c5b0c7209 */ /* 0x000fe20007810000 */
[----:B------:R-:W-:Y:S01]  /*2360*/  FMUL.FTZ R59, R59, UR4 ;  /* 0x000000043b3b7c20 */ /* 0x000fe20008410000 */
[----:B------:R-:W-:Y:S01]  /*2370*/  FMUL.FTZ R62, R62, UR4 ;  /* 0x000000043e3e7c20 */ /* 0x000fe20008410000 */
[----:B------:R-:W0:Y:S01]  /*2380*/  MUFU.TANH R4, R27 ;  /* 0x0000001b00047308 */ /* 0x000e220000002400 */
[----:B-1----:R-:W-:Y:S01]  /*2390*/  FSEL R5, R5, -INF , P2 ;  /* 0xff80000005057808 */ /* 0x002fe20001000000 */
[----:B------:R-:W-:Y:S01]  /*23a0*/  FMUL.FTZ R68, R68, UR4 ;  /* 0x0000000444447c20 */ /* 0x000fe20008410000 */
[----:B------:R-:W-:Y:S01]  /*23b0*/  ISETP.GT.AND P2, PT, R6, 0x11, PT ;  /* 0x000000110600780c */ /* 0x000fe20003f44270 */
        /* <DEDUP_REMOVED lines=15> */
[----:B------:R-:W-:Y:S01]  /*24b0*/  ISETP.GT.AND P3, PT, R6, 0x18, PT ;  /* 0x000000180600780c */ /* 0x000fe20003f64270 */
        /* <DEDUP_REMOVED lines=18> */
[----:B------:R2:W-:Y:S02]  /*25e0*/  @!P1 SYNCS.ARRIVE.TRANS64.RED.A1T0 RZ, [R3+URZ], RZ ;  /* 0x000000ff03ff99a7 */ /* 0x0005e4000810043f */
[----:B------:R-:W3:Y:S01]  /*25f0*/  MUFU.TANH R37, R37 ;  /* 0x0000002500257308 */ /* 0x000ee20000002400 */
[----:B0-----:R-:W-:-:S04]  /*2600*/  FSEL R97, R36, -INF , P3 ;  /* 0xff80000024617808 */ /* 0x001fc80001800000 */
[----:B------:R-:W-:-:S03]  /*2610*/  FMNMX.FTZ R12, R97, R12, !PT ;  /* 0x0000000c610c7209 */ /* 0x000fc60007810000 */
[----:B------:R-:W0:Y:S01]  /*2620*/  MUFU.TANH R15, R34 ;  /* 0x00000022000f7308 */ /* 0x000e220000002400 */
[----:B-1----:R-:W-:Y:S02]  /*2630*/  FSEL R13, R13, -INF , P5 ;  /* 0xff8000000d0d7808 */ /* 0x002fe40002800000 */
[----:B------:R-:W-:-:S05]  /*2640*/  ISETP.GT.AND P5, PT, R6, 0x20, PT ;  /* 0x000000200600780c */ /* 0x000fca0003fa4270 */
[----:B------:R-:W1:Y:S01]  /*2650*/  MUFU.TANH R40, R40 ;  /* 0x0000002800287308 */ /* 0x000e620000002400 */
[----:B---3--:R-:W-:-:S04]  /*2660*/  FSEL R99, R37, -INF , P6 ;  /* 0xff80000025637808 */ /* 0x008fc80003000000 */
[----:B------:R-:W-:-:S03]  /*2670*/  FMNMX.FTZ R12, R99, R12, !PT ;  /* 0x0000000c630c7209 */ /* 0x000fc60007810000 */
[----:B------:R-:W3:Y:S01]  /*2680*/  MUFU.TANH R21, R35 ;  /* 0x0000002300157308 */ /* 0x000ee20000002400 */
[----:B0-----:R-:W-:Y:S02]  /*2690*/  FSEL R15, R15, -INF , P4 ;  /* 0xff8000000f0f7808 */ /* 0x001fe40002000000 */
[----:B------:R-:W-:-:S05]  /*26a0*/  ISETP.GT.AND P4, PT, R6, 0x21, PT ;  /* 0x000000210600780c */ /* 0x000fca0003f84270 */
[----:B------:R-:W0:Y:S01]  /*26b0*/  MUFU.TANH R41, R41 ;  /* 0x0000002900297308 */ /* 0x000e220000002400 */
[----:B-1----:R-:W-:-:S04]  /*26c0*/  FSEL R101, R40, -INF , P5 ;  /* 0xff80000028657808 */ /* 0x002fc80002800000 */
[----:B------:R-:W-:-:S03]  /*26d0*/  FMNMX.FTZ R12, R101, R12, !PT ;  /* 0x0000000c650c7209 */ /* 0x000fc60007810000 */
[----:B------:R-:W1:Y:S01]  /*26e0*/  MUFU.TANH R38, R38 ;  /* 0x0000002600267308 */ /* 0x000e620000002400 */
[----:B---3--:R-:W-:Y:S02]  /*26f0*/  FSEL R21, R21, -INF , P2 ;  /* 0xff80000015157808 */ /* 0x008fe40001000000 */
[----:B------:R-:W-:-:S05]  /*2700*/  ISETP.GT.AND P2, PT, R6, 0x28, PT ;  /* 0x000000280600780c */ /* 0x000fca0003f44270 */
        /* <DEDUP_REMOVED lines=125> */
[----:B------:R-:W-:Y:S01]  /*2ee0*/  ISETP.GT.AND P2, PT, R6, 0x79, PT ;  /* 0x000000790600780c */ /* 0x000fe20003f44270 */
[----:B------:R-:W-:-:S04]  /*2ef0*/  IMAD.U32 R6, RZ, RZ, UR5 ;  /* 0x00000005ff067e24 */ /* 0x000fc8000f8e00ff */
[----:B------:R-:W-:Y:S01]  /*2f00*/  MUFU.TANH R82, R82 ;  /* 0x0000005200527308 */ /* 0x000fe20000002400 */
[----:B0-----:R-:W-:-:S04]  /*2f10*/  FSEL R145, R84, -INF , P3 ;  /* 0xff80000054917808 */ /* 0x001fc80001800000 */
[----:B------:R-:W-:-:S03]  /*2f20*/  FMNMX.FTZ R12, R145, R12, !PT ;  /* 0x0000000c910c7209 */ /* 0x000fc60007810000 */
[----:B------:R-:W-:Y:S01]  /*2f30*/  MUFU.TANH R83, R83 ;  /* 0x0000005300537308 */ /* 0x000fe20000002400 */
[----:B-1----:R-:W-:-:S04]  /*2f40*/  FSEL R147, R85, -INF , P2 ;  /* 0xff80000055937808 */ /* 0x002fc80001000000 */
[----:B------:R-:W-:-:S03]  /*2f50*/  FMNMX.FTZ R12, R147, R12, !PT ;  /* 0x0000000c930c7209 */ /* 0x000fc60007810000 */
[----:B------:R-:W-:Y:S02]  /*2f60*/  MUFU.TANH R86, R86 ;  /* 0x0000005600567308 */ /* 0x000fe40000002400 */
[----:B------:R-:W0:Y:S06]  /*2f70*/  SHFL.BFLY PT, R9, R12, 0x2, 0x1f ;  /* 0x0c401f000c097f89 */ /* 0x000e2c00000e0000 */
[----:B------:R-:W1:Y:S02]  /*2f80*/  MUFU.TANH R87, R87 ;  /* 0x0000005700577308 */ /* 0x000e640000002400 */
[----:B-1----:R-:W-:-:S02]  /*2f90*/  FSEL R87, R87, -INF , P2 ;  /* 0xff80000057577808 */ /* 0x002fc40001000000 */
[----:B0-----:R-:W-:-:S05]  /*2fa0*/  FMNMX.FTZ R14, R12, R9, !PT ;  /* 0x000000090c0e7209 */ /* 0x001fca0007810000 */
[----:B------:R-:W0:Y:S02]  /*2fb0*/  SHFL.BFLY PT, R9, R14, 0x1, 0x1f ;  /* 0x0c201f000e097f89 */ /* 0x000e2400000e0000 */
[----:B0-----:R-:W-:-:S04]  /*2fc0*/  FMNMX.FTZ R9, R14, R9, !PT ;  /* 0x000000090e097209 */ /* 0x001fc80007810000 */
[C---:B------:R-:W-:Y:S01]  /*2fd0*/  FSETP.NEU.FTZ.AND P0, PT, R9.reuse, -INF , PT ;  /* 0xff8000000900780b */ /* 0x040fe20003f1d000 */
[----:B------:R-:W-:-:S05]  /*2fe0*/  FMUL.FTZ R20, R9, R6 ;  /* 0x0000000609147220 */ /* 0x000fca0000410000 */
[----:B------:R-:W-:Y:S02]  /*2ff0*/  FSEL R20, R20, RZ, P0 ;  /* 0x000000ff14147208 */ /* 0x000fe40000000000 */
[----:B------:R-:W-:Y:S02]  /*3000*/  ISETP.NE.AND P0, PT, R8, RZ, PT ;  /* 0x000000ff0800720c */ /* 0x000fe40003f05270 */
[----:B------:R-:W0:Y:S01]  /*3010*/  MUFU.TANH R8, R79 ;  /* 0x0000004f00087308 */ /* 0x000e220000002400 */
[--C-:B------:R-:W-:Y:S01]  /*3020*/  FFMA.FTZ R67, R10, R6, -R20.reuse ;  /* 0x000000060a437223 */ /* 0x100fe20000010814 */
[----:B------:R-:W-:Y:S01]  /*3030*/  FMNMX.FTZ R10, R5, R4, !PT ;  /* 0x00000004050a7209 */ /* 0x000fe20007810000 */
[-CC-:B------:R-:W-:Y:S01]  /*3040*/  FFMA.FTZ R182, R89, R6.reuse, -R20.reuse ;  /* 0x0000000659b67223 */ /* 0x180fe20000010814 */
        /* <DEDUP_REMOVED lines=8> */
[----:B------:R-:W-:Y:S01]  /*30d0*/  MUFU.EX2 R67, R67 ;  /* 0x0000004300437308 */ /* 0x000fe20000000800 */
[----:B------:R-:W-:Y:S01]  /*30e0*/  FSEL R95, R86, -INF , P3 ;  /* 0xff800000565f7808 */ /* 0x000fe20001800000 */
[--C-:B------:R-:W-:Y:S01]  /*30f0*/  FFMA.FTZ R178, R97, R6, -R20.reuse ;  /* 0x0000000661b27223 */ /* 0x100fe20000010814 */
[----:B------:R-:W-:Y:S01]  /*3100*/  FMNMX.FTZ R10, R15, R10, !PT ;  /* 0x0000000a0f0a7209 */ /* 0x000fe20007810000 */
[-CC-:B------:R-:W-:Y:S01]  /*3110*/  FFMA.FTZ R73, R99, R6.reuse, -R20.reuse ;  /* 0x0000000663497223 */ /* 0x180fe20000010814 */
[----:B0-----:R-:W-:Y:S01]  /*3120*/  FSEL R89, R8, -INF , P6 ;  /* 0xff80000008597808 */ /* 0x001fe20003000000 */
[--C-:B------:R-:W-:Y:S01]  /*3130*/  FFMA.FTZ R172, R101, R6, -R20.reuse ;  /* 0x0000000665ac7223 */ /* 0x100fe20000010814 */
[----:B------:R-:W-:Y:S01]  /*3140*/  FMNMX.FTZ R10, R21, R10, !PT ;  /* 0x0000000a150a7209 */ /* 0x000fe20007810000 */
[----:B------:R-:W0:Y:S01]  /*3150*/  MUFU.EX2 R180, R180 ;  /* 0x000000b400b47308 */ /* 0x000e220000000800 */
        /* <DEDUP_REMOVED lines=35> */
[----:B------:R-:W-:Y:S01]  /*3390*/  FFMA.FTZ R20, R147, R6, -R20 ;  /* 0x0000000693147223 */ /* 0x000fe20000010814 */
[--C-:B------:R-:W-:Y:S01]  /*33a0*/  IMAD.MOV.U32 R147, RZ, RZ, R151.reuse ;  /* 0x000000ffff937224 */ /* 0x100fe200078e0097 */
[-C--:B------:R-:W-:Y:S01]  /*33b0*/  MOV R121, R151.reuse ;  /* 0x0000009700797202 */ /* 0x080fe20000000f00 */
[--C-:B------:R-:W-:Y:S01]  /*33c0*/  IMAD.MOV.U32 R125, RZ, RZ, R151.reuse ;  /* 0x000000ffff7d7224 */ /* 0x100fe200078e0097 */
[----:B------:R-:W-:Y:S01]  /*33d0*/  FMNMX.FTZ R10, R43, R10, !PT ;  /* 0x0000000a2b0a7209 */ /* 0x000fe20007810000 */
[----:B------:R-:W2:Y:S01]  /*33e0*/  MUFU.EX2 R178, R178 ;  /* 0x000000b200b27308 */ /* 0x000ea20000000800 */
[--C-:B------:R-:W-:Y:S01]  /*33f0*/  IMAD.MOV.U32 R123, RZ, RZ, R151.reuse ;  /* 0x000000ffff7b7224 */ /* 0x100fe200078e0097 */
[-C--:B------:R-:W-:Y:S01]  /*3400*/  MOV R113, R151.reuse ;  /* 0x0000009700717202 */ /* 0x080fe20000000f00 */
[--C-:B------:R-:W-:Y:S01]  /*3410*/  IMAD.MOV.U32 R119, RZ, RZ, R151.reuse ;  /* 0x000000ffff777224 */ /* 0x100fe200078e0097 */
[----:B------:R-:W-:Y:S01]  /*3420*/  FMNMX.FTZ R10, R45, R10, !PT ;  /* 0x0000000a2d0a7209 */ /* 0x000fe20007810000 */
[--C-:B------:R-:W-:Y:S01]  /*3430*/  IMAD.MOV.U32 R117, RZ, RZ, R151.reuse ;  /* 0x000000ffff757224 */ /* 0x100fe200078e0097 */
[----:B------:R-:W-:Y:S01]  /*3440*/  MOV R105, R151 ;  /* 0x0000009700697202 */ /* 0x000fe20000000f00 */
[--C-:B------:R-:W-:Y:S01]  /*3450*/  IMAD.MOV.U32 R115, RZ, RZ, R151.reuse ;  /* 0x000000ffff737224 */ /* 0x100fe200078e0097 */
[----:B------:R-:W-:Y:S01]  /*3460*/  FMNMX.FTZ R10, R47, R10, !PT ;  /* 0x0000000a2f0a7209 */ /* 0x000fe20007810000 */
[----:B------:R-:W-:Y:S01]  /*3470*/  MUFU.EX2 R73, R73 ;  /* 0x0000004900497308 */ /* 0x000fe20000000800 */
[----:B------:R-:W-:-:S02]  /*3480*/  IMAD.MOV.U32 R111, RZ, RZ, R151 ;  /* 0x000000ffff6f7224 */ /* 0x000fc400078e0097 */
[----:B------:R-:W-:Y:S01]  /*3490*/  FMNMX.FTZ R10, R49, R10, !PT ;  /* 0x0000000a310a7209 */ /* 0x000fe20007810000 */
[--C-:B------:R-:W-:Y:S02]  /*34a0*/  IMAD.MOV.U32 R109, RZ, RZ, R151.reuse ;  /* 0x000000ffff6d7224 */ /* 0x100fe400078e0097 */
[--C-:B------:R-:W-:Y:S01]  /*34b0*/  IMAD.MOV.U32 R107, RZ, RZ, R151.reuse ;  /* 0x000000ffff6b7224 */ /* 0x100fe200078e0097 */
[----:B------:R-:W-:Y:S01]  /*34c0*/  FMNMX.FTZ R10, R51, R10, !PT ;  /* 0x0000000a330a7209 */ /* 0x000fe20007810000 */
[----:B------:R-:W-:Y:S01]  /*34d0*/  MUFU.EX2 R172, R172 ;  /* 0x000000ac00ac7308 */ /* 0x000fe20000000800 */
[--C-:B------:R-:W-:Y:S02]  /*34e0*/  IMAD.MOV.U32 R103, RZ, RZ, R151.reuse ;  /* 0x000000ffff677224 */ /* 0x100fe400078e0097 */
[----:B------:R-:W-:Y:S01]  /*34f0*/  FMNMX.FTZ R10, R53, R10, !PT ;  /* 0x0000000a350a7209 */ /* 0x000fe20007810000 */
[--C-:B------:R-:W-:Y:S02]  /*3500*/  IMAD.MOV.U32 R101, RZ, RZ, R151.reuse ;  /* 0x000000ffff657224 */ /* 0x100fe400078e0097 */
[--C-:B------:R-:W-:Y:S01]  /*3510*/  IMAD.MOV.U32 R99, RZ, RZ, R151.reuse ;  /* 0x000000ffff637224 */ /* 0x100fe200078e0097 */
[----:B------:R-:W-:Y:S01]  /*3520*/  FMNMX.FTZ R10, R55, R10, !PT ;  /* 0x0000000a370a7209 */ /* 0x000fe20007810000 */
[----:B------:R-:W-:Y:S01]  /*3530*/  MUFU.EX2 R75, R75 ;  /* 0x0000004b004b7308 */ /* 0x000fe20000000800 */
[----:B------:R-:W-:-:S02]  /*3540*/  IMAD.MOV.U32 R97, RZ, RZ, R151 ;  /* 0x000000ffff617224 */ /* 0x000fc400078e0097 */
        /* <DEDUP_REMOVED lines=14> */
[----:B------:R-:W-:Y:S04]  /*3630*/  MUFU.EX2 R170, R170 ;  /* 0x000000aa00aa7308 */ /* 0x000fe80000000800 */
[----:B------:R-:W0:Y:S04]  /*3640*/  SHFL.BFLY PT, R11, R10, 0x2, 0x1f ;  /* 0x0c401f000a0b7f89 */ /* 0x000e2800000e0000 */
[----:B------:R-:W-:Y:S08]  /*3650*/  MUFU.EX2 R81, R81 ;  /* 0x0000005100517308 */ /* 0x000ff00000000800 */
[----:B------:R-:W-:Y:S08]  /*3660*/  MUFU.EX2 R152, R152 ;  /* 0x0000009800987308 */ /* 0x000ff00000000800 */
[----:B------:R-:W-:Y:S01]  /*3670*/  MUFU.EX2 R83, R83 ;  /* 0x0000005300537308 */ /* 0x000fe20000000800 */
[----:B0-----:R-:W-:-:S07]  /*3680*/  FMNMX.FTZ R8, R10, R11, !PT ;  /* 0x0000000b0a087209 */ /* 0x001fce0007810000 */
[----:B------:R-:W-:Y:S01]  /*3690*/  MUFU.EX2 R154, R154 ;  /* 0x0000009a009a7308 */ /* 0x000fe20000000800 */
[----:B------:R-:W0:Y:S07]  /*36a0*/  SHFL.BFLY PT, R11, R8, 0x1, 0x1f ;  /* 0x0c201f00080b7f89 */ /* 0x000e2e00000e0000 */
[----:B------:R-:W-:Y:S08]  /*36b0*/  MUFU.EX2 R85, R85 ;  /* 0x0000005500557308 */ /* 0x000ff00000000800 */
[----:B------:R-:W-:Y:S08]  /*36c0*/  MUFU.EX2 R156, R156 ;  /* 0x0000009c009c7308 */ /* 0x000ff00000000800 */
[----:B------:R-:W-:Y:S01]  /*36d0*/  MUFU.EX2 R127, R127 ;  /* 0x0000007f007f7308 */ /* 0x000fe20000000800 */
[----:B0-----:R-:W-:-:S04]  /*36e0*/  FMNMX.FTZ R11, R8, R11, !PT ;  /* 0x0000000b080b7209 */ /* 0x001fc80007810000 */
[C---:B------:R-:W-:Y:S01]  /*36f0*/  FSETP.NEU.FTZ.AND P2, PT, R11.reuse, -INF , PT ;  /* 0xff8000000b00780b */ /* 0x040fe20003f5d000 */
[----:B------:R-:W-:Y:S02]  /*3700*/  FMUL.FTZ R8, R11, R6 ;  /* 0x000000060b087220 */ /* 0x000fe40000410000 */
[----:B------:R-:W-:Y:S03]  /*3710*/  MUFU.EX2 R129, R129 ;  /* 0x0000008100817308 */ /* 0x000fe60000000800 */
[----:B------:R-:W-:Y:S02]  /*3720*/  FSEL R8, R8, RZ, P2 ;  /* 0x000000ff08087208 */ /* 0x000fe40001000000 */
[----:B------:R-:W-:-:S03]  /*3730*/  PLOP3.LUT P2, PT, PT, PT, UP0, 0x80, 0x0 ;  /* 0x000000000000781c */ /* 0x000fc60003f4f008 */
        /* <DEDUP_REMOVED lines=13> */
[----:B0-----:R-:W-:Y:S01]  /*3810*/  FADD.FTZ R13, R180, R67 ;  /* 0x00000043b40d7221 */ /* 0x001fe20000010000 */
[-CC-:B------:R-:W-:Y:S01]  /*3820*/  FFMA.FTZ R35, R35, R6.reuse, -R8.reuse ;  /* 0x0000000623237223 */ /* 0x180fe20000010808 */
[-CC-:B------:R-:W-:Y:S01]  /*3830*/  FFMA.FTZ R37, R37, R6.reuse, -R8.reuse ;  /* 0x0000000625257223 */ /* 0x180fe20000010808 */
[-CC-:B------:R-:W-:Y:S01]  /*3840*/  FFMA.FTZ R39, R39, R6.reuse, -R8.reuse ;  /* 0x0000000627277223 */ /* 0x180fe20000010808 */
[-CC-:B------:R-:W-:Y:S01]  /*3850*/  FFMA.FTZ R41, R41, R6.reuse, -R8.reuse ;  /* 0x0000000629297223 */ /* 0x180fe20000010808 */
[-CC-:B------:R-:W-:Y:S01]  /*3860*/  FFMA.FTZ R43, R43, R6.reuse, -R8.reuse ;  /* 0x000000062b2b7223 */ /* 0x180fe20000010808 */
[-CC-:B------:R-:W-:Y:S01]  /*3870*/  FFMA.FTZ R45, R45, R6.reuse, -R8.reuse ;  /* 0x000000062d2d7223 */ /* 0x180fe20000010808 */
[----:B------:R-:W0:Y:S01]  /*3880*/  MUFU.EX2 R5, R5 ;  /* 0x0000000500057308 */ /* 0x000e220000000800 */
[----:B-1----:R-:W-:Y:S01]  /*3890*/  FADD.FTZ R4, R182, R13 ;  /* 0x0000000db6047221 */ /* 0x002fe20000010000 */
[-CC-:B------:R-:W-:Y:S01]  /*38a0*/  FFMA.FTZ R47, R47, R6.reuse, -R8.reuse ;  /* 0x000000062f2f7223 */ /* 0x180fe20000010808 */
[-CC-:B------:R-:W-:Y:S01]  /*38b0*/  FFMA.FTZ R49, R49, R6.reuse, -R8.reuse ;  /* 0x0000000631317223 */ /* 0x180fe20000010808 */
[-C--:B------:R-:W-:Y:S01]  /*38c0*/  FFMA.FTZ R51, R51, R6.reuse, -R8 ;  /* 0x0000000633337223 */ /* 0x080fe20000010808 */
[----:B---3--:R-:W-:Y:S01]  /*38d0*/  FADD.FTZ R13, R69, R4 ;  /* 0x00000004450d7221 */ /* 0x008fe20000010000 */
[-CC-:B------:R-:W-:Y:S01]  /*38e0*/  FFMA.FTZ R53, R53, R6.reuse, -R8.reuse ;  /* 0x0000000635357223 */ /* 0x180fe20000010808 */
[-CC-:B------:R-:W-:Y:S01]  /*38f0*/  FFMA.FTZ R55, R55, R6.reuse, -R8.reuse ;  /* 0x0000000637377223 */ /* 0x180fe20000010808 */
[----:B------:R-:W1:Y:S01]  /*3900*/  MUFU.EX2 R7, R7 ;  /* 0x0000000700077308 */ /* 0x000e620000000800 */
[----:B----4-:R-:W-:Y:S01]  /*3910*/  FADD.FTZ R4, R176, R13 ;  /* 0x0000000db0047221 */ /* 0x010fe20000010000 */
[-CC-:B------:R-:W-:Y:S01]  /*3920*/  FFMA.FTZ R57, R57, R6.reuse, -R8.reuse ;  /* 0x0000000639397223 */ /* 0x180fe20000010808 */
[-CC-:B------:R-:W-:Y:S01]  /*3930*/  FFMA.FTZ R59, R59, R6.reuse, -R8.reuse ;  /* 0x000000063b3b7223 */ /* 0x180fe20000010808 */
[-C--:B------:R-:W-:Y:S01]  /*3940*/  FFMA.FTZ R61, R61, R6.reuse, -R8 ;  /* 0x000000063d3d7223 */ /* 0x080fe20000010808 */
[----:B-----5:R-:W-:Y:S01]  /*3950*/  FADD.FTZ R13, R71, R4 ;  /* 0x00000004470d7221 */ /* 0x020fe20000010000 */
[-CC-:B------:R-:W-:Y:S01]  /*3960*/  FFMA.FTZ R63, R63, R6.reuse, -R8.reuse ;  /* 0x000000063f3f7223 */ /* 0x180fe20000010808 */
[-C--:B------:R-:W-:Y:S01]  /*3970*/  FFMA.FTZ R65, R65, R6.reuse, -R8 ;  /* 0x0000000641417223 */ /* 0x080fe20000010808 */
[----:B------:R-:W3:Y:S01]  /*3980*/  MUFU.EX2 R15, R15 ;  /* 0x0000000f000f7308 */ /* 0x000ee20000000800 */
[----:B--2---:R-:W-:Y:S01]  /*3990*/  FADD.FTZ R36, R178, R13 ;  /* 0x0000000db2247221 */ /* 0x004fe20000010000 */
[----:B0-----:R-:W-:Y:S01]  /*39a0*/  FADD.FTZ R4, R5, R10 ;  /* 0x0000000a05047221 */ /* 0x001fe20000010000 */
[-CC-:B------:R-:W-:Y:S01]  /*39b0*/  FFMA.FTZ R89, R89, R6.reuse, -R8.reuse ;  /* 0x0000000659597223 */ /* 0x180fe20000010808 */
[-CC-:B------:R-:W-:Y:S01]  /*39c0*/  FFMA.FTZ R91, R91, R6.reuse, -R8.reuse ;  /* 0x000000065b5b7223 */ /* 0x180fe20000010808 */
[-CC-:B------:R-:W-:Y:S01]  /*39d0*/  FFMA.FTZ R93, R93, R6.reuse, -R8.reuse ;  /* 0x000000065d5d7223 */ /* 0x180fe20000010808 */
[-CC-:B------:R-:W-:Y:S01]  /*39e0*/  FFMA.FTZ R95, R95, R6.reuse, -R8.reuse ;  /* 0x000000065f5f7223 */ /* 0x180fe20000010808 */
[----:B------:R-:W-:Y:S01]  /*39f0*/  FFMA.FTZ R87, R87, R6, -R8 ;  /* 0x0000000657577223 */ /* 0x000fe20000010808 */
[----:B------:R0:W2:Y:S01]  /*3a00*/  MUFU.EX2 R14, R21 ;  /* 0x00000015000e7308 */ /* 0x0000a20000000800 */
[----:B-1----:R-:W-:Y:S01]  /*3a10*/  FADD.FTZ R13, R7, R4 ;  /* 0x00000004070d7221 */ /* 0x002fe20000010000 */
[----:B------:R-:W-:Y:S01]  /*3a20*/  F2FP.BF16.F32.PACK_AB R181, R10, R5 ;  /* 0x000000050ab5723e */ /* 0x000fe200000010ff */
[----:B------:R-:W-:Y:S01]  /*3a30*/  IMAD.MOV.U32 R5, RZ, RZ, 0x3f800000 ;  /* 0x3f800000ff057424 */ /* 0x000fe200078e00ff */
[C---:B------:R-:W-:Y:S01]  /*3a40*/  F2FP.BF16.F32.PACK_AB R183, R12.reuse, R7 ;  /* 0x000000070cb7723e */ /* 0x040fe200000010ff */
[----:B------:R-:W-:Y:S01]  /*3a50*/  FADD.FTZ R4, R12, R13 ;  /* 0x0000000d0c047221 */ /* 0x000fe20000010000 */
[----:B------:R-:W-:Y:S01]  /*3a60*/  F2FP.BF16.F32.PACK_AB R180, R67, R180 ;  /* 0x000000b443b4723e */ /* 0x000fe200000010ff */
[----:B------:R-:W-:Y:S01]  /*3a70*/  IMAD.MOV.U32 R7, RZ, RZ, 0x3f800000 ;  /* 0x3f800000ff077424 */ /* 0x000fe200078e00ff */
[----:B------:R-:W1:Y:S01]  /*3a80*/  MUFU.EX2 R25, R25 ;  /* 0x0000001900197308 */ /* 0x000e620000000800 */
[----:B0-----:R-:W-:Y:S01]  /*3a90*/  FADD.FTZ R21, R73, R36 ;  /* 0x0000002449157221 */ /* 0x001fe20000010000 */
[----:B---3--:R-:W-:Y:S01]  /*3aa0*/  FADD.FTZ R13, R15, R4 ;  /* 0x000000040f0d7221 */ /* 0x008fe20000010000 */
[----:B------:R-:W-:-:S02]  /*3ab0*/  F2FP.BF16.F32.PACK_AB R182, R69, R182 ;  /* 0x000000b645b6723e */ /* 0x000fc400000010ff */
[----:B------:R-:W-:Y:S01]  /*3ac0*/  FADD.FTZ R38, R172, R21 ;  /* 0x00000015ac267221 */ /* 0x000fe20000010000 */
[----:B------:R-:W-:Y:S02]  /*3ad0*/  F2FP.BF16.F32.PACK_AB R176, R71, R176 ;  /* 0x000000b047b0723e */ /* 0x000fe400000010ff */
[----:B------:R-:W0:Y:S01]  /*3ae0*/  MUFU.EX2 R24, R27 ;  /* 0x0000001b00187308 */ /* 0x000e220000000800 */
[----:B------:R-:W-:Y:S01]  /*3af0*/  FADD.FTZ R21, R75, R38 ;  /* 0x000000264b157221 */ /* 0x000fe20000010000 */
[----:B--2---:R-:W-:Y:S01]  /*3b00*/  FADD.FTZ R4, R14, R13 ;  /* 0x0000000d0e047221 */ /* 0x004fe20000010000 */
[----:B------:R-:W-:Y:S02]  /*3b10*/  F2FP.BF16.F32.PACK_AB R178, R73, R178 ;  /* 0x000000b249b2723e */ /* 0x000fe400000010ff */
[----:B------:R-:W-:Y:S01]  /*3b20*/  FADD.FTZ R38, R174, R21 ;  /* 0x00000015ae267221 */ /* 0x000fe20000010000 */
[----:B------:R-:W-:Y:S02]  /*3b30*/  F2FP.BF16.F32.PACK_AB R172, R75, R172 ;  /* 0x000000ac4bac723e */ /* 0x000fe400000010ff */
[----:B------:R-:W2:Y:S01]  /*3b40*/  MUFU.EX2 R29, R29 ;  /* 0x0000001d001d7308 */ /* 0x000ea20000000800 */
[----:B------:R-:W-:Y:S01]  /*3b50*/  FADD.FTZ R21, R77, R38 ;  /* 0x000000264d157221 */ /* 0x000fe20000010000 */
[----:B-1----:R-:W-:Y:S01]  /*3b60*/  FADD.FTZ R13, R25, R4 ;  /* 0x00000004190d7221 */ /* 0x002fe20000010000 */
[----:B------:R-:W-:-:S02]  /*3b70*/  F2FP.BF16.F32.PACK_AB R174, R77, R174 ;  /* 0x000000ae4dae723e */ /* 0x000fc400000010ff */
[----:B------:R-:W-:Y:S01]  /*3b80*/  FADD.FTZ R40, R168, R21 ;  /* 0x00000015a8287221 */ /* 0x000fe20000010000 */
[C---:B------:R-:W-:Y:S02]  /*3b90*/  F2FP.BF16.F32.PACK_AB R168, R79.reuse, R168 ;  /* 0x000000a84fa8723e */ /* 0x040fe400000010ff */
[----:B------:R-:W1:Y:S01]  /*3ba0*/  MUFU.EX2 R26, R31 ;  /* 0x0000001f001a7308 */ /* 0x000e620000000800 */
[----:B0-----:R-:W-:Y:S01]  /*3bb0*/  FADD.FTZ R4, R24, R13 ;  /* 0x0000000d18047221 */ /* 0x001fe20000010000 */
[----:B------:R-:W-:Y:S01]  /*3bc0*/  FADD.FTZ R21, R79, R40 ;  /* 0x000000284f157221 */ /* 0x000fe20000010000 */
[----:B------:R-:W-:Y:S02]  /*3bd0*/  F2FP.BF16.F32.PACK_AB R177, R14, R15 ;  /* 0x0000000f0eb1723e */ /* 0x000fe400000010ff */
[----:B------:R-:W-:Y:S01]  /*3be0*/  F2FP.BF16.F32.PACK_AB R179, R24, R25 ;  /* 0x0000001918b3723e */ /* 0x000fe200000010ff */
[----:B------:R-:W-:Y:S01]  /*3bf0*/  FADD.FTZ R40, R170, R21 ;  /* 0x00000015aa287221 */ /* 0x000fe20000010000 */
[----:B------:R-:W-:Y:S01]  /*3c00*/  F2FP.BF16.F32.PACK_AB R170, R81, R170 ;  /* 0x000000aa51aa723e */ /* 0x000fe200000010ff */
[----:B------:R-:W0:Y:S01]  /*3c10*/  MUFU.EX2 R33, R33 ;  /* 0x0000002100217308 */ /* 0x000e220000000800 */
[----:B--2---:R-:W-:-:S07]  /*3c20*/  FADD.FTZ R13, R29, R4 ;  /* 0x000000041d0d7221 */ /* 0x004fce0000010000 */
[----:B------:R-:W2:Y:S01]  /*3c30*/  MUFU.EX2 R28, R35 ;  /* 0x00000023001c7308 */ /* 0x000ea20000000800 */
[C---:B-1----:R-:W-:Y:S01]  /*3c40*/  FADD.FTZ R4, R26.reuse, R13 ;  /* 0x0000000d1a047221 */ /* 0x042fe20000010000 */
[----:B------:R-:W-:Y:S01]  /*3c50*/  FADD.FTZ R13, R81, R40 ;  /* 0x00000028510d7221 */ /* 0x000fe20000010000 */
[----:B------:R-:W-:-:S03]  /*3c60*/  F2FP.BF16.F32.PACK_AB R173, R26, R29 ;  /* 0x0000001d1aad723e */ /* 0x000fc600000010ff */
[----:B------:R-:W-:Y:S01]  /*3c70*/  FADD.FTZ R42, R152, R13 ;  /* 0x0000000d982a7221 */ /* 0x000fe20000010000 */
[----:B------:R-:W-:Y:S01]  /*3c80*/  F2FP.BF16.F32.PACK_AB R152, R83, R152 ;  /* 0x000000985398723e */ /* 0x000fe200000010ff */
[----:B------:R-:W1:Y:S01]  /*3c90*/  MUFU.EX2 R37, R37 ;  /* 0x0000002500257308 */ /* 0x000e620000000800 */
[----:B0-----:R-:W-:Y:S01]  /*3ca0*/  FADD.FTZ R3, R33, R4 ;  /* 0x0000000421037221 */ /* 0x001fe20000010000 */
[----:B------:R-:W-:-:S04]  /*3cb0*/  FADD.FTZ R13, R83, R42 ;  /* 0x0000002a530d7221 */ /* 0x000fc80000010000 */
[----:B------:R-:W-:Y:S01]  /*3cc0*/  FADD.FTZ R42, R154, R13 ;  /* 0x0000000d9a2a7221 */ /* 0x000fe20000010000 */
[C---:B------:R-:W-:Y:S01]  /*3cd0*/  F2FP.BF16.F32.PACK_AB R154, R85.reuse, R154 ;  /* 0x0000009a559a723e */ /* 0x040fe200000010ff */
[----:B------:R-:W0:Y:S01]  /*3ce0*/  MUFU.EX2 R30, R39 ;  /* 0x00000027001e7308 */ /* 0x000e220000000800 */
[C---:B--2---:R-:W-:Y:S01]  /*3cf0*/  FADD.FTZ R4, R28.reuse, R3 ;  /* 0x000000031c047221 */ /* 0x044fe20000010000 */
[----:B------:R-:W-:Y:S01]  /*3d00*/  FADD.FTZ R13, R85, R42 ;  /* 0x0000002a550d7221 */ /* 0x000fe20000010000 */
[----:B------:R-:W-:-:S03]  /*3d10*/  F2FP.BF16.F32.PACK_AB R175, R28, R33 ;  /* 0x000000211caf723e */ /* 0x000fc600000010ff */
[----:B------:R-:W-:Y:S01]  /*3d20*/  FADD.FTZ R42, R156, R13 ;  /* 0x0000000d9c2a7221 */ /* 0x000fe20000010000 */
[----:B------:R-:W-:Y:S01]  /*3d30*/  F2FP.BF16.F32.PACK_AB R156, R127, R156 ;  /* 0x0000009c7f9c723e */ /* 0x000fe200000010ff */
[----:B------:R-:W2:Y:S01]  /*3d40*/  MUFU.EX2 R41, R41 ;  /* 0x0000002900297308 */ /* 0x000ea20000000800 */
[----:B-1----:R-:W-:Y:S01]  /*3d50*/  FADD.FTZ R3, R37, R4 ;  /* 0x0000000425037221 */ /* 0x002fe20000010000 */
[----:B------:R-:W-:Y:S01]  /*3d60*/  FADD.FTZ R42, R127, R42 ;  /* 0x0000002a7f2a7221 */ /* 0x000fe20000010000 */
[----:B------:R-:W-:-:S03]  /*3d70*/  IMAD.MOV.U32 R127, RZ, RZ, R151 ;  /* 0x000000ffff7f7224 */ /* 0x000fc600078e0097 */
[----:B------:R-:W-:Y:S02]  /*3d80*/  FADD.FTZ R13, R129, R42 ;  /* 0x0000002a810d7221 */ /* 0x000fe40000010000 */
[----:B------:R-:W1:Y:S01]  /*3d90*/  MUFU.EX2 R32, R43 ;  /* 0x0000002b00207308 */ /* 0x000e620000000800 */
[C---:B0-----:R-:W-:Y:S01]  /*3da0*/  FADD.FTZ R4, R30.reuse, R3 ;  /* 0x000000031e047221 */ /* 0x041fe20000010000 */
[----:B------:R-:W-:-:S06]  /*3db0*/  F2FP.BF16.F32.PACK_AB R169, R30, R37 ;  /* 0x000000251ea9723e */ /* 0x000fcc00000010ff */
[----:B------:R-:W0:Y:S01]  /*3dc0*/  MUFU.EX2 R45, R45 ;  /* 0x0000002d002d7308 */ /* 0x000e220000000800 */
[----:B--2---:R-:W-:-:S07]  /*3dd0*/  FADD.FTZ R3, R41, R4 ;  /* 0x0000000429037221 */ /* 0x004fce0000010000 */
[----:B------:R-:W2:Y:S01]  /*3de0*/  MUFU.EX2 R34, R47 ;  /* 0x0000002f00227308 */ /* 0x000ea20000000800 */
[C---:B-1----:R-:W-:Y:S01]  /*3df0*/  FADD.FTZ R4, R32.reuse, R3 ;  /* 0x0000000320047221 */ /* 0x042fe20000010000 */
[----:B------:R-:W-:-:S06]  /*3e00*/  F2FP.BF16.F32.PACK_AB R171, R32, R41 ;  /* 0x0000002920ab723e */ /* 0x000fcc00000010ff */
[----:B------:R1:W3:Y:S01]  /*3e10*/  MUFU.EX2 R158, R131 ;  /* 0x00000083009e7308 */ /* 0x0002e20000000800 */
[----:B0-----:R-:W-:-:S07]  /*3e20*/  FADD.FTZ R3, R45, R4 ;  /* 0x000000042d037221 */ /* 0x001fce0000010000 */
[----:B------:R-:W0:Y:S01]  /*3e30*/  MUFU.EX2 R49, R49 ;  /* 0x0000003100317308 */ /* 0x000e220000000800 */
[C---:B--2---:R-:W-:Y:S01]  /*3e40*/  FADD.FTZ R4, R34.reuse, R3 ;  /* 0x0000000322047221 */ /* 0x044fe20000010000 */
[----:B------:R-:W-:Y:S01]  /*3e50*/  F2FP.BF16.F32.PACK_AB R153, R34, R45 ;  /* 0x0000002d2299723e */ /* 0x000fe200000010ff */
[----:B-1----:R-:W-:-:S05]  /*3e60*/  IMAD.MOV.U32 R131, RZ, RZ, R151 ;  /* 0x000000ffff837224 */ /* 0x002fca00078e0097 */
[----:B------:R-:W1:Y:S01]  /*3e70*/  MUFU.EX2 R133, R133 ;  /* 0x0000008500857308 */ /* 0x000e620000000800 */
[C---:B---3--:R-:W-:Y:S01]  /*3e80*/  FADD.FTZ R42, R158.reuse, R13 ;  /* 0x0000000d9e2a7221 */ /* 0x048fe20000010000 */
[----:B------:R-:W-:Y:S02]  /*3e90*/  F2FP.BF16.F32.PACK_AB R158, R158, R129 ;  /* 0x000000819e9e723e */ /* 0x000fe400000010ff */
[----:B------:R-:W-:-:S04]  /*3ea0*/  MOV R129, R151 ;  /* 0x0000009700817202 */ /* 0x000fc80000000f00 */
[----:B------:R-:W2:Y:S01]  /*3eb0*/  MUFU.EX2 R36, R51 ;  /* 0x0000003300247308 */ /* 0x000ea20000000800 */
[----:B0-----:R-:W-:-:S07]  /*3ec0*/  FADD.FTZ R3, R49, R4 ;  /* 0x0000000431037221 */ /* 0x001fce0000010000 */
[----:B------:R0:W3:Y:S01]  /*3ed0*/  MUFU.EX2 R160, R135 ;  /* 0x0000008700a07308 */ /* 0x0000e20000000800 */
[----:B-1----:R-:W-:-:S07]  /*3ee0*/  FADD.FTZ R13, R133, R42 ;  /* 0x0000002a850d7221 */ /* 0x002fce0000010000 */
[----:B------:R-:W1:Y:S01]  /*3ef0*/  MUFU.EX2 R53, R53 ;  /* 0x0000003500357308 */ /* 0x000e620000000800 */
[C---:B--2---:R-:W-:Y:S01]  /*3f00*/  FADD.FTZ R4, R36.reuse, R3 ;  /* 0x0000000324047221 */ /* 0x044fe20000010000 */
[----:B------:R-:W-:Y:S01]  /*3f10*/  F2FP.BF16.F32.PACK_AB R155, R36, R49 ;  /* 0x00000031249b723e */ /* 0x000fe200000010ff */
[----:B0-----:R-:W-:-:S05]  /*3f20*/  IMAD.MOV.U32 R135, RZ, RZ, R151 ;  /* 0x000000ffff877224 */ /* 0x001fca00078e0097 */
[----:B------:R-:W0:Y:S01]  /*3f30*/  MUFU.EX2 R137, R137 ;  /* 0x0000008900897308 */ /* 0x000e220000000800 */
[C---:B---3--:R-:W-:Y:S01]  /*3f40*/  FADD.FTZ R44, R160.reuse, R13 ;  /* 0x0000000da02c7221 */ /* 0x048fe20000010000 */
[----:B------:R-:W-:Y:S01]  /*3f50*/  F2FP.BF16.F32.PACK_AB R160, R160, R133 ;  /* 0x00000085a0a0723e */ /* 0x000fe200000010ff */
[----:B------:R-:W-:-:S05]  /*3f60*/  IMAD.MOV.U32 R133, RZ, RZ, R151 ;  /* 0x000000ffff857224 */ /* 0x000fca00078e0097 */
[----:B------:R-:W2:Y:S01]  /*3f70*/  MUFU.EX2 R38, R55 ;  /* 0x0000003700267308 */ /* 0x000ea20000000800 */
[----:B-1----:R-:W-:-:S07]  /*3f80*/  FADD.FTZ R3, R53, R4 ;  /* 0x0000000435037221 */ /* 0x002fce0000010000 */
        /* <DEDUP_REMOVED lines=24> */
[----:B------:R-:W1:Y:S01]  /*4110*/  MUFU.EX2 R65, R65 ;  /* 0x0000004100417308 */ /* 0x000e620000000800 */
[----:B0-----:R-:W-:-:S07]  /*4120*/  FADD.FTZ R13, R145, R46 ;  /* 0x0000002e910d7221 */ /* 0x001fce0000010000 */
[----:B------:R0:W3:Y:S01]  /*4130*/  MUFU.EX2 R42, R89 ;  /* 0x00000059002a7308 */ /* 0x0000e20000000800 */
[C---:B--2---:R-:W-:Y:S01]  /*4140*/  FADD.FTZ R46, R8.reuse, R3 ;  /* 0x00000003082e7221 */ /* 0x044fe20000010000 */
[----:B------:R-:W-:-:S06]  /*4150*/  F2FP.BF16.F32.PACK_AB R161, R8, R61 ;  /* 0x0000003d08a1723e */ /* 0x000fcc00000010ff */
[----:B------:R-:W2:Y:S01]  /*4160*/  MUFU.EX2 R91, R91 ;  /* 0x0000005b005b7308 */ /* 0x000ea20000000800 */
[----:B-1----:R-:W-:Y:S01]  /*4170*/  FADD.FTZ R3, R65, R46 ;  /* 0x0000002e41037221 */ /* 0x002fe20000010000 */
[----:B0-----:R-:W-:-:S06]  /*4180*/  IMAD.MOV.U32 R89, RZ, RZ, R151 ;  /* 0x000000ffff597224 */ /* 0x001fcc00078e0097 */
[----:B------:R0:W1:Y:S01]  /*4190*/  MUFU.EX2 R44, R93 ;  /* 0x0000005d002c7308 */ /* 0x0000620000000800 */
[C---:B---3--:R-:W-:Y:S01]  /*41a0*/  FADD.FTZ R12, R42.reuse, R3 ;  /* 0x000000032a0c7221 */ /* 0x048fe20000010000 */
[----:B------:R-:W-:-:S06]  /*41b0*/  F2FP.BF16.F32.PACK_AB R163, R42, R65 ;  /* 0x000000412aa3723e */ /* 0x000fcc00000010ff */
[----:B------:R-:W3:Y:S01]  /*41c0*/  MUFU.EX2 R95, R95 ;  /* 0x0000005f005f7308 */ /* 0x000ee20000000800 */
[----:B--2---:R-:W-:Y:S01]  /*41d0*/  FADD.FTZ R3, R91, R12 ;  /* 0x0000000c5b037221 */ /* 0x004fe20000010000 */
[----:B0-----:R-:W-:-:S06]  /*41e0*/  IMAD.MOV.U32 R93, RZ, RZ, R151 ;  /* 0x000000ffff5d7224 */ /* 0x001fcc00078e0097 */
[----:B------:R-:W0:Y:S01]  /*41f0*/  MUFU.EX2 R20, R20 ;  /* 0x0000001400147308 */ /* 0x000e220000000800 */
[C---:B-1----:R-:W-:Y:S01]  /*4200*/  FADD.FTZ R12, R44.reuse, R3 ;  /* 0x000000032c0c7221 */ /* 0x042fe20000010000 */
[----:B------:R-:W-:Y:S02]  /*4210*/  F2FP.BF16.F32.PACK_AB R165, R44, R91 ;  /* 0x0000005b2ca5723e */ /* 0x000fe400000010ff */
[----:B------:R-:W-:-:S04]  /*4220*/  MOV R91, R151 ;  /* 0x00000097005b7202 */ /* 0x000fc80000000f00 */
[----:B------:R-:W1:Y:S01]  /*4230*/  MUFU.EX2 R10, R87 ;  /* 0x00000057000a7308 */ /* 0x000e620000000800 */
[----:B---3--:R-:W-:Y:S01]  /*4240*/  FADD.FTZ R3, R95, R12 ;  /* 0x0000000c5f037221 */ /* 0x008fe20000010000 */
[C---:B0-----:R-:W-:Y:S01]  /*4250*/  F2FP.BF16.F32.PACK_AB R166, R20.reuse, R145 ;  /* 0x0000009114a6723e */ /* 0x041fe200000010ff */
[----:B------:R-:W-:Y:S01]  /*4260*/  FADD.FTZ R4, R20, R13 ;  /* 0x0000000d14047221 */ /* 0x000fe20000010000 */
[----:B------:R-:W-:Y:S02]  /*4270*/  MOV R145, R151 ;  /* 0x0000009700917202 */ /* 0x000fe40000000f00 */
[C---:B-1----:R-:W-:Y:S01]  /*4280*/  F2FP.BF16.F32.PACK_AB R167, R10.reuse, R95 ;  /* 0x0000005f0aa7723e */ /* 0x042fe200000010ff */
[----:B------:R-:W-:Y:S01]  /*4290*/  FADD.FTZ R3, R10, R3 ;  /* 0x000000030a037221 */ /* 0x000fe20000010000 */
[----:B------:R-:W-:Y:S01]  /*42a0*/  IMAD.MOV.U32 R95, RZ, RZ, R151 ;  /* 0x000000ffff5f7224 */ /* 0x000fe200078e0097 */
[----:B------:R-:W-:Y:S06]  /*42b0*/  @!P2 BRA `(.L_x_266) ;  /* 0x0000002800eca947 */ /* 0x000fec0003800000 */
[----:B------:R-:W-:Y:S01]  /*42c0*/  R2UR UR4, R2 ;  /* 0x00000000020472ca */ /* 0x000fe200000e0000 */
[----:B------:R-:W-:Y:S01]  /*42d0*/  IMAD.MOV.U32 R8, RZ, RZ, R11 ;  /* 0x000000ffff087224 */ /* 0x000fe200078e000b */
[----:B------:R-:W-:Y:S01]  /*42e0*/  MOV R5, 0x3f800000 ;  /* 0x3f80000000057802 */ /* 0x000fe20000000f00 */
[----:B------:R-:W-:Y:S01]  /*42f0*/  IMAD.MOV.U32 R12, RZ, RZ, R9 ;  /* 0x000000ffff0c7224 */ /* 0x000fe200078e0009 */
[----:B------:R-:W-:Y:S01]  /*4300*/  CS2R R150, SRZ ;  /* 0x0000000000967805 */ /* 0x000fe2000001ff00 */
[----:B------:R-:W-:Y:S01]  /*4310*/  IMAD.MOV.U32 R10, RZ, RZ, R16 ;  /* 0x000000ffff0a7224 */ /* 0x000fe200078e0010 */
        /* <DEDUP_REMOVED lines=31> */
[----:B------:R-:W-:Y:S01]  /*4510*/  UIADD3 UR5, UR45, -0x2, URZ ;  /* 0xfffffffe2d057890 */ /* 0x000fe2000fffe03f */
[----:B------:R-:W-:-:S11]  /*4520*/  ULDC UR6, c[0x0][0x9d8] ;  /* 0x0002760000067ab9 */ /* 0x000fd60000000800 */
.L_x_275:
[----:B------:R-:W-:-:S04]  /*4530*/  UIADD3 UR7, UR4, 0x1, URZ ;  /* 0x0000000104077890 */ /* 0x000fc8000fffe03f */
[----:B------:R-:W-:-:S04]  /*4540*/  UISETP.NE.AND UP0, UPT, UR7, 0x2, UPT ;  /* 0x000000020700788c */ /* 0x000fc8000bf05270 */
[----:B------:R-:W-:Y:S02]  /*4550*/  USEL UR10, URZ, 0x1, UP0 ;  /* 0x000000013f0a7887 */ /* 0x000fe40008000000 */
[----:B------:R-:W-:-:S04]  /*4560*/  USEL UR7, UR7, URZ, UP0 ;  /* 0x0000003f07077287 */ /* 0x000fc80008000000 */
[----:B------:R-:W-:Y:S02]  /*4570*/  LOP3.LUT R16, R10, UR10, RZ, 0x3c, !PT ;  /* 0x0000000a0a107c12 */ /* 0x000fe4000f8e3cff */
[----:B------:R-:W-:Y:S01]  /*4580*/  IMAD.U32 R2, RZ, RZ, UR7 ;  /* 0x00000007ff027e24 */ /* 0x000fe2000f8e00ff */
[----:B------:R-:W-:Y:S06]  /*4590*/  @!P0 BRA `(.L_x_267) ;  /* 0x0000000000048947 */ /* 0x000fec0003800000 */
[----:B------:R-:W-:Y:S01]  /*45a0*/  BPT.TRAP 0x1 ;  /* 0x000000040000795c */ /* 0x000fe20000300000 */
.L_x_267:
[----:B------:R-:W0:Y:S01]  /*45b0*/  S2UR UR11, SR_CgaCtaId ;  /* 0x00000000000b79c3 */ /* 0x000e220000008800 */
[----:B------:R-:W-:Y:S01]  /*45c0*/  UMOV UR10, 0x400 ;  /* 0x00000400000a7882 */ /* 0x000fe20000000000 */
[----:B------:R-:W-:Y:S01]  /*45d0*/  SHF.L.U32 R6, R16, 0x1f, RZ ;  /* 0x0000001f10067819 */ /* 0x000fe200000006ff */
[----:B0-----:R-:W-:-:S06]  /*45e0*/  ULEA UR10, UR11, UR10, 0x18 ;  /* 0x0000000a0b0a7291 */ /* 0x001fcc000f8ec03f */
[----:B------:R-:W-:-:S05]  /*45f0*/  IMAD.U32 R0, RZ, RZ, UR10 ;  /* 0x0000000aff007e24 */ /* 0x000fca000f8e00ff */
[----:B------:R-:W-:-:S13]  /*4600*/  R2UR UR10, R0 ;  /* 0x00000000000a72ca */ /* 0x000fda00000e0000 */
[----:B------:R-:W-:-:S09]  /*4610*/  ULEA UR7, UR7, UR10, 0x3 ;  /* 0x0000000a07077291 */ /* 0x000fd2000f8e183f */
[----:B------:R0:W1:Y:S01]  /*4620*/  SYNCS.PHASECHK.TRANS64.TRYWAIT P2, [UR7+0x34830], R6 ;  /* 0x03483006ff0075a7 */ /* 0x0000620008040147 */
[----:B------:R-:W-:Y:S05]  /*4630*/  @!P0 BRA `(.L_x_268) ;  /* 0x0000000000048947 */ /* 0x000fea0003800000 */
[----:B------:R-:W-:Y:S01]  /*4640*/  BPT.TRAP 0x1 ;  /* 0x000000040000795c */ /* 0x000fe20000300000 */
.L_x_268:
[----:B-1----:R-:W-:Y:S05]  /*4650*/  @P2 BRA `(.L_x_269) ;  /* 0x0000000000082947 */ /* 0x002fea0003800000 */
[----:B------:R-:W1:Y:S02]  /*4660*/  SYNCS.PHASECHK.TRANS64.TRYWAIT P2, [UR7+0x34830], R6 ;  /* 0x03483006ff0075a7 */ /* 0x000e640008040147 */
[----:B-1----:R-:W-:Y:S05]  /*4670*/  @!P2 BRA `(.L_x_270) ;  /* 0x000000a40058a947 */ /* 0x002fea0003800000 */
.L_x_269:
[----:B------:R-:W-:Y:S01]  /*4680*/  R2UR UR10, R2 ;  /* 0x00000000020a72ca */ /* 0x000fe200000e0000 */
[----:B------:R-:W-:Y:S01]  /*4690*/  WARPGROUP.ARRIVE ;  /* 0x00000000000079c5 */ /* 0x000fe20000000000 */
[----:B------:R-:W-:Y:S01]  /*46a0*/  UMOV UR44, UR56 ;  /* 0x00000038002c7c82 */ /* 0x000fe20008000000 */
[----:B------:R-:W-:Y:S01]  /*46b0*/  UMOV UR45, UR57 ;  /* 0x00000039002d7c82 */ /* 0x000fe20008000000 */
[----:B------:R-:W-:Y:S01]  /*46c0*/  UMOV UR47, 0x40000040 ;  /* 0x40000040002f7882 */ /* 0x000fe20000000000 */
        /* <DEDUP_REMOVED lines=8> */
[----:B------:R-:W-:Y:S01]  /*4750*/  UIMAD UR10, UR10, 0xc00, UR60 ;  /* 0x00000c000a0a78a4 */ /* 0x000fe2000f8e023c */
[-C--:B------:R-:W-:Y:S01]  /*4760*/  FMUL.FTZ R88, R88, R7.reuse ;  /* 0x0000000758587220 */ /* 0x080fe20000410000 */
[-C--:B------:R-:W-:Y:S01]  /*4770*/  FMUL.FTZ R89, R89, R7.reuse ;  /* 0x0000000759597220 */ /* 0x080fe20000410000 */
[-C--:B------:R-:W-:Y:S01]  /*4780*/  FMUL.FTZ R92, R92, R7.reuse ;  /* 0x000000075c5c7220 */ /* 0x080fe20000410000 */
[----:B------:R-:W-:Y:S01]  /*4790*/  UIADD3 UR14, UR10, 0x6, URZ ;  /* 0x000000060a0e7890 */ /* 0x000fe2000fffe03f */
[-C--:B------:R-:W-:Y:S01]  /*47a0*/  FMUL.FTZ R93, R93, R7.reuse ;  /* 0x000000075d5d7220 */ /* 0x080fe20000410000 */
[----:B------:R-:W-:Y:S01]  /*47b0*/  UIADD3 UR18, UR10, 0x400, URZ ;  /* 0x000004000a127890 */ /* 0x000fe2000fffe03f */
[-C--:B------:R-:W-:Y:S01]  /*47c0*/  FMUL.FTZ R96, R96, R7.reuse ;  /* 0x0000000760607220 */ /* 0x080fe20000410000 */
[----:B------:R-:W-:Y:S01]  /*47d0*/  UMOV UR46, UR10 ;  /* 0x0000000a002e7c82 */ /* 0x000fe20008000000 */
[----:B------:R-:W-:Y:S01]  /*47e0*/  UIADD3 UR22, UR10, 0x402, URZ ;  /* 0x000004020a167890 */ /* 0x000fe2000fffe03f */
        /* <DEDUP_REMOVED lines=113> */
.L_x_271:
[----:B------:R-:W-:Y:S01]  /*4f00*/  IMAD.U32 R7, RZ, RZ, UR4 ;  /* 0x00000004ff077e24 */ /* 0x000fe2000f8e00ff */
[----:B------:R-:W-:-:S03]  /*4f10*/  SHF.L.U32 R5, R10, 0x1f, RZ ;  /* 0x0000001f0a057819 */ /* 0x000fc600000006ff */
[----:B------:R-:W-:-:S04]  /*4f20*/  IMAD R10, R7, 0x8, R0 ;  /* 0x00000008070a7824 */ /* 0x000fc800078e0200 */
[----:B------:R2:W3:Y:S01]  /*4f30*/  SYNCS.PHASECHK.TRANS64.TRYWAIT P2, [R10+URZ+0x34850], R5 ;  /* 0x034850050a0075a7 */ /* 0x0004e2000804017f */
[----:B------:R-:W-:Y:S05]  /*4f40*/  @!P0 BRA `(.L_x_272) ;  /* 0x0000000000048947 */ /* 0x000fea0003800000 */
[----:B------:R-:W-:Y:S01]  /*4f50*/  BPT.TRAP 0x1 ;  /* 0x000000040000795c */ /* 0x000fe20000300000 */
.L_x_272:
[----:B---3--:R-:W-:Y:S05]  /*4f60*/  @P2 BRA `(.L_x_273) ;  /* 0x0000000000082947 */ /* 0x008fea0003800000 */
[----:B------:R-:W3:Y:S02]  /*4f70*/  SYNCS.PHASECHK.TRANS64.TRYWAIT P2, [R10+URZ+0x34850], R5 ;  /* 0x034850050a0075a7 */ /* 0x000ee4000804017f */
[----:B---3--:R-:W-:Y:S05]  /*4f80*/  @!P2 BRA `(.L_x_274) ;  /* 0x0000009c002ca947 */ /* 0x008fea0003800000 */
.L_x_273:
[----:B------:R-:W-:Y:S01]  /*4f90*/  R2UR UR10, R0 ;  /* 0x00000000000a72ca */ /* 0x000fe200000e0000 */
[----:B------:R-:W-:Y:S01]  /*4fa0*/  WARPGROUP.ARRIVE ;  /* 0x00000000000079c5 */ /* 0x000fe20000000000 */
[----:B------:R-:W-:Y:S01]  /*4fb0*/  UMOV UR11, 0x40000040 ;  /* 0x40000040000b7882 */ /* 0x000fe20000000000 */
[----:B--23--:R-:W-:Y:S01]  /*4fc0*/  FMUL.FTZ R5, R24, UR6 ;  /* 0x0000000618057c20 */ /* 0x00cfe20008410000 */
        /* <DEDUP_REMOVED lines=9> */
[----:B------:R-:W-:Y:S01]  /*5060*/  UIADD3 UR10, UR10, 0x400, URZ ;  /* 0x000004000a0a7890 */ /* 0x000fe2000fffe03f */
[----:B------:R-:W-:Y:S01]  /*5070*/  FMUL.FTZ R201, R45, UR6 ;  /* 0x000000062dc97c20 */ /* 0x000fe20008410000 */
[----:B------:R-:W-:Y:S01]  /*5080*/  FMUL.FTZ R203, R52, UR6 ;  /* 0x0000000634cb7c20 */ /* 0x000fe20008410000 */
[----:B------:R-:W-:Y:S01]  /*5090*/  FMUL.FTZ R205, R53, UR6 ;  /* 0x0000000635cd7c20 */ /* 0x000fe20008410000 */
[----:B------:R-:W-:Y:S01]  /*50a0*/  USHF.R.U32.HI UR10, URZ, 0x4, UR10 ;  /* 0x000000043f0a7899 */ /* 0x000fe2000801160a */
[----:B------:R-:W2:Y:S01]  /*50b0*/  MUFU.TANH R11, R11 ;  /* 0x0000000b000b7308 */ /* 0x000ea20000002400 */
[----:B------:R-:W-:Y:S01]  /*50c0*/  FMUL.FTZ R207, R56, UR6 ;  /* 0x0000000638cf7c20 */ /* 0x000fe20008410000 */
[----:B------:R-:W-:Y:S01]  /*50d0*/  FMUL.FTZ R209, R57, UR6 ;  /* 0x0000000639d17c20 */ /* 0x000fe20008410000 */
[----:B------:R-:W-:Y:S01]  /*50e0*/  ULOP3.LUT UR10, UR10, 0x3fff, URZ, 0xc0, !UPT ;  /* 0x00003fff0a0a7892 */ /* 0x000fe2000f8ec03f */
[----:B------:R-:W-:Y:S01]  /*50f0*/  FMUL.FTZ R211, R60, UR6 ;  /* 0x000000063cd37c20 */ /* 0x000fe20008410000 */
[----:B------:R-:W-:Y:S01]  /*5100*/  FMUL.FTZ R213, R61, UR6 ;  /* 0x000000063dd57c20 */ /* 0x000fe20008410000 */
[----:B------:R-:W-:Y:S01]  /*5110*/  FMUL.FTZ R215, R64, UR6 ;  /* 0x0000000640d77c20 */ /* 0x000fe20008410000 */
[----:B------:R-:W-:Y:S01]  /*5120*/  ULOP3.LUT UR10, UR10, 0x4000000, URZ, 0xfc, !UPT ;  /* 0x040000000a0a7892 */ /* 0x000fe2000f8efc3f */
[----:B------:R-:W3:Y:S01]  /*5130*/  MUFU.TANH R21, R21 ;  /* 0x0000001500157308 */ /* 0x000ee20000002400 */
[----:B01----:R-:W-:Y:S01]  /*5140*/  FMNMX.FTZ R6, R5, R12, !PT ;  /* 0x0000000c05067209 */ /* 0x003fe20007810000 */
[----:B------:R-:W-:Y:S01]  /*5150*/  FMUL.FTZ R217, R69, UR6 ;  /* 0x0000000645d97c20 */ /* 0x000fe20008410000 */
[----:B------:R-:W-:Y:S01]  /*5160*/  ULEA UR4, UR4, UR10, 0xb ;  /* 0x0000000a04047291 */ /* 0x000fe2000f8e583f */
[----:B------:R-:W-:Y:S01]  /*5170*/  FMUL.FTZ R219, R72, UR6 ;  /* 0x0000000648db7c20 */ /* 0x000fe20008410000 */
[----:B------:R-:W-:Y:S01]  /*5180*/  FMUL.FTZ R221, R73, UR6 ;  /* 0x0000000649dd7c20 */ /* 0x000fe20008410000 */
[----:B------:R-:W-:Y:S01]  /*5190*/  FMUL.FTZ R223, R76, UR6 ;  /* 0x000000064cdf7c20 */ /* 0x000fe20008410000 */
[----:B------:R-:W-:Y:S01]  /*51a0*/  FMUL.FTZ R225, R77, UR6 ;  /* 0x000000064de17c20 */ /* 0x000fe20008410000 */
[----:B------:R-:W0:Y:S01]  /*51b0*/  MUFU.TANH R29, R29 ;  /* 0x0000001d001d7308 */ /* 0x000e220000002400 */
[----:B--2---:R-:W-:Y:S01]  /*51c0*/  FMNMX.FTZ R6, R11, R6, !PT ;  /* 0x000000060b067209 */ /* 0x004fe20007810000 */
[----:B------:R-:W-:Y:S01]  /*51d0*/  UMOV UR10, UR4 ;  /* 0x00000004000a7c82 */ /* 0x000fe20008000000 */
[----:B------:R-:W-:Y:S01]  /*51e0*/  FMUL.FTZ R227, R80, UR6 ;  /* 0x0000000650e37c20 */ /* 0x000fe20008410000 */
[----:B------:R-:W-:Y:S01]  /*51f0*/  HGMMA.64x128x16.F32.BF16 R88, R180, gdesc[UR8].tnspB, R88, gsb0 ;  /* 0x41e00008b4587df0 */ /* 0x000fe20008001858 */
[----:B------:R-:W-:Y:S01]  /*5200*/  UIADD3 UR10, UR4, 0x80, URZ ;  /* 0x00000080040a7890 */ /* 0x000fe2000fffe03f */
[----:B------:R-:W-:Y:S01]  /*5210*/  FMUL.FTZ R81, R81, UR6 ;  /* 0x0000000651517c20 */ /* 0x000fe20008410000 */
[----:B------:R-:W-:Y:S01]  /*5220*/  UMOV UR11, 0x40000040 ;  /* 0x40000040000b7882 */ /* 0x000fe20000000000 */
        /* <DEDUP_REMOVED lines=9> */
[----:B0-----:R-:W-:Y:S01]  /*52c0*/  FMNMX.FTZ R6, R29, R6, !PT ;  /* 0x000000061d067209 */ /* 0x001fe20007810000 */
        /* <DEDUP_REMOVED lines=28> */
[----:B------:R-:W-:Y:S01]  /*5490*/  ISETP.LT.AND P2, PT, RZ, UR5, PT ;  /* 0x00000005ff007c0c */ /* 0x000fe2000bf41270 */
[----:B------:R-:W-:Y:S01]  /*54a0*/  UIADD3 UR5, UR5, -0x1, URZ ;  /* 0xffffffff05057890 */ /* 0x000fe2000fffe03f */
[----:B------:R-:W-:Y:S08]  /*54b0*/  MUFU.TANH R201, R201 ;  /* 0x000000c900c97308 */ /* 0x000ff00000002400 */
        /* <DEDUP_REMOVED lines=11> */
[----:B------:R-:W-:Y:S01]  /*5570*/  MUFU.TANH R225, R225 ;  /* 0x000000e100e17308 */ /* 0x000fe20000002400 */
[----:B------:R-:W-:-:S02]  /*5580*/  WARPGROUP.DEPBAR.LE gsb0, 0x0 ;  /* 0x00008000000079c5 */ /* 0x000fc40000010000 */
[----:B------:R-:W-:Y:S01]  /*5590*/  WARPGROUP.ARRIVE ;  /* 0x00000000000079c5 */ /* 0x000fe20000000000 */
[----:B------:R-:W-:Y:S01]  /*55a0*/  FMUL.FTZ R181, R32, UR6 ;  /* 0x0000000620b57c20 */ /* 0x000fe20008410000 */
[----:B------:R-:W-:-:S03]  /*55b0*/  FMUL.FTZ R183, R36, UR6 ;  /* 0x0000000624b77c20 */ /* 0x000fc60008410000 */
[----:B------:R-:W-:Y:S01]  /*55c0*/  MUFU.TANH R227, R227 ;  /* 0x000000e300e37308 */ /* 0x000fe20000002400 */
[----:B------:R-:W-:Y:S01]  /*55d0*/  HGMMA.64x128x16.F32.BF16 R88, R176, gdesc[UR8].tnspB, R88, gsb0 ;  /* 0x41e00008b0587df0 */ /* 0x000fe20008001858 */
[----:B------:R-:W-:Y:S01]  /*55e0*/  UIADD3 UR10, UR4, 0x100, URZ ;  /* 0x00000100040a7890 */ /* 0x000fe2000fffe03f */
[----:B------:R-:W-:-:S05]  /*55f0*/  UMOV UR11, 0x40000040 ;  /* 0x40000040000b7882 */ /* 0x000fca0000000000 */
[----:B------:R-:W0:Y:S08]  /*5600*/  MUFU.TANH R181, R181 ;  /* 0x000000b500b57308 */ /* 0x000e300000002400 */
[----:B------:R-:W1:Y:S08]  /*5610*/  MUFU.TANH R183, R183 ;  /* 0x000000b700b77308 */ /* 0x000e700000002400 */
[----:B------:R-:W-:Y:S01]  /*5620*/  MUFU.TANH R81, R81 ;  /* 0x0000005100517308 */ /* 0x000fe20000002400 */
[----:B0-----:R-:W-:-:S04]  /*5630*/  FMNMX.FTZ R6, R181, R6, !PT ;  /* 0x00000006b5067209 */ /* 0x001fc80007810000 */
[----:B------:R-:W-:-:S03]  /*5640*/  FMNMX.FTZ R6, R33, R6, !PT ;  /* 0x0000000621067209 */ /* 0x000fc60007810000 */
[----:B------:R-:W-:Y:S01]  /*5650*/  MUFU.TANH R231, R231 ;  /* 0x000000e700e77308 */ /* 0x000fe20000002400 */
[----:B-1----:R-:W-:-:S04]  /*5660*/  FMNMX.FTZ R6, R183, R6, !PT ;  /* 0x00000006b7067209 */ /* 0x002fc80007810000 */
[----:B------:R-:W-:-:S03]  /*5670*/  FMNMX.FTZ R6, R193, R6, !PT ;  /* 0x00000006c1067209 */ /* 0x000fc60007810000 */
[----:B------:R-:W-:Y:S01]  /*5680*/  MUFU.TANH R229, R229 ;  /* 0x000000e500e57308 */ /* 0x000fe20000002400 */
[----:B------:R-:W-:-:S04]  /*5690*/  FMNMX.FTZ R6, R195, R6, !PT ;  /* 0x00000006c3067209 */ /* 0x000fc80007810000 */
[----:B------:R-:W-:-:S03]  /*56a0*/  FMNMX.FTZ R6, R197, R6, !PT ;  /* 0x00000006c5067209 */ /* 0x000fc60007810000 */
[----:B------:R-:W-:Y:S01]  /*56b0*/  MUFU.TANH R13, R13 ;  /* 0x0000000d000d7308 */ /* 0x000fe20000002400 */
[----:B------:R-:W-:-:S04]  /*56c0*/  FMNMX.FTZ R6, R199, R6, !PT ;  /* 0x00000006c7067209 */ /* 0x000fc80007810000 */
[----:B------:R-:W-:-:S03]  /*56d0*/  FMNMX.FTZ R6, R201, R6, !PT ;  /* 0x00000006c9067209 */ /* 0x000fc60007810000 */
        /* <DEDUP_REMOVED lines=14> */
[----:B------:R-:W-:Y:S01]  /*57c0*/  FMUL.FTZ R179, R49, UR6 ;  /* 0x0000000631b37c20 */ /* 0x000fe20008410000 */
[----:B------:R-:W-:Y:S02]  /*57d0*/  FMUL.FTZ R49, R50, UR6 ;  /* 0x0000000632317c20 */ /* 0x000fe40008410000 */
[----:B------:R-:W-:Y:S01]  /*57e0*/  MUFU.TANH R51, R51 ;  /* 0x0000003300337308 */ /* 0x000fe20000002400 */
[----:B------:R-:W-:Y:S01]  /*57f0*/  HGMMA.64x128x16.F32.BF16 R88, R172, gdesc[UR8].tnspB, R88, gsb0 ;  /* 0x41e00008ac587df0 */ /* 0x000fe20008001858 */
[----:B------:R-:W-:Y:S01]  /*5800*/  UIADD3 UR10, UR4, 0x180, URZ ;  /* 0x00000180040a7890 */ /* 0x000fe2000fffe03f */
[----:B------:R-:W-:-:S05]  /*5810*/  UMOV UR11, 0x40000040 ;  /* 0x40000040000b7882 */ /* 0x000fca0000000000 */
[----:B------:R-:W0:Y:S08]  /*5820*/  MUFU.TANH R177, R177 ;  /* 0x000000b100b17308 */ /* 0x000e300000002400 */
[----:B------:R-:W1:Y:S08]  /*5830*/  MUFU.TANH R179, R179 ;  /* 0x000000b300b37308 */ /* 0x000e700000002400 */
[----:B------:R-:W-:Y:S01]  /*5840*/  MUFU.TANH R49, R49 ;  /* 0x0000003100317308 */ /* 0x000fe20000002400 */
[----:B0-----:R-:W-:-:S07]  /*5850*/  FMNMX.FTZ R6, R177, R6, !PT ;  /* 0x00000006b1067209 */ /* 0x001fce0007810000 */
        /* <DEDUP_REMOVED lines=37> */
[----:B------:R-:W-:-:S04]  /*5ab0*/  FMNMX.FTZ R6, R217, R6, !PT ;  /* 0x00000006d9067209 */ /* 0x000fc80007810000 */
[----:B------:R-:W-:-:S04]  /*5ac0*/  FMNMX.FTZ R6, R219, R6, !PT ;  /* 0x00000006db067209 */ /* 0x000fc80007810000 */
[----:B------:R-:W-:-:S04]  /*5ad0*/  FMNMX.FTZ R6, R221, R6, !PT ;  /* 0x00000006dd067209 */ /* 0x000fc80007810000 */
[----:B------:R-:W-:-:S04]  /*5ae0*/  FMNMX.FTZ R6, R223, R6, !PT ;  /* 0x00000006df067209 */ /* 0x000fc80007810000 */
[----:B------:R-:W-:-:S04]  /*5af0*/  FMNMX.FTZ R6, R225, R6, !PT ;  /* 0x00000006e1067209 */ /* 0x000fc80007810000 */
[----:B------:R-:W-:-:S04]  /*5b00*/  FMNMX.FTZ R6, R227, R6, !PT ;  /* 0x00000006e3067209 */ /* 0x000fc80007810000 */
[----:B------:R-:W-:-:S04]  /*5b10*/  FMNMX.FTZ R6, R81, R6, !PT ;  /* 0x0000000651067209 */ /* 0x000fc80007810000 */
[----:B------:R-:W-:-:S04]  /*5b20*/  FMNMX.FTZ R6, R231, R6, !PT ;  /* 0x00000006e7067209 */ /* 0x000fc80007810000 */
[----:B------:R-:W-:-:S05]  /*5b30*/  FMNMX.FTZ R6, R229, R6, !PT ;  /* 0x00000006e5067209 */ /* 0x000fca0007810000 */
[----:B------:R-:W0:Y:S02]  /*5b40*/  SHFL.BFLY PT, R7, R6, 0x2, 0x1f ;  /* 0x0c401f0006077f89 */ /* 0x000e2400000e0000 */
[----:B0-----:R-:W-:Y:S02]  /*5b50*/  FMNMX.FTZ R7, R6, R7, !PT ;  /* 0x0000000706077209 */ /* 0x001fe40007810000 */
[----:B------:R-:W0:Y:S03]  /*5b60*/  LDC R6, c[0x0][0x988] ;  /* 0x00026200ff067b82 */ /* 0x000e260000000800 */
[----:B------:R-:W1:Y:S02]  /*5b70*/  SHFL.BFLY PT, R14, R7, 0x1, 0x1f ;  /* 0x0c201f00070e7f89 */ /* 0x000e6400000e0000 */
[----:B-1----:R-:W-:Y:S02]  /*5b80*/  FMNMX.FTZ R9, R7, R14, !PT ;  /* 0x0000000e07097209 */ /* 0x002fe40007810000 */
[----:B------:R-:W-:-:S03]  /*5b90*/  FMNMX.FTZ R14, R13, R8, !PT ;  /* 0x000000080d0e7209 */ /* 0x000fc60007810000 */
[----:B------:R-:W-:Y:S01]  /*5ba0*/  FADD.FTZ R7, -R9, R12 ;  /* 0x0000000c09077221 */ /* 0x000fe20000010100 */
[----:B------:R-:W-:Y:S01]  /*5bb0*/  FMNMX.FTZ R14, R15, R14, !PT ;  /* 0x0000000e0f0e7209 */ /* 0x000fe20007810000 */
[-C--:B0-----:R-:W-:Y:S02]  /*5bc0*/  FMUL.FTZ R12, R9, R6.reuse ;  /* 0x00000006090c7220 */ /* 0x081fe40000410000 */
[----:B------:R-:W-:Y:S01]  /*5bd0*/  FMUL.FTZ R7, R7, R6 ;  /* 0x0000000607077220 */ /* 0x000fe20000410000 */
[----:B------:R-:W-:Y:S01]  /*5be0*/  FMNMX.FTZ R14, R25, R14, !PT ;  /* 0x0000000e190e7209 */ /* 0x000fe20007810000 */
[-CC-:B------:R-:W-:Y:S01]  /*5bf0*/  FFMA.FTZ R180, R5, R6.reuse, -R12.reuse ;  /* 0x0000000605b47223 */ /* 0x180fe2000001080c */
[-CC-:B------:R-:W-:Y:S01]  /*5c00*/  FFMA.FTZ R176, R181, R6.reuse, -R12.reuse ;  /* 0x00000006b5b07223 */ /* 0x180fe2000001080c */
[--C-:B------:R-:W-:Y:S01]  /*5c10*/  FFMA.FTZ R182, R21, R6, -R12.reuse ;  /* 0x0000000615b67223 */ /* 0x100fe2000001080c */
[----:B------:R-:W-:Y:S01]  /*5c20*/  FMNMX.FTZ R14, R27, R14, !PT ;  /* 0x0000000e1b0e7209 */ /* 0x000fe20007810000 */
[----:B------:R-:W-:Y:S01]  /*5c30*/  MUFU.EX2 R7, R7 ;  /* 0x0000000700077308 */ /* 0x000fe20000000800 */
[----:B------:R-:W-:Y:S01]  /*5c40*/  FFMA.FTZ R21, R29, R6, -R12 ;  /* 0x000000061d157223 */ /* 0x000fe2000001080c */
[----:B------:R-:W-:-:S02]  /*5c50*/  WARPGROUP.DEPBAR.LE gsb0, 0x0 ;  /* 0x00008000000079c5 */ /* 0x000fc40000010000 */
[----:B------:R-:W-:Y:S01]  /*5c60*/  WARPGROUP.ARRIVE ;  /* 0x00000000000079c5 */ /* 0x000fe20000000000 */
[----:B------:R-:W-:Y:S01]  /*5c70*/  FMNMX.FTZ R14, R31, R14, !PT ;  /* 0x0000000e1f0e7209 */ /* 0x000fe20007810000 */
[----:B------:R-:W-:Y:S01]  /*5c80*/  FMUL.FTZ R169, R86, UR6 ;  /* 0x0000000656a97c20 */ /* 0x000fe20008410000 */
[--C-:B------:R-:W-:Y:S01]  /*5c90*/  FFMA.FTZ R171, R11, R6, -R12.reuse ;  /* 0x000000060bab7223 */ /* 0x100fe2000001080c */
[----:B------:R-:W0:Y:S01]  /*5ca0*/  MUFU.EX2 R180, R180 ;  /* 0x000000b400b47308 */ /* 0x000e220000000800 */
[----:B------:R-:W-:Y:S01]  /*5cb0*/  FMNMX.FTZ R14, R35, R14, !PT ;  /* 0x0000000e230e7209 */ /* 0x000fe20007810000 */
[----:B------:R-:W-:Y:S01]  /*5cc0*/  HGMMA.64x128x16.F32.BF16 R88, R152, gdesc[UR8].tnspB, R88, gsb0 ;  /* 0x41e0000898587df0 */ /* 0x000fe20008001858 */
[----:B------:R-:W-:Y:S01]  /*5cd0*/  UIADD3 UR10, UR4, 0x280, URZ ;  /* 0x00000280040a7890 */ /* 0x000fe2000fffe03f */
[--C-:B------:R-:W-:Y:S01]  /*5ce0*/  FFMA.FTZ R178, R183, R6, -R12.reuse ;  /* 0x00000006b7b27223 */ /* 0x100fe2000001080c */
[----:B------:R-:W-:Y:S01]  /*5cf0*/  UMOV UR11, 0x40000040 ;  /* 0x40000040000b7882 */ /* 0x000fe20000000000 */
[----:B------:R-:W-:Y:S01]  /*5d00*/  FMNMX.FTZ R14, R37, R14, !PT ;  /* 0x0000000e250e7209 */ /* 0x000fe20007810000 */
[-CC-:B------:R-:W-:Y:S01]  /*5d10*/  FFMA.FTZ R29, R33, R6.reuse, -R12.reuse ;  /* 0x00000006211d7223 */ /* 0x180fe2000001080c */
[----:B------:R-:W-:Y:S01]  /*5d20*/  MUFU.TANH R169, R169 ;  /* 0x000000a900a97308 */ /* 0x000fe20000002400 */
[--C-:B------:R-:W-:Y:S01]  /*5d30*/  FFMA.FTZ R172, R195, R6, -R12.reuse ;  /* 0x00000006c3ac7223 */ /* 0x100fe2000001080c */
[----:B------:R-:W-:Y:S01]  /*5d40*/  FMNMX.FTZ R14, R39, R14, !PT ;  /* 0x0000000e270e7209 */ /* 0x000fe20007810000 */
[-CC-:B------:R-:W-:Y:S01]  /*5d50*/  FFMA.FTZ R33, R193, R6.reuse, -R12.reuse ;  /* 0x00000006c1217223 */ /* 0x180fe2000001080c */
[-CC-:B------:R-:W-:Y:S01]  /*5d60*/  FFMA.FTZ R174, R199, R6.reuse, -R12.reuse ;  /* 0x00000006c7ae7223 */ /* 0x180fe2000001080c */
[--C-:B------:R-:W-:Y:S01]  /*5d70*/  FFMA.FTZ R170, R203, R6, -R12.reuse ;  /* 0x00000006cbaa7223 */ /* 0x100fe2000001080c */
[----:B------:R-:W-:Y:S01]  /*5d80*/  FMNMX.FTZ R14, R41, R14, !PT ;  /* 0x0000000e290e7209 */ /* 0x000fe20007810000 */
[-CC-:B------:R-:W-:Y:S01]  /*5d90*/  FFMA.FTZ R195, R205, R6.reuse, -R12.reuse ;  /* 0x00000006cdc37223 */ /* 0x180fe2000001080c */
[----:B------:R-:W1:Y:S01]  /*5da0*/  MUFU.EX2 R171, R171 ;  /* 0x000000ab00ab7308 */ /* 0x000e620000000800 */
[--C-:B------:R-:W-:Y:S01]  /*5db0*/  FFMA.FTZ R168, R177, R6, -R12.reuse ;  /* 0x00000006b1a87223 */ /* 0x100fe2000001080c */
[----:B------:R-:W-:Y:S01]  /*5dc0*/  FMNMX.FTZ R14, R43, R14, !PT ;  /* 0x0000000e2b0e7209 */ /* 0x000fe20007810000 */
[-CC-:B------:R-:W-:Y:S01]  /*5dd0*/  FFMA.FTZ R193, R179, R6.reuse, -R12.reuse ;  /* 0x00000006b3c17223 */ /* 0x180fe2000001080c */
[-CC-:B------:R-:W-:Y:S01]  /*5de0*/  FFMA.FTZ R199, R217, R6.reuse, -R12.reuse ;  /* 0x00000006d9c77223 */ /* 0x180fe2000001080c */
[--C-:B------:R-:W-:Y:S01]  /*5df0*/  FFMA.FTZ R203, R225, R6, -R12.reuse ;  /* 0x00000006e1cb7223 */ /* 0x100fe2000001080c */
[----:B------:R-:W-:Y:S01]  /*5e00*/  FMNMX.FTZ R14, R45, R14, !PT ;  /* 0x0000000e2d0e7209 */ /* 0x000fe20007810000 */
[-CC-:B------:R-:W-:Y:S01]  /*5e10*/  FFMA.FTZ R24, R227, R6.reuse, -R12.reuse ;  /* 0x00000006e3187223 */ /* 0x180fe2000001080c */
[-CC-:B------:R-:W-:Y:S01]  /*5e20*/  FFMA.FTZ R81, R81, R6.reuse, -R12.reuse ;  /* 0x0000000651517223 */ /* 0x180fe2000001080c */
[--C-:B------:R-:W-:Y:S01]  /*5e30*/  FFMA.FTZ R26, R231, R6, -R12.reuse ;  /* 0x00000006e71a7223 */ /* 0x100fe2000001080c */
[----:B------:R-:W-:Y:S01]  /*5e40*/  FMNMX.FTZ R14, R47, R14, !PT ;  /* 0x0000000e2f0e7209 */ /* 0x000fe20007810000 */
[----:B------:R-:W-:Y:S01]  /*5e50*/  FFMA.FTZ R205, R229, R6, -R12 ;  /* 0x00000006e5cd7223 */ /* 0x000fe2000001080c */
[----:B------:R-:W-:Y:S01]  /*5e60*/  MUFU.EX2 R182, R182 ;  /* 0x000000b600b67308 */ /* 0x000fe20000000800 */
[----:B0-----:R-:W-:Y:S01]  /*5e70*/  FFMA.FTZ R4, R7, R4, R180 ;  /* 0x0000000407047223 */ /* 0x001fe200000100b4 */
[----:B------:R-:W-:-:S02]  /*5e80*/  FMNMX.FTZ R14, R49, R14, !PT ;  /* 0x0000000e310e7209 */ /* 0x000fc40007810000 */
[----:B-1----:R-:W-:Y:S02]  /*5e90*/  F2FP.BF16.F32.PACK_AB R180, R171, R180 ;  /* 0x000000b4abb4723e */ /* 0x002fe400000010ff */
[----:B------:R-:W-:Y:S02]  /*5ea0*/  FMNMX.FTZ R14, R51, R14, !PT ;  /* 0x0000000e330e7209 */ /* 0x000fe40007810000 */
[----:B------:R-:W-:Y:S02]  /*5eb0*/  MUFU.EX2 R21, R21 ;  /* 0x0000001500157308 */ /* 0x000fe40000000800 */
[----:B------:R-:W-:-:S04]  /*5ec0*/  FMNMX.FTZ R14, R53, R14, !PT ;  /* 0x0000000e350e7209 */ /* 0x000fc80007810000 */
        /* <DEDUP_REMOVED lines=24> */
[----:B------:R-:W-:Y:S01]  /*6050*/  FMNMX.FTZ R5, R87, R14, !PT ;  /* 0x0000000e57057209 */ /* 0x000fe20007810000 */
[--C-:B------:R-:W-:Y:S01]  /*6060*/  FFMA.FTZ R14, R219, R6, -R12.reuse ;  /* 0x00000006db0e7223 */ /* 0x100fe2000001080c */
[----:B------:R-:W-:Y:S03]  /*6070*/  MUFU.EX2 R170, R170 ;  /* 0x000000aa00aa7308 */ /* 0x000fe60000000800 */
[----:B------:R-:W0:Y:S05]  /*6080*/  SHFL.BFLY PT, R20, R5, 0x2, 0x1f ;  /* 0x0c401f0005147f89 */ /* 0x000e2a00000e0000 */
[----:B------:R-:W-:Y:S08]  /*6090*/  MUFU.EX2 R195, R195 ;  /* 0x000000c300c37308 */ /* 0x000ff00000000800 */
[----:B------:R-:W-:Y:S08]  /*60a0*/  MUFU.EX2 R199, R199 ;  /* 0x000000c700c77308 */ /* 0x000ff00000000800 */
[----:B------:R-:W-:Y:S01]  /*60b0*/  MUFU.EX2 R14, R14 ;  /* 0x0000000e000e7308 */ /* 0x000fe20000000800 */
[----:B0-----:R-:W-:Y:S01]  /*60c0*/  FMNMX.FTZ R28, R5, R20, !PT ;  /* 0x00000014051c7209 */ /* 0x001fe20007810000 */
[----:B------:R-:W-:-:S04]  /*60d0*/  FFMA.FTZ R20, R223, R6, -R12 ;  /* 0x00000006df147223 */ /* 0x000fc8000001080c */
[----:B------:R-:W0:Y:S02]  /*60e0*/  SHFL.BFLY PT, R11, R28, 0x1, 0x1f ;  /* 0x0c201f001c0b7f89 */ /* 0x000e2400000e0000 */
[----:B------:R-:W-:Y:S01]  /*60f0*/  MUFU.EX2 R203, R203 ;  /* 0x000000cb00cb7308 */ /* 0x000fe20000000800 */
[----:B------:R-:W-:Y:S02]  /*6100*/  WARPGROUP.DEPBAR.LE gsb0, 0x0 ;  /* 0x00008000000079c5 */ /* 0x000fe40000010000 */
[----:B------:R-:W-:Y:S01]  /*6110*/  WARPGROUP.ARRIVE ;  /* 0x00000000000079c5 */ /* 0x000fe20000000000 */
[-CC-:B------:R-:W-:Y:S01]  /*6120*/  FFMA.FTZ R153, R197, R6.reuse, -R12.reuse ;  /* 0x00000006c5997223 */ /* 0x180fe2000001080c */
[-CC-:B------:R-:W-:Y:S01]  /*6130*/  FFMA.FTZ R155, R201, R6.reuse, -R12.reuse ;  /* 0x00000006c99b7223 */ /* 0x180fe2000001080c */
[-CC-:B------:R-:W-:Y:S01]  /*6140*/  FFMA.FTZ R152, R207, R6.reuse, -R12.reuse ;  /* 0x00000006cf987223 */ /* 0x180fe2000001080c */
[-CC-:B------:R-:W-:Y:S01]  /*6150*/  FFMA.FTZ R154, R211, R6.reuse, -R12.reuse ;  /* 0x00000006d39a7223 */ /* 0x180fe2000001080c */
[-CC-:B------:R-:W-:Y:S01]  /*6160*/  FFMA.FTZ R197, R173, R6.reuse, -R12.reuse ;  /* 0x00000006adc57223 */ /* 0x180fe2000001080c */
[----:B------:R-:W-:Y:S01]  /*6170*/  HGMMA.64x128x16.F32.BF16 R88, R156, gdesc[UR8].tnspB, R88, gsb0 ;  /* 0x41e000089c587df0 */ /* 0x000fe20008001858 */
[----:B------:R-:W-:Y:S01]  /*6180*/  UIADD3 UR10, UR4, 0x300, URZ ;  /* 0x00000300040a7890 */ /* 0x000fe2000fffe03f */
[----:B------:R-:W-:Y:S01]  /*6190*/  FFMA.FTZ R201, R221, R6, -R12 ;  /* 0x00000006ddc97223 */ /* 0x000fe2000001080c */
[----:B------:R-:W-:Y:S01]  /*61a0*/  UMOV UR11, 0x40000040 ;  /* 0x40000040000b7882 */ /* 0x000fe20000000000 */
[----:B------:R-:W-:Y:S01]  /*61b0*/  UIADD3 UR4, UR4, 0x380, URZ ;  /* 0x0000038004047890 */ /* 0x000fe2000fffe03f */
[----:B------:R-:W-:Y:S01]  /*61c0*/  MUFU.EX2 R153, R153 ;  /* 0x0000009900997308 */ /* 0x000fe20000000800 */
[----:B0-----:R-:W-:-:S07]  /*61d0*/  FMNMX.FTZ R11, R28, R11, !PT ;  /* 0x0000000b1c0b7209 */ /* 0x001fce0007810000 */
[----:B------:R-:W-:Y:S01]  /*61e0*/  MUFU.EX2 R155, R155 ;  /* 0x0000009b009b7308 */ /* 0x000fe20000000800 */
[C---:B------:R-:W-:Y:S01]  /*61f0*/  FADD.FTZ R5, -R11.reuse, R8 ;  /* 0x000000080b057221 */ /* 0x040fe20000010100 */
[----:B------:R-:W-:-:S03]  /*6200*/  FMUL.FTZ R42, R11, R6 ;  /* 0x000000060b2a7220 */ /* 0x000fc60000410000 */
[-C--:B------:R-:W-:Y:S01]  /*6210*/  FMUL.FTZ R5, R5, R6.reuse ;  /* 0x0000000605057220 */ /* 0x080fe20000410000 */
[-CC-:B------:R-:W-:Y:S01]  /*6220*/  FFMA.FTZ R8, R13, R6.reuse, -R42.reuse ;  /* 0x000000060d087223 */ /* 0x180fe2000001082a */
[-CC-:B------:R-:W-:Y:S01]  /*6230*/  FFMA.FTZ R181, R15, R6.reuse, -R42.reuse ;  /* 0x000000060fb57223 */ /* 0x180fe2000001082a */
[-CC-:B------:R-:W-:Y:S01]  /*6240*/  FFMA.FTZ R183, R25, R6.reuse, -R42.reuse ;  /* 0x0000000619b77223 */ /* 0x180fe2000001082a */
[-CC-:B------:R-:W-:Y:S01]  /*6250*/  FFMA.FTZ R177, R31, R6.reuse, -R42.reuse ;  /* 0x000000061fb17223 */ /* 0x180fe2000001082a */
[-CC-:B------:R-:W-:Y:S01]  /*6260*/  FFMA.FTZ R38, R35, R6.reuse, -R42.reuse ;  /* 0x0000000623267223 */ /* 0x180fe2000001082a */
[----:B------:R-:W-:Y:S01]  /*6270*/  MUFU.EX2 R5, R5 ;  /* 0x0000000500057308 */ /* 0x000fe20000000800 */
[----:B------:R-:W-:Y:S01]  /*6280*/  @!P1 IADD3 R31, R10, 0x34860, RZ ;  /* 0x000348600a1f9810 */ /* 0x000fe20007ffe0ff */
[-CC-:B------:R-:W-:Y:S01]  /*6290*/  FFMA.FTZ R179, R37, R6.reuse, -R42.reuse ;  /* 0x0000000625b37223 */ /* 0x180fe2000001082a */
[-CC-:B------:R-:W-:Y:S01]  /*62a0*/  FFMA.FTZ R36, R39, R6.reuse, -R42.reuse ;  /* 0x0000000627247223 */ /* 0x180fe2000001082a */
[-CC-:B------:R-:W-:Y:S01]  /*62b0*/  FFMA.FTZ R173, R41, R6.reuse, -R42.reuse ;  /* 0x0000000629ad7223 */ /* 0x180fe2000001082a */
[----:B------:R-:W-:Y:S01]  /*62c0*/  @!P1 PRMT R31, RZ, 0x654, R31 ;  /* 0x00000654ff1f9816 */ /* 0x000fe2000000001f */
[-CC-:B------:R-:W-:Y:S01]  /*62d0*/  FFMA.FTZ R34, R43, R6.reuse, -R42.reuse ;  /* 0x000000062b227223 */ /* 0x180fe2000001082a */
[-CC-:B------:R-:W-:Y:S01]  /*62e0*/  FFMA.FTZ R32, R47, R6.reuse, -R42.reuse ;  /* 0x000000062f207223 */ /* 0x180fe2000001082a */
[----:B------:R-:W0:Y:S01]  /*62f0*/  MUFU.EX2 R8, R8 ;  /* 0x0000000800087308 */ /* 0x000e220000000800 */
[-CC-:B------:R-:W-:Y:S01]  /*6300*/  FFMA.FTZ R13, R49, R6.reuse, -R42.reuse ;  /* 0x00000006310d7223 */ /* 0x180fe2000001082a */
        /* <DEDUP_REMOVED lines=13> */
[-C--:B------:R-:W-:Y:S01]  /*63e0*/  FFMA.FTZ R75, R75, R6.reuse, -R42 ;  /* 0x000000064b4b7223 */ /* 0x080fe2000001082a */
[----:B------:R-:W-:Y:S01]  /*63f0*/  MUFU.EX2 R183, R183 ;  /* 0x000000b700b77308 */ /* 0x000fe20000000800 */
[----:B0-----:R-:W-:Y:S01]  /*6400*/  FFMA.FTZ R10, R5, R3, R8 ;  /* 0x00000003050a7223 */ /* 0x001fe20000010008 */
[-CC-:B------:R-:W-:Y:S01]  /*6410*/  FFMA.FTZ R77, R77, R6.reuse, -R42.reuse ;  /* 0x000000064d4d7223 */ /* 0x180fe2000001082a */
[-CC-:B------:R-:W-:Y:S01]  /*6420*/  FFMA.FTZ R79, R79, R6.reuse, -R42.reuse ;  /* 0x000000064f4f7223 */ /* 0x180fe2000001082a */
[-CC-:B------:R-:W-:Y:S01]  /*6430*/  FFMA.FTZ R85, R85, R6.reuse, -R42.reuse ;  /* 0x0000000655557223 */ /* 0x180fe2000001082a */
[----:B------:R-:W-:-:S03]  /*6440*/  FFMA.FTZ R83, R83, R6, -R42 ;  /* 0x0000000653537223 */ /* 0x000fc6000001082a */
[----:B------:R-:W-:Y:S01]  /*6450*/  MUFU.EX2 R177, R177 ;  /* 0x000000b100b17308 */ /* 0x000fe20000000800 */
[C---:B-1----:R-:W-:Y:S01]  /*6460*/  FADD.FTZ R10, R181.reuse, R10 ;  /* 0x0000000ab50a7221 */ /* 0x042fe20000010000 */
[----:B------:R-:W-:-:S06]  /*6470*/  F2FP.BF16.F32.PACK_AB R181, R181, R8 ;  /* 0x00000008b5b5723e */ /* 0x000fcc00000010ff */
        /* <DEDUP_REMOVED lines=15> */
[-C--:B------:R-:W-:Y:S01]  /*6570*/  FFMA.FTZ R158, R175, R6.reuse, -R12 ;  /* 0x00000006af9e7223 */ /* 0x080fe2000001080c */
[-CC-:B------:R-:W-:Y:S01]  /*6580*/  FFMA.FTZ R12, R27, R6.reuse, -R42.reuse ;  /* 0x000000061b0c7223 */ /* 0x180fe2000001082a */
[----:B------:R-:W-:Y:S01]  /*6590*/  HGMMA.64x128x16.F32.BF16 R88, R160, gdesc[UR8].tnspB, R88, gsb0 ;  /* 0x41e00008a0587df0 */ /* 0x000fe20008001858 */
[----:B------:R-:W-:Y:S01]  /*65a0*/  UMOV UR10, UR4 ;  /* 0x00000004000a7c82 */ /* 0x000fe20008000000 */
[----:B------:R-:W-:Y:S01]  /*65b0*/  UMOV UR11, 0x40000040 ;  /* 0x40000040000b7882 */ /* 0x000fe20000000000 */
[----:B------:R-:W-:Y:S02]  /*65c0*/  IMAD.U32 R27, RZ, RZ, UR7 ;  /* 0x00000007ff1b7e24 */ /* 0x000fe4000f8e00ff */
[----:B------:R-:W-:Y:S01]  /*65d0*/  FFMA.FTZ R175, R45, R6, -R42 ;  /* 0x000000062daf7223 */ /* 0x000fe2000001082a */
[----:B------:R-:W-:Y:S01]  /*65e0*/  MUFU.EX2 R12, R12 ;  /* 0x0000000c000c7308 */ /* 0x000fe20000000800 */
[----:B------:R-:W-:Y:S01]  /*65f0*/  R2UR UR4, R2 ;  /* 0x00000000020472ca */ /* 0x000fe200000e0000 */
[----:B------:R-:W-:-:S05]  /*6600*/  @!P1 VIADD R27, R27, 0x34840 ;  /* 0x000348401b1b9836 */ /* 0x000fca0000000000 */
[----:B------:R-:W-:Y:S01]  /*6610*/  @!P1 PRMT R27, RZ, 0x654, R27 ;  /* 0x00000654ff1b9816 */ /* 0x000fe2000000001b */
        /* <DEDUP_REMOVED lines=18> */
[----:B------:R-:W-:-:S05]  /*6740*/  WARPGROUP.ARRIVE ;  /* 0x00000000000079c5 */ /* 0x000fca0000000000 */
[----:B------:R-:W0:Y:S01]  /*6750*/  MUFU.EX2 R75, R75 ;  /* 0x0000004b004b7308 */ /* 0x000e220000000800 */
[----:B------:R-:W-:Y:S07]  /*6760*/  HGMMA.64x128x16.F32.BF16 R88, R164, gdesc[UR8].tnspB, R88, gsb0 ;  /* 0x41e00008a4587df0 */ /* 0x000fee0008001858 */
[----:B------:R-:W1:Y:S08]  /*6770*/  MUFU.EX2 R201, R201 ;  /* 0x000000c900c97308 */ /* 0x000e700000000800 */
[----:B------:R-:W-:Y:S01]  /*6780*/  MUFU.EX2 R77, R77 ;  /* 0x0000004d004d7308 */ /* 0x000fe20000000800 */
[----:B0-----:R-:W-:-:S07]  /*6790*/  F2FP.BF16.F32.PACK_AB R161, R75, R73 ;  /* 0x000000494ba1723e */ /* 0x001fce00000010ff */
[----:B------:R-:W0:Y:S01]  /*67a0*/  MUFU.EX2 R20, R20 ;  /* 0x0000001400147308 */ /* 0x000e220000000800 */
[----:B-1----:R-:W-:-:S07]  /*67b0*/  F2FP.BF16.F32.PACK_AB R160, R201, R14 ;  /* 0x0000000ec9a0723e */ /* 0x002fce00000010ff */
[----:B------:R-:W1:Y:S08]  /*67c0*/  MUFU.EX2 R79, R79 ;  /* 0x0000004f004f7308 */ /* 0x000e700000000800 */
[----:B------:R-:W-:Y:S01]  /*67d0*/  MUFU.EX2 R85, R85 ;  /* 0x0000005500557308 */ /* 0x000fe20000000800 */
[----:B0-----:R-:W-:-:S07]  /*67e0*/  F2FP.BF16.F32.PACK_AB R162, R203, R20 ;  /* 0x00000014cba2723e */ /* 0x001fce00000010ff */
[----:B------:R-:W-:Y:S01]  /*67f0*/  MUFU.EX2 R24, R24 ;  /* 0x0000001800187308 */ /* 0x000fe20000000800 */
[----:B-1----:R-:W-:-:S07]  /*6800*/  F2FP.BF16.F32.PACK_AB R163, R79, R77 ;  /* 0x0000004d4fa3723e */ /* 0x002fce00000010ff */
[----:B------:R-:W-:Y:S08]  /*6810*/  MUFU.EX2 R83, R83 ;  /* 0x0000005300537308 */ /* 0x000ff00000000800 */
[----:B------:R-:W0:Y:S08]  /*6820*/  MUFU.EX2 R81, R81 ;  /* 0x0000005100517308 */ /* 0x000e300000000800 */
[----:B------:R-:W-:Y:S08]  /*6830*/  MUFU.EX2 R26, R26 ;  /* 0x0000001a001a7308 */ /* 0x000ff00000000800 */
[----:B------:R-:W1:Y:S01]  /*6840*/  MUFU.EX2 R205, R205 ;  /* 0x000000cd00cd7308 */ /* 0x000e620000000800 */
[----:B------:R-:W-:-:S02]  /*6850*/  WARPGROUP.DEPBAR.LE gsb0, 0x0 ;  /* 0x00008000000079c5 */ /* 0x000fc40000010000 */
[----:B------:R2:W-:Y:S01]  /*6860*/  @!P1 SYNCS.ARRIVE.TRANS64.RED.A1T0 RZ, [R27+URZ], RZ ;  /* 0x000000ff1bff99a7 */ /* 0x0005e2000810043f */
[----:B0-----:R-:W-:Y:S02]  /*6870*/  F2FP.BF16.F32.PACK_AB R164, R81, R24 ;  /* 0x0000001851a4723e */ /* 0x001fe400000010ff */
[----:B------:R-:W-:Y:S02]  /*6880*/  F2FP.BF16.F32.PACK_AB R165, R83, R85 ;  /* 0x0000005553a5723e */ /* 0x000fe400000010ff */
[----:B-1----:R-:W-:Y:S01]  /*6890*/  F2FP.BF16.F32.PACK_AB R166, R205, R26 ;  /* 0x0000001acda6723e */ /* 0x002fe200000010ff */
[----:B--2---:R-:W-:Y:S01]  /*68a0*/  FADD.FTZ R27, R171, R4 ;  /* 0x00000004ab1b7221 */ /* 0x004fe20000010000 */
[----:B------:R0:W-:Y:S01]  /*68b0*/  @!P1 SYNCS.ARRIVE.TRANS64.RED.A1T0 RZ, [R31+URZ], RZ ;  /* 0x000000ff1fff99a7 */ /* 0x0001e2000810043f */
[----:B------:R-:W-:Y:S02]  /*68c0*/  F2FP.BF16.F32.PACK_AB R171, R30, R15 ;  /* 0x0000000f1eab723e */ /* 0x000fe400000010ff */
[----:B------:R-:W-:Y:S01]  /*68d0*/  FADD.FTZ R4, R182, R27 ;  /* 0x0000001bb6047221 */ /* 0x000fe20000010000 */
[----:B------:R-:W-:Y:S01]  /*68e0*/  FADD.FTZ R27, R183, R10 ;  /* 0x0000000ab71b7221 */ /* 0x000fe20000010000 */
[----:B------:R-:W-:-:S02]  /*68f0*/  F2FP.BF16.F32.PACK_AB R182, R21, R182 ;  /* 0x000000b615b6723e */ /* 0x000fc400000010ff */
[C---:B------:R-:W-:Y:S01]  /*6900*/  F2FP.BF16.F32.PACK_AB R183, R12.reuse, R183 ;  /* 0x000000b70cb7723e */ /* 0x040fe200000010ff */
[----:B0-----:R-:W-:Y:S01]  /*6910*/  FADD.FTZ R31, R21, R4 ;  /* 0x00000004151f7221 */ /* 0x001fe20000010000 */
[----:B------:R-:W-:Y:S01]  /*6920*/  FADD.FTZ R4, R12, R27 ;  /* 0x0000001b0c047221 */ /* 0x000fe20000010000 */
[----:B------:R-:W-:Y:S02]  /*6930*/  IMAD.MOV.U32 R12, RZ, RZ, R9 ;  /* 0x000000ffff0c7224 */ /* 0x000fe400078e0009 */
[----:B------:R-:W-:Y:S01]  /*6940*/  FADD.FTZ R10, R176, R31 ;  /* 0x0000001fb00a7221 */ /* 0x000fe20000010000 */
[----:B------:R-:W-:Y:S01]  /*6950*/  FADD.FTZ R27, R177, R4 ;  /* 0x00000004b11b7221 */ /* 0x000fe20000010000 */
[C---:B------:R-:W-:Y:S02]  /*6960*/  F2FP.BF16.F32.PACK_AB R176, R29.reuse, R176 ;  /* 0x000000b01db0723e */ /* 0x040fe400000010ff */
[----:B------:R-:W-:Y:S01]  /*6970*/  FADD.FTZ R31, R29, R10 ;  /* 0x0000000a1d1f7221 */ /* 0x000fe20000010000 */
[C---:B------:R-:W-:Y:S01]  /*6980*/  FADD.FTZ R4, R38.reuse, R27 ;  /* 0x0000001b26047221 */ /* 0x040fe20000010000 */
[----:B------:R-:W-:-:S02]  /*6990*/  F2FP.BF16.F32.PACK_AB R177, R38, R177 ;  /* 0x000000b126b1723e */ /* 0x000fc400000010ff */
[----:B------:R-:W-:Y:S01]  /*69a0*/  FADD.FTZ R10, R178, R31 ;  /* 0x0000001fb20a7221 */ /* 0x000fe20000010000 */
[----:B------:R-:W-:Y:S01]  /*69b0*/  FADD.FTZ R27, R179, R4 ;  /* 0x00000004b31b7221 */ /* 0x000fe20000010000 */
[C---:B------:R-:W-:Y:S02]  /*69c0*/  F2FP.BF16.F32.PACK_AB R178, R33.reuse, R178 ;  /* 0x000000b221b2723e */ /* 0x040fe400000010ff */
[----:B------:R-:W-:Y:S01]  /*69d0*/  FADD.FTZ R31, R33, R10 ;  /* 0x0000000a211f7221 */ /* 0x000fe20000010000 */
[C---:B------:R-:W-:Y:S01]  /*69e0*/  FADD.FTZ R4, R36.reuse, R27 ;  /* 0x0000001b24047221 */ /* 0x040fe20000010000 */
[----:B------:R-:W-:Y:S02]  /*69f0*/  F2FP.BF16.F32.PACK_AB R179, R36, R179 ;  /* 0x000000b324b3723e */ /* 0x000fe400000010ff */
[----:B------:R-:W-:Y:S01]  /*6a00*/  FADD.FTZ R10, R172, R31 ;  /* 0x0000001fac0a7221 */ /* 0x000fe20000010000 */
[----:B------:R-:W-:Y:S01]  /*6a10*/  FADD.FTZ R27, R173, R4 ;  /* 0x00000004ad1b7221 */ /* 0x000fe20000010000 */
[-C--:B------:R-:W-:Y:S01]  /*6a20*/  FFMA.FTZ R4, R169, R6.reuse, -R42 ;  /* 0x00000006a9047223 */ /* 0x080fe2000001082a */
[----:B------:R-:W-:Y:S01]  /*6a30*/  F2FP.BF16.F32.PACK_AB R169, R28, R13 ;  /* 0x0000000d1ca9723e */ /* 0x000fe200000010ff */
[----:B------:R-:W-:Y:S01]  /*6a40*/  FADD.FTZ R31, R153, R10 ;  /* 0x0000000a991f7221 */ /* 0x000fe20000010000 */
[----:B------:R-:W-:Y:S01]  /*6a50*/  FADD.FTZ R10, R34, R27 ;  /* 0x0000001b220a7221 */ /* 0x000fe20000010000 */
[----:B------:R-:W-:Y:S01]  /*6a60*/  FFMA.FTZ R42, R87, R6, -R42 ;  /* 0x00000006572a7223 */ /* 0x000fe2000001082a */
[----:B------:R0:W1:Y:S01]  /*6a70*/  MUFU.EX2 R167, R4 ;  /* 0x0000000400a77308 */ /* 0x0000620000000800 */
[----:B------:R-:W-:Y:S01]  /*6a80*/  FADD.FTZ R44, R174, R31 ;  /* 0x0000001fae2c7221 */ /* 0x000fe20000010000 */
[----:B------:R-:W-:Y:S01]  /*6a90*/  FADD.FTZ R27, R175, R10 ;  /* 0x0000000aaf1b7221 */ /* 0x000fe20000010000 */
[----:B------:R-:W-:-:S02]  /*6aa0*/  F2FP.BF16.F32.PACK_AB R174, R155, R174 ;  /* 0x000000ae9bae723e */ /* 0x000fc400000010ff */
[----:B------:R-:W-:Y:S01]  /*6ab0*/  FADD.FTZ R31, R155, R44 ;  /* 0x0000002c9b1f7221 */ /* 0x000fe20000010000 */
[----:B------:R-:W-:Y:S01]  /*6ac0*/  FADD.FTZ R10, R32, R27 ;  /* 0x0000001b200a7221 */ /* 0x000fe20000010000 */
[----:B------:R-:W-:Y:S01]  /*6ad0*/  F2FP.BF16.F32.PACK_AB R155, R63, R3 ;  /* 0x000000033f9b723e */ /* 0x000fe200000010ff */
[----:B------:R-:W2:Y:S01]  /*6ae0*/  MUFU.EX2 R42, R42 ;  /* 0x0000002a002a7308 */ /* 0x000ea20000000800 */
[----:B------:R-:W-:Y:S01]  /*6af0*/  FADD.FTZ R44, R168, R31 ;  /* 0x0000001fa82c7221 */ /* 0x000fe20000010000 */
[----:B------:R-:W-:Y:S01]  /*6b00*/  FADD.FTZ R21, R13, R10 ;  /* 0x0000000a0d157221 */ /* 0x000fe20000010000 */
[----:B------:R-:W-:Y:S02]  /*6b10*/  F2FP.BF16.F32.PACK_AB R172, R153, R172 ;  /* 0x000000ac99ac723e */ /* 0x000fe400000010ff */
        /* <DEDUP_REMOVED lines=29> */
[----:B------:R-:W-:-:S02]  /*6cf0*/  F2FP.BF16.F32.PACK_AB R158, R199, R158 ;  /* 0x0000009ec79e723e */ /* 0x000fc400000010ff */
[----:B------:R-:W-:Y:S01]  /*6d00*/  FADD.FTZ R13, R199, R10 ;  /* 0x0000000ac70d7221 */ /* 0x000fe20000010000 */
[C---:B------:R-:W-:Y:S01]  /*6d10*/  FADD.FTZ R8, R71.reuse, R8 ;  /* 0x0000000847087221 */ /* 0x040fe20000010000 */
[----:B------:R-:W-:Y:S02]  /*6d20*/  F2FP.BF16.F32.PACK_AB R159, R71, R69 ;  /* 0x00000045479f723e */ /* 0x000fe400000010ff */
[----:B------:R-:W-:Y:S01]  /*6d30*/  FADD.FTZ R10, R14, R13 ;  /* 0x0000000d0e0a7221 */ /* 0x000fe20000010000 */
[----:B------:R-:W-:-:S03]  /*6d40*/  FADD.FTZ R8, R73, R8 ;  /* 0x0000000849087221 */ /* 0x000fc60000010000 */
        /* <DEDUP_REMOVED lines=9> */
[----:B------:R-:W-:Y:S01]  /*6de0*/  FADD.FTZ R8, R83, R8 ;  /* 0x0000000853087221 */ /* 0x000fe20000010000 */
[----:B------:R-:W-:Y:S02]  /*6df0*/  IMAD.MOV.U32 R10, RZ, RZ, R16 ;  /* 0x000000ffff0a7224 */ /* 0x000fe400078e0010 */
[----:B0-----:R-:W-:Y:S01]  /*6e00*/  FADD.FTZ R4, R26, R3 ;  /* 0x000000031a047221 */ /* 0x001fe20000010000 */
[----:B-1----:R-:W-:Y:S01]  /*6e10*/  FADD.FTZ R8, R167, R8 ;  /* 0x00000008a7087221 */ /* 0x002fe20000010000 */
[C---:B--2---:R-:W-:Y:S02]  /*6e20*/  F2FP.BF16.F32.PACK_AB R167, R42.reuse, R167 ;  /* 0x000000a72aa7723e */ /* 0x044fe400000010ff */
[----:B------:R-:W-:Y:S01]  /*6e30*/  FADD.FTZ R4, R205, R4 ;  /* 0x00000004cd047221 */ /* 0x000fe20000010000 */
[----:B------:R-:W-:Y:S01]  /*6e40*/  FADD.FTZ R3, R42, R8 ;  /* 0x000000082a037221 */ /* 0x000fe20000010000 */
[----:B------:R-:W-:Y:S01]  /*6e50*/  IMAD.MOV.U32 R8, RZ, RZ, R11 ;  /* 0x000000ffff087224 */ /* 0x000fe200078e000b */
[----:B------:R-:W-:Y:S06]  /*6e60*/  @P2 BRA `(.L_x_275) ;  /* 0xffffffd400b02947 */ /* 0x000fec000383ffff */
.L_x_266:
        /* <DEDUP_REMOVED lines=67> */
.L_x_276:
[----:B------:R-:W-:Y:S01]  /*72a0*/  IMAD R20, R2, 0x8, R0 ;  /* 0x0000000802147824 */ /* 0x000fe200078e0200 */
[----:B------:R-:W-:-:S04]  /*72b0*/  SHF.L.U32 R5, R16, 0x1f, RZ ;  /* 0x0000001f10057819 */ /* 0x000fc800000006ff */
[----:B------:R0:W1:Y:S01]  /*72c0*/  SYNCS.PHASECHK.TRANS64.TRYWAIT P2, [R20+URZ+0x34850], R5 ;  /* 0x03485005140075a7 */ /* 0x000062000804017f */
[----:B------:R-:W-:Y:S05]  /*72d0*/  @!P0 BRA `(.L_x_277) ;  /* 0x0000000000048947 */ /* 0x000fea0003800000 */
[----:B------:R-:W-:Y:S01]  /*72e0*/  BPT.TRAP 0x1 ;  /* 0x000000040000795c */ /* 0x000fe20000300000 */
.L_x_277:
[----:B-1----:R-:W-:Y:S05]  /*72f0*/  @P2 BRA `(.L_x_278) ;  /* 0x0000000000082947 */ /* 0x002fea0003800000 */
[----:B------:R-:W1:Y:S02]  /*7300*/  SYNCS.PHASECHK.TRANS64.TRYWAIT P0, [R20+URZ+0x34850], R5 ;  /* 0x03485005140075a7 */ /* 0x000e64000800017f */
[----:B-1----:R-:W-:Y:S05]  /*7310*/  @!P0 BRA `(.L_x_279) ;  /* 0x00000078005c8947 */ /* 0x002fea0003800000 */
.L_x_278:
[----:B------:R-:W-:Y:S05]  /*7320*/  WARPSYNC.ALL ;  /* 0x0000000000007948 */ /* 0x000fea0003800000 */
[----:B------:R-:W-:Y:S01]  /*7330*/  VIADD R0, R0, 0x400 ;  /* 0x0000040000007836 */ /* 0x000fe20000000000 */
[----:B------:R-:W-:Y:S01]  /*7340*/  WARPGROUP.ARRIVE ;  /* 0x00000000000079c5 */ /* 0x000fe20000000000 */
[----:B------:R-:W-:Y:S01]  /*7350*/  IMAD.MOV.U32 R15, RZ, RZ, 0x40000040 ;  /* 0x40000040ff0f7424 */ /* 0x000fe200078e00ff */
[----:B01----:R-:W0:Y:S01]  /*7360*/  SHFL.BFLY PT, R5, R4, 0x2, 0x1f ;  /* 0x0c401f0004057f89 */ /* 0x003e2200000e0000 */
[----:B------:R-:W-:Y:S02]  /*7370*/  IADD3 R185, R185, 0x1, RZ ;  /* 0x00000001b9b97810 */ /* 0x000fe40007ffe0ff */
[----:B------:R-:W-:-:S04]  /*7380*/  SHF.R.U32.HI R0, RZ, 0x4, R0 ;  /* 0x00000004ff007819 */ /* 0x000fc80000011600 */
[----:B------:R-:W-:-:S04]  /*7390*/  LOP3.LUT R0, R0, 0x3fff, RZ, 0xc0, !PT ;  /* 0x00003fff00007812 */ /* 0x000fc800078ec0ff */
[----:B------:R-:W-:Y:S02]  /*73a0*/  LOP3.LUT R13, R0, 0x4000000, RZ, 0xfc, !PT ;  /* 0x04000000000d7812 */ /* 0x000fe400078efcff */
[----:B------:R-:W1:Y:S03]  /*73b0*/  SHFL.BFLY PT, R0, R3, 0x2, 0x1f ;  /* 0x0c401f0003007f89 */ /* 0x000e6600000e0000 */
[----:B------:R-:W-:Y:S01]  /*73c0*/  IMAD R12, R2, 0x800, R13 ;  /* 0x00000800020c7824 */ /* 0x000fe200078e020d */
[----:B------:R-:W-:-:S03]  /*73d0*/  MOV R13, 0x40000040 ;  /* 0x40000040000d7802 */ /* 0x000fc60000000f00 */
[C---:B------:R-:W-:Y:S01]  /*73e0*/  VIADD R14, R12.reuse, 0x80 ;  /* 0x000000800c0e7836 */ /* 0x040fe20000000000 */
[----:B------:R-:W-:Y:S02]  /*73f0*/  R2UR UR6, R12 ;  /* 0x000000000c0672ca */ /* 0x000fe400000e0000 */
[----:B------:R-:W-:Y:S01]  /*7400*/  R2UR UR7, R13 ;  /* 0x000000000d0772ca */ /* 0x000fe200000e0000 */
[----:B0-----:R-:W-:Y:S01]  /*7410*/  FADD.FTZ R5, R5, R4 ;  /* 0x0000000405057221 */ /* 0x001fe20000010000 */
[----:B------:R-:W-:-:S11]  /*7420*/  MOV R13, 0x40000040 ;  /* 0x40000040000d7802 */ /* 0x000fd60000000f00 */
[----:B------:R-:W-:Y:S01]  /*7430*/  HGMMA.64x128x16.F32.BF16 R24, R180, gdesc[UR4].tnspB, R24, gsb0 ;  /* 0x41e00004b4187df0 */ /* 0x000fe20008001818 */
[----:B------:R-:W-:Y:S01]  /*7440*/  R2UR UR6, R14 ;  /* 0x000000000e0672ca */ /* 0x000fe200000e0000 */
[----:B------:R-:W-:Y:S01]  /*7450*/  VIADD R14, R12, 0x100 ;  /* 0x000001000c0e7836 */ /* 0x000fe20000000000 */
[----:B------:R-:W-:Y:S01]  /*7460*/  R2UR UR7, R15 ;  /* 0x000000000f0772ca */ /* 0x000fe200000e0000 */
[----:B------:R-:W-:Y:S02]  /*7470*/  IMAD.MOV.U32 R15, RZ, RZ, 0x40000040 ;  /* 0x40000040ff0f7424 */ /* 0x000fe400078e00ff */
[----:B-1----:R-:W-:Y:S02]  /*7480*/  FADD.FTZ R7, R0, R3 ;  /* 0x0000000300077221 */ /* 0x002fe40000010000 */
[----:B------:R-:W-:Y:S04]  /*7490*/  SHFL.BFLY PT, R0, R5, 0x1, 0x1f ;  /* 0x0c201f0005007f89 */ /* 0x000fe800000e0000 */
[----:B------:R-:W0:Y:S01]  /*74a0*/  SHFL.BFLY PT, R8, R7, 0x1, 0x1f ;  /* 0x0c201f0007087f89 */ /* 0x000e2200000e0000 */
[----:B------:R-:W-:-:S02]  /*74b0*/  WARPGROUP.DEPBAR.LE gsb0, 0x0 ;  /* 0x00008000000079c5 */ /* 0x000fc40000010000 */
[----:B------:R-:W-:-:S06]  /*74c0*/  WARPGROUP.ARRIVE ;  /* 0x00000000000079c5 */ /* 0x000fcc0000000000 */
[----:B------:R-:W-:Y:S01]  /*74d0*/  HGMMA.64x128x16.F32.BF16 R24, R176, gdesc[UR4].tnspB, R24, gsb0 ;  /* 0x41e00004b0187df0 */ /* 0x000fe20008001818 */
[----:B------:R-:W-:Y:S01]  /*74e0*/  R2UR UR6, R14 ;  /* 0x000000000e0672ca */ /* 0x000fe200000e0000 */
[----:B------:R-:W-:Y:S01]  /*74f0*/  VIADD R14, R12, 0x180 ;  /* 0x000001800c0e7836 */ /* 0x000fe20000000000 */
[----:B------:R-:W-:Y:S01]  /*7500*/  R2UR UR7, R15 ;  /* 0x000000000f0772ca */ /* 0x000fe200000e0000 */
[----:B------:R-:W-:Y:S01]  /*7510*/  IMAD.MOV.U32 R15, RZ, RZ, 0x40000040 ;  /* 0x40000040ff0f7424 */ /* 0x000fe200078e00ff */
[----:B------:R-:W-:Y:S02]  /*7520*/  WARPGROUP.DEPBAR.LE gsb0, 0x0 ;  /* 0x00008000000079c5 */ /* 0x000fe40000010000 */
[----:B------:R-:W-:-:S09]  /*7530*/  WARPGROUP.ARRIVE ;  /* 0x00000000000079c5 */ /* 0x000fd20000000000 */
[----:B------:R-:W-:Y:S01]  /*7540*/  HGMMA.64x128x16.F32.BF16 R24, R172, gdesc[UR4].tnspB, R24, gsb0 ;  /* 0x41e00004ac187df0 */ /* 0x000fe20008001818 */
[----:B------:R-:W-:Y:S02]  /*7550*/  R2UR UR6, R14 ;  /* 0x000000000e0672ca */ /* 0x000fe400000e0000 */
[----:B------:R-:W-:Y:S01]  /*7560*/  R2UR UR7, R15 ;  /* 0x000000000f0772ca */ /* 0x000fe200000e0000 */
[----:B------:R-:W-:Y:S01]  /*7570*/  IMAD.MOV.U32 R15, RZ, RZ, 0x40000040 ;  /* 0x40000040ff0f7424 */ /* 0x000fe200078e00ff */
[----:B------:R-:W-:Y:S01]  /*7580*/  IADD3 R14, R12, 0x200, RZ ;  /* 0x000002000c0e7810 */ /* 0x000fe20007ffe0ff */
[----:B------:R-:W-:Y:S02]  /*7590*/  WARPGROUP.DEPBAR.LE gsb0, 0x0 ;  /* 0x00008000000079c5 */ /* 0x000fe40000010000 */
[----:B------:R-:W-:-:S08]  /*75a0*/  WARPGROUP.ARRIVE ;  /* 0x00000000000079c5 */ /* 0x000fd00000000000 */
        /* <DEDUP_REMOVED lines=8> */
[----:B------:R-:W-:Y:S01]  /*7630*/  R2UR UR6, R14 ;  /* 0x000000000e0672ca */ /* 0x000fe200000e0000 */
[C---:B------:R-:W-:Y:S01]  /*7640*/  VIADD R14, R12.reuse, 0x300 ;  /* 0x000003000c0e7836 */ /* 0x040fe20000000000 */
[----:B------:R-:W-:Y:S01]  /*7650*/  R2UR UR7, R15 ;  /* 0x000000000f0772ca */ /* 0x000fe200000e0000 */
[----:B------:R-:W-:Y:S02]  /*7660*/  IMAD.MOV.U32 R15, RZ, RZ, 0x40000040 ;  /* 0x40000040ff0f7424 */ /* 0x000fe400078e00ff */
[----:B------:R-:W-:Y:S01]  /*7670*/  VIADD R12, R12, 0x380 ;  /* 0x000003800c0c7836 */ /* 0x000fe20000000000 */
[----:B------:R-:W-:Y:S02]  /*7680*/  WARPGROUP.DEPBAR.LE gsb0, 0x0 ;  /* 0x00008000000079c5 */ /* 0x000fe40000010000 */
[----:B------:R-:W-:-:S07]  /*7690*/  WARPGROUP.ARRIVE ;  /* 0x00000000000079c5 */ /* 0x000fce0000000000 */
[----:B------:R-:W-:Y:S01]  /*76a0*/  HGMMA.64x128x16.F32.BF16 R24, R156, gdesc[UR4].tnspB, R24, gsb0 ;  /* 0x41e000049c187df0 */ /* 0x000fe20008001818 */
[----:B------:R-:W-:Y:S01]  /*76b0*/  R2UR UR6, R14 ;  /* 0x000000000e0672ca */ /* 0x000fe200000e0000 */
[----:B------:R-:W-:Y:S01]  /*76c0*/  VIADD R14, R2, 0x1 ;  /* 0x00000001020e7836 */ /* 0x000fe20000000000 */
[----:B------:R-:W-:Y:S01]  /*76d0*/  R2UR UR7, R15 ;  /* 0x000000000f0772ca */ /* 0x000fe200000e0000 */
[----:B0-----:R-:W-:Y:S01]  /*76e0*/  FADD.FTZ R15, R7, R8 ;  /* 0x00000008070f7221 */ /* 0x001fe20000010000 */
[----:B------:R-:W-:Y:S02]  /*76f0*/  IMAD.MOV.U32 R2, RZ, RZ, RZ ;  /* 0x000000ffff027224 */ /* 0x000fe400078e00ff */
[----:B------:R-:W-:Y:S01]  /*7700*/  ISETP.NE.AND P2, PT, R14, 0x2, PT ;  /* 0x000000020e00780c */ /* 0x000fe20003f45270 */
[----:B------:R-:W-:Y:S01]  /*7710*/  @!P1 VIADD R7, R20, 0x34860 ;  /* 0x0003486014079836 */ /* 0x000fe20000000000 */
[----:B------:R-:W-:Y:S02]  /*7720*/  FSETP.NE.FTZ.AND P3, PT, R15, RZ, PT ;  /* 0x000000ff0f00720b */ /* 0x000fe40003f75000 */
[----:B------:R-:W-:-:S02]  /*7730*/  SEL R3, RZ, 0x1, P2 ;  /* 0x00000001ff037807 */ /* 0x000fc40001000000 */
[----:B------:R-:W-:Y:S02]  /*7740*/  @!P1 PRMT R7, RZ, 0x654, R7 ;  /* 0x00000654ff079816 */ /* 0x000fe40000000007 */
[----:B------:R-:W-:Y:S01]  /*7750*/  LOP3.LUT R16, R16, R3, RZ, 0x3c, !PT ;  /* 0x0000000310107212 */ /* 0x000fe200078e3cff */
[----:B------:R-:W-:-:S06]  /*7760*/  IMAD.MOV.U32 R3, RZ, RZ, -0x800000 ;  /* 0xff800000ff037424 */ /* 0x000fcc00078e00ff */
[----:B------:R-:W0:Y:S01]  /*7770*/  @P3 MUFU.LG2 R10, R15 ;  /* 0x0000000f000a3308 */ /* 0x000e220000000c00 */
[----:B------:R-:W-:Y:S01]  /*7780*/  @P3 FMUL.FTZ R21, R6, 0.69314718246459960938 ;  /* 0x3f31721806153820 */ /* 0x000fe20000410000 */
[----:B0-----:R-:W-:Y:S01]  /*7790*/  @P3 FMUL.FTZ R10, R10, 0.69314718246459960938 ;  /* 0x3f3172180a0a3820 */ /* 0x001fe20000410000 */
[----:B------:R-:W-:Y:S02]  /*77a0*/  WARPGROUP.DEPBAR.LE gsb0, 0x0 ;  /* 0x00008000000079c5 */ /* 0x000fe40000010000 */
[----:B------:R-:W-:-:S06]  /*77b0*/  WARPGROUP.ARRIVE ;  /* 0x00000000000079c5 */ /* 0x000fcc0000000000 */
[----:B------:R-:W-:Y:S01]  /*77c0*/  HGMMA.64x128x16.F32.BF16 R24, R160, gdesc[UR4].tnspB, R24, gsb0 ;  /* 0x41e00004a0187df0 */ /* 0x000fe20008001818 */
[----:B------:R-:W-:Y:S01]  /*77d0*/  R2UR UR6, R12 ;  /* 0x000000000c0672ca */ /* 0x000fe200000e0000 */
[----:B------:R-:W-:Y:S01]  /*77e0*/  FADD.FTZ R12, R5, R0 ;  /* 0x00000000050c7221 */ /* 0x000fe20000010000 */
[----:B------:R-:W-:Y:S01]  /*77f0*/  R2UR UR7, R13 ;  /* 0x000000000d0772ca */ /* 0x000fe200000e0000 */
[----:B------:R-:W-:Y:S02]  /*7800*/  IMAD.MOV.U32 R13, RZ, RZ, RZ ;  /* 0x000000ffff0d7224 */ /* 0x000fe400078e00ff */
[----:B------:R-:W-:Y:S01]  /*7810*/  IMAD.MOV.U32 R0, RZ, RZ, -0x800000 ;  /* 0xff800000ff007424 */ /* 0x000fe200078e00ff */
[----:B------:R-:W-:Y:S01]  /*7820*/  FSETP.NE.FTZ.AND P0, PT, R12, RZ, PT ;  /* 0x000000ff0c00720b */ /* 0x000fe20003f15000 */
[----:B------:R-:W-:Y:S02]  /*7830*/  @P3 FFMA.FTZ R0, R21, R11, R10 ;  /* 0x0000000b15003223 */ /* 0x000fe4000001000a */
[----:B------:R-:W-:Y:S10]  /*7840*/  @P3 MUFU.RCP R13, R15 ;  /* 0x0000000f000d3308 */ /* 0x000ff40000001000 */
[----:B------:R-:W0:Y:S01]  /*7850*/  @P0 MUFU.LG2 R8, R12 ;  /* 0x0000000c00080308 */ /* 0x000e220000000c00 */
[----:B------:R-:W-:-:S07]  /*7860*/  @P0 FMUL.FTZ R4, R6, 0.69314718246459960938 ;  /* 0x3f31721806040820 */ /* 0x000fce0000410000 */
[----:B------:R-:W1:Y:S01]  /*7870*/  @P0 MUFU.RCP R2, R12 ;  /* 0x0000000c00020308 */ /* 0x000e620000001000 */
[----:B0-----:R-:W-:-:S04]  /*7880*/  @P0 FMUL.FTZ R5, R8, 0.69314718246459960938 ;  /* 0x3f31721808050820 */ /* 0x001fc80000410000 */
[----:B------:R-:W-:Y:S01]  /*7890*/  @P0 FFMA.FTZ R3, R4, R9, R5 ;  /* 0x0000000904030223 */ /* 0x000fe20000010005 */
[----:B------:R-:W-:Y:S01]  /*78a0*/  PLOP3.LUT P0, PT, PT, PT, PT, 0x8, 0x0 ;  /* 0x000000000000781c */ /* 0x000fe20003f0e170 */
[----:B------:R-:W-:Y:S02]  /*78b0*/  WARPGROUP.DEPBAR.LE gsb0, 0x0 ;  /* 0x00008000000079c5 */ /* 0x000fe40000010000 */
[----:B------:R-:W-:-:S06]  /*78c0*/  WARPGROUP.ARRIVE ;  /* 0x00000000000079c5 */ /* 0x000fcc0000000000 */
[----:B------:R-:W-:Y:S03]  /*78d0*/  HGMMA.64x128x16.F32.BF16 R24, R164, gdesc[UR4].tnspB, R24, gsb0 ;  /* 0x41e00004a4187df0 */ /* 0x000fe60008001818 */
[----:B------:R-:W-:Y:S02]  /*78e0*/  WARPGROUP.DEPBAR.LE gsb0, 0x0 ;  /* 0x00008000000079c5 */ /* 0x000fe40000010000 */
[-C--:B-1----:R-:W-:Y:S01]  /*78f0*/  FMUL.FTZ R89, R33, R2.reuse ;  /* 0x0000000221597220 */ /* 0x082fe20000410000 */
[-C--:B------:R-:W-:Y:S01]  /*7900*/  FMUL.FTZ R88, R36, R2.reuse ;  /* 0x0000000224587220 */ /* 0x080fe20000410000 */
[----:B------:R0:W-:Y:S01]  /*7910*/  @!P1 SYNCS.ARRIVE.TRANS64.RED.A1T0 RZ, [R7+URZ], RZ ;  /* 0x000000ff07ff99a7 */ /* 0x0001e2000810043f */
        /* <DEDUP_REMOVED lines=33> */
[-C--:B0-----:R-:W-:Y:S01]  /*7b30*/  FMUL.FTZ R7, R31, R13.reuse ;  /* 0x0000000d1f077220 */ /* 0x081fe20000410000 */
        /* <DEDUP_REMOVED lines=28> */
[----:B------:R-:W-:-:S07]  /*7d00*/  SEL R2, R14, RZ, P2 ;  /* 0x000000ff0e027207 */ /* 0x000fce0001000000 */
.L_x_258:
[----:B------:R-:W0:Y:S01]  /*7d10*/  S2R R5, SR_CgaCtaId ;  /* 0x0000000000057919 */ /* 0x000e220000008800 */
[----:B------:R-:W-:Y:S01]  /*7d20*/  MOV R28, 0x400 ;  /* 0x00000400001c7802 */ /* 0x000fe20000000f00 */
[----:B------:R-:W-:Y:S01]  /*7d30*/  BSSY B0, `(.L_x_280) ;  /* 0x0000205000007945 */ /* 0x000fe20003800000 */
[----:B------:R-:W-:Y:S02]  /*7d40*/  BAR.SYNC.DEFER_BLOCKING 0x5, 0x120 ;  /* 0x0144800000007b1d */ /* 0x000fe40000010000 */
[----:B0-----:R-:W-:-:S05]  /*7d50*/  LEA R28, R5, R28, 0x18 ;  /* 0x0000001c051c7211 */ /* 0x001fca00078ec0ff */
[----:B------:R-:W0:Y:S02]  /*7d60*/  LDS.128 R48, [R28+0x348d0] ;  /* 0x0348d0001c307984 */ /* 0x000e240000000c00 */
[----:B0-----:R-:W-:Y:S01]  /*7d70*/  R2UR UR5, R50 ;  /* 0x00000000320572ca */ /* 0x001fe200000e0000 */
[----:B------:R-:W-:Y:S06]  /*7d80*/  BAR.ARV 0x4, 0x120 ;  /* 0x0104800000007b1d */ /* 0x000fec0000002000 */
[----:B------:R-:W-:Y:S08]  /*7d90*/  @P0 BRA `(.L_x_281) ;  /* 0x0000001400200947 */ /* 0x000ff00003800000 */
[----:B------:R-:W0:Y:S01]  /*7da0*/  S2R R5, SR_SWINHI ;  /* 0x0000000000057919 */ /* 0x000e220000002f00 */
[----:B------:R-:W-:Y:S01]  /*7db0*/  F2FP.BF16.F32.PACK_AB R7, R7, R8 ;  /* 0x000000080707723e */ /* 0x000fe200000010ff */
[----:B------:R-:W-:Y:S01]  /*7dc0*/  ULDC.64 UR6, c[0x0][0xbd8] ;  /* 0x0002f60000067ab9 */ /* 0x000fe20000000a00 */
[----:B------:R-:W-:Y:S01]  /*7dd0*/  F2FP.BF16.F32.PACK_AB R6, R6, R91 ;  /* 0x0000005b0606723e */ /* 0x000fe200000010ff */
[----:B------:R-:W-:Y:S01]  /*7de0*/  UISETP.NE.U32.AND UP0, UPT, UR6, URZ, UPT ;  /* 0x0000003f0600728c */ /* 0x000fe2000bf05070 */
[----:B------:R-:W-:Y:S01]  /*7df0*/  F2FP.BF16.F32.PACK_AB R64, R65, R64 ;  /* 0x000000404140723e */ /* 0x000fe200000010ff */
[----:B------:R-:W-:Y:S01]  /*7e00*/  USHF.L.U32 UR8, UR61, 0x2, URZ ;  /* 0x000000023d087899 */ /* 0x000fe2000800063f */
[----:B------:R-:W-:Y:S01]  /*7e10*/  F2FP.BF16.F32.PACK_AB R65, R67, R66 ;  /* 0x000000424341723e */ /* 0x000fe200000010ff */
[----:B------:R-:W-:Y:S01]  /*7e20*/  UISETP.NE.AND.EX UP0, UPT, UR7, URZ, UPT, UP0 ;  /* 0x0000003f0700728c */ /* 0x000fe2000bf05300 */
[----:B------:R-:W-:Y:S01]  /*7e30*/  F2FP.BF16.F32.PACK_AB R72, R73, R72 ;  /* 0x000000484948723e */ /* 0x000fe200000010ff */
[----:B------:R-:W-:Y:S01]  /*7e40*/  ULDC.64 UR10, c[0x0][0x208] ;  /* 0x00008200000a7ab9 */ /* 0x000fe20000000a00 */
        /* <DEDUP_REMOVED lines=9> */
[----:B------:R-:W-:Y:S02]  /*7ee0*/  R2UR UR4, R184 ;  /* 0x00000000b80472ca */ /* 0x000fe400000e0000 */
[----:B------:R-:W-:Y:S02]  /*7ef0*/  MOV R20, R28 ;  /* 0x0000001c00147202 */ /* 0x000fe40000000f00 */
[----:B0-----:R-:W-:-:S03]  /*7f00*/  MOV R21, R5 ;  /* 0x0000000500157202 */ /* 0x001fc60000000f00 */
[----:B------:R-:W-:-:S03]  /*7f10*/  IMAD.WIDE R4, R190, 0x2, R20 ;  /* 0x00000002be047825 */ /* 0x000fc600078e0214 */
[----:B------:R-:W-:-:S03]  /*7f20*/  LOP3.LUT R9, R4, 0x380, RZ, 0xc0, !PT ;  /* 0x0000038004097812 */ /* 0x000fc600078ec0ff */
[----:B------:R-:W-:Y:S01]  /*7f30*/  USHF.L.U64.HI UR9, UR61, 0x2, UR4 ;  /* 0x000000023d097899 */ /* 0x000fe20008010204 */
[C---:B------:R-:W-:Y:S01]  /*7f40*/  IADD3 R97, P6, R4.reuse, 0x20, RZ ;  /* 0x0000002004617810 */ /* 0x040fe20007fde0ff */
[----:B------:R-:W-:Y:S01]  /*7f50*/  UIADD3 UR4, UP1, UR8, UR6, URZ ;  /* 0x0000000608047290 */ /* 0x000fe2000ff3e03f */
[C---:B------:R-:W-:Y:S02]  /*7f60*/  IADD3 R99, P5, R4.reuse, 0x40, RZ ;  /* 0x0000004004637810 */ /* 0x040fe40007fbe0ff */
[C---:B------:R-:W-:Y:S01]  /*7f70*/  IADD3 R101, P4, R4.reuse, 0x60, RZ ;  /* 0x0000006004657810 */ /* 0x040fe20007f9e0ff */
[--C-:B------:R-:W-:Y:S01]  /*7f80*/  IMAD.X R31, RZ, RZ, R5.reuse, P6 ;  /* 0x000000ffff1f7224 */ /* 0x100fe200030e0605 */
[----:B------:R-:W-:Y:S01]  /*7f90*/  IADD3 R103, P3, R4, 0x4000, RZ ;  /* 0x0000400004677810 */ /* 0x000fe20007f7e0ff */
[--C-:B------:R-:W-:Y:S01]  /*7fa0*/  IMAD.X R27, RZ, RZ, R5.reuse, P5 ;  /* 0x000000ffff1b7224 */ /* 0x100fe200028e0605 */
[----:B------:R-:W-:Y:S01]  /*7fb0*/  SHF.R.U64 R9, R9, 0x3, RZ ;  /* 0x0000000309097819 */ /* 0x000fe200000012ff */
[--C-:B------:R-:W-:Y:S01]  /*7fc0*/  IMAD.X R25, RZ, RZ, R5.reuse, P4 ;  /* 0x000000ffff197224 */ /* 0x100fe200020e0605 */
[----:B------:R-:W-:Y:S01]  /*7fd0*/  LOP3.LUT R14, R97, 0x380, RZ, 0xc0, !PT ;  /* 0x00000380610e7812 */ /* 0x000fe200078ec0ff */
[----:B------:R-:W-:Y:S01]  /*7fe0*/  IMAD.X R15, RZ, RZ, R5, P3 ;  /* 0x000000ffff0f7224 */ /* 0x000fe200018e0605 */
[----:B------:R-:W-:Y:S01]  /*7ff0*/  LOP3.LUT R24, R99, 0x380, RZ, 0xc0, !PT ;  /* 0x0000038063187812 */ /* 0x000fe200078ec0ff */
[----:B------:R-:W-:Y:S01]  /*8000*/  UIADD3.X UR6, UR9, UR7, URZ, UP1, !UPT ;  /* 0x0000000709067290 */ /* 0x000fe20008ffe43f */
[----:B------:R-:W-:-:S02]  /*8010*/  LOP3.LUT R48, R101, 0x380, RZ, 0xc0, !PT ;  /* 0x0000038065307812 */ /* 0x000fc400078ec0ff */
[----:B------:R-:W-:Y:S01]  /*8020*/  LOP3.LUT R50, R103, 0x380, RZ, 0xc0, !PT ;  /* 0x0000038067327812 */ /* 0x000fe200078ec0ff */
[----:B------:R-:W-:Y:S01]  /*8030*/  BAR.SYNC.DEFER_BLOCKING 0x1, 0x100 ;  /* 0x0044000000007b1d */ /* 0x000fe20000010000 */
[C---:B------:R-:W-:Y:S02]  /*8040*/  IADD3 R105, P2, R4.reuse, 0x4020, RZ ;  /* 0x0000402004697810 */ /* 0x040fe40007f5e0ff */
[C---:B------:R-:W-:Y:S02]  /*8050*/  IADD3 R107, P1, R4.reuse, 0x4040, RZ ;  /* 0x00004040046b7810 */ /* 0x040fe40007f3e0ff */
[----:B------:R-:W-:Y:S01]  /*8060*/  IADD3 R109, P0, R4, 0x4060, RZ ;  /* 0x00004060046d7810 */ /* 0x000fe20007f1e0ff */
[--C-:B------:R-:W-:Y:S01]  /*8070*/  IMAD.X R13, RZ, RZ, R5.reuse, P2 ;  /* 0x000000ffff0d7224 */ /* 0x100fe200010e0605 */
[----:B------:R-:W-:Y:S01]  /*8080*/  LOP3.LUT R4, R9, R4, RZ, 0x3c, !PT ;  /* 0x0000000409047212 */ /* 0x000fe200078e3cff */
[----:B------:R-:W-:Y:S01]  /*8090*/  IMAD.X R11, RZ, RZ, R5, P1 ;  /* 0x000000ffff0b7224 */ /* 0x000fe200008e0605 */
[----:B------:R-:W-:-:S02]  /*80a0*/  SHF.R.U64 R14, R14, 0x3, RZ ;  /* 0x000000030e0e7819 */ /* 0x000fc400000012ff */
[----:B------:R-:W-:Y:S02]  /*80b0*/  SHF.R.U64 R24, R24, 0x3, RZ ;  /* 0x0000000318187819 */ /* 0x000fe400000012ff */
[----:B------:R-:W-:Y:S02]  /*80c0*/  SHF.R.U64 R48, R48, 0x3, RZ ;  /* 0x0000000330307819 */ /* 0x000fe400000012ff */
[----:B------:R-:W-:Y:S02]  /*80d0*/  SHF.R.U64 R50, R50, 0x3, RZ ;  /* 0x0000000332327819 */ /* 0x000fe400000012ff */
[-C--:B------:R-:W-:Y:S02]  /*80e0*/  IADD3.X R9, RZ, R5.reuse, RZ, P0, !PT ;  /* 0x00000005ff097210 */ /* 0x080fe400007fe4ff */
[----:B------:R-:W-:Y:S02]  /*80f0*/  MOV R94, R4 ;  /* 0x00000004005e7202 */ /* 0x000fe40000000f00 */
[----:B------:R-:W-:-:S02]  /*8100*/  LOP3.LUT R30, R14, R97, RZ, 0x3c, !PT ;  /* 0x000000610e1e7212 */ /* 0x000fc400078e3cff */
[----:B------:R-:W-:Y:S02]  /*8110*/  LOP3.LUT R26, R24, R99, RZ, 0x3c, !PT ;  /* 0x00000063181a7212 */ /* 0x000fe400078e3cff */
[----:B------:R-:W-:Y:S02]  /*8120*/  F2FP.BF16.F32.PACK_AB R5, R10, R93 ;  /* 0x0000005d0a05723e */ /* 0x000fe400000010ff */
[----:B------:R-:W-:Y:S02]  /*8130*/  LOP3.LUT R24, R48, R101, RZ, 0x3c, !PT ;  /* 0x0000006530187212 */ /* 0x000fe400078e3cff */
[----:B------:R-:W-:Y:S02]  /*8140*/  LOP3.LUT R14, R50, R103, RZ, 0x3c, !PT ;  /* 0x00000067320e7212 */ /* 0x000fe400078e3cff */
[----:B------:R-:W-:Y:S02]  /*8150*/  LOP3.LUT R10, R105, 0x380, RZ, 0xc0, !PT ;  /* 0x00000380690a7812 */ /* 0x000fe400078ec0ff */
[----:B------:R-:W-:-:S02]  /*8160*/  LOP3.LUT R48, R107, 0x380, RZ, 0xc0, !PT ;  /* 0x000003806b307812 */ /* 0x000fc400078ec0ff */
[----:B------:R-:W-:Y:S02]  /*8170*/  LOP3.LUT R50, R109, 0x380, RZ, 0xc0, !PT ;  /* 0x000003806d327812 */ /* 0x000fe400078ec0ff */
[----:B------:R-:W-:Y:S02]  /*8180*/  SHF.R.U64 R10, R10, 0x3, RZ ;  /* 0x000000030a0a7819 */ /* 0x000fe400000012ff */
[----:B------:R-:W-:Y:S02]  /*8190*/  SHF.R.U64 R48, R48, 0x3, RZ ;  /* 0x0000000330307819 */ /* 0x000fe400000012ff */
[----:B------:R-:W-:Y:S02]  /*81a0*/  SHF.R.U64 R50, R50, 0x3, RZ ;  /* 0x0000000332327819 */ /* 0x000fe400000012ff */
[----:B------:R-:W-:Y:S02]  /*81b0*/  F2FP.BF16.F32.PACK_AB R4, R12, R95 ;  /* 0x0000005f0c04723e */ /* 0x000fe400000010ff */
[----:B------:R-:W-:-:S02]  /*81c0*/  LOP3.LUT R12, R10, R105, RZ, 0x3c, !PT ;  /* 0x000000690a0c7212 */ /* 0x000fc400078e3cff */
[----:B------:R-:W-:Y:S01]  /*81d0*/  LOP3.LUT R10, R48, R107, RZ, 0x3c, !PT ;  /* 0x0000006b300a7212 */ /* 0x000fe200078e3cff */
[----:B------:R0:W-:Y:S01]  /*81e0*/  STSM.16.M88.4 [R94], R4 ;  /* 0x000000045e007844 */ /* 0x0001e20000000200 */
[----:B------:R-:W-:Y:S02]  /*81f0*/  LOP3.LUT R8, R50, R109, RZ, 0x3c, !PT ;  /* 0x0000006d32087212 */ /* 0x000fe400078e3cff */
[----:B------:R-:W-:Y:S02]  /*8200*/  MOV R93, R30 ;  /* 0x0000001e005d7202 */ /* 0x000fe40000000f00 */
[----:B------:R-:W-:Y:S02]  /*8210*/  MOV R31, R10 ;  /* 0x0000000a001f7202 */ /* 0x000fe40000000f00 */
[----:B------:R-:W-:Y:S02]  /*8220*/  MOV R30, R8 ;  /* 0x00000008001e7202 */ /* 0x000fe40000000f00 */
[----:B------:R-:W-:-:S02]  /*8230*/  F2FP.BF16.F32.PACK_AB R8, R89, R90 ;  /* 0x0000005a5908723e */ /* 0x000fc400000010ff */
[----:B------:R-:W-:Y:S02]  /*8240*/  F2FP.BF16.F32.PACK_AB R9, R35, R34 ;  /* 0x000000222309723e */ /* 0x000fe400000010ff */
[----:B------:R-:W-:Y:S02]  /*8250*/  F2FP.BF16.F32.PACK_AB R10, R37, R88 ;  /* 0x00000058250a723e */ /* 0x000fe400000010ff */
[----:B------:R-:W-:Y:S02]  /*8260*/  F2FP.BF16.F32.PACK_AB R11, R39, R38 ;  /* 0x00000026270b723e */ /* 0x000fe400000010ff */
[----:B------:R-:W-:Y:S02]  /*8270*/  MOV R92, R26 ;  /* 0x0000001a005c7202 */ /* 0x000fe40000000f00 */
[----:B------:R-:W-:Y:S01]  /*8280*/  MOV R50, R14 ;  /* 0x0000000e00327202 */ /* 0x000fe20000000f00 */
[----:B------:R-:W-:Y:S01]  /*8290*/  STSM.16.M88.4 [R93], R8 ;  /* 0x000000085d007844 */ /* 0x000fe20000000200 */
[----:B------:R-:W-:-:S02]  /*82a0*/  MOV R48, R12 ;  /* 0x0000000c00307202 */ /* 0x000fc40000000f00 */
[----:B0-----:R-:W-:Y:S02]  /*82b0*/  F2FP.BF16.F32.PACK_AB R4, R41, R40 ;  /* 0x000000282904723e */ /* 0x001fe400000010ff */
[----:B------:R-:W-:Y:S02]  /*82c0*/  F2FP.BF16.F32.PACK_AB R5, R43, R42 ;  /* 0x0000002a2b05723e */ /* 0x000fe400000010ff */
[----:B------:R-:W-:Y:S02]  /*82d0*/  F2FP.BF16.F32.PACK_AB R6, R45, R44 ;  /* 0x0000002c2d06723e */ /* 0x000fe400000010ff */
[----:B------:R-:W-:Y:S02]  /*82e0*/  F2FP.BF16.F32.PACK_AB R7, R47, R46 ;  /* 0x0000002e2f07723e */ /* 0x000fe400000010ff */
[----:B------:R-:W-:Y:S02]  /*82f0*/  MOV R91, R24 ;  /* 0x00000018005b7202 */ /* 0x000fe40000000f00 */
[----:B------:R-:W-:Y:S01]  /*8300*/  F2FP.BF16.F32.PACK_AB R12, R33, R36 ;  /* 0x00000024210c723e */ /* 0x000fe200000010ff */
[----:B------:R0:W-:Y:S01]  /*8310*/  STSM.16.M88.4 [R92], R4 ;  /* 0x000000045c007844 */ /* 0x0001e20000000200 */
[----:B------:R-:W-:-:S02]  /*8320*/  F2FP.BF16.F32.PACK_AB R13, R29, R32 ;  /* 0x000000201d0d723e */ /* 0x000fc400000010ff */
[----:B------:R-:W-:Y:S02]  /*8330*/  F2FP.BF16.F32.PACK_AB R14, R53, R52 ;  /* 0x00000034350e723e */ /* 0x000fe400000010ff */
[----:B------:R-:W-:Y:S02]  /*8340*/  F2FP.BF16.F32.PACK_AB R15, R55, R54 ;  /* 0x00000036370f723e */ /* 0x000fe400000010ff */
[----:B------:R-:W-:Y:S02]  /*8350*/  F2FP.BF16.F32.PACK_AB R24, R57, R56 ;  /* 0x000000383918723e */ /* 0x000fe400000010ff */
[----:B------:R-:W-:Y:S01]  /*8360*/  F2FP.BF16.F32.PACK_AB R25, R59, R58 ;  /* 0x0000003a3b19723e */ /* 0x000fe200000010ff */
[----:B------:R1:W-:Y:S01]  /*8370*/  STSM.16.M88.4 [R91], R12 ;  /* 0x0000000c5b007844 */ /* 0x0003e20000000200 */
[----:B------:R-:W-:Y:S02]  /*8380*/  F2FP.BF16.F32.PACK_AB R26, R61, R60 ;  /* 0x0000003c3d1a723e */ /* 0x000fe400000010ff */
[----:B------:R-:W-:-:S02]  /*8390*/  F2FP.BF16.F32.PACK_AB R27, R63, R62 ;  /* 0x0000003e3f1b723e */ /* 0x000fc400000010ff */
[----:B------:R-:W-:Y:S01]  /*83a0*/  PLOP3.LUT P0, PT, PT, PT, UP0, 0x80, 0x0 ;  /* 0x000000000000781c */ /* 0x000fe20003f0f008 */
[----:B0-----:R-:W-:Y:S02]  /*83b0*/  IMAD.U32 R4, RZ, RZ, UR4 ;  /* 0x00000004ff047e24 */ /* 0x001fe4000f8e00ff */
[----:B------:R1:W-:Y:S01]  /*83c0*/  STSM.16.M88.4 [R50], R24 ;  /* 0x0000001832007844 */ /* 0x0003e20000000200 */
[----:B------:R-:W-:Y:S01]  /*83d0*/  IMAD.U32 R5, RZ, RZ, UR6 ;  /* 0x00000006ff057e24 */ /* 0x000fe2000f8e00ff */
[----:B------:R-:W-:Y:S02]  /*83e0*/  ULDC.64 UR6, c[0x0][0xbe0] ;  /* 0x0002f80000067ab9 */ /* 0x000fe40000000a00 */
[----:B------:R1:W-:Y:S04]  /*83f0*/  STSM.16.M88.4 [R48], R64 ;  /* 0x0000004030007844 */ /* 0x0003e80000000200 */
[----:B------:R1:W-:Y:S04]  /*8400*/  STSM.16.M88.4 [R31], R72 ;  /* 0x000000481f007844 */ /* 0x0003e80000000200 */
[----:B------:R1:W-:Y:S01]  /*8410*/  STSM.16.M88.4 [R30], R80 ;  /* 0x000000501e007844 */ /* 0x0003e20000000200 */
[----:B------:R-:W-:Y:S06]  /*8420*/  BAR.SYNC.DEFER_BLOCKING 0x1, 0x100 ;  /* 0x0044000000007b1d */ /* 0x000fec0000010000 */
[----:B------:R-:W2:Y:S01]  /*8430*/  @P0 LDG.E R6, desc[UR10][R4.64] ;  /* 0x0000000a04060981 */ /* 0x000ea2000c1e1900 */
[----:B------:R-:W-:Y:S01]  /*8440*/  UISETP.NE.U32.AND UP1, UPT, UR6, URZ, UPT ;  /* 0x0000003f0600728c */ /* 0x000fe2000bf25070 */
[----:B------:R-:W0:Y:S01]  /*8450*/  LDC R29, c[0x0][0xa88] ;  /* 0x0002a200ff1d7b82 */ /* 0x000e220000000800 */
[----:B------:R-:W-:Y:S01]  /*8460*/  IMAD R7, R18, 0x40, R17 ;  /* 0x0000004012077824 */ /* 0x000fe200078e0211 */
[----:B------:R-:W-:Y:S01]  /*8470*/  UMOV UR4, URZ ;  /* 0x0000003f00047c82 */ /* 0x000fe20008000000 */
[----:B------:R-:W-:-:S02]  /*8480*/  UISETP.NE.AND.EX UP1, UPT, UR7, URZ, UPT, UP1 ;  /* 0x0000003f0700728c */ /* 0x000fc4000bf25310 */
[----:B------:R-:W-:-:S04]  /*8490*/  IMAD.WIDE R20, R7, 0x2, R20 ;  /* 0x0000000207147825 */ /* 0x000fc800078e0214 */
[----:B------:R-:W-:Y:S02]  /*84a0*/  PLOP3.LUT P2, PT, PT, PT, UP1, 0x80, 0x0 ;  /* 0x000000000000781c */ /* 0x000fe40003f4f018 */
[----:B------:R-:W-:-:S03]  /*84b0*/  IADD3 R33, P1, R20, 0x1000, RZ ;  /* 0x0000100014217810 */ /* 0x000fc60007f3e0ff */
[----:B------:R-:W-:-:S04]  /*84c0*/  @UP1 UIADD3 UR6, UP2, UR8, UR6, URZ ;  /* 0x0000000608061290 */ /* 0x000fc8000ff5e03f */
[----:B------:R-:W-:-:S06]  /*84d0*/  @UP1 UIADD3.X UR7, UR9, UR7, URZ, UP2, !UPT ;  /* 0x0000000709071290 */ /* 0x000fcc00097fe43f */
[----:B------:R-:W-:Y:S01]  /*84e0*/  IMAD.U32 R7, RZ, RZ, UR7 ;  /* 0x00000007ff077e24 */ /* 0x000fe2000f8e00ff */
[----:B--2---:R-:W-:Y:S01]  /*84f0*/  @P0 R2UR UR4, R6 ;  /* 0x00000000060402ca */ /* 0x004fe200000e0000 */
[----:B------:R-:W-:-:S05]  /*8500*/  IMAD.U32 R6, RZ, RZ, UR6 ;  /* 0x00000006ff067e24 */ /* 0x000fca000f8e00ff */
[----:B0-----:R1:W5:Y:S01]  /*8510*/  @P2 LDG.E R29, desc[UR10][R6.64] ;  /* 0x0000000a061d2981 */ /* 0x001362000c1e1900 */
[----:B------:R-:W-:Y:S08]  /*8520*/  @P2 BRA `(.L_x_282) ;  /* 0x0000000000142947 */ /* 0x000ff00003800000 */
[----:B------:R-:W-:Y:S05]  /*8530*/  @!P0 BRA `(.L_x_282) ;  /* 0x0000000000108947 */ /* 0x000fea0003800000 */
[----:B------:R-:W-:Y:S02]  /*8540*/  ULDC.64 UR6, c[0x0][0x208] ;  /* 0x0000820000067ab9 */ /* 0x000fe40000000a00 */
[----:B-1----:R-:W2:Y:S04]  /*8550*/  LDG.E R6, desc[UR6][R4.64] ;  /* 0x0000000604067981 */ /* 0x002ea8000c1e1900 */
[----:B-----5:R-:W2:Y:S02]  /*8560*/  LDG.E R29, desc[UR6][R4.64+0x4] ;  /* 0x00000406041d7981 */ /* 0x020ea4000c1e1900 */
[----:B--2---:R-:W-:-:S07]  /*8570*/  IMAD.IADD R29, R29, 0x1, -R6 ;  /* 0x000000011d1d7824 */ /* 0x004fce00078e0a06 */
.L_x_282:
[----:B------:R-:W-:Y:S01]  /*8580*/  R2UR UR15, R23 ;  /* 0x00000000170f72ca */ /* 0x000fe200000e0000 */
[----:B------:R-:W-:Y:S01]  /*8590*/  ULDC.64 UR12, c[0x0][0xb70] ;  /* 0x0002dc00000c7ab9 */ /* 0x000fe20000000a00 */
[----:B------:R-:W-:Y:S01]  /*85a0*/  R2UR UR14, R184 ;  /* 0x00000000b80e72ca */ /* 0x000fe200000e0000 */
[----:B------:R-:W-:Y:S01]  /*85b0*/  USHF.R.S32.HI UR9, URZ, 0x1f, UR4 ;  /* 0x0000001f3f097899 */ /* 0x000fe20008011404 */
[----:B------:R-:W-:Y:S01]  /*85c0*/  LEA R8, R22, R189, 0x7 ;  /* 0x000000bd16087211 */ /* 0x000fe200078e38ff */
[----:B------:R-:W-:Y:S01]  /*85d0*/  UMOV UR8, UR4 ;  /* 0x0000000400087c82 */ /* 0x000fe20008000000 */
[----:B------:R-:W-:Y:S01]  /*85e0*/  USEL UR61, UR61, URZ, !UP0 ;  /* 0x0000003f3d3d7287 */ /* 0x000fe2000c000000 */
[----:B------:R-:W-:Y:S01]  /*85f0*/  LOP3.LUT R32, R33, 0x380, RZ, 0xc0, !PT ;  /* 0x0000038021207812 */ /* 0x000fe200078ec0ff */
[----:B------:R-:W-:Y:S01]  /*8600*/  ULDC.64 UR16, c[0x0][0x208] ;  /* 0x0000820000107ab9 */ /* 0x000fe20000000a00 */
[----:B------:R-:W-:Y:S02]  /*8610*/  SHF.R.S32.HI R5, RZ, 0x1f, R8 ;  /* 0x0000001fff057819 */ /* 0x000fe40000011408 */
[----:B-1----:R-:W-:-:S02]  /*8620*/  IADD3 R13, P2, R20, 0x2000, RZ ;  /* 0x00002000140d7810 */ /* 0x002fc40007f5e0ff */
[----:B------:R-:W-:Y:S01]  /*8630*/  USHF.R.S32.HI UR11, URZ, 0x1f, UR15 ;  /* 0x0000001f3f0b7899 */ /* 0x000fe2000801140f */
[----:B------:R-:W-:Y:S01]  /*8640*/  IADD3 R7, P6, R20, 0x3000, RZ ;  /* 0x0000300014077810 */ /* 0x000fe20007fde0ff */
[----:B------:R-:W-:Y:S01]  /*8650*/  USEL UR14, UR14, URZ, !UP0 ;  /* 0x0000003f0e0e7287 */ /* 0x000fe2000c000000 */
[----:B------:R-:W-:Y:S01]  /*8660*/  SHF.R.U64 R32, R32, 0x3, RZ ;  /* 0x0000000320207819 */ /* 0x000fe200000012ff */
[----:B------:R-:W-:Y:S01]  /*8670*/  UIMAD UR10, UR11, UR12, URZ ;  /* 0x0000000c0b0a72a4 */ /* 0x000fe2000f8e023f */
[----:B------:R-:W-:Y:S01]  /*8680*/  LOP3.LUT R12, R13, 0x380, RZ, 0xc0, !PT ;  /* 0x000003800d0c7812 */ /* 0x000fe200078ec0ff */
[----:B------:R-:W-:Y:S01]  /*8690*/  UIMAD.WIDE.U32 UR6, UR15, UR12, UR8 ;  /* 0x0000000c0f0672a5 */ /* 0x000fe2000f8e0008 */
[----:B------:R-:W-:Y:S01]  /*86a0*/  LOP3.LUT R4, R7, 0x380, RZ, 0xc0, !PT ;  /* 0x0000038007047812 */ /* 0x000fe200078ec0ff */
[----:B------:R-:W-:Y:S01]  /*86b0*/  UIMAD UR10, UR15, UR13, UR10 ;  /* 0x0000000d0f0a72a4 */ /* 0x000fe2000f8e020a */
[----:B------:R-:W-:Y:S01]  /*86c0*/  LOP3.LUT R32, R32, R33, RZ, 0x3c, !PT ;  /* 0x0000002120207212 */ /* 0x000fe200078e3cff */
[----:B------:R-:W-:Y:S01]  /*86d0*/  IMAD.X R33, RZ, RZ, R21, P1 ;  /* 0x000000ffff217224 */ /* 0x000fe200008e0615 */
[----:B------:R-:W-:Y:S01]  /*86e0*/  ULDC.64 UR12, c[0x0][0xb78] ;  /* 0x0002de00000c7ab9 */ /* 0x000fe20000000a00 */
[----:B------:R-:W-:Y:S01]  /*86f0*/  UIADD3 UR7, UR7, UR10, URZ ;  /* 0x0000000a07077290 */ /* 0x000fe2000fffe03f */
[----:B------:R-:W-:Y:S01]  /*8700*/  SHF.R.U64 R12, R12, 0x3, RZ ;  /* 0x000000030c0c7819 */ /* 0x000fe200000012ff */
[----:B------:R-:W-:Y:S01]  /*8710*/  UIMAD UR8, UR14, UR12, URZ ;  /* 0x0000000c0e0872a4 */ /* 0x000fe2000f8e023f */
[----:B------:R-:W-:Y:S01]  /*8720*/  SHF.R.U64 R4, R4, 0x3, RZ ;  /* 0x0000000304047819 */ /* 0x000fe200000012ff */
[----:B------:R-:W-:Y:S01]  /*8730*/  UIMAD.WIDE.U32 UR6, UR61, UR12, UR6 ;  /* 0x0000000c3d0672a5 */ /* 0x000fe2000f8e0006 */
[C---:B------:R-:W-:Y:S01]  /*8740*/  IADD3 R45, P5, R20.reuse, 0x4000, RZ ;  /* 0x00004000142d7810 */ /* 0x040fe20007fbe0ff */
[----:B------:R-:W-:Y:S01]  /*8750*/  UIMAD UR8, UR61, UR13, UR8 ;  /* 0x0000000d3d0872a4 */ /* 0x000fe2000f8e0208 */
[----:B------:R-:W-:-:S02]  /*8760*/  IADD3 R37, P4, R20, 0x5000, RZ ;  /* 0x0000500014257810 */ /* 0x000fc40007f9e0ff */
[----:B------:R-:W-:Y:S01]  /*8770*/  IADD3 R25, P3, R20, 0x6000, RZ ;  /* 0x0000600014197810 */ /* 0x000fe20007f7e0ff */
[----:B------:R-:W-:Y:S01]  /*8780*/  ULDC.64 UR12, c[0x0][0xaa0] ;  /* 0x0002a800000c7ab9 */ /* 0x000fe20000000a00 */
[----:B------:R-:W-:Y:S01]  /*8790*/  IADD3 R6, P0, R8, UR6, RZ ;  /* 0x0000000608067c10 */ /* 0x000fe2000ff1e0ff */
[----:B------:R-:W-:Y:S01]  /*87a0*/  IMAD.U32 R10, RZ, RZ, UR8 ;  /* 0x00000008ff0a7e24 */ /* 0x000fe2000f8e00ff */
[----:B------:R-:W-:Y:S02]  /*87b0*/  LOP3.LUT R9, R20, 0x380, RZ, 0xc0, !PT ;  /* 0x0000038014097812 */ /* 0x000fe400078ec0ff */
[----:B------:R-:W-:Y:S01]  /*87c0*/  LOP3.LUT R12, R12, R13, RZ, 0x3c, !PT ;  /* 0x0000000d0c0c7212 */ /* 0x000fe200078e3cff */
[----:B------:R-:W-:Y:S01]  /*87d0*/  IMAD.X R13, RZ, RZ, R21, P2 ;  /* 0x000000ffff0d7224 */ /* 0x000fe200010e0615 */
[----:B------:R-:W-:Y:S01]  /*87e0*/  IADD3.X R5, R5, UR7, R10, P0, !PT ;  /* 0x0000000705057c10 */ /* 0x000fe200087fe40a */
[----:B------:R-:W-:Y:S01]  /*87f0*/  ULDC.64 UR6, c[0x0][0xb40] ;  /* 0x0002d00000067ab9 */ /* 0x000fe20000000a00 */
[----:B------:R-:W-:-:S02]  /*8800*/  LOP3.LUT R4, R4, R7, RZ, 0x3c, !PT ;  /* 0x0000000704047212 */ /* 0x000fc400078e3cff */
[----:B------:R-:W-:Y:S02]  /*8810*/  LEA R52, P0, R6, UR6, 0x2 ;  /* 0x0000000606347c11 */ /* 0x000fe4000f8010ff */
[----:B------:R-:W-:Y:S02]  /*8820*/  IADD3 R7, P2, R20, 0x7000, RZ ;  /* 0x0000700014077810 */ /* 0x000fe40007f5e0ff */
[----:B------:R-:W-:Y:S01]  /*8830*/  LEA.HI.X R53, R6, UR7, R5, 0x2, P0 ;  /* 0x0000000706357c11 */ /* 0x000fe200080f1405 */
[----:B------:R-:W-:Y:S01]  /*8840*/  VIADD R6, R8, 0x8 ;  /* 0x0000000808067836 */ /* 0x000fe20000000000 */
[----:B------:R-:W-:Y:S02]  /*8850*/  LOP3.LUT P0, RZ, R186, 0x3, RZ, 0xc0, !PT ;  /* 0x00000003baff7812 */ /* 0x000fe4000780c0ff */
[----:B------:R-:W-:Y:S02]  /*8860*/  LOP3.LUT R44, R45, 0x380, RZ, 0xc0, !PT ;  /* 0x000003802d2c7812 */ /* 0x000fe400078ec0ff */
[----:B------:R-:W-:-:S02]  /*8870*/  LOP3.LUT R36, R37, 0x380, RZ, 0xc0, !PT ;  /* 0x0000038025247812 */ /* 0x000fc400078ec0ff */
[----:B------:R-:W-:Y:S02]  /*8880*/  LOP3.LUT R24, R25, 0x380, RZ, 0xc0, !PT ;  /* 0x0000038019187812 */ /* 0x000fe400078ec0ff */
[----:B------:R-:W-:Y:S01]  /*8890*/  SHF.R.U64 R9, R9, 0x3, RZ ;  /* 0x0000000309097819 */ /* 0x000fe200000012ff */
[----:B------:R-:W-:Y:S01]  /*88a0*/  UIMAD UR6, UR9, UR12, URZ ;  /* 0x0000000c090672a4 */ /* 0x000fe2000f8e023f */
[-C--:B-----5:R-:W-:Y:S01]  /*88b0*/  ISETP.GE.OR P1, PT, R8, R29.reuse, P0 ;  /* 0x0000001d0800720c */ /* 0x0a0fe20000726670 */
[----:B------:R-:W-:Y:S01]  /*88c0*/  IMAD.X R5, RZ, RZ, R21, P6 ;  /* 0x000000ffff057224 */ /* 0x000fe200030e0615 */
[----:B------:R-:W-:Y:S02]  /*88d0*/  ISETP.GE.OR P0, PT, R6, R29, P0 ;  /* 0x0000001d0600720c */ /* 0x000fe40000706670 */
[----:B------:R-:W-:Y:S02]  /*88e0*/  LOP3.LUT R6, R7, 0x380, RZ, 0xc0, !PT ;  /* 0x0000038007067812 */ /* 0x000fe400078ec0ff */
[----:B------:R-:W-:-:S02]  /*88f0*/  SHF.R.U64 R44, R44, 0x3, RZ ;  /* 0x000000032c2c7819 */ /* 0x000fc400000012ff */
[----:B------:R-:W-:Y:S02]  /*8900*/  SHF.R.U64 R36, R36, 0x3, RZ ;  /* 0x0000000324247819 */ /* 0x000fe400000012ff */
[----:B------:R-:W-:Y:S02]  /*8910*/  SHF.R.U64 R24, R24, 0x3, RZ ;  /* 0x0000000318187819 */ /* 0x000fe400000012ff */
[----:B------:R-:W-:Y:S01]  /*8920*/  LOP3.LUT R20, R9, R20, RZ, 0x3c, !PT ;  /* 0x0000001409147212 */ /* 0x000fe200078e3cff */
[----:B------:R-:W-:Y:S01]  /*8930*/  @!P1 STG.E desc[UR16][R52.64], R3 ;  /* 0x0000000334009986 */ /* 0x000fe2000c101910 */
[----:B------:R-:W-:Y:S01]  /*8940*/  SHF.R.U64 R6, R6, 0x3, RZ ;  /* 0x0000000306067819 */ /* 0x000fe200000012ff */
[--C-:B------:R-:W-:Y:S01]  /*8950*/  IMAD.X R9, RZ, RZ, R21.reuse, P2 ;  /* 0x000000ffff097224 */ /* 0x100fe200010e0615 */
[----:B------:R-:W-:Y:S01]  /*8960*/  LOP3.LUT R44, R44, R45, RZ, 0x3c, !PT ;  /* 0x0000002d2c2c7212 */ /* 0x000fe200078e3cff */
[----:B------:R0:W-:Y:S01]  /*8970*/  @!P0 STG.E desc[UR16][R52.64+0x20], R0 ;  /* 0x0000200034008986 */ /* 0x0001e2000c101910 */
[----:B------:R-:W-:Y:S01]  /*8980*/  LOP3.LUT R36, R36, R37, RZ, 0x3c, !PT ;  /* 0x0000002524247212 */ /* 0x000fe200078e3cff */
[--C-:B------:R-:W-:Y:S01]  /*8990*/  IMAD.X R45, RZ, RZ, R21.reuse, P5 ;  /* 0x000000ffff2d7224 */ /* 0x100fe200028e0615 */
[----:B------:R-:W-:Y:S01]  /*89a0*/  LOP3.LUT R24, R24, R25, RZ, 0x3c, !PT ;  /* 0x0000001918187212 */ /* 0x000fe200078e3cff */
[----:B------:R-:W-:Y:S01]  /*89b0*/  IMAD.X R25, RZ, RZ, R21, P3 ;  /* 0x000000ffff197224 */ /* 0x000fe200018e0615 */
[----:B------:R-:W-:Y:S01]  /*89c0*/  IADD3.X R37, RZ, R21, RZ, P4, !PT ;  /* 0x00000015ff257210 */ /* 0x000fe200027fe4ff */
[----:B------:R1:W5:Y:S01]  /*89d0*/  LD.E.128 R40, desc[UR16][R20.64] ;  /* 0x0000001014287980 */ /* 0x000362000c101d00 */
[--C-:B------:R-:W-:Y:S01]  /*89e0*/  SHF.R.S32.HI R31, RZ, 0x1f, R17.reuse ;  /* 0x0000001fff1f7819 */ /* 0x100fe20000011411 */
[----:B------:R-:W-:Y:S01]  /*89f0*/  IMAD.MOV.U32 R30, RZ, RZ, R17 ;  /* 0x000000ffff1e7224 */ /* 0x000fe200078e0011 */
[----:B------:R-:W-:Y:S01]  /*8a00*/  LOP3.LUT R8, R6, R7, RZ, 0x3c, !PT ;  /* 0x0000000706087212 */ /* 0x000fe200078e3cff */
[----:B------:R-:W-:Y:S01]  /*8a10*/  UIMAD UR6, UR4, UR13, UR6 ;  /* 0x0000000d040672a4 */ /* 0x000fe2000f8e0206 */
[----:B------:R-:W5:Y:S04]  /*8a20*/  LD.E.128 R32, desc[UR16][R32.64] ;  /* 0x0000001020207980 */ /* 0x000f68000c101d00 */
[----:B------:R-:W5:Y:S01]  /*8a30*/  LD.E.128 R12, desc[UR16][R12.64] ;  /* 0x000000100c0c7980 */ /* 0x000f62000c101d00 */
[----:B-1----:R-:W-:-:S03]  /*8a40*/  IMAD.U32 R21, RZ, RZ, UR12 ;  /* 0x0000000cff157e24 */ /* 0x002fc6000f8e00ff */
[----:B------:R-:W5:Y:S01]  /*8a50*/  LD.E.128 R4, desc[UR16][R4.64] ;  /* 0x0000001004047980 */ /* 0x000f62000c101d00 */
[----:B------:R-:W-:-:S03]  /*8a60*/  IMAD.WIDE.U32 R20, R21, UR4, R30 ;  /* 0x0000000415147c25 */ /* 0x000fc6000f8e001e */
[----:B------:R-:W5:Y:S01]  /*8a70*/  LD.E.128 R44, desc[UR16][R44.64] ;  /* 0x000000102c2c7980 */ /* 0x000f62000c101d00 */
[----:B------:R-:W-:Y:S01]  /*8a80*/  VIADD R21, R21, UR6 ;  /* 0x0000000615157c36 */ /* 0x000fe20008000000 */
[----:B------:R-:W-:Y:S02]  /*8a90*/  ULDC.64 UR6, c[0x0][0xae0] ;  /* 0x0002b80000067ab9 */ /* 0x000fe40000000a00 */
[----:B------:R-:W5:Y:S04]  /*8aa0*/  LD.E.128 R36, desc[UR16][R36.64] ;  /* 0x0000001024247980 */ /* 0x000f68000c101d00 */
[----:B------:R-:W5:Y:S04]  /*8ab0*/  LD.E.128 R24, desc[UR16][R24.64] ;  /* 0x0000001018187980 */ /* 0x000f68000c101d00 */
[----:B------:R-:W5:Y:S01]  /*8ac0*/  LD.E.128 R8, desc[UR16][R8.64] ;  /* 0x0000001008087980 */ /* 0x000f62000c101d00 */
[----:B------:R-:W-:Y:S01]  /*8ad0*/  IMAD R29, R22, -0x80, R29 ;  /* 0xffffff80161d7824 */ /* 0x000fe200078e021d */
[----:B------:R-:W-:Y:S01]  /*8ae0*/  @!PT LDS RZ, [RZ] ;  /* 0x00000000fffff984 */ /* 0x000fe20000000800 */
[----:B------:R-:W-:Y:S01]  /*8af0*/  @!PT LDS RZ, [RZ] ;  /* 0x00000000fffff984 */ /* 0x000fe20000000800 */
[----:B------:R-:W-:Y:S01]  /*8b00*/  @!PT LDS RZ, [RZ] ;  /* 0x00000000fffff984 */ /* 0x000fe20000000800 */
[----:B------:R-:W-:Y:S01]  /*8b10*/  @!PT LDS RZ, [RZ] ;  /* 0x00000000fffff984 */ /* 0x000fe20000000800 */
[----:B------:R1:W-:Y:S06]  /*8b20*/  MEMBAR.ALL.CTA ;  /* 0x0000000000007992 */ /* 0x0003ec0000008000 */
[----:B-1----:R-:W1:Y:S01]  /*8b30*/  FENCE.VIEW.ASYNC.S ;  /* 0x00000000000073c6 */ /* 0x002e620000000000 */
[----:B0-----:R-:W-:Y:S01]  /*8b40*/  VIADD R0, R18, 0x20 ;  /* 0x0000002012007836 */ /* 0x001fe20000000000 */
[----:B------:R-:W-:-:S02]  /*8b50*/  UIMAD UR4, UR11, UR6, URZ ;  /* 0x000000060b0472a4 */ /* 0x000fc4000f8e023f */
[----:B------:R-:W-:Y:S02]  /*8b60*/  MOV R19, UR6 ;  /* 0x0000000600137c02 */ /* 0x000fe40008000f00 */
[----:B------:R-:W-:Y:S01]  /*8b70*/  UIMAD UR4, UR15, UR7, UR4 ;  /* 0x000000070f0472a4 */ /* 0x000fe2000f8e0204 */
[-C--:B------:R-:W-:Y:S01]  /*8b80*/  ISETP.GE.AND P4, PT, R0, R29.reuse, PT ;  /* 0x0000001d0000720c */ /* 0x080fe20003f86270 */
[C---:B------:R-:W-:Y:S02]  /*8b90*/  VIADD R0, R18.reuse, 0x40 ;  /* 0x0000004012007836 */ /* 0x040fe40000000000 */
[C---:B------:R-:W-:Y:S01]  /*8ba0*/  VIADD R3, R18.reuse, 0x60 ;  /* 0x0000006012037836 */ /* 0x040fe20000000000 */
[-C--:B------:R-:W-:Y:S01]  /*8bb0*/  ISETP.GE.AND P2, PT, R18, R29.reuse, PT ;  /* 0x0000001d1200720c */ /* 0x080fe20003f46270 */
[----:B------:R-:W-:Y:S01]  /*8bc0*/  IMAD.WIDE.U32 R20, R19, UR15, R20 ;  /* 0x0000000f13147c25 */ /* 0x000fe2000f8e0014 */
[----:B------:R-:W-:Y:S01]  /*8bd0*/  ULDC.64 UR6, c[0x0][0xae8] ;  /* 0x0002ba0000067ab9 */ /* 0x000fe20000000a00 */
[----:B------:R-:W-:-:S02]  /*8be0*/  ISETP.GE.AND P0, PT, R0, R29, PT ;  /* 0x0000001d0000720c */ /* 0x000fc40003f06270 */
[----:B------:R-:W-:Y:S01]  /*8bf0*/  VIADD R21, R21, UR4 ;  /* 0x0000000415157c36 */ /* 0x000fe20008000000 */
[----:B------:R-:W-:Y:S01]  /*8c00*/  UIMAD UR4, UR14, UR6, URZ ;  /* 0x000000060e0472a4 */ /* 0x000fe2000f8e023f */
[----:B------:R-:W-:Y:S01]  /*8c10*/  ISETP.GE.AND P1, PT, R3, R29, PT ;  /* 0x0000001d0300720c */ /* 0x000fe20003f26270 */
[----:B------:R-:W-:Y:S02]  /*8c20*/  VIADD R0, R28, 0x34820 ;  /* 0x000348201c007836 */ /* 0x000fe40000000000 */
[----:B------:R-:W-:Y:S01]  /*8c30*/  IMAD.U32 R29, RZ, RZ, UR6 ;  /* 0x00000006ff1d7e24 */ /* 0x000fe2000f8e00ff */
[----:B------:R-:W-:Y:S02]  /*8c40*/  UIMAD UR4, UR61, UR7, UR4 ;  /* 0x000000073d0472a4 */ /* 0x000fe4000f8e0204 */
[----:B------:R-:W-:Y:S01]  /*8c50*/  PRMT R0, RZ, 0x654, R0 ;  /* 0x00000654ff007816 */ /* 0x000fe20000000000 */
[----:B------:R-:W-:Y:S01]  /*8c60*/  IMAD.WIDE.U32 R28, R29, UR61, R20 ;  /* 0x0000003d1d1c7c25 */ /* 0x000fe2000f8e0014 */
[----:B------:R-:W-:Y:S01]  /*8c70*/  SHF.R.S32.HI R19, RZ, 0x1f, R18 ;  /* 0x0000001fff137819 */ /* 0x000fe20000011412 */
[----:B------:R-:W-:Y:S01]  /*8c80*/  BSSY B1, `(.L_x_283) ;  /* 0x0000016000017945 */ /* 0x000fe20003800000 */
[----:B-1----:R0:W-:Y:S01]  /*8c90*/  SYNCS.ARRIVE.TRANS64.RED.A1T0 RZ, [R0+URZ], RZ ;  /* 0x000000ff00ff79a7 */ /* 0x0021e2000810043f */
[----:B------:R-:W-:-:S02]  /*8ca0*/  VIADD R53, R29, UR4 ;  /* 0x000000041d357c36 */ /* 0x000fc40008000000 */
[----:B------:R-:W-:Y:S01]  /*8cb0*/  IMAD.WIDE R22, R22, 0x80, R18 ;  /* 0x0000008016167825 */ /* 0x000fe200078e0212 */
[----:B------:R-:W-:Y:S06]  /*8cc0*/  @P2 BRA `(.L_x_284) ;  /* 0x0000000000442947 */ /* 0x000fec0003800000 */
[----:B------:R-:W-:Y:S01]  /*8cd0*/  ULDC.64 UR6, c[0x0][0xad8] ;  /* 0x0002b60000067ab9 */ /* 0x000fe20000000a00 */
[----:B------:R-:W-:Y:S01]  /*8ce0*/  IMAD.MOV.U32 R20, RZ, RZ, R28 ;  /* 0x000000ffff147224 */ /* 0x000fe200078e001c */
[----:B0-----:R-:W-:Y:S01]  /*8cf0*/  IADD3 R0, R17, 0x40, RZ ;  /* 0x0000004011007810 */ /* 0x001fe20007ffe0ff */
[----:B------:R-:W-:Y:S01]  /*8d00*/  IMAD R3, R23, UR6, RZ ;  /* 0x0000000617037c24 */ /* 0x000fe2000f8e02ff */
[----:B------:R-:W-:Y:S01]  /*8d10*/  ULDC UR4, c[0x0][0xa8c] ;  /* 0x0002a30000047ab9 */ /* 0x000fe20000000800 */
[----:B------:R-:W-:Y:S01]  /*8d20*/  IMAD.MOV.U32 R21, RZ, RZ, R53 ;  /* 0x000000ffff157224 */ /* 0x000fe200078e0035 */
[----:B------:R-:W-:Y:S01]  /*8d30*/  ISETP.GE.AND P2, PT, R17, UR4, PT ;  /* 0x0000000411007c0c */ /* 0x000fe2000bf46270 */
[----:B------:R-:W-:Y:S01]  /*8d40*/  IMAD R3, R22, UR7, R3 ;  /* 0x0000000716037c24 */ /* 0x000fe2000f8e0203 */
[----:B------:R-:W-:Y:S01]  /*8d50*/  ISETP.GE.AND P3, PT, R0, UR4, PT ;  /* 0x0000000400007c0c */ /* 0x000fe2000bf66270 */
[----:B------:R-:W-:Y:S01]  /*8d60*/  IMAD.WIDE.U32 R20, R22, UR6, R20 ;  /* 0x0000000616147c25 */ /* 0x000fe2000f8e0014 */
[----:B------:R-:W-:Y:S01]  /*8d70*/  ULDC.64 UR6, c[0x0][0xa80] ;  /* 0x0002a00000067ab9 */ /* 0x000fe20000000a00 */
[----:B------:R-:W-:-:S02]  /*8d80*/  ULDC.64 UR8, c[0x0][0x208] ;  /* 0x0000820000087ab9 */ /* 0x000fc40000000a00 */
[----:B------:R-:W-:Y:S01]  /*8d90*/  IMAD.IADD R3, R21, 0x1, R3 ;  /* 0x0000000115037824 */ /* 0x000fe200078e0203 */
[----:B------:R-:W-:-:S04]  /*8da0*/  LEA R30, P5, R20, UR6, 0x1 ;  /* 0x00000006141e7c11 */ /* 0x000fc8000f8a08ff */
[----:B------:R-:W-:-:S05]  /*8db0*/  LEA.HI.X R31, R20, UR7, R3, 0x1, P5 ;  /* 0x00000007141f7c11 */ /* 0x000fca000a8f0c03 */
[----:B-----5:R1:W-:Y:S04]  /*8dc0*/  @!P2 STG.E.128 desc[UR8][R30.64], R40 ;  /* 0x000000281e00a986 */ /* 0x0203e8000c101d08 */
[----:B------:R1:W-:Y:S02]  /*8dd0*/  @!P3 STG.E.128 desc[UR8][R30.64+0x80], R44 ;  /* 0x0000802c1e00b986 */ /* 0x0003e4000c101d08 */
.L_x_284:
[----:B------:R-:W-:Y:S05]  /*8de0*/  BSYNC B1 ;  /* 0x0000000000017941 */ /* 0x000fea0003800000 */
.L_x_283:
[----:B------:R-:W-:Y:S04]  /*8df0*/  BSSY B1, `(.L_x_285) ;  /* 0x0000015000017945 */ /* 0x000fe80003800000 */
[----:B------:R-:W-:Y:S05]  /*8e00*/  @P4 BRA `(.L_x_286) ;  /* 0x00000000004c4947 */ /* 0x000fea0003800000 */
[----:B------:R-:W-:Y:S01]  /*8e10*/  IADD3 R3, P2, R22, 0x20, RZ ;  /* 0x0000002016037810 */ /* 0x000fe20007f5e0ff */
[----:B------:R-:W-:Y:S01]  /*8e20*/  ULDC.64 UR6, c[0x0][0xad8] ;  /* 0x0002b60000067ab9 */ /* 0x000fe20000000a00 */
[----:B------:R-:W-:Y:S01]  /*8e30*/  MOV R21, R53 ;  /* 0x0000003500157202 */ /* 0x000fe20000000f00 */
[----:B------:R-:W-:Y:S01]  /*8e40*/  IMAD.MOV.U32 R20, RZ, RZ, R28 ;  /* 0x000000ffff147224 */ /* 0x000fe200078e001c */
[----:B------:R-:W-:Y:S01]  /*8e50*/  ULDC UR4, c[0x0][0xa8c] ;  /* 0x0002a30000047ab9 */ /* 0x000fe20000000800 */
[----:B0-----:R-:W-:Y:S01]  /*8e60*/  IMAD.X R0, RZ, RZ, R23, P2 ;  /* 0x000000ffff007224 */ /* 0x001fe200010e0617 */
[C---:B------:R-:W-:Y:S01]  /*8e70*/  ISETP.GE.AND P3, PT, R17.reuse, UR4, PT ;  /* 0x0000000411007c0c */ /* 0x040fe2000bf66270 */
[----:B-1----:R-:W-:Y:S01]  /*8e80*/  VIADD R30, R17, 0x40 ;  /* 0x00000040111e7836 */ /* 0x002fe20000000000 */
[----:B------:R-:W-:Y:S01]  /*8e90*/  ULDC.64 UR8, c[0x0][0x208] ;  /* 0x0000820000087ab9 */ /* 0x000fe20000000a00 */
[----:B------:R-:W-:Y:S02]  /*8ea0*/  IMAD R0, R0, UR6, RZ ;  /* 0x0000000600007c24 */ /* 0x000fe4000f8e02ff */
[----:B------:R-:W-:Y:S01]  /*8eb0*/  IMAD.WIDE.U32 R20, R3, UR6, R20 ;  /* 0x0000000603147c25 */ /* 0x000fe2000f8e0014 */
[----:B------:R-:W-:-:S03]  /*8ec0*/  ISETP.GE.AND P4, PT, R30, UR4, PT ;  /* 0x000000041e007c0c */ /* 0x000fc6000bf86270 */
[----:B------:R-:W-:Y:S01]  /*8ed0*/  IMAD R3, R3, UR7, R0 ;  /* 0x0000000703037c24 */ /* 0x000fe2000f8e0200 */
[----:B------:R-:W-:Y:S02]  /*8ee0*/  ULDC.64 UR6, c[0x0][0xa80] ;  /* 0x0002a00000067ab9 */ /* 0x000fe40000000a00 */
[----:B------:R-:W-:Y:S01]  /*8ef0*/  LEA R30, P2, R20, UR6, 0x1 ;  /* 0x00000006141e7c11 */ /* 0x000fe2000f8408ff */
[----:B------:R-:W-:-:S05]  /*8f00*/  IMAD.IADD R3, R21, 0x1, R3 ;  /* 0x0000000115037824 */ /* 0x000fca00078e0203 */
[----:B------:R-:W-:-:S05]  /*8f10*/  LEA.HI.X R31, R20, UR7, R3, 0x1, P2 ;  /* 0x00000007141f7c11 */ /* 0x000fca00090f0c03 */
[----:B-----5:R2:W-:Y:S04]  /*8f20*/  @!P3 STG.E.128 desc[UR8][R30.64], R32 ;  /* 0x000000201e00b986 */ /* 0x0205e8000c101d08 */
[----:B------:R2:W-:Y:S02]  /*8f30*/  @!P4 STG.E.128 desc[UR8][R30.64+0x80], R36 ;  /* 0x000080241e00c986 */ /* 0x0005e4000c101d08 */
.L_x_286:
[----:B------:R-:W-:Y:S05]  /*8f40*/  BSYNC B1 ;  /* 0x0000000000017941 */ /* 0x000fea0003800000 */
.L_x_285:
[----:B------:R-:W-:Y:S04]  /*8f50*/  BSSY B1, `(.L_x_287) ;  /* 0x0000015000017945 */ /* 0x000fe80003800000 */
[----:B------:R-:W-:Y:S05]  /*8f60*/  @P0 BRA `(.L_x_288) ;  /* 0x00000000004c0947 */ /* 0x000fea0003800000 */
[----:B------:R-:W-:Y:S01]  /*8f70*/  IADD3 R3, P0, R22, 0x40, RZ ;  /* 0x0000004016037810 */ /* 0x000fe20007f1e0ff */
[----:B------:R-:W-:Y:S01]  /*8f80*/  ULDC.64 UR6, c[0x0][0xad8] ;  /* 0x0002b60000067ab9 */ /* 0x000fe20000000a00 */
[----:B------:R-:W-:Y:S01]  /*8f90*/  IMAD.MOV.U32 R20, RZ, RZ, R28 ;  /* 0x000000ffff147224 */ /* 0x000fe200078e001c */
[----:B------:R-:W-:Y:S01]  /*8fa0*/  ULDC UR4, c[0x0][0xa8c] ;  /* 0x0002a30000047ab9 */ /* 0x000fe20000000800 */
[----:B------:R-:W-:Y:S01]  /*8fb0*/  IMAD.MOV.U32 R21, RZ, RZ, R53 ;  /* 0x000000ffff157224 */ /* 0x000fe200078e0035 */
[C---:B------:R-:W-:Y:S01]  /*8fc0*/  ISETP.GE.AND P2, PT, R17.reuse, UR4, PT ;  /* 0x0000000411007c0c */ /* 0x040fe2000bf46270 */
[----:B0-----:R-:W-:Y:S01]  /*8fd0*/  IMAD.X R0, RZ, RZ, R23, P0 ;  /* 0x000000ffff007224 */ /* 0x001fe200000e0617 */
[----:B------:R-:W-:Y:S01]  /*8fe0*/  ULDC.64 UR8, c[0x0][0x208] ;  /* 0x0000820000087ab9 */ /* 0x000fe20000000a00 */
[----:B-12---:R-:W-:Y:S02]  /*8ff0*/  VIADD R30, R17, 0x40 ;  /* 0x00000040111e7836 */ /* 0x006fe40000000000 */
[----:B------:R-:W-:-:S02]  /*9000*/  IMAD R0, R0, UR6, RZ ;  /* 0x0000000600007c24 */ /* 0x000fc4000f8e02ff */
        /* <DEDUP_REMOVED lines=9> */
.L_x_288:
[----:B------:R-:W-:Y:S05]  /*90a0*/  BSYNC B1 ;  /* 0x0000000000017941 */ /* 0x000fea0003800000 */
.L_x_287:
[----:B------:R-:W-:Y:S05]  /*90b0*/  @P1 BRA `(.L_x_289) ;  /* 0x0000000c00301947 */ /* 0x000fea0003800000 */
[----:B------:R-:W-:Y:S01]  /*90c0*/  IADD3 R3, P0, R22, 0x60, RZ ;  /* 0x0000006016037810 */ /* 0x000fe20007f1e0ff */
[----:B------:R-:W-:Y:S01]  /*90d0*/  ULDC.64 UR6, c[0x0][0xad8] ;  /* 0x0002b60000067ab9 */ /* 0x000fe20000000a00 */
[----:B---3-5:R-:W-:Y:S01]  /*90e0*/  IMAD.MOV.U32 R12, RZ, RZ, R28 ;  /* 0x000000ffff0c7224 */ /* 0x028fe200078e001c */
[----:B------:R-:W-:Y:S01]  /*90f0*/  ULDC UR4, c[0x0][0xa8c] ;  /* 0x0002a30000047ab9 */ /* 0x000fe20000000800 */
[----:B------:R-:W-:Y:S01]  /*9100*/  IADD3.X R22, RZ, R23, RZ, P0, !PT ;  /* 0x00000017ff167210 */ /* 0x000fe200007fe4ff */
[----:B------:R-:W-:Y:S01]  /*9110*/  IMAD.MOV.U32 R13, RZ, RZ, R53 ;  /* 0x000000ffff0d7224 */ /* 0x000fe200078e0035 */
[C---:B------:R-:W-:Y:S01]  /*9120*/  ISETP.GE.AND P1, PT, R17.reuse, UR4, PT ;  /* 0x0000000411007c0c */ /* 0x040fe2000bf26270 */
[----:B0-----:R-:W-:Y:S01]  /*9130*/  VIADD R0, R17, 0x40 ;  /* 0x0000004011007836 */ /* 0x001fe20000000000 */
[----:B------:R-:W-:Y:S01]  /*9140*/  ULDC.64 UR8, c[0x0][0x208] ;  /* 0x0000820000087ab9 */ /* 0x000fe20000000a00 */
[----:B------:R-:W-:Y:S02]  /*9150*/  IMAD R22, R22, UR6, RZ ;  /* 0x0000000616167c24 */ /* 0x000fe4000f8e02ff */
[----:B------:R-:W-:-:S04]  /*9160*/  IMAD.WIDE.U32 R12, R3, UR6, R12 ;  /* 0x00000006030c7c25 */ /* 0x000fc8000f8e000c */
[----:B------:R-:W-:Y:S01]  /*9170*/  IMAD R3, R3, UR7, R22 ;  /* 0x0000000703037c24 */ /* 0x000fe2000f8e0216 */
[----:B------:R-:W-:Y:S02]  /*9180*/  ULDC.64 UR6, c[0x0][0xa80] ;  /* 0x0002a00000067ab9 */ /* 0x000fe40000000a00 */
[----:B------:R-:W-:Y:S01]  /*9190*/  LEA R14, P0, R12, UR6, 0x1 ;  /* 0x000000060c0e7c11 */ /* 0x000fe2000f8008ff */
[----:B------:R-:W-:-:S05]  /*91a0*/  IMAD.IADD R3, R13, 0x1, R3 ;  /* 0x000000010d037824 */ /* 0x000fca00078e0203 */
[----:B------:R-:W-:Y:S02]  /*91b0*/  LEA.HI.X R15, R12, UR7, R3, 0x1, P0 ;  /* 0x000000070c0f7c11 */ /* 0x000fe400080f0c03 */
[----:B------:R-:W-:-:S03]  /*91c0*/  ISETP.GE.AND P0, PT, R0, UR4, PT ;  /* 0x0000000400007c0c */ /* 0x000fc6000bf06270 */
[----:B------:R4:W-:Y:S10]  /*91d0*/  @!P1 STG.E.128 desc[UR8][R14.64], R4 ;  /* 0x000000040e009986 */ /* 0x0009f4000c101d08 */
[----:B------:R-:W-:Y:S05]  /*91e0*/  @P0 BRA `(.L_x_289) ;  /* 0x0000000800e40947 */ /* 0x000fea0003800000 */
[----:B------:R-:W-:Y:S02]  /*91f0*/  ULDC.64 UR6, c[0x0][0x208] ;  /* 0x0000820000067ab9 */ /* 0x000fe40000000a00 */
[----:B------:R0:W-:Y:S01]  /*9200*/  STG.E.128 desc[UR6][R14.64+0x80], R8 ;  /* 0x000080080e007986 */ /* 0x0001e2000c101d06 */
[----:B------:R-:W-:Y:S05]  /*9210*/  BRA `(.L_x_289) ;  /* 0x0000000800d87947 */ /* 0x000fea0003800000 */
.L_x_281:
[----:B------:R-:W-:Y:S01]  /*9220*/  R2UR UR4, R184 ;  /* 0x00000000b80472ca */ /* 0x000fe200000e0000 */
[----:B------:R-:W-:Y:S01]  /*9230*/  USHF.L.U32 UR8, UR61, 0x2, URZ ;  /* 0x000000023d087899 */ /* 0x000fe2000800063f */
[----:B------:R-:W-:Y:S01]  /*9240*/  MOV R9, RZ ;  /* 0x000000ff00097202 */ /* 0x000fe20000000f00 */
[----:B------:R-:W-:Y:S01]  /*9250*/  ULDC.64 UR6, c[0x0][0xbd8] ;  /* 0x0002f60000067ab9 */ /* 0x000fe20000000a00 */
[----:B------:R-:W-:Y:S01]  /*9260*/  ULDC.64 UR10, c[0x0][0x208] ;  /* 0x00008200000a7ab9 */ /* 0x000fe20000000a00 */
[----:B------:R-:W-:-:S04]  /*9270*/  UISETP.NE.U32.AND UP0, UPT, UR6, URZ, UPT ;  /* 0x0000003f0600728c */ /* 0x000fc8000bf05070 */
[----:B------:R-:W-:-:S04]  /*9280*/  UISETP.NE.AND.EX UP0, UPT, UR7, URZ, UPT, UP0 ;  /* 0x0000003f0700728c */ /* 0x000fc8000bf05300 */
[----:B------:R-:W-:Y:S02]  /*9290*/  USHF.L.U64.HI UR9, UR61, 0x2, UR4 ;  /* 0x000000023d097899 */ /* 0x000fe40008010204 */
[----:B------:R-:W-:Y:S01]  /*92a0*/  UIADD3 UR4, UP1, UR8, UR6, URZ ;  /* 0x0000000608047290 */ /* 0x000fe2000ff3e03f */
[----:B------:R-:W0:Y:S01]  /*92b0*/  LDC R3, c[0x0][0xa88] ;  /* 0x0002a200ff037b82 */ /* 0x000e220000000800 */
[----:B------:R-:W-:Y:S02]  /*92c0*/  PLOP3.LUT P1, PT, PT, PT, UP0, 0x80, 0x0 ;  /* 0x000000000000781c */ /* 0x000fe40003f2f008 */
[----:B------:R-:W-:Y:S02]  /*92d0*/  UIADD3.X UR6, UR9, UR7, URZ, UP1, !UPT ;  /* 0x0000000709067290 */ /* 0x000fe40008ffe43f */
[----:B------:R-:W-:-:S04]  /*92e0*/  IMAD.U32 R4, RZ, RZ, UR4 ;  /* 0x00000004ff047e24 */ /* 0x000fc8000f8e00ff */
[----:B------:R-:W-:Y:S01]  /*92f0*/  IMAD.U32 R5, RZ, RZ, UR6 ;  /* 0x00000006ff057e24 */ /* 0x000fe2000f8e00ff */
[----:B------:R-:W-:Y:S02]  /*9300*/  ULDC.64 UR6, c[0x0][0xbe0] ;  /* 0x0002f80000067ab9 */ /* 0x000fe40000000a00 */
[----:B------:R-:W-:Y:S02]  /*9310*/  UISETP.NE.U32.AND UP1, UPT, UR6, URZ, UPT ;  /* 0x0000003f0600728c */ /* 0x000fe4000bf25070 */
[----:B------:R1:W5:Y:S02]  /*9320*/  @P1 LDG.E R9, desc[UR10][R4.64] ;  /* 0x0000000a04091981 */ /* 0x000364000c1e1900 */
[----:B------:R-:W-:-:S06]  /*9330*/  UISETP.NE.AND.EX UP1, UPT, UR7, URZ, UPT, UP1 ;  /* 0x0000003f0700728c */ /* 0x000fcc000bf25310 */
[----:B------:R-:W-:-:S05]  /*9340*/  PLOP3.LUT P2, PT, PT, PT, UP1, 0x80, 0x0 ;  /* 0x000000000000781c */ /* 0x000fca0003f4f018 */
[----:B------:R-:W-:-:S04]  /*9350*/  @UP1 UIADD3 UR6, UP2, UR8, UR6, URZ ;  /* 0x0000000608061290 */ /* 0x000fc8000ff5e03f */
[----:B------:R-:W-:Y:S02]  /*9360*/  @UP1 UIADD3.X UR7, UR9, UR7, URZ, UP2, !UPT ;  /* 0x0000000709071290 */ /* 0x000fe400097fe43f */
[----:B------:R-:W-:-:S04]  /*9370*/  IMAD.U32 R6, RZ, RZ, UR6 ;  /* 0x00000006ff067e24 */ /* 0x000fc8000f8e00ff */
[----:B------:R-:W-:Y:S01]  /*9380*/  IMAD.U32 R7, RZ, RZ, UR7 ;  /* 0x00000007ff077e24 */ /* 0x000fe2000f8e00ff */
[----:B------:R-:W-:-:S04]  /*9390*/  ISETP.GE.AND P0, PT, R192, 0x80, PT ;  /* 0x00000080c000780c */ /* 0x000fc80003f06270 */
[----:B0-----:R1:W5:Y:S01]  /*93a0*/  @P2 LDG.E R3, desc[UR10][R6.64] ;  /* 0x0000000a06032981 */ /* 0x001362000c1e1900 */
[----:B------:R-:W-:Y:S08]  /*93b0*/  @P2 BRA `(.L_x_290) ;  /* 0x0000000000142947 */ /* 0x000ff00003800000 */
[----:B------:R-:W-:Y:S05]  /*93c0*/  @!P1 BRA `(.L_x_290) ;  /* 0x0000000000109947 */ /* 0x000fea0003800000 */
[----:B------:R-:W-:Y:S02]  /*93d0*/  ULDC.64 UR6, c[0x0][0x208] ;  /* 0x0000820000067ab9 */ /* 0x000fe40000000a00 */
[----:B------:R-:W2:Y:S04]  /*93e0*/  LDG.E R0, desc[UR6][R4.64] ;  /* 0x0000000604007981 */ /* 0x000ea8000c1e1900 */
[----:B-----5:R-:W2:Y:S02]  /*93f0*/  LDG.E R3, desc[UR6][R4.64+0x4] ;  /* 0x0000040604037981 */ /* 0x020ea4000c1e1900 */
[----:B--2---:R-:W-:-:S07]  /*9400*/  IMAD.IADD R3, R3, 0x1, -R0 ;  /* 0x0000000103037824 */ /* 0x004fce00078e0a00 */
.L_x_290:
[----:B------:R-:W-:Y:S01]  /*9410*/  R2UR UR6, R23 ;  /* 0x00000000170672ca */ /* 0x000fe200000e0000 */
[----:B------:R-:W-:Y:S01]  /*9420*/  USEL UR61, UR61, URZ, !UP0 ;  /* 0x0000003f3d3d7287 */ /* 0x000fe2000c000000 */
[----:B------:R-:W-:Y:S01]  /*9430*/  R2UR UR4, R184 ;  /* 0x00000000b80472ca */ /* 0x000fe200000e0000 */
[----:B------:R-:W-:Y:S01]  /*9440*/  BSSY B1, `(.L_x_291) ;  /* 0x0000020000017945 */ /* 0x000fe20003800000 */
[----:B------:R-:W-:Y:S02]  /*9450*/  SHF.R.S32.HI R10, RZ, 0x1f, R17 ;  /* 0x0000001fff0a7819 */ /* 0x000fe40000011411 */
[----:B-----5:R-:W-:-:S07]  /*9460*/  SHF.R.S32.HI R8, RZ, 0x1f, R9 ;  /* 0x0000001fff087819 */ /* 0x020fce0000011409 */
[----:B------:R-:W-:Y:S02]  /*9470*/  USHF.R.S32.HI UR7, URZ, 0x1f, UR6 ;  /* 0x0000001f3f077899 */ /* 0x000fe40008011406 */
[----:B------:R-:W-:Y:S01]  /*9480*/  USEL UR8, UR4, URZ, !UP0 ;  /* 0x0000003f04087287 */ /* 0x000fe2000c000000 */
[----:B------:R-:W-:Y:S11]  /*9490*/  @P0 BRA `(.L_x_292) ;  /* 0x0000000000680947 */ /* 0x000ff60003800000 */
[----:B------:R-:W0:Y:S02]  /*94a0*/  S2R R0, SR_TID.X ;  /* 0x0000000000007919 */ /* 0x000e240000002100 */
[----:B0-----:R-:W-:-:S04]  /*94b0*/  IMAD R0, R22, 0x80, R0 ;  /* 0x0000008016007824 */ /* 0x001fc800078e0200 */
[----:B------:R-:W-:-:S05]  /*94c0*/  VIADD R0, R0, 0xffffff80 ;  /* 0xffffff8000007836 */ /* 0x000fca0000000000 */
[----:B------:R-:W-:-:S13]  /*94d0*/  ISETP.GE.AND P0, PT, R0, R3, PT ;  /* 0x000000030000720c */ /* 0x000fda0003f06270 */
[----:B------:R-:W-:Y:S05]  /*94e0*/  @P0 BRA `(.L_x_292) ;  /* 0x0000000000540947 */ /* 0x000fea0003800000 */
[----:B------:R-:W-:Y:S01]  /*94f0*/  R2UR UR6, R23 ;  /* 0x00000000170672ca */ /* 0x000fe200000e0000 */
[----:B------:R-:W-:Y:S01]  /*9500*/  ULDC.64 UR10, c[0x0][0xb70] ;  /* 0x0002dc00000a7ab9 */ /* 0x000fe20000000a00 */
[C---:B-1----:R-:W-:Y:S01]  /*9510*/  IADD3 R4, P0, R0.reuse, R9, RZ ;  /* 0x0000000900047210 */ /* 0x042fe20007f1e0ff */
[----:B------:R-:W-:Y:S02]  /*9520*/  UIMAD UR4, UR7, UR10, URZ ;  /* 0x0000000a070472a4 */ /* 0x000fe4000f8e023f */
[----:B------:R-:W-:Y:S01]  /*9530*/  IMAD.U32 R7, RZ, RZ, UR10 ;  /* 0x0000000aff077e24 */ /* 0x000fe2000f8e00ff */
[----:B------:R-:W-:Y:S01]  /*9540*/  ULDC.64 UR12, c[0x0][0x208] ;  /* 0x00008200000c7ab9 */ /* 0x000fe20000000a00 */
[----:B------:R-:W-:-:S06]  /*9550*/  LEA.HI.X.SX32 R5, R0, R8, 0x1, P0 ;  /* 0x0000000800057211 */ /* 0x000fcc00000f0eff */
[----:B------:R-:W-:Y:S02]  /*9560*/  UIMAD UR4, UR6, UR11, UR4 ;  /* 0x0000000b060472a4 */ /* 0x000fe4000f8e0204 */
[----:B------:R-:W-:Y:S01]  /*9570*/  IMAD.WIDE.U32 R4, R7, UR6, R4 ;  /* 0x0000000607047c25 */ /* 0x000fe2000f8e0004 */
[----:B------:R-:W-:Y:S02]  /*9580*/  ULDC.64 UR10, c[0x0][0xb78] ;  /* 0x0002de00000a7ab9 */ /* 0x000fe40000000a00 */
[----:B------:R-:W-:Y:S02]  /*9590*/  UIMAD UR6, UR8, UR10, URZ ;  /* 0x0000000a080672a4 */ /* 0x000fe4000f8e023f */
[----:B------:R-:W-:Y:S01]  /*95a0*/  IADD3 R5, R5, UR4, RZ ;  /* 0x0000000405057c10 */ /* 0x000fe2000fffe0ff */
[----:B------:R-:W-:Y:S01]  /*95b0*/  IMAD.U32 R7, RZ, RZ, UR10 ;  /* 0x0000000aff077e24 */ /* 0x000fe2000f8e00ff */
[----:B------:R-:W-:-:S03]  /*95c0*/  UIMAD UR6, UR61, UR11, UR6 ;  /* 0x0000000b3d0672a4 */ /* 0x000fc6000f8e0206 */
[----:B------:R-:W-:Y:S01]  /*95d0*/  IMAD.WIDE.U32 R4, R7, UR61, R4 ;  /* 0x0000003d07047c25 */ /* 0x000fe2000f8e0004 */
[----:B------:R-:W-:-:S03]  /*95e0*/  ULDC.64 UR10, c[0x0][0xb40] ;  /* 0x0002d000000a7ab9 */ /* 0x000fc60000000a00 */
[----:B------:R-:W-:Y:S01]  /*95f0*/  VIADD R5, R5, UR6 ;  /* 0x0000000605057c36 */ /* 0x000fe20008000000 */
[----:B------:R-:W-:-:S04]  /*9600*/  LEA R6, P0, R4, UR10, 0x2 ;  /* 0x0000000a04067c11 */ /* 0x000fc8000f8010ff */
[----:B------:R-:W-:Y:S01]  /*9610*/  LEA.HI.X R7, R4, UR11, R5, 0x2, P0 ;  /* 0x0000000b04077c11 */ /* 0x000fe200080f1405 */
[----:B------:R-:W-:-:S05]  /*9620*/  IMAD.MOV.U32 R5, RZ, RZ, -0x800000 ;  /* 0xff800000ff057424 */ /* 0x000fca00078e00ff */
[----:B------:R0:W-:Y:S03]  /*9630*/  STG.E desc[UR12][R6.64], R5 ;  /* 0x0000000506007986 */ /* 0x0001e6000c10190c */
.L_x_292:
[----:B------:R-:W-:Y:S05]  /*9640*/  BSYNC B1 ;  /* 0x0000000000017941 */ /* 0x000fea0003800000 */
.L_x_291:
[----:B------:R-:W-:Y:S01]  /*9650*/  R2UR UR6, R23 ;  /* 0x00000000170672ca */ /* 0x000fe200000e0000 */
[----:B------:R-:W-:Y:S01]  /*9660*/  ULDC.64 UR10, c[0x0][0xaa0] ;  /* 0x0002a800000a7ab9 */ /* 0x000fe20000000a00 */
[----:B-1----:R-:W-:Y:S01]  /*9670*/  IMAD.MOV.U32 R4, RZ, RZ, R17 ;  /* 0x000000ffff047224 */ /* 0x002fe200078e0011 */
[----:B------:R-:W-:Y:S01]  /*9680*/  BSSY B1, `(.L_x_293) ;  /* 0x000002f000017945 */ /* 0x000fe20003800000 */
[----:B0-----:R-:W-:Y:S02]  /*9690*/  IMAD.MOV.U32 R5, RZ, RZ, R10 ;  /* 0x000000ffff057224 */ /* 0x001fe400078e000a */
[----:B------:R-:W-:Y:S02]  /*96a0*/  IMAD R0, R8, UR10, RZ ;  /* 0x0000000a08007c24 */ /* 0x000fe4000f8e02ff */
[----:B------:R-:W-:-:S04]  /*96b0*/  IMAD.WIDE.U32 R4, R9, UR10, R4 ;  /* 0x0000000a09047c25 */ /* 0x000fc8000f8e0004 */
[----:B------:R-:W-:Y:S01]  /*96c0*/  IMAD R9, R9, UR11, R0 ;  /* 0x0000000b09097c24 */ /* 0x000fe2000f8e0200 */
[----:B------:R-:W-:Y:S01]  /*96d0*/  ULDC.64 UR10, c[0x0][0xae0] ;  /* 0x0002b800000a7ab9 */ /* 0x000fe20000000a00 */
[----:B------:R-:W-:Y:S01]  /*96e0*/  IMAD R3, R22, -0x80, R3 ;  /* 0xffffff8016037824 */ /* 0x000fe200078e0203 */
[----:B------:R-:W-:Y:S02]  /*96f0*/  UIMAD UR4, UR7, UR10, URZ ;  /* 0x0000000a070472a4 */ /* 0x000fe4000f8e023f */
[----:B------:R-:W-:Y:S01]  /*9700*/  MOV R7, UR10 ;  /* 0x0000000a00077c02 */ /* 0x000fe20008000f00 */
[----:B------:R-:W-:Y:S01]  /*9710*/  IMAD.IADD R5, R5, 0x1, R9 ;  /* 0x0000000105057824 */ /* 0x000fe200078e0209 */
[----:B------:R-:W-:Y:S01]  /*9720*/  SHF.R.S32.HI R9, RZ, 0x1f, R18 ;  /* 0x0000001fff097819 */ /* 0x000fe20000011412 */
[----:B------:R-:W-:Y:S01]  /*9730*/  UIMAD UR4, UR6, UR11, UR4 ;  /* 0x0000000b060472a4 */ /* 0x000fe2000f8e0204 */
[----:B------:R-:W-:Y:S01]  /*9740*/  ISETP.GE.AND P2, PT, R18, R3, PT ;  /* 0x000000031200720c */ /* 0x000fe20003f46270 */
[----:B------:R-:W-:Y:S01]  /*9750*/  IMAD.WIDE.U32 R4, R7, UR6, R4 ;  /* 0x0000000607047c25 */ /* 0x000fe2000f8e0004 */
[----:B------:R-:W-:-:S03]  /*9760*/  ULDC.64 UR6, c[0x0][0xae8] ;  /* 0x0002ba0000067ab9 */ /* 0x000fc60000000a00 */
[----:B------:R-:W-:Y:S02]  /*9770*/  VIADD R6, R18, 0x40 ;  /* 0x0000004012067836 */ /* 0x000fe40000000000 */
[----:B------:R-:W-:Y:S01]  /*9780*/  VIADD R5, R5, UR4 ;  /* 0x0000000405057c36 */ /* 0x000fe20008000000 */
[----:B------:R-:W-:Y:S02]  /*9790*/  UIMAD UR4, UR8, UR6, URZ ;  /* 0x00000006080472a4 */ /* 0x000fe4000f8e023f */
[----:B------:R-:W-:Y:S01]  /*97a0*/  IMAD.U32 R7, RZ, RZ, UR6 ;  /* 0x00000006ff077e24 */ /* 0x000fe2000f8e00ff */
[----:B------:R-:W-:Y:S01]  /*97b0*/  ISETP.GE.AND P1, PT, R6, R3, PT ;  /* 0x000000030600720c */ /* 0x000fe20003f26270 */
[----:B------:R-:W-:Y:S01]  /*97c0*/  VIADD R0, R18, 0x20 ;  /* 0x0000002012007836 */ /* 0x000fe20000000000 */
[----:B------:R-:W-:Y:S02]  /*97d0*/  UIMAD UR4, UR61, UR7, UR4 ;  /* 0x000000073d0472a4 */ /* 0x000fe4000f8e0204 */
[----:B------:R-:W-:-:S02]  /*97e0*/  IMAD.WIDE.U32 R6, R7, UR61, R4 ;  /* 0x0000003d07067c25 */ /* 0x000fc4000f8e0004 */
[----:B------:R-:W-:Y:S02]  /*97f0*/  ISETP.GE.AND P3, PT, R0, R3, PT ;  /* 0x000000030000720c */ /* 0x000fe40003f66270 */
[----:B------:R-:W-:Y:S01]  /*9800*/  VIADD R0, R18, 0x60 ;  /* 0x0000006012007836 */ /* 0x000fe20000000000 */
[----:B------:R-:W-:Y:S01]  /*9810*/  IADD3 R11, R7, UR4, RZ ;  /* 0x00000004070b7c10 */ /* 0x000fe2000fffe0ff */
[----:B------:R-:W-:-:S03]  /*9820*/  IMAD.MOV.U32 R8, RZ, RZ, R18 ;  /* 0x000000ffff087224 */ /* 0x000fc600078e0012 */
[----:B------:R-:W-:Y:S01]  /*9830*/  ISETP.GE.AND P0, PT, R0, R3, PT ;  /* 0x000000030000720c */ /* 0x000fe20003f06270 */
[----:B------:R-:W-:Y:S01]  /*9840*/  IMAD.WIDE R8, R22, 0x80, R8 ;  /* 0x0000008016087825 */ /* 0x000fe200078e0208 */
[----:B------:R-:W-:Y:S11]  /*9850*/  @P2 BRA `(.L_x_294) ;  /* 0x0000000000442947 */ /* 0x000ff60003800000 */
[----:B------:R-:W-:Y:S01]  /*9860*/  ULDC.64 UR6, c[0x0][0xad8] ;  /* 0x0002b60000067ab9 */ /* 0x000fe20000000a00 */
[----:B------:R-:W-:Y:S01]  /*9870*/  VIADD R0, R17, 0x40 ;  /* 0x0000004011007836 */ /* 0x000fe20000000000 */
[----:B------:R-:W-:Y:S01]  /*9880*/  ULDC UR4, c[0x0][0xa8c] ;  /* 0x0002a30000047ab9 */ /* 0x000fe20000000800 */
[----:B------:R-:W-:Y:S01]  /*9890*/  IMAD R3, R9, UR6, RZ ;  /* 0x0000000609037c24 */ /* 0x000fe2000f8e02ff */
[----:B------:R-:W-:Y:S01]  /*98a0*/  ISETP.GE.AND P4, PT, R17, UR4, PT ;  /* 0x0000000411007c0c */ /* 0x000fe2000bf86270 */
[----:B------:R-:W-:Y:S01]  /*98b0*/  IMAD.MOV.U32 R4, RZ, RZ, R6 ;  /* 0x000000ffff047224 */ /* 0x000fe200078e0006 */
[----:B------:R-:W-:Y:S01]  /*98c0*/  ISETP.GE.AND P5, PT, R0, UR4, PT ;  /* 0x0000000400007c0c */ /* 0x000fe2000bfa6270 */
[----:B------:R-:W-:Y:S01]  /*98d0*/  IMAD.MOV.U32 R5, RZ, RZ, R11 ;  /* 0x000000ffff057224 */ /* 0x000fe200078e000b */
[----:B------:R-:W-:Y:S01]  /*98e0*/  ULDC.64 UR8, c[0x0][0x208] ;  /* 0x0000820000087ab9 */ /* 0x000fe20000000a00 */
[C---:B------:R-:W-:Y:S02]  /*98f0*/  IMAD R3, R8.reuse, UR7, R3 ;  /* 0x0000000708037c24 */ /* 0x040fe4000f8e0203 */
[----:B------:R-:W-:Y:S01]  /*9900*/  IMAD.WIDE.U32 R4, R8, UR6, R4 ;  /* 0x0000000608047c25 */ /* 0x000fe2000f8e0004 */
[----:B------:R-:W-:-:S03]  /*9910*/  ULDC.64 UR6, c[0x0][0xa80] ;  /* 0x0002a00000067ab9 */ /* 0x000fc60000000a00 */
[----:B------:R-:W-:Y:S01]  /*9920*/  IMAD.IADD R3, R5, 0x1, R3 ;  /* 0x0000000105037824 */ /* 0x000fe200078e0203 */
[----:B------:R-:W-:-:S04]  /*9930*/  LEA R12, P2, R4, UR6, 0x1 ;  /* 0x00000006040c7c11 */ /* 0x000fc8000f8408ff */
[----:B------:R-:W-:-:S05]  /*9940*/  LEA.HI.X R13, R4, UR7, R3, 0x1, P2 ;  /* 0x00000007040d7c11 */ /* 0x000fca00090f0c03 */
[----:B------:R0:W-:Y:S04]  /*9950*/  @!P4 STG.E.128 desc[UR8][R12.64], RZ ;  /* 0x000000ff0c00c986 */ /* 0x0001e8000c101d08 */
[----:B------:R0:W-:Y:S02]  /*9960*/  @!P5 STG.E.128 desc[UR8][R12.64+0x80], RZ ;  /* 0x000080ff0c00d986 */ /* 0x0001e4000c101d08 */
.L_x_294:
[----:B------:R-:W-:Y:S05]  /*9970*/  BSYNC B1 ;  /* 0x0000000000017941 */ /* 0x000fea0003800000 */
.L_x_293:
[----:B------:R-:W-:Y:S04]  /*9980*/  BSSY B1, `(.L_x_295) ;  /* 0x0000015000017945 */ /* 0x000fe80003800000 */
[----:B------:R-:W-:Y:S05]  /*9990*/  @P3 BRA `(.L_x_296) ;  /* 0x00000000004c3947 */ /* 0x000fea0003800000 */
[----:B------:R-:W-:Y:S01]  /*99a0*/  IADD3 R3, P2, R8, 0x20, RZ ;  /* 0x0000002008037810 */ /* 0x000fe20007f5e0ff */
[----:B------:R-:W-:Y:S01]  /*99b0*/  ULDC.64 UR6, c[0x0][0xad8] ;  /* 0x0002b60000067ab9 */ /* 0x000fe20000000a00 */
[----:B------:R-:W-:Y:S01]  /*99c0*/  MOV R4, R6 ;  /* 0x0000000600047202 */ /* 0x000fe20000000f00 */
[----:B------:R-:W-:Y:S01]  /*99d0*/  IMAD.MOV.U32 R5, RZ, RZ, R11 ;  /* 0x000000ffff057224 */ /* 0x000fe200078e000b */
[----:B------:R-:W-:Y:S01]  /*99e0*/  ULDC UR4, c[0x0][0xa8c] ;  /* 0x0002a30000047ab9 */ /* 0x000fe20000000800 */
[----:B------:R-:W-:Y:S01]  /*99f0*/  IMAD.X R0, RZ, RZ, R9, P2 ;  /* 0x000000ffff007224 */ /* 0x000fe200010e0609 */
[C---:B------:R-:W-:Y:S01]  /*9a00*/  ISETP.GE.AND P3, PT, R17.reuse, UR4, PT ;  /* 0x0000000411007c0c */ /* 0x040fe2000bf66270 */
[----:B------:R-:W-:Y:S01]  /*9a10*/  VIADD R10, R17, 0x40 ;  /* 0x00000040110a7836 */ /* 0x000fe20000000000 */
[----:B------:R-:W-:Y:S01]  /*9a20*/  ULDC.64 UR8, c[0x0][0x208] ;  /* 0x0000820000087ab9 */ /* 0x000fe20000000a00 */
[----:B------:R-:W-:Y:S02]  /*9a30*/  IMAD R0, R0, UR6, RZ ;  /* 0x0000000600007c24 */ /* 0x000fe4000f8e02ff */
[----:B------:R-:W-:Y:S01]  /*9a40*/  IMAD.WIDE.U32 R4, R3, UR6, R4 ;  /* 0x0000000603047c25 */ /* 0x000fe2000f8e0004 */
[----:B------:R-:W-:-:S03]  /*9a50*/  ISETP.GE.AND P4, PT, R10, UR4, PT ;  /* 0x000000040a007c0c */ /* 0x000fc6000bf86270 */
[----:B------:R-:W-:Y:S01]  /*9a60*/  IMAD R3, R3, UR7, R0 ;  /* 0x0000000703037c24 */ /* 0x000fe2000f8e0200 */
[----:B------:R-:W-:Y:S02]  /*9a70*/  ULDC.64 UR6, c[0x0][0xa80] ;  /* 0x0002a00000067ab9 */ /* 0x000fe40000000a00 */
[----:B0-----:R-:W-:Y:S01]  /*9a80*/  LEA R12, P2, R4, UR6, 0x1 ;  /* 0x00000006040c7c11 */ /* 0x001fe2000f8408ff */
[----:B------:R-:W-:-:S05]  /*9a90*/  IMAD.IADD R3, R5, 0x1, R3 ;  /* 0x0000000105037824 */ /* 0x000fca00078e0203 */
[----:B------:R-:W-:-:S05]  /*9aa0*/  LEA.HI.X R13, R4, UR7, R3, 0x1, P2 ;  /* 0x00000007040d7c11 */ /* 0x000fca00090f0c03 */
[----:B------:R1:W-:Y:S04]  /*9ab0*/  @!P3 STG.E.128 desc[UR8][R12.64], RZ ;  /* 0x000000ff0c00b986 */ /* 0x0003e8000c101d08 */
[----:B------:R1:W-:Y:S02]  /*9ac0*/  @!P4 STG.E.128 desc[UR8][R12.64+0x80], RZ ;  /* 0x000080ff0c00c986 */ /* 0x0003e4000c101d08 */
.L_x_296:
[----:B------:R-:W-:Y:S05]  /*9ad0*/  BSYNC B1 ;  /* 0x0000000000017941 */ /* 0x000fea0003800000 */
.L_x_295:
        /* <DEDUP_REMOVED lines=8> */
[----:B------:R-:W-:Y:S01]  /*9b60*/  IMAD.X R0, RZ, RZ, R9, P1 ;  /* 0x000000ffff007224 */ /* 0x000fe200008e0609 */
[----:B------:R-:W-:Y:S01]  /*9b70*/  ULDC.64 UR8, c[0x0][0x208] ;  /* 0x0000820000087ab9 */ /* 0x000fe20000000a00 */
[----:B------:R-:W-:Y:S02]  /*9b80*/  VIADD R10, R17, 0x40 ;  /* 0x00000040110a7836 */ /* 0x000fe40000000000 */
[----:B------:R-:W-:-:S02]  /*9b90*/  IMAD R0, R0, UR6, RZ ;  /* 0x0000000600007c24 */ /* 0x000fc4000f8e02ff */
[----:B------:R-:W-:Y:S01]  /*9ba0*/  IMAD.WIDE.U32 R4, R3, UR6, R4 ;  /* 0x0000000603047c25 */ /* 0x000fe2000f8e0004 */
[----:B------:R-:W-:-:S03]  /*9bb0*/  ISETP.GE.AND P3, PT, R10, UR4, PT ;  /* 0x000000040a007c0c */ /* 0x000fc6000bf66270 */
[----:B------:R-:W-:Y:S01]  /*9bc0*/  IMAD R3, R3, UR7, R0 ;  /* 0x0000000703037c24 */ /* 0x000fe2000f8e0200 */
[----:B------:R-:W-:Y:S02]  /*9bd0*/  ULDC.64 UR6, c[0x0][0xa80] ;  /* 0x0002a00000067ab9 */ /* 0x000fe40000000a00 */
[----:B01----:R-:W-:Y:S02]  /*9be0*/  LEA R12, P1, R4, UR6, 0x1 ;  /* 0x00000006040c7c11 */ /* 0x003fe4000f8208ff */
[----:B------:R-:W-:-:S04]  /*9bf0*/  IADD3 R3, R5, R3, RZ ;  /* 0x0000000305037210 */ /* 0x000fc80007ffe0ff */
[----:B------:R-:W-:-:S05]  /*9c00*/  LEA.HI.X R13, R4, UR7, R3, 0x1, P1 ;  /* 0x00000007040d7c11 */ /* 0x000fca00088f0c03 */
[----:B------:R2:W-:Y:S04]  /*9c10*/  @!P2 STG.E.128 desc[UR8][R12.64], RZ ;  /* 0x000000ff0c00a986 */ /* 0x0005e8000c101d08 */
[----:B------:R2:W-:Y:S02]  /*9c20*/  @!P3 STG.E.128 desc[UR8][R12.64+0x80], RZ ;  /* 0x000080ff0c00b986 */ /* 0x0005e4000c101d08 */
.L_x_298:
[----:B------:R-:W-:Y:S05]  /*9c30*/  BSYNC B1 ;  /* 0x0000000000017941 */ /* 0x000fea0003800000 */
.L_x_297:
        /* <DEDUP_REMOVED lines=18> */
[----:B------:R3:W-:Y:S04]  /*9d60*/  @!P1 STG.E.128 desc[UR8][R6.64], RZ ;  /* 0x000000ff06009986 */ /* 0x0007e8000c101d08 */
[----:B------:R3:W-:Y:S02]  /*9d70*/  @!P2 STG.E.128 desc[UR8][R6.64+0x80], RZ ;  /* 0x000080ff0600a986 */ /* 0x0007e4000c101d08 */
.L_x_289:
[----:B------:R-:W-:Y:S05]  /*9d80*/  BSYNC B0 ;  /* 0x0000000000007941 */ /* 0x000fea0003800000 */
.L_x_280:
[----:B------:R-:W-:Y:S02]  /*9d90*/  ULDC UR4, c[0x0][0xc14] ;  /* 0x0003050000047ab9 */ /* 0x000fe40000000800 */
[----:B------:R-:W-:-:S13]  /*9da0*/  ISETP.GE.AND P0, PT, R51, UR4, PT ;  /* 0x0000000433007c0c */ /* 0x000fda000bf06270 */
[----:B------:R-:W-:Y:S05]  /*9db0*/  @!P0 BRA `(.L_x_299) ;  /* 0xffffff6c00fc8947 */ /* 0x000fea000383ffff */
[----:B------:R-:W-:Y:S05]  /*9dc0*/  EXIT ;  /* 0x000000000000794d */ /* 0x000fea0003800000 */
.L_x_255:
[----:B------:R-:W-:-:S08]  /*9dd0*/  NOP ;  /* 0x0000000000007918 */ /* 0x000fd00000000000 */
[----:B0-----:R-:W0:-:S00]  /*9de0*/  USETMAXREG.DEALLOC.CTAPOOL 0x18 ;  /* 0x00000018000079c8 */ /* 0x001e0000080e0500 */
[----:B0-----:R-:W-:-:S06]  /*9df0*/  LOP3.LUT R0, R0, 0x3, RZ, 0xc0, !PT ;  /* 0x0000000300007812 */ /* 0x001fcc00078ec0ff */
[----:B------:R-:W0:Y:S02]  /*9e00*/  SHFL.IDX PT, R0, R0, RZ, 0x1f ;  /* 0x00001fff00007589 */ /* 0x000e2400000e0000 */
[----:B0-----:R-:W-:-:S13]  /*9e10*/  ISETP.NE.AND P0, PT, R0, RZ, PT ;  /* 0x000000ff0000720c */ /* 0x001fda0003f05270 */
[----:B------:R-:W-:Y:S05]  /*9e20*/  @P0 EXIT ;  /* 0x000000000000094d */ /* 0x000fea0003800000 */
[----:B------:R-:W0:Y:S01]  /*9e30*/  S2R R2, SR_TID.X ;  /* 0x0000000000027919 */ /* 0x000e220000002100 */
[----:B------:R-:W-:Y:S01]  /*9e40*/  LOP3.LUT R4, R4, 0xffffffdf, RZ, 0xc0, !PT ;  /* 0xffffffdf04047812 */ /* 0x000fe200078ec0ff */
[----:B------:R-:W-:Y:S01]  /*9e50*/  ULDC UR5, c[0x0][0xc14] ;  /* 0x0003050000057ab9 */ /* 0x000fe20000000800 */
[----:B------:R-:W-:Y:S01]  /*9e60*/  IMAD.MOV.U32 R0, RZ, RZ, RZ ;  /* 0x000000ffff007224 */ /* 0x000fe200078e00ff */
[----:B------:R-:W-:Y:S01]  /*9e70*/  ULDC.64 UR6, c[0x0][0x208] ;  /* 0x0000820000067ab9 */ /* 0x000fe20000000a00 */
[----:B------:R-:W-:Y:S01]  /*9e80*/  ULDC UR4, c[0x0][0xc10] ;  /* 0x0003040000047ab9 */ /* 0x000fe20000000800 */
[----:B0-----:R-:W-:-:S04]  /*9e90*/  LOP3.LUT R8, R2, 0x1f, RZ, 0xc0, !PT ;  /* 0x0000001f02087812 */ /* 0x001fc800078ec0ff */
[----:B------:R-:W-:-:S13]  /*9ea0*/  ISETP.NE.AND P0, PT, R8, 0x1f, PT ;  /* 0x0000001f0800780c */ /* 0x000fda0003f05270 */
[----:B------:R-:W-:Y:S02]  /*9eb0*/  @P0 LOP3.LUT R4, R4, 0x20, RZ, 0xfc, !PT ;  /* 0x0000002004040812 */ /* 0x000fe400078efcff */
[----:B------:R-:W-:-:S13]  /*9ec0*/  ISETP.GE.OR P0, PT, R8, UR5, !P0 ;  /* 0x0000000508007c0c */ /* 0x000fda000c706670 */
[----:B------:R-:W0:Y:S02]  /*9ed0*/  @!P0 LDC.64 R2, c[0x0][0xc58] ;  /* 0x00031600ff028b82 */ /* 0x000e240000000a00 */
[----:B0-----:R-:W-:-:S05]  /*9ee0*/  @!P0 IMAD.WIDE.U32 R2, R8, 0x4, R2 ;  /* 0x0000000408028825 */ /* 0x001fca00078e0002 */
[----:B------:R-:W2:Y:S01]  /*9ef0*/  @!P0 LDG.E R0, desc[UR6][R2.64] ;  /* 0x0000000602008981 */ /* 0x000ea2000c1e1900 */
[C---:B------:R-:W-:Y:S01]  /*9f00*/  ISETP.NE.AND P1, PT, R8.reuse, RZ, PT ;  /* 0x000000ff0800720c */ /* 0x040fe20003f25270 */
[----:B------:R-:W0:Y:S01]  /*9f10*/  S2UR UR6, SR_CTAID.X ;  /* 0x00000000000679c3 */ /* 0x000e220000002500 */
[----:B------:R-:W-:Y:S01]  /*9f20*/  ISETP.GE.U32.AND P0, PT, R8, 0x2, PT ;  /* 0x000000020800780c */ /* 0x000fe20003f06070 */
[----:B------:R-:W-:Y:S01]  /*9f30*/  IMAD.MOV.U32 R16, RZ, RZ, RZ ;  /* 0x000000ffff107224 */ /* 0x000fe200078e00ff */
[----:B------:R-:W-:Y:S01]  /*9f40*/  LOP3.LUT R4, R4, 0xfffffffe, RZ, 0xc0, !PT ;  /* 0xfffffffe04047812 */ /* 0x000fe200078ec0ff */
[----:B------:R-:W-:-:S08]  /*9f50*/  IMAD.MOV.U32 R19, RZ, RZ, RZ ;  /* 0x000000ffff137224 */ /* 0x000fd000078e00ff */
[----:B------:R-:W-:-:S04]  /*9f60*/  @P1 LOP3.LUT R4, R4, 0x1, RZ, 0xfc, !PT ;  /* 0x0000000104041812 */ /* 0x000fc800078efcff */
[----:B------:R-:W-:-:S04]  /*9f70*/  LOP3.LUT R4, R4, 0xffffffef, RZ, 0xc0, !PT ;  /* 0xffffffef04047812 */ /* 0x000fc800078ec0ff */
[----:B------:R-:W-:-:S04]  /*9f80*/  @P0 LOP3.LUT R4, R4, 0x10, RZ, 0xfc, !PT ;  /* 0x0000001004040812 */ /* 0x000fc800078efcff */
[----:B------:R-:W-:Y:S01]  /*9f90*/  LOP3.LUT R4, R4, 0xfffffff7, RZ, 0xc0, !PT ;  /* 0xfffffff704047812 */ /* 0x000fe200078ec0ff */
[----:B--2---:R-:W1:Y:S02]  /*9fa0*/  SHFL.UP PT, R5, R0, 0x1, RZ ;  /* 0x0420000000057989 */ /* 0x004e6400000e00ff */
[----:B-1----:R-:W-:-:S04]  /*9fb0*/  SEL R5, R5, RZ, P1 ;  /* 0x000000ff05057207 */ /* 0x002fc80000800000 */
[----:B------:R-:W-:-:S05]  /*9fc0*/  IADD3 R5, R0, R5, RZ ;  /* 0x0000000500057210 */ /* 0x000fca0007ffe0ff */
[----:B------:R-:W1:Y:S02]  /*9fd0*/  SHFL.UP PT, R6, R5, 0x2, RZ ;  /* 0x0440000005067989 */ /* 0x000e6400000e00ff */
[----:B-1----:R-:W-:Y:S02]  /*9fe0*/  SEL R6, R6, RZ, P0 ;  /* 0x000000ff06067207 */ /* 0x002fe40000000000 */
[----:B------:R-:W-:-:S03]  /*9ff0*/  ISETP.GE.U32.AND P0, PT, R8, 0x4, PT ;  /* 0x000000040800780c */ /* 0x000fc60003f06070 */
[----:B------:R-:W-:-:S05]  /*a000*/  IMAD.IADD R6, R5, 0x1, R6 ;  /* 0x0000000105067824 */ /* 0x000fca00078e0206 */
[----:B------:R-:W1:Y:S05]  /*a010*/  SHFL.UP PT, R7, R6, 0x4, RZ ;  /* 0x0480000006077989 */ /* 0x000e6a00000e00ff */
[----:B------:R-:W-:-:S04]  /*a020*/  @P0 LOP3.LUT R4, R4, 0x8, RZ, 0xfc, !PT ;  /* 0x0000000804040812 */ /* 0x000fc800078efcff */
[----:B------:R-:W-:Y:S02]  /*a030*/  LOP3.LUT R4, R4, 0xfffffffb, RZ, 0xc0, !PT ;  /* 0xfffffffb04047812 */ /* 0x000fe400078ec0ff */
        /* <DEDUP_REMOVED lines=10> */
[----:B------:R-:W-:Y:S02]  /*a0e0*/  @P0 LOP3.LUT R4, R4, 0x2, RZ, 0xfc, !PT ;  /* 0x0000000204040812 */ /* 0x000fe400078efcff */
[----:B-1----:R-:W-:-:S05]  /*a0f0*/  SEL R2, R2, RZ, P0 ;  /* 0x000000ff02027207 */ /* 0x002fca0000000000 */
[----:B------:R-:W-:-:S05]  /*a100*/  IMAD.IADD R2, R3, 0x1, R2 ;  /* 0x0000000103027824 */ /* 0x000fca00078e0202 */
[----:B------:R-:W1:Y:S02]  /*a110*/  SHFL.IDX PT, R5, R2, 0x1f, 0x1f ;  /* 0x03e01f0002057f89 */ /* 0x000e6400000e0000 */
[----:B-1----:R-:W-:-:S05]  /*a120*/  IMAD R5, R5, UR4, RZ ;  /* 0x0000000405057c24 */ /* 0x002fca000f8e02ff */
[----:B0-----:R-:W-:Y:S02]  /*a130*/  ISETP.GT.AND P0, PT, R5, UR6, PT ;  /* 0x0000000605007c0c */ /* 0x001fe4000bf04270 */
[----:B------:R-:W-:-:S11]  /*a140*/  MOV R6, R5 ;  /* 0x0000000500067202 */ /* 0x000fd60000000f00 */
[----:B------:R-:W-:Y:S05]  /*a150*/  @P0 BRA `(.L_x_300) ;  /* 0x0000000000c40947 */ /* 0x000fea0003800000 */
[----:B------:R-:W-:Y:S01]  /*a160*/  IMAD.MOV.U32 R5, RZ, RZ, R6 ;  /* 0x000000ffff057224 */ /* 0x000fe200078e0006 */
[----:B------:R-:W-:Y:S01]  /*a170*/  ULDC UR5, c[0x0][0xc14] ;  /* 0x0003050000057ab9 */ /* 0x000fe20000000800 */
[----:B------:R-:W-:Y:S01]  /*a180*/  IMAD.MOV.U32 R19, RZ, RZ, RZ ;  /* 0x000000ffff137224 */ /* 0x000fe200078e00ff */
[----:B------:R-:W-:Y:S01]  /*a190*/  ULDC UR7, c[0x0][0xc14] ;  /* 0x0003050000077ab9 */ /* 0x000fe20000000800 */
[----:B------:R-:W-:-:S05]  /*a1a0*/  ULDC UR4, c[0x0][0xc10] ;  /* 0x0003040000047ab9 */ /* 0x000fca0000000800 */
.L_x_304:
[----:B------:R-:W-:Y:S02]  /*a1b0*/  VIADD R0, R19, 0x1f ;  /* 0x0000001f13007836 */ /* 0x000fe40000000000 */
[----:B------:R-:W-:-:S03]  /*a1c0*/  IMAD.U32 R19, RZ, RZ, UR7 ;  /* 0x00000007ff137e24 */ /* 0x000fc6000f8e00ff */
[----:B------:R-:W-:-:S13]  /*a1d0*/  ISETP.GE.AND P0, PT, R0, UR5, PT ;  /* 0x0000000500007c0c */ /* 0x000fda000bf06270 */
[----:B------:R-:W-:Y:S05]  /*a1e0*/  @P0 BRA `(.L_x_301) ;  /* 0x0000000400440947 */ /* 0x000fea0003800000 */
[----:B------:R-:W0:Y:S01]  /*a1f0*/  S2R R2, SR_TID.X ;  /* 0x0000000000027919 */ /* 0x000e220000002100 */
[----:B------:R-:W-:Y:S01]  /*a200*/  IMAD.MOV.U32 R19, RZ, RZ, R0 ;  /* 0x000000ffff137224 */ /* 0x000fe200078e0000 */
[----:B------:R-:W-:Y:S01]  /*a210*/  BSSY B0, `(.L_x_302) ;  /* 0x000000b000007945 */ /* 0x000fe20003800000 */
[----:B------:R-:W-:Y:S02]  /*a220*/  MOV R0, RZ ;  /* 0x000000ff00007202 */ /* 0x000fe40000000f00 */
[----:B0-----:R-:W-:-:S04]  /*a230*/  LOP3.LUT R8, R2, 0x1f, RZ, 0xc0, !PT ;  /* 0x0000001f02087812 */ /* 0x001fc800078ec0ff */
[C---:B------:R-:W-:Y:S01]  /*a240*/  ISETP.NE.AND P1, PT, R8.reuse, 0x1f, PT ;  /* 0x0000001f0800780c */ /* 0x040fe20003f25270 */
[----:B------:R-:W-:-:S05]  /*a250*/  IMAD.IADD R7, R8, 0x1, R19 ;  /* 0x0000000108077824 */ /* 0x000fca00078e0213 */
[----:B------:R-:W-:-:S13]  /*a260*/  ISETP.GE.OR P0, PT, R7, UR5, !P1 ;  /* 0x0000000507007c0c */ /* 0x000fda000cf06670 */
[----:B------:R-:W-:Y:S05]  /*a270*/  @P0 BRA `(.L_x_303) ;  /* 0x0000000000100947 */ /* 0x000fea0003800000 */
[----:B------:R-:W0:Y:S01]  /*a280*/  LDC.64 R2, c[0x0][0xc58] ;  /* 0x00031600ff027b82 */ /* 0x000e220000000a00 */
[----:B------:R-:W-:Y:S01]  /*a290*/  ULDC.64 UR8, c[0x0][0x208] ;  /* 0x0000820000087ab9 */ /* 0x000fe20000000a00 */
[----:B0-----:R-:W-:-:S05]  /*a2a0*/  IMAD.WIDE R2, R7, 0x4, R2 ;  /* 0x0000000407027825 */ /* 0x001fca00078e0202 */
[----:B------:R0:W5:Y:S02]  /*a2b0*/  LDG.E R0, desc[UR8][R2.64] ;  /* 0x0000000802007981 */ /* 0x000164000c1e1900 */
.L_x_303:
[----:B------:R-:W-:Y:S05]  /*a2c0*/  BSYNC B0 ;  /* 0x0000000000007941 */ /* 0x000fea0003800000 */
.L_x_302:
[----:B0----5:R-:W0:Y:S01]  /*a2d0*/  SHFL.UP PT, R2, R0, 0x1, RZ ;  /* 0x0420000000027989 */ /* 0x021e2200000e00ff */
[C---:B------:R-:W-:Y:S02]  /*a2e0*/  ISETP.NE.AND P0, PT, R8.reuse, RZ, PT ;  /* 0x000000ff0800720c */ /* 0x040fe40003f05270 */
[----:B------:R-:W-:Y:S02]  /*a2f0*/  ISETP.GE.U32.AND P1, PT, R8, 0x2, PT ;  /* 0x000000020800780c */ /* 0x000fe40003f26070 */
[----:B0-----:R-:W-:Y:S02]  /*a300*/  SEL R3, R2, RZ, P0 ;  /* 0x000000ff02037207 */ /* 0x001fe40000000000 */
[----:B------:R-:W-:-:S03]  /*a310*/  ISETP.GE.U32.AND P0, PT, R8, 0x4, PT ;  /* 0x000000040800780c */ /* 0x000fc60003f06070 */
[----:B------:R-:W-:-:S05]  /*a320*/  IMAD.IADD R3, R0, 0x1, R3 ;  /* 0x0000000100037824 */ /* 0x000fca00078e0203 */
[----:B------:R-:W0:Y:S02]  /*a330*/  SHFL.UP PT, R2, R3, 0x2, RZ ;  /* 0x0440000003027989 */ /* 0x000e2400000e00ff */
        /* <DEDUP_REMOVED lines=8> */
[----:B0-----:R-:W-:-:S05]  /*a3c0*/  SEL R6, R6, RZ, P1 ;  /* 0x000000ff06067207 */ /* 0x001fca0000800000 */
[----:B------:R-:W-:-:S05]  /*a3d0*/  IMAD.IADD R6, R7, 0x1, R6 ;  /* 0x0000000107067824 */ /* 0x000fca00078e0206 */
[----:B------:R-:W0:Y:S02]  /*a3e0*/  SHFL.UP PT, R8, R6, 0x10, RZ ;  /* 0x0600000006087989 */ /* 0x000e2400000e00ff */
[----:B0-----:R-:W-:-:S05]  /*a3f0*/  SEL R9, R8, RZ, P0 ;  /* 0x000000ff08097207 */ /* 0x001fca0000000000 */
[----:B------:R-:W-:-:S05]  /*a400*/  IMAD.IADD R9, R6, 0x1, R9 ;  /* 0x0000000106097824 */ /* 0x000fca00078e0209 */
[----:B------:R-:W0:Y:S02]  /*a410*/  SHFL.IDX PT, R3, R9, 0x1f, 0x1f ;  /* 0x03e01f0009037f89 */ /* 0x000e2400000e0000 */
[----:B0-----:R-:W-:-:S04]  /*a420*/  IMAD R6, R3, UR4, RZ ;  /* 0x0000000403067c24 */ /* 0x001fc8000f8e02ff */
[----:B------:R-:W-:-:S05]  /*a430*/  IMAD.IADD R5, R6, 0x1, R5 ;  /* 0x0000000106057824 */ /* 0x000fca00078e0205 */
[----:B------:R-:W-:-:S13]  /*a440*/  ISETP.GT.AND P0, PT, R5, UR6, PT ;  /* 0x0000000605007c0c */ /* 0x000fda000bf04270 */
[----:B------:R-:W-:Y:S05]  /*a450*/  @!P0 BRA `(.L_x_304) ;  /* 0xfffffffc00548947 */ /* 0x000fea000383ffff */
[----:B------:R-:W-:-:S07]  /*a460*/  MOV R2, R9 ;  /* 0x0000000900027202 */ /* 0x000fce0000000f00 */
.L_x_300:
[----:B------:R-:W-:-:S04]  /*a470*/  IMAD.IADD R7, R5, 0x1, -R6 ;  /* 0x0000000105077824 */ /* 0x000fc800078e0a06 */
[----:B------:R-:W-:-:S05]  /*a480*/  IMAD R3, R2, UR4, R7 ;  /* 0x0000000402037c24 */ /* 0x000fca000f8e0207 */
[----:B------:R-:W-:-:S13]  /*a490*/  ISETP.GT.AND P0, PT, R3, UR6, PT ;  /* 0x0000000603007c0c */ /* 0x000fda000bf04270 */
[----:B------:R-:W-:-:S04]  /*a4a0*/  VOTE.ANY R8, PT, !P0 ;  /* 0x0000000000087806 */ /* 0x000fc800040e0100 */
[----:B------:R-:W0:Y:S01]  /*a4b0*/  POPC R5, R8 ;  /* 0x0000000800057309 */ /* 0x000e220000000000 */
[----:B------:R-:W-:Y:S01]  /*a4c0*/  ISETP.NE.AND P0, PT, R8, RZ, PT ;  /* 0x000000ff0800720c */ /* 0x000fe20003f05270 */
[----:B0-----:R-:W0:Y:S02]  /*a4d0*/  SHFL.IDX PT, R0, R0, R5, 0x1f ;  /* 0x00001f0500007589 */ /* 0x001e2400000e0000 */
[----:B0-----:R-:W-:-:S04]  /*a4e0*/  IABS R6, R0 ;  /* 0x0000000000067213 */ /* 0x001fc80000000000 */
[----:B------:R-:W0:Y:S08]  /*a4f0*/  I2F.RP R9, R6 ;  /* 0x0000000600097306 */ /* 0x000e300000209400 */
[----:B0-----:R-:W0:Y:S02]  /*a500*/  MUFU.RCP R9, R9 ;  /* 0x0000000900097308 */ /* 0x001e240000001000 */
[----:B0-----:R-:W-:-:S06]  /*a510*/  VIADD R3, R9, 0xffffffe ;  /* 0x0ffffffe09037836 */ /* 0x001fcc0000000000 */
[----:B------:R-:W0:Y:S02]  /*a520*/  F2I.FTZ.U32.TRUNC.NTZ R3, R3 ;  /* 0x0000000300037305 */ /* 0x000e24000021f000 */
[----:B0-----:R-:W-:Y:S01]  /*a530*/  IMAD.MOV R11, RZ, RZ, -R3 ;  /* 0x000000ffff0b7224 */ /* 0x001fe200078e0a03 */
[----:B------:R-:W-:Y:S06]  /*a540*/  @!P0 BRA `(.L_x_305) ;  /* 0x0000000000088947 */ /* 0x000fec0003800000 */
[----:B------:R-:W-:-:S05]  /*a550*/  VIADD R9, R5, 0xffffffff ;  /* 0xffffffff05097836 */ /* 0x000fca0000000000 */
[----:B------:R0:W1:Y:S02]  /*a560*/  SHFL.IDX PT, R16, R2, R9, 0x1f ;  /* 0x00001f0902107589 */ /* 0x00006400000e0000 */
.L_x_305:
[----:B-1----:R-:W-:Y:S02]  /*a570*/  IMAD R16, R16, UR4, R7 ;  /* 0x0000000410107c24 */ /* 0x002fe4000f8e0207 */
[----:B------:R-:W-:Y:S02]  /*a580*/  IMAD R7, R11, R6, RZ ;  /* 0x000000060b077224 */ /* 0x000fe400078e02ff */
[----:B0-----:R-:W-:Y:S01]  /*a590*/  IMAD.MOV.U32 R2, RZ, RZ, RZ ;  /* 0x000000ffff027224 */ /* 0x001fe200078e00ff */
[----:B------:R-:W-:Y:S01]  /*a5a0*/  IADD3 R17, -R16, UR6, RZ ;  /* 0x0000000610117c10 */ /* 0x000fe2000fffe1ff */
[----:B------:R-:W-:Y:S02]  /*a5b0*/  IMAD.IADD R19, R5, 0x1, R19 ;  /* 0x0000000105137824 */ /* 0x000fe400078e0213 */
[----:B------:R-:W-:Y:S01]  /*a5c0*/  IMAD.HI.U32 R2, R3, R7, R2 ;  /* 0x0000000703027227 */ /* 0x000fe200078e0002 */
[----:B------:R-:W-:Y:S02]  /*a5d0*/  IABS R7, R0 ;  /* 0x0000000000077213 */ /* 0x000fe40000000000 */
[----:B------:R-:W-:-:S03]  /*a5e0*/  IABS R3, R17 ;  /* 0x0000001100037213 */ /* 0x000fc60000000000 */
[----:B------:R-:W-:Y:S02]  /*a5f0*/  IMAD.MOV R7, RZ, RZ, -R7 ;  /* 0x000000ffff077224 */ /* 0x000fe400078e0a07 */
[----:B------:R-:W-:-:S04]  /*a600*/  IMAD.HI.U32 R2, R2, R3, RZ ;  /* 0x0000000302027227 */ /* 0x000fc800078e00ff */
[----:B------:R-:W-:-:S05]  /*a610*/  IMAD R3, R2, R7, R3 ;  /* 0x0000000702037224 */ /* 0x000fca00078e0203 */
[----:B------:R-:W-:-:S13]  /*a620*/  ISETP.GT.U32.AND P0, PT, R6, R3, PT ;  /* 0x000000030600720c */ /* 0x000fda0003f04070 */
[----:B------:R-:W-:Y:S01]  /*a630*/  @!P0 IMAD.IADD R3, R3, 0x1, -R6 ;  /* 0x0000000103038824 */ /* 0x000fe200078e0a06 */
[----:B------:R-:W-:-:S04]  /*a640*/  @!P0 IADD3 R2, R2, 0x1, RZ ;  /* 0x0000000102028810 */ /* 0x000fc80007ffe0ff */
[----:B------:R-:W-:Y:S02]  /*a650*/  ISETP.GE.U32.AND P0, PT, R3, R6, PT ;  /* 0x000000060300720c */ /* 0x000fe40003f06070 */
[----:B------:R-:W-:-:S11]  /*a660*/  LOP3.LUT R3, R17, R0, RZ, 0x3c, !PT ;  /* 0x0000000011037212 */ /* 0x000fd600078e3cff */
[----:B------:R-:W-:Y:S01]  /*a670*/  @P0 VIADD R2, R2, 0x1 ;  /* 0x0000000102020836 */ /* 0x000fe20000000000 */
[----:B------:R-:W-:-:S13]  /*a680*/  ISETP.GE.AND P0, PT, R3, RZ, PT ;  /* 0x000000ff0300720c */ /* 0x000fda0003f06270 */
[----:B------:R-:W-:Y:S01]  /*a690*/  @!P0 IMAD.MOV R2, RZ, RZ, -R2 ;  /* 0x000000ffff028224 */ /* 0x000fe200078e0a02 */
[----:B------:R-:W-:-:S13]  /*a6a0*/  ISETP.NE.AND P0, PT, R0, RZ, PT ;  /* 0x000000ff0000720c */ /* 0x000fda0003f05270 */
[----:B------:R-:W-:-:S05]  /*a6b0*/  @!P0 LOP3.LUT R2, RZ, R0, RZ, 0x33, !PT ;  /* 0x00000000ff028212 */ /* 0x000fca00078e33ff */
[--C-:B------:R-:W-:Y:S02]  /*a6c0*/  IMAD.MOV R3, RZ, RZ, -R2.reuse ;  /* 0x000000ffff037224 */ /* 0x100fe400078e0a02 */
[----:B------:R-:W-:Y:S02]  /*a6d0*/  IMAD.MOV.U32 R18, RZ, RZ, R2 ;  /* 0x000000ffff127224 */ /* 0x000fe400078e0002 */
[----:B------:R-:W-:Y:S01]  /*a6e0*/  IMAD R17, R0, R3, R17 ;  /* 0x0000000300117224 */ /* 0x000fe200078e0211 */
[----:B------:R-:W-:Y:S06]  /*a6f0*/  BRA `(.L_x_306) ;  /* 0x00000000000c7947 */ /* 0x000fec0003800000 */
.L_x_301:
[----:B------:R-:W-:Y:S01]  /*a700*/  MOV R17, RZ ;  /* 0x000000ff00117202 */ /* 0x000fe20000000f00 */
[----:B------:R-:W-:Y:S02]  /*a710*/  IMAD.U32 R16, RZ, RZ, UR6 ;  /* 0x00000006ff107e24 */ /* 0x000fe4000f8e00ff */
[----:B------:R-:W-:-:S07]  /*a720*/  IMAD.MOV.U32 R18, RZ, RZ, RZ ;  /* 0x000000ffff127224 */ /* 0x000fce00078e00ff */
.L_x_306:
[----:B------:R-:W0:Y:S01]  /*a730*/  S2R R0, SR_TID.X ;  /* 0x0000000000007919 */ /* 0x000e220000002100 */
[----:B------:R-:W-:Y:S01]  /*a740*/  STL [R1+0x28], RZ ;  /* 0x000028ff01007387 */ /* 0x000fe20000100800 */
[----:B0-----:R-:W-:-:S04]  /*a750*/  LOP3.LUT R0, R0, 0x1f, RZ, 0xc0, !PT ;  /* 0x0000001f00007812 */ /* 0x001fc800078ec0ff */
[----:B------:R-:W-:-:S13]  /*a760*/  ISETP.NE.AND P0, PT, R0, RZ, PT ;  /* 0x000000ff0000720c */ /* 0x000fda0003f05270 */
[----:B------:R-:W0:Y:S01]  /*a770*/  @!P0 S2R R3, SR_CgaCtaId ;  /* 0x0000000000038919 */ /* 0x000e220000008800 */
[----:B------:R-:W-:-:S04]  /*a780*/  @!P0 MOV R0, 0x400 ;  /* 0x0000040000008802 */ /* 0x000fc80000000f00 */
[----:B0-----:R-:W-:-:S05]  /*a790*/  @!P0 LEA R0, R3, R0, 0x18 ;  /* 0x0000000003008211 */ /* 0x001fca00078ec0ff */
[----:B------:R0:W-:Y:S01]  /*a7a0*/  @!P0 STS.128 [R0+0x348d0], R16 ;  /* 0x0348d01000008388 */ /* 0x0001e20000000c00 */
[----:B------:R-:W-:Y:S06]  /*a7b0*/  BAR.ARV 0x5, 0x120 ;  /* 0x0144800000007b1d */ /* 0x000fec0000002000 */
[----:B------:R-:W-:Y:S01]  /*a7c0*/  ISETP.GE.AND P0, PT, R19, UR5, PT ;  /* 0x0000000513007c0c */ /* 0x000fe2000bf06270 */
[----:B0-----:R-:W-:-:S05]  /*a7d0*/  IMAD.MOV.U32 R0, RZ, RZ, 0x1 ;  /* 0x00000001ff007424 */ /* 0x001fca00078e00ff */
[----:B------:R0:W-:Y:S04]  /*a7e0*/  STL [R1+0x8], R0 ;  /* 0x0000080001007387 */ /* 0x0001e80000100800 */
[----:B------:R0:W-:Y:S03]  /*a7f0*/  STL [R1], RZ ;  /* 0x000000ff01007387 */ /* 0x0001e60000100800 */
[----:B------:R-:W-:Y:S05]  /*a800*/  @P0 BRA `(.L_x_307) ;  /* 0x0000003c00d00947 */ /* 0x000fea0003800000 */
[----:B0-----:R-:W-:Y:S01]  /*a810*/  IMAD.MOV.U32 R0, RZ, RZ, 0x1 ;  /* 0x00000001ff007424 */ /* 0x001fe200078e00ff */
[----:B------:R0:W-:Y:S01]  /*a820*/  STL [R1], RZ ;  /* 0x000000ff01007387 */ /* 0x0001e20000100800 */
[----:B------:R-:W-:Y:S01]  /*a830*/  ULDC UR38, c[0x0][0xc] ;  /* 0x0000030000267ab9 */ /* 0x000fe20000000800 */
[----:B------:R-:W-:Y:S02]  /*a840*/  ULDC.64 UR36, c[0x0][0x198] ;  /* 0x0000660000247ab9 */ /* 0x000fe40000000a00 */
[----:B------:R0:W-:Y:S04]  /*a850*/  STL [R1+0x8], R0 ;  /* 0x0000080001007387 */ /* 0x0001e80000100800 */
[----:B------:R0:W-:Y:S02]  /*a860*/  STL [R1+0x28], RZ ;  /* 0x000028ff01007387 */ /* 0x0001e40000100800 */
.L_x_372:
[----:B-1----:R-:W1:Y:S01]  /*a870*/  LDC.64 R2, c[0x0][0xc60] ;  /* 0x00031800ff027b82 */ /* 0x002e620000000a00 */
[----:B------:R-:W-:Y:S01]  /*a880*/  ULDC.64 UR4, c[0x0][0x208] ;  /* 0x0000820000047ab9 */ /* 0x000fe20000000a00 */
[----:B-1----:R-:W-:-:S05]  /*a890*/  IMAD.WIDE R2, R19, 0x4, R2 ;  /* 0x0000000413027825 */ /* 0x002fca00078e0202 */
[----:B------:R-:W2:Y:S01]  /*a8a0*/  LDG.E R5, desc[UR4][R2.64] ;  /* 0x0000000402057981 */ /* 0x000ea2000c1e1900 */
[----:B------:R-:W-:Y:S05]  /*a8b0*/  YIELD ;  /* 0x0000000000007946 */ /* 0x000fea0003800000 */
[----:B------:R-:W-:Y:S01]  /*a8c0*/  ULDC.64 UR4, c[0x0][0xa28] ;  /* 0x00028a0000047ab9 */ /* 0x000fe20000000a00 */
[----:B0-----:R-:W-:Y:S01]  /*a8d0*/  IMAD.MOV.U32 R0, RZ, RZ, RZ ;  /* 0x000000ffff007224 */ /* 0x001fe200078e00ff */
[----:B------:R-:W-:Y:S01]  /*a8e0*/  ISETP.NE.U32.AND P0, PT, RZ, UR4, PT ;  /* 0x00000004ff007c0c */ /* 0x000fe2000bf05070 */
[----:B------:R-:W-:-:S03]  /*a8f0*/  ULDC.64 UR6, c[0x0][0x208] ;  /* 0x0000820000067ab9 */ /* 0x000fc60000000a00 */
[----:B------:R-:W-:Y:S01]  /*a900*/  ISETP.NE.AND.EX P0, PT, RZ, UR5, PT, P0 ;  /* 0x00000005ff007c0c */ /* 0x000fe2000bf05300 */
[----:B------:R-:W-:Y:S01]  /*a910*/  IMAD.MOV.U32 R6, RZ, RZ, RZ ;  /* 0x000000ffff067224 */ /* 0x000fe200078e00ff */
[----:B--2---:R-:W-:Y:S01]  /*a920*/  SHF.R.S32.HI R4, RZ, 0x1f, R5 ;  /* 0x0000001fff047819 */ /* 0x004fe20000011405 */
[----:B------:R-:W-:Y:S10]  /*a930*/  STL [R1+0x14], R5 ;  /* 0x0000140501007387 */ /* 0x000ff40000100800 */
[----:B------:R-:W-:-:S04]  /*a940*/  @P0 LEA R2, P1, R5, UR4, 0x2 ;  /* 0x0000000405020c11 */ /* 0x000fc8000f8210ff */
[----:B------:R-:W-:Y:S01]  /*a950*/  @P0 LEA.HI.X R3, R5, UR5, R4, 0x2, P1 ;  /* 0x0000000505030c11 */ /* 0x000fe200088f1404 */
[----:B------:R-:W-:-:S04]  /*a960*/  ULDC.64 UR4, c[0x0][0xa00] ;  /* 0x0002800000047ab9 */ /* 0x000fc80000000a00 */
[----:B------:R0:W5:Y:S01]  /*a970*/  @P0 LDG.E R0, desc[UR6][R2.64] ;  /* 0x0000000602000981 */ /* 0x000162000c1e1900 */
[----:B------:R-:W-:-:S04]  /*a980*/  ISETP.NE.U32.AND P0, PT, RZ, UR4, PT ;  /* 0x00000004ff007c0c */ /* 0x000fc8000bf05070 */
[----:B------:R-:W-:-:S13]  /*a990*/  ISETP.NE.AND.EX P0, PT, RZ, UR5, PT, P0 ;  /* 0x00000005ff007c0c */ /* 0x000fda000bf05300 */
[----:B0-----:R-:W-:-:S04]  /*a9a0*/  @P0 LEA R2, P1, R5, UR4, 0x2 ;  /* 0x0000000405020c11 */ /* 0x001fc8000f8210ff */
[----:B------:R-:W-:Y:S01]  /*a9b0*/  @P0 LEA.HI.X R3, R5, UR5, R4, 0x2, P1 ;  /* 0x0000000505030c11 */ /* 0x000fe200088f1404 */
[----:B------:R-:W-:-:S04]  /*a9c0*/  ULDC.64 UR4, c[0x0][0xa20] ;  /* 0x0002880000047ab9 */ /* 0x000fc80000000a00 */
[----:B------:R-:W2:Y:S01]  /*a9d0*/  @P0 LDG.E R6, desc[UR6][R2.64] ;  /* 0x0000000602060981 */ /* 0x000ea2000c1e1900 */
[----:B------:R-:W-:Y:S02]  /*a9e0*/  ISETP.NE.U32.AND P0, PT, RZ, UR4, PT ;  /* 0x00000004ff007c0c */ /* 0x000fe4000bf05070 */
[C---:B------:R-:W-:Y:S02]  /*a9f0*/  SHF.L.U32 R7, R5.reuse, 0x2, RZ ;  /* 0x0000000205077819 */ /* 0x040fe400000006ff */
[----:B------:R-:W-:Y:S01]  /*aa00*/  ISETP.NE.AND.EX P0, PT, RZ, UR5, PT, P0 ;  /* 0x00000005ff007c0c */ /* 0x000fe2000bf05300 */
[----:B--2---:R0:W-:Y:S04]  /*aa10*/  STL [R1+0x2c], R6 ;  /* 0x00002c0601007387 */ /* 0x0041e80000100800 */
[----:B------:R1:W-:Y:S01]  /*aa20*/  STL [R1+0x1c], R7 ;  /* 0x00001c0701007387 */ /* 0x0003e20000100800 */
[----:B0-----:R-:W-:-:S07]  /*aa30*/  SHF.L.U64.HI R6, R5, 0x2, R4 ;  /* 0x0000000205067819 */ /* 0x001fce0000010204 */
[C---:B------:R-:W-:Y:S01]  /*aa40*/  @P0 IADD3 R4, P1, R7.reuse, UR4, RZ ;  /* 0x0000000407040c10 */ /* 0x040fe2000ff3e0ff */
[----:B------:R0:W-:Y:S03]  /*aa50*/  STL [R1+0x20], R6 ;  /* 0x0000200601007387 */ /* 0x0001e60000100800 */
[----:B------:R-:W-:Y:S01]  /*aa60*/  @P0 IADD3.X R5, R6, UR5, RZ, P1, !PT ;  /* 0x0000000506050c10 */ /* 0x000fe20008ffe4ff */
[----:B------:R-:W-:Y:S02]  /*aa70*/  ULDC.64 UR4, c[0x0][0xa08] ;  /* 0x0002820000047ab9 */ /* 0x000fe40000000a00 */
[----:B------:R-:W-:Y:S01]  /*aa80*/  IADD3 R2, P1, R7, UR4, RZ ;  /* 0x0000000407027c10 */ /* 0x000fe2000ff3e0ff */
[----:B-1----:R-:W-:-:S03]  /*aa90*/  IMAD.MOV.U32 R7, RZ, RZ, RZ ;  /* 0x000000ffff077224 */ /* 0x002fc600078e00ff */
[----:B------:R-:W-:Y:S02]  /*aaa0*/  IADD3.X R3, R6, UR5, RZ, P1, !PT ;  /* 0x0000000506037c10 */ /* 0x000fe40008ffe4ff */
[----:B------:R-:W-:-:S04]  /*aab0*/  ISETP.NE.U32.AND P1, PT, RZ, UR4, PT ;  /* 0x00000004ff007c0c */ /* 0x000fc8000bf25070 */
[----:B------:R-:W-:Y:S01]  /*aac0*/  ISETP.NE.AND.EX P1, PT, RZ, UR5, PT, P1 ;  /* 0x00000005ff007c0c */ /* 0x000fe2000bf25310 */
[----:B------:R-:W-:Y:S02]  /*aad0*/  ULDC.64 UR4, c[0x0][0x3f8] ;  /* 0x0000fe0000047ab9 */ /* 0x000fe40000000a00 */
[----:B------:R-:W-:-:S03]  /*aae0*/  UISETP.NE.U32.AND UP0, UPT, UR4, URZ, UPT ;  /* 0x0000003f0400728c */ /* 0x000fc6000bf05070 */
[----:B------:R-:W-:Y:S01]  /*aaf0*/  ULDC UR4, c[0x0][0x404] ;  /* 0x0001010000047ab9 */ /* 0x000fe20000000800 */
[----:B------:R-:W-:-:S03]  /*ab00*/  UISETP.NE.AND.EX UP0, UPT, UR5, URZ, UPT, UP0 ;  /* 0x0000003f0500728c */ /* 0x000fc6000bf05300 */
[----:B------:R-:W-:Y:S01]  /*ab10*/  ULDC UR5, c[0x0][0x2e0] ;  /* 0x0000b80000057ab9 */ /* 0x000fe20000000800 */
[----:B------:R-:W-:Y:S02]  /*ab20*/  USEL UR4, UR4, 0x1, UP0 ;  /* 0x0000000104047887 */ /* 0x000fe40008000000 */
[----:B------:R1:W5:Y:S02]  /*ab30*/  @P1 LDG.E R7, desc[UR6][R2.64] ;  /* 0x0000000602071981 */ /* 0x000364000c1e1900 */
[----:B------:R-:W-:-:S06]  /*ab40*/  UIMAD UR4, UR4, UR5, URZ ;  /* 0x00000005040472a4 */ /* 0x000fcc000f8e023f */
[----:B0-----:R-:W-:-:S06]  /*ab50*/  IMAD.U32 R6, RZ, RZ, UR4 ;  /* 0x00000004ff067e24 */ /* 0x001fcc000f8e00ff */
[----:B------:R1:W5:Y:S01]  /*ab60*/  @P0 LDG.E R6, desc[UR6][R4.64] ;  /* 0x0000000604060981 */ /* 0x000362000c1e1900 */
[----:B------:R-:W-:Y:S05]  /*ab70*/  @P0 BRA `(.L_x_308) ;  /* 0x0000000000140947 */ /* 0x000fea0003800000 */
[----:B------:R-:W-:Y:S05]  /*ab80*/  @!P1 BRA `(.L_x_308) ;  /* 0x0000000000109947 */ /* 0x000fea0003800000 */
[----:B------:R-:W-:Y:S02]  /*ab90*/  ULDC.64 UR4, c[0x0][0x208] ;  /* 0x0000820000047ab9 */ /* 0x000fe40000000a00 */
[----:B-----5:R-:W2:Y:S04]  /*aba0*/  LDG.E R6, desc[UR4][R2.64] ;  /* 0x0000000402067981 */ /* 0x020ea8000c1e1900 */
[----:B-1----:R-:W2:Y:S02]  /*abb0*/  LDG.E R5, desc[UR4][R2.64+0x4] ;  /* 0x0000040402057981 */ /* 0x002ea4000c1e1900 */
[----:B--2---:R-:W-:-:S07]  /*abc0*/  IMAD.IADD R6, R5, 0x1, -R6 ;  /* 0x0000000105067824 */ /* 0x004fce00078e0a06 */
.L_x_308:
[--C-:B-1---5:R-:W-:Y:S01]  /*abd0*/  IMAD.IADD R2, R6, 0x1, -R0.reuse ;  /* 0x0000000106027824 */ /* 0x122fe200078e0a00 */
[----:B------:R-:W-:Y:S01]  /*abe0*/  BSSY B6, `(.L_x_309) ;  /* 0x0000317000067945 */ /* 0x000fe20003800000 */
[----:B------:R-:W-:Y:S02]  /*abf0*/  IMAD.IADD R3, R7, 0x1, R0 ;  /* 0x0000000107037824 */ /* 0x000fe400078e0200 */
[C---:B------:R-:W-:Y:S01]  /*ac00*/  VIADD R0, R2.reuse, 0x7f ;  /* 0x0000007f02007836 */ /* 0x040fe20000000000 */
[----:B------:R-:W-:Y:S01]  /*ac10*/  STL [R1+0x24], R2 ;  /* 0x0000240201007387 */ /* 0x000fe20000100800 */
[----:B------:R-:W-:-:S03]  /*ac20*/  ISETP.GT.AND P0, PT, R2, RZ, PT ;  /* 0x000000ff0200720c */ /* 0x000fc60003f04270 */
[----:B------:R0:W-:Y:S02]  /*ac30*/  STL [R1+0x4], R3 ;  /* 0x0000040301007387 */ /* 0x0001e40000100800 */
[----:B0-----:R-:W-:-:S04]  /*ac40*/  SHF.R.S32.HI R3, RZ, 0x1f, R0 ;  /* 0x0000001fff037819 */ /* 0x001fc80000011400 */
[----:B------:R-:W-:-:S04]  /*ac50*/  LEA.HI R3, R3, R0, RZ, 0x7 ;  /* 0x0000000003037211 */ /* 0x000fc800078f38ff */
[----:B------:R-:W-:-:S05]  /*ac60*/  SHF.R.S32.HI R0, RZ, 0x7, R3 ;  /* 0x00000007ff007819 */ /* 0x000fca0000011403 */
[----:B------:R0:W-:Y:S01]  /*ac70*/  STL [R1+0x18], R0 ;  /* 0x0000180001007387 */ /* 0x0001e20000100800 */
[----:B------:R-:W-:Y:S05]  /*ac80*/  @P0 BRA `(.L_x_310) ;  /* 0x0000000000480947 */ /* 0x000fea0003800000 */
[----:B------:R-:W1:Y:S02]  /*ac90*/  S2R R2, SR_TID.X ;  /* 0x0000000000027919 */ /* 0x000e640000002100 */
[----:B-1----:R-:W-:-:S04]  /*aca0*/  LOP3.LUT R2, R2, 0x1f, RZ, 0xc0, !PT ;  /* 0x0000001f02027812 */ /* 0x002fc800078ec0ff */
[----:B------:R-:W-:-:S13]  /*acb0*/  ISETP.NE.AND P1, PT, R2, RZ, PT ;  /* 0x000000ff0200720c */ /* 0x000fda0003f25270 */
[----:B------:R-:W-:Y:S05]  /*acc0*/  @P1 BRA `(.L_x_311) ;  /* 0x0000003000201947 */ /* 0x000fea0003800000 */
[----:B------:R-:W1:Y:S01]  /*acd0*/  S2R R7, SR_LANEID ;  /* 0x0000000000077919 */ /* 0x000e620000000000 */
[----:B------:R-:W-:Y:S01]  /*ace0*/  VOTEU.ANY UR4, UPT, PT ;  /* 0x0000000000047886 */ /* 0x000fe200038e0100 */
[----:B------:R-:W2:Y:S01]  /*acf0*/  LDC.64 R2, c[0x0][0xc38] ;  /* 0x00030e00ff027b82 */ /* 0x000ea20000000a00 */
[----:B0-----:R-:W1:Y:S01]  /*ad00*/  FLO.U32 R0, UR4 ;  /* 0x0000000400007d00 */ /* 0x001e6200080e0000 */
[----:B------:R-:W-:-:S07]  /*ad10*/  ULDC.64 UR6, c[0x0][0x208] ;  /* 0x0000820000067ab9 */ /* 0x000fce0000000a00 */
[----:B------:R-:W2:Y:S01]  /*ad20*/  POPC R5, UR4 ;  /* 0x0000000400057d09 */ /* 0x000ea20008000000 */
[----:B-1----:R-:W-:-:S13]  /*ad30*/  ISETP.EQ.U32.AND P0, PT, R0, R7, PT ;  /* 0x000000070000720c */ /* 0x002fda0003f02070 */
[----:B--2---:R-:W2:Y:S01]  /*ad40*/  @P0 ATOMG.E.ADD.STRONG.GPU PT, R3, desc[UR6][R2.64], R5 ;  /* 0x00000005020309a8 */ /* 0x004ea200081ee1c6 */
[----:B------:R-:W0:Y:S02]  /*ad50*/  S2R R4, SR_LTMASK ;  /* 0x0000000000047919 */ /* 0x000e240000003900 */
[----:B0-----:R-:W-:-:S04]  /*ad60*/  LOP3.LUT R4, R4, UR4, RZ, 0xc0, !PT ;  /* 0x0000000404047c12 */ /* 0x001fc8000f8ec0ff */
[----:B------:R-:W0:Y:S01]  /*ad70*/  POPC R7, R4 ;  /* 0x0000000400077309 */ /* 0x000e220000000000 */
[----:B--2---:R-:W0:Y:S02]  /*ad80*/  SHFL.IDX PT, R0, R3, R0, 0x1f ;  /* 0x00001f0003007589 */ /* 0x004e2400000e0000 */
[----:B0-----:R-:W-:Y:S01]  /*ad90*/  IADD3 R16, R0, UR38, R7 ;  /* 0x0000002600107c10 */ /* 0x001fe2000fffe007 */
[----:B------:R-:W-:Y:S06]  /*ada0*/  BRA `(.L_x_311) ;  /* 0x0000002c00e87947 */ /* 0x000fec0003800000 */
.L_x_310:
[----:B------:R-:W1:Y:S01]  /*adb0*/  S2R R3, SR_CgaCtaId ;  /* 0x0000000000037919 */ /* 0x000e620000008800 */
[----:B0-----:R-:W-:-:S04]  /*adc0*/  MOV R0, 0x400 ;  /* 0x0000040000007802 */ /* 0x001fc80000000f00 */
[----:B-1----:R-:W-:-:S04]  /*add0*/  LEA R2, R3, R0, 0x18 ;  /* 0x0000000003027211 */ /* 0x002fc800078ec0ff */
[----:B------:R-:W-:Y:S01]  /*ade0*/  IADD3 R0, R2, 0x1c400, RZ ;  /* 0x0001c40002007810 */ /* 0x000fe20007ffe0ff */
[----:B------:R0:W-:Y:S03]  /*adf0*/  STL [R1+0x10], R2 ;  /* 0x0000100201007387 */ /* 0x0001e60000100800 */
[----:B------:R-:W-:-:S13]  /*ae00*/  LOP3.LUT P0, RZ, R0, 0x3ff, RZ, 0xc0, !PT ;  /* 0x000003ff00ff7812 */ /* 0x000fda000780c0ff */
[----:B0-----:R-:W-:Y:S05]  /*ae10*/  @!P0 BRA `(.L_x_312) ;  /* 0x0000000000408947 */ /* 0x001fea0003800000 */
[----:B------:R-:W-:Y:S01]  /*ae20*/  MOV R2, 0x0 ;  /* 0x0000000000027802 */ /* 0x000fe20000000f00 */
[----:B------:R-:W-:Y:S01]  /*ae30*/  ULDC.64 UR6, c[0x4][0xb8] ;  /* 0x01002e0000067ab9 */ /* 0x000fe20000000a00 */
[----:B------:R-:W-:Y:S01]  /*ae40*/  ULDC.64 UR8, c[0x4][0xc0] ;  /* 0x0100300000087ab9 */ /* 0x000fe20000000a00 */
[----:B------:R-:W-:Y:S01]  /*ae50*/  ULDC.64 UR4, c[0x4][0x8] ;  /* 0x0100020000047ab9 */ /* 0x000fe20000000a00 */
[----:B------:R-:W-:Y:S01]  /*ae60*/  IMAD.U32 R4, RZ, RZ, UR6 ;  /* 0x00000006ff047e24 */ /* 0x000fe2000f8e00ff */
[----:B------:R-:W-:Y:S01]  /*ae70*/  MOV R8, 0x70 ;  /* 0x0000007000087802 */ /* 0x000fe20000000f00 */
[----:B------:R-:W0:Y:S01]  /*ae80*/  LDC.64 R2, c[0x4][R2] ;  /* 0x0100000002027b82 */ /* 0x000e220000000a00 */
[----:B------:R-:W-:Y:S02]  /*ae90*/  IMAD.U32 R5, RZ, RZ, UR7 ;  /* 0x00000007ff057e24 */ /* 0x000fe4000f8e00ff */
[----:B------:R-:W-:Y:S02]  /*aea0*/  IMAD.U32 R6, RZ, RZ, UR8 ;  /* 0x00000008ff067e24 */ /* 0x000fe4000f8e00ff */
[----:B------:R-:W-:-:S02]  /*aeb0*/  IMAD.U32 R7, RZ, RZ, UR9 ;  /* 0x00000009ff077e24 */ /* 0x000fc4000f8e00ff */
[----:B------:R-:W-:Y:S02]  /*aec0*/  IMAD.U32 R10, RZ, RZ, UR4 ;  /* 0x00000004ff0a7e24 */ /* 0x000fe4000f8e00ff */
[----:B------:R-:W-:Y:S02]  /*aed0*/  IMAD.U32 R11, RZ, RZ, UR5 ;  /* 0x00000005ff0b7e24 */ /* 0x000fe4000f8e00ff */
[----:B------:R-:W-:Y:S02]  /*aee0*/  IMAD.MOV.U32 R12, RZ, RZ, 0x1 ;  /* 0x00000001ff0c7424 */ /* 0x000fe400078e00ff */
[----:B------:R-:W-:-:S07]  /*aef0*/  IMAD.MOV.U32 R13, RZ, RZ, RZ ;  /* 0x000000ffff0d7224 */ /* 0x000fce00078e00ff */
[----:B------:R-:W-:-:S07]  /*af00*/  LEPC R20, `(.L_x_312) ;  /* 0x000000001014794e */ /* 0x000fce0000000000 */
[----:B0-----:R-:W-:Y:S05]  /*af10*/  CALL.ABS.NOINC R2 ;  /* 0x0000000002007343 */ /* 0x001fea0003c00000 */
.L_x_312:
        /* <DEDUP_REMOVED lines=8> */
[----:B------:R0:W1:Y:S01]  /*afa0*/  LDC.64 R2, c[0x4][R0] ;  /* 0x0100000000027b82 */ /* 0x0000620000000a00 */
[----:B------:R-:W-:Y:S01]  /*afb0*/  IMAD.U32 R4, RZ, RZ, UR6 ;  /* 0x00000006ff047e24 */ /* 0x000fe2000f8e00ff */
[----:B------:R-:W-:Y:S01]  /*afc0*/  MOV R7, UR9 ;  /* 0x0000000900077c02 */ /* 0x000fe20008000f00 */
        /* <DEDUP_REMOVED lines=9> */
.L_x_314:
[----:B------:R-:W-:Y:S01]  /*b060*/  MOV R2, 0x0 ;  /* 0x0000000000027802 */ /* 0x000fe20000000f00 */
[----:B------:R-:W-:Y:S01]  /*b070*/  ULDC.64 UR6, c[0x4][0xb8] ;  /* 0x01002e0000067ab9 */ /* 0x000fe20000000a00 */
[----:B------:R-:W-:Y:S01]  /*b080*/  ULDC.64 UR8, c[0x4][0xc0] ;  /* 0x0100300000087ab9 */ /* 0x000fe20000000a00 */
[----:B------:R-:W-:Y:S01]  /*b090*/  ULDC.64 UR4, c[0x4][0x18] ;  /* 0x0100060000047ab9 */ /* 0x000fe20000000a00 */
[----:B------:R-:W-:Y:S01]  /*b0a0*/  IMAD.U32 R4, RZ, RZ, UR6 ;  /* 0x00000006ff047e24 */ /* 0x000fe2000f8e00ff */
[----:B------:R-:W-:Y:S01]  /*b0b0*/  MOV R5, UR7 ;  /* 0x0000000700057c02 */ /* 0x000fe20008000f00 */
[----:B------:R-:W0:Y:S01]  /*b0c0*/  LDC.64 R2, c[0x4][R2] ;  /* 0x0100000002027b82 */ /* 0x000e220000000a00 */
        /* <DEDUP_REMOVED lines=8> */
[----:B0-----:R-:W-:Y:S05]  /*b150*/  CALL.ABS.NOINC R2 ;  /* 0x0000000002007343 */ /* 0x001fea0003c00000 */
.L_x_313:
[----:B------:R-:W2:Y:S01]  /*b160*/  LDL.LU R2, [R1+0x1c] ;  /* 0x00001c0001027983 */ /* 0x000ea20000300800 */
[----:B------:R-:W-:-:S03]  /*b170*/  ULDC.64 UR4, c[0x0][0x9f8] ;  /* 0x00027e0000047ab9 */ /* 0x000fc60000000a00 */
[----:B------:R-:W3:Y:S04]  /*b180*/  LDL.LU R0, [R1+0x20] ;  /* 0x0000200001007983 */ /* 0x000ee80000300800 */
[----:B------:R-:W4:Y:S04]  /*b190*/  LDL.LU R4, [R1+0x2c] ;  /* 0x00002c0001047983 */ /* 0x000f280000300800 */
[----:B------:R-:W4:Y:S01]  /*b1a0*/  LDL.LU R8, [R1+0x14] ;  /* 0x0000140001087983 */ /* 0x000f220000300800 */
[----:B------:R-:W-:Y:S01]  /*b1b0*/  ISETP.NE.U32.AND P0, PT, RZ, UR4, PT ;  /* 0x00000004ff007c0c */ /* 0x000fe2000bf05070 */
[----:B------:R-:W-:-:S03]  /*b1c0*/  ULDC.64 UR6, c[0x0][0x208] ;  /* 0x0000820000067ab9 */ /* 0x000fc60000000a00 */
[----:B------:R-:W-:Y:S01]  /*b1d0*/  ISETP.NE.AND.EX P0, PT, RZ, UR5, PT, P0 ;  /* 0x00000005ff007c0c */ /* 0x000fe2000bf05300 */
[----:B------:R-:W0:Y:S02]  /*b1e0*/  S2R R9, SR_TID.X ;  /* 0x0000000000097919 */ /* 0x000e240000002100 */
[----:B0-----:R-:W-:-:S04]  /*b1f0*/  LOP3.LUT R9, R9, 0x1f, RZ, 0xc0, !PT ;  /* 0x0000001f09097812 */ /* 0x001fc800078ec0ff */
[----:B------:R-:W-:-:S13]  /*b200*/  ISETP.NE.AND P6, PT, R9, RZ, PT ;  /* 0x000000ff0900720c */ /* 0x000fda0003fc5270 */
[----:B------:R-:W-:-:S05]  /*b210*/  VOTEU.ALL UP1, P6 ;  /* 0x00000000003f7886 */ /* 0x000fca0003020000 */
[----:B------:R-:W-:-:S04]  /*b220*/  @!UP1 UIADD3 UR8, UP0, UR36, 0x270, URZ ;  /* 0x0000027024089890 */ /* 0x000fc8000ff1e03f */
[----:B------:R-:W-:-:S03]  /*b230*/  @!UP1 UIADD3.X UR9, URZ, UR37, URZ, UP0, !UPT ;  /* 0x000000253f099290 */ /* 0x000fc600087fe43f */
[----:B------:R-:W-:Y:S01]  /*b240*/  VOTEU.ALL UP0, P6 ;  /* 0x00000000003f7886 */ /* 0x000fe20003000000 */
[----:B--2---:R-:W-:-:S04]  /*b250*/  @P0 IADD3 R2, P1, R2, UR4, RZ ;  /* 0x0000000402020c10 */ /* 0x004fc8000ff3e0ff */
[----:B---3--:R-:W-:Y:S01]  /*b260*/  @P0 IADD3.X R3, R0, UR5, RZ, P1, !PT ;  /* 0x0000000500030c10 */ /* 0x008fe20008ffe4ff */
[----:B------:R-:W-:Y:S01]  /*b270*/  ULDC.64 UR4, c[0x0][0xa00] ;  /* 0x0002800000047ab9 */ /* 0x000fe20000000a00 */
[----:B----4-:R-:W-:Y:S02]  /*b280*/  IMAD R17, R17, 0x80, R4 ;  /* 0x0000008011117824 */ /* 0x010fe400078e0204 */
[----:B------:R-:W0:Y:S01]  /*b290*/  LDC R4, c[0x0][0x428] ;  /* 0x00010a00ff047b82 */ /* 0x000e220000000800 */
[----:B------:R-:W-:-:S06]  /*b2a0*/  IMAD.MOV.U32 R0, RZ, RZ, R8 ;  /* 0x000000ffff007224 */ /* 0x000fcc00078e0008 */
[----:B------:R1:W5:Y:S01]  /*b2b0*/  @P0 LDG.E R0, desc[UR6][R2.64] ;  /* 0x0000000602000981 */ /* 0x000362000c1e1900 */
[----:B------:R-:W-:Y:S02]  /*b2c0*/  PLOP3.LUT P1, PT, P6, PT, PT, 0x8, 0x0 ;  /* 0x000000000000781c */ /* 0x000fe4000372e170 */
[----:B0-----:R-:W-:Y:S01]  /*b2d0*/  ISETP.NE.AND P0, PT, R4, 0x1, PT ;  /* 0x000000010400780c */ /* 0x001fe20003f05270 */
[----:B------:R-:W-:-:S12]  /*b2e0*/  IMAD.MOV.U32 R4, RZ, RZ, R18 ;  /* 0x000000ffff047224 */ /* 0x000fd800078e0012 */
[----:B------:R-:W0:Y:S08]  /*b2f0*/  @P0 LDC R7, c[0x0][0x42c] ;  /* 0x00010b00ff070b82 */ /* 0x000e300000000800 */
[----:B------:R-:W2:Y:S01]  /*b300*/  @P0 LDC R5, c[0x0][0x430] ;  /* 0x00010c00ff050b82 */ /* 0x000ea20000000800 */
[----:B0-----:R-:W-:-:S05]  /*b310*/  @P0 IMAD.HI.U32 R6, R18, R7, RZ ;  /* 0x0000000712060227 */ /* 0x001fca00078e00ff */
[----:B--2---:R-:W-:Y:S02]  /*b320*/  @P0 SHF.R.U32.HI R4, RZ, R5, R6 ;  /* 0x00000005ff040219 */ /* 0x004fe40000011606 */
[----:B------:R-:W-:-:S04]  /*b330*/  ISETP.NE.U32.AND P0, PT, RZ, UR4, PT ;  /* 0x00000004ff007c0c */ /* 0x000fc8000bf05070 */
[----:B------:R-:W-:-:S04]  /*b340*/  ISETP.NE.AND.EX P0, PT, RZ, UR5, PT, P0 ;  /* 0x00000005ff007c0c */ /* 0x000fc8000bf05300 */
[----:B-1----:R-:W-:-:S09]  /*b350*/  SEL R6, R8, RZ, !P0 ;  /* 0x000000ff08067207 */ /* 0x002fd20004000000 */
.L_x_315:
[----:B------:R-:W-:Y:S02]  /*b360*/  PLOP3.LUT P0, PT, P0, P1, PT, 0xa2, 0x0 ;  /* 0x000000000000781c */ /* 0x000fe40000703472 */
[----:B------:R-:W-:Y:S01]  /*b370*/  @P1 R2UR P0, UR7, R6 ;  /* 0x00000000060712ca */ /* 0x000fe20000000000 */
[----:B------:R-:W-:-:S07]  /*b380*/  UMOV UR4, URZ ;  /* 0x0000003f00047c82 */ /* 0x000fce0008000000 */
[----:B------:R-:W-:Y:S02]  /*b390*/  PLOP3.LUT P0, PT, P0, P1, PT, 0xa2, 0x0 ;  /* 0x000000000000781c */ /* 0x000fe40000703472 */
[----:B------:R-:W-:-:S08]  /*b3a0*/  @P1 R2UR.OR P0, UR6, R18 ;  /* 0x00000000120612ca */ /* 0x000fd00000100000 */
[----:B------:R-:W-:Y:S02]  /*b3b0*/  PLOP3.LUT P0, PT, P0, P1, PT, 0xa2, 0x0 ;  /* 0x000000000000781c */ /* 0x000fe40000703472 */
[----:B------:R-:W-:-:S08]  /*b3c0*/  @P1 R2UR.OR P0, UR5, R17 ;  /* 0x00000000110512ca */ /* 0x000fd00000100000 */
[----:B------:R-:W-:-:S05]  /*b3d0*/  @P1 PLOP3.LUT P1, PT, P0, PT, PT, 0x80, 0x0 ;  /* 0x000000000000181c */ /* 0x000fca000072f070 */
[----:B------:R0:W-:Y:S08]  /*b3e0*/  @!UP0 UTMAPF.L2.4D [UR4], [UR8] ;  /* 0x00000004080085b8 */ /* 0x0001f00008018000 */
[----:B0-----:R-:W-:Y:S05]  /*b3f0*/  @P1 BRA.U.ANY `(.L_x_315) ;  /* 0xfffffffd00d81947 */ /* 0x001fea000393ffff */
[----:B------:R-:W0:Y:S01]  /*b400*/  S2R R2, SR_TID.X ;  /* 0x0000000000027919 */ /* 0x000e220000002100 */
[----:B------:R-:W-:Y:S01]  /*b410*/  UMOV UR4, 0x40 ;  /* 0x0000004000047882 */ /* 0x000fe20000000000 */
[----:B0-----:R-:W-:-:S04]  /*b420*/  LOP3.LUT R2, R2, 0x1f, RZ, 0xc0, !PT ;  /* 0x0000001f02027812 */ /* 0x001fc800078ec0ff */
[----:B------:R-:W-:-:S04]  /*b430*/  ISETP.NE.AND P2, PT, R2, RZ, PT ;  /* 0x000000ff0200720c */ /* 0x000fc80003f45270 */
[----:B------:R-:W-:-:S09]  /*b440*/  PLOP3.LUT P1, PT, P2, PT, PT, 0x8, 0x0 ;  /* 0x000000000000781c */ /* 0x000fd2000172e170 */
[----:B------:R-:W-:-:S05]  /*b450*/  VOTEU.ALL UP0, P2 ;  /* 0x00000000003f7886 */ /* 0x000fca0001000000 */
.L_x_316:
[----:B------:R-:W-:Y:S02]  /*b460*/  PLOP3.LUT P0, PT, P0, P1, PT, 0xa2, 0x0 ;  /* 0x000000000000781c */ /* 0x000fe40000703472 */
[----:B------:R-:W-:-:S08]  /*b470*/  @P1 R2UR P0, UR7, R6 ;  /* 0x00000000060712ca */ /* 0x000fd00000000000 */
        /* <DEDUP_REMOVED lines=13> */
.L_x_317:
        /* <DEDUP_REMOVED lines=9> */
[----:B------:R-:W0:Y:S01]  /*b5e0*/  LDC.64 R2, c[0x0][0x3f8] ;  /* 0x0000fe00ff027b82 */ /* 0x000e220000000a00 */
[----:B------:R-:W-:Y:S02]  /*b5f0*/  ULDC.64 UR4, c[0x0][0xa08] ;  /* 0x0002820000047ab9 */ /* 0x000fe40000000a00 */
[----:B0-----:R-:W-:Y:S01]  /*b600*/  LOP3.LUT P0, RZ, R2, UR4, RZ, 0xfc, !PT ;  /* 0x0000000402ff7c12 */ /* 0x001fe2000f80fcff */
[----:B------:R-:W-:-:S03]  /*b610*/  UMOV UR4, 0xffffffff ;  /* 0xffffffff00047882 */ /* 0x000fc60000000000 */
[----:B------:R-:W-:-:S04]  /*b620*/  LOP3.LUT P0, RZ, R3, UR5, RZ, 0xfc, P0 ;  /* 0x0000000503ff7c12 */ /* 0x000fc8000800fcff */
[----:B-----5:R-:W-:Y:S01]  /*b630*/  SEL R5, R0, RZ, !P0 ;  /* 0x000000ff00057207 */ /* 0x020fe20004000000 */
[----:B------:R-:W-:Y:S08]  /*b640*/  BRA.DIV UR4, `(.L_x_318) ;  /* 0x0000003604a47947 */ /* 0x000ff0000b800000 */
.L_x_388:
[----:B------:R-:W2:Y:S01]  /*b650*/  LDL R7, [R1+0x18] ;  /* 0x0000180001077983 */ /* 0x000ea20000100800 */
[----:B------:R-:W-:Y:S01]  /*b660*/  UMOV UR4, 0xffffffff ;  /* 0xffffffff00047882 */ /* 0x000fe20000000000 */
[----:B------:R-:W-:Y:S01]  /*b670*/  SHF.R.S32.HI R12, RZ, 0x1f, R0 ;  /* 0x0000001fff0c7819 */ /* 0x000fe20000011400 */
[----:B--2---:R-:W-:Y:S01]  /*b680*/  VIADD R7, R7, 0xffffffff ;  /* 0xffffffff07077836 */ /* 0x004fe20000000000 */
[----:B------:R-:W-:Y:S06]  /*b690*/  BRA.DIV UR4, `(.L_x_319) ;  /* 0x0000003604c47947 */ /* 0x000fec000b800000 */
[----:B------:R-:W-:-:S13]  /*b6a0*/  ELECT P6, URZ, PT ;  /* 0x00000000003f782f */ /* 0x000fda00038c0000 */
.L_x_391:
[----:B------:R-:W-:Y:S05]  /*b6b0*/  @!P6 BRA `(.L_x_320) ;  /* 0x000000040038e947 */ /* 0x000fea0003800000 */
[----:B------:R0:W-:Y:S01]  /*b6c0*/  STL [R1+0xc], R7 ;  /* 0x00000c0701007387 */ /* 0x0001e20000100800 */
[----:B------:R-:W-:-:S04]  /*b6d0*/  ISETP.NE.U32.AND P0, PT, R2, RZ, PT ;  /* 0x000000ff0200720c */ /* 0x000fc80003f05070 */
[----:B------:R-:W-:-:S13]  /*b6e0*/  ISETP.NE.AND.EX P0, PT, R3, RZ, PT, P0 ;  /* 0x000000ff0300720c */ /* 0x000fda0003f05300 */
[----:B0-----:R-:W-:Y:S05]  /*b6f0*/  @!P0 BRA `(.L_x_321) ;  /* 0x0000000000508947 */ /* 0x001fea0003800000 */
[----:B------:R-:W0:Y:S01]  /*b700*/  LDC R10, c[0x0][0x41c] ;  /* 0x00010700ff0a7b82 */ /* 0x000e220000000800 */
[----:B------:R-:W-:Y:S01]  /*b710*/  IMAD.MOV.U32 R5, RZ, RZ, R7 ;  /* 0x000000ffff057224 */ /* 0x000fe200078e0007 */
[----:B------:R-:W-:Y:S01]  /*b720*/  ULDC.64 UR4, c[0x0][0x408] ;  /* 0x0001020000047ab9 */ /* 0x000fe20000000a00 */
[----:B------:R-:W-:Y:S01]  /*b730*/  ULDC.64 UR6, c[0x0][0x208] ;  /* 0x0000820000067ab9 */ /* 0x000fe20000000a00 */
[----:B0-----:R-:W-:-:S13]  /*b740*/  ISETP.NE.AND P0, PT, R10, 0x1, PT ;  /* 0x000000010a00780c */ /* 0x001fda0003f05270 */
[----:B------:R-:W0:Y:S02]  /*b750*/  @P0 LDC.64 R8, c[0x0][0x420] ;  /* 0x00010800ff080b82 */ /* 0x000e240000000a00 */
[----:B0-----:R-:W-:-:S05]  /*b760*/  @P0 IMAD.HI.U32 R8, R7, R8, RZ ;  /* 0x0000000807080227 */ /* 0x001fca00078e00ff */
[----:B------:R-:W-:-:S05]  /*b770*/  @P0 SHF.R.U32.HI R5, RZ, R9, R8 ;  /* 0x00000009ff050219 */ /* 0x000fca0000011608 */
[----:B------:R-:W-:-:S04]  /*b780*/  IMAD.MOV R8, RZ, RZ, -R5 ;  /* 0x000000ffff087224 */ /* 0x000fc800078e0a05 */
[----:B------:R-:W-:Y:S02]  /*b790*/  IMAD R9, R10, R8, R7 ;  /* 0x000000080a097224 */ /* 0x000fe400078e0207 */
[----:B------:R-:W-:-:S03]  /*b7a0*/  IMAD R8, R12, UR4, RZ ;  /* 0x000000040c087c24 */ /* 0x000fc6000f8e02ff */
[----:B------:R0:W-:Y:S01]  /*b7b0*/  STL [R1+0xc], R9 ;  /* 0x00000c0901007387 */ /* 0x0001e20000100800 */
[----:B------:R-:W-:Y:S01]  /*b7c0*/  IMAD R10, R0, UR5, R8 ;  /* 0x00000005000a7c24 */ /* 0x000fe2000f8e0208 */
[----:B------:R-:W-:Y:S02]  /*b7d0*/  MOV R8, R5 ;  /* 0x0000000500087202 */ /* 0x000fe40000000f00 */
[----:B0-----:R-:W-:-:S03]  /*b7e0*/  SHF.R.S32.HI R9, RZ, 0x1f, R5 ;  /* 0x0000001fff097819 */ /* 0x001fc60000011405 */
[----:B------:R-:W-:-:S04]  /*b7f0*/  IMAD.WIDE.U32 R8, R0, UR4, R8 ;  /* 0x0000000400087c25 */ /* 0x000fc8000f8e0008 */
[----:B------:R-:W-:Y:S01]  /*b800*/  IMAD.IADD R5, R9, 0x1, R10 ;  /* 0x0000000109057824 */ /* 0x000fe200078e020a */
[----:B------:R-:W-:-:S04]  /*b810*/  LEA R10, P0, R8, R2, 0x2 ;  /* 0x00000002080a7211 */ /* 0x000fc800078010ff */
[----:B------:R-:W-:-:S05]  /*b820*/  LEA.HI.X R11, R8, R3, R5, 0x2, P0 ;  /* 0x00000003080b7211 */ /* 0x000fca00000f1405 */
[----:B------:R0:W5:Y:S04]  /*b830*/  LDG.E R5, desc[UR6][R10.64] ;  /* 0x000000060a057981 */ /* 0x000168000c1e1900 */
.L_x_321:
[----:B------:R-:W2:Y:S01]  /*b840*/  LDL R8, [R1] ;  /* 0x0000000001087983 */ /* 0x000ea20000100800 */
[----:B0-----:R-:W-:-:S03]  /*b850*/  MOV R10, 0x400 ;  /* 0x00000400000a7802 */ /* 0x001fc60000000f00 */
[----:B------:R-:W3:Y:S01]  /*b860*/  LDL R9, [R1+0x8] ;  /* 0x0000080001097983 */ /* 0x000ee20000100800 */
[----:B------:R-:W0:Y:S02]  /*b870*/  S2R R11, SR_CgaCtaId ;  /* 0x00000000000b7919 */ /* 0x000e240000008800 */
[----:B0-----:R-:W-:-:S05]  /*b880*/  LEA R10, R11, R10, 0x18 ;  /* 0x0000000a0b0a7211 */ /* 0x001fca00078ec0ff */
[----:B--2---:R-:W-:Y:S01]  /*b890*/  IMAD R8, R8, 0x8, R10 ;  /* 0x0000000808087824 */ /* 0x004fe200078e020a */
[----:B---3--:R-:W-:-:S04]  /*b8a0*/  SHF.L.U32 R9, R9, 0x1f, RZ ;  /* 0x0000001f09097819 */ /* 0x008fc800000006ff */
[----:B------:R-:W0:Y:S02]  /*b8b0*/  SYNCS.PHASECHK.TRANS64.TRYWAIT P0, [R8+URZ+0x34840], R9 ;  /* 0x03484009080075a7 */ /* 0x000e24000800017f */
[----:B0-----:R-:W-:Y:S05]  /*b8c0*/  @!P0 BRA `(.L_x_322) ;  /* 0x0000003400588947 */ /* 0x001fea0003800000 */
.L_x_392:
[----:B------:R-:W1:Y:S02]  /*b8d0*/  S2R R10, SR_TID.X ;  /* 0x00000000000a7919 */ /* 0x000e640000002100 */
[----:B-1----:R-:W-:-:S04]  /*b8e0*/  LOP3.LUT R10, R10, 0x7f, RZ, 0xc0, !PT ;  /* 0x0000007f0a0a7812 */ /* 0x002fc800078ec0ff */
[----:B------:R-:W-:-:S13]  /*b8f0*/  ISETP.NE.AND P0, PT, R10, RZ, PT ;  /* 0x000000ff0a00720c */ /* 0x000fda0003f05270 */
[----:B------:R-:W-:Y:S05]  /*b900*/  @P0 BRA `(.L_x_323) ;  /* 0x00000000001c0947 */ /* 0x000fea0003800000 */
[----:B------:R-:W1:Y:S01]  /*b910*/  S2R R10, SR_TID.X ;  /* 0x00000000000a7919 */ /* 0x000e620000002100 */
[----:B0-----:R-:W-:-:S04]  /*b920*/  IMAD.MOV.U32 R9, RZ, RZ, 0xc000 ;  /* 0x0000c000ff097424 */ /* 0x001fc800078e00ff */
[----:B------:R2:W-:Y:S01]  /*b930*/  SYNCS.ARRIVE.TRANS64 RZ, [R8+URZ+0x34830], R9 ;  /* 0x0348300908ff79a7 */ /* 0x0005e2000800003f */
[----:B-1----:R-:W-:-:S04]  /*b940*/  LOP3.LUT R10, R10, 0x1f, RZ, 0xc0, !PT ;  /* 0x0000001f0a0a7812 */ /* 0x002fc800078ec0ff */
[----:B------:R-:W-:-:S13]  /*b950*/  ISETP.NE.AND P1, PT, R10, RZ, PT ;  /* 0x000000ff0a00720c */ /* 0x000fda0003f25270 */
[----:B--2---:R-:W-:Y:S05]  /*b960*/  @!P1 BRA `(.L_x_323) ;  /* 0x0000000000049947 */ /* 0x004fea0003800000 */
[----:B------:R-:W-:Y:S01]  /*b970*/  BPT.TRAP 0x1 ;  /* 0x000000040000795c */ /* 0x000fe20000300000 */
.L_x_323:
[----:B------:R-:W2:Y:S01]  /*b980*/  LDL R11, [R1] ;  /* 0x00000000010b7983 */ /* 0x000ea20000100800 */
[----:B------:R-:W-:-:S03]  /*b990*/  MOV R13, 0x400 ;  /* 0x00000400000d7802 */ /* 0x000fc60000000f00 */
[----:B------:R-:W3:Y:S04]  /*b9a0*/  LDL R10, [R1+0xc] ;  /* 0x00000c00010a7983 */ /* 0x000ee80000100800 */
[----:B0-----:R-:W4:Y:S01]  /*b9b0*/  LDL R9, [R1+0x4] ;  /* 0x0000040001097983 */ /* 0x001f220000100800 */
[----:B------:R-:W0:Y:S01]  /*b9c0*/  S2R R14, SR_CgaCtaId ;  /* 0x00000000000e7919 */ /* 0x000e220000008800 */
[----:B------:R-:W-:Y:S01]  /*b9d0*/  R2UR UR9, R8 ;  /* 0x00000000080972ca */ /* 0x000fe200000e0000 */
[----:B------:R-:W-:Y:S01]  /*b9e0*/  UIADD3 UR4, UP0, UR36, 0x370, URZ ;  /* 0x0000037024047890 */ /* 0x000fe2000ff1e03f */
[----:B------:R-:W-:Y:S02]  /*b9f0*/  R2UR UR12, R4 ;  /* 0x00000000040c72ca */ /* 0x000fe400000e0000 */
[----:B-----5:R-:W-:-:S02]  /*ba00*/  R2UR UR13, R5 ;  /* 0x00000000050d72ca */ /* 0x020fc400000e0000 */
[----:B0-----:R-:W-:-:S07]  /*ba10*/  LEA R13, R14, R13, 0x18 ;  /* 0x0000000d0e0d7211 */ /* 0x001fce00078ec0ff */
[----:B------:R-:W-:Y:S01]  /*ba20*/  UIADD3 UR9, UR9, 0x34830, URZ ;  /* 0x0003483009097890 */ /* 0x000fe2000fffe03f */
[----:B------:R-:W-:Y:S01]  /*ba30*/  UMOV UR10, URZ ;  /* 0x0000003f000a7c82 */ /* 0x000fe20008000000 */
[----:B------:R-:W-:Y:S01]  /*ba40*/  UMOV UR6, 0x0 ;  /* 0x0000000000067882 */ /* 0x000fe20000000000 */
[----:B------:R-:W-:Y:S01]  /*ba50*/  UMOV UR7, 0x14f00000 ;  /* 0x14f0000000077882 */ /* 0x000fe20000000000 */
[----:B------:R-:W-:Y:S01]  /*ba60*/  UMOV UR16, 0x40 ;  /* 0x0000004000107882 */ /* 0x000fe20000000000 */
[----:B--2---:R-:W-:Y:S01]  /*ba70*/  IMAD R8, R11, 0xc000, R13 ;  /* 0x0000c0000b087824 */ /* 0x004fe200078e020d */
[----:B---3--:R-:W-:-:S04]  /*ba80*/  R2UR UR11, R10 ;  /* 0x000000000a0b72ca */ /* 0x008fc800000e0000 */
[----:B------:R-:W-:Y:S02]  /*ba90*/  R2UR UR8, R8 ;  /* 0x00000000080872ca */ /* 0x000fe400000e0000 */
[----:B----4-:R-:W-:-:S11]  /*baa0*/  R2UR UR5, R9 ;  /* 0x00000000090572ca */ /* 0x010fd600000e0000 */
[----:B------:R-:W-:Y:S02]  /*bab0*/  UIADD3 UR14, UR8, 0x1c400, URZ ;  /* 0x0001c400080e7890 */ /* 0x000fe4000fffe03f */
[----:B------:R-:W-:Y:S02]  /*bac0*/  ULEA UR11, UR11, UR5, 0x7 ;  /* 0x000000050b0b7291 */ /* 0x000fe4000f8e383f */
[----:B------:R-:W-:Y:S02]  /*bad0*/  UIADD3.X UR5, URZ, UR37, URZ, UP0, !UPT ;  /* 0x000000253f057290 */ /* 0x000fe400087fe43f */
[----:B------:R-:W-:Y:S02]  /*bae0*/  UIADD3 UR15, UR8, 0x20400, URZ ;  /* 0x00020400080f7890 */ /* 0x000fe4000fffe03f */
[----:B------:R-:W-:-:S03]  /*baf0*/  UIADD3 UR17, UR8, 0x24400, URZ ;  /* 0x0002440008117890 */ /* 0x000fc6000fffe03f */
[----:B------:R-:W-:Y:S02]  /*bb00*/  UMOV UR8, UR14 ;  /* 0x0000000e00087c82 */ /* 0x000fe40008000000 */
[----:B------:R0:W-:Y:S01]  /*bb10*/  UTMALDG.4D [UR8], [UR4], desc[UR6] ;  /* 0x00000608040075b4 */ /* 0x0001e20008019000 */
[----:B------:R-:W-:Y:S01]  /*bb20*/  UMOV UR14, 0x80 ;  /* 0x00000080000e7882 */ /* 0x000fe20000000000 */
[----:B0-----:R-:W-:Y:S01]  /*bb30*/  UMOV UR8, UR15 ;  /* 0x0000000f00087c82 */ /* 0x001fe20008000000 */
[----:B------:R-:W-:Y:S02]  /*bb40*/  UMOV UR10, UR16 ;  /* 0x00000010000a7c82 */ /* 0x000fe40008000000 */
[----:B------:R0:W-:Y:S02]  /*bb50*/  UTMALDG.4D [UR8], [UR4], desc[UR6] ;  /* 0x00000608040075b4 */ /* 0x0001e40008019000 */
[----:B0-----:R-:W-:Y:S01]  /*bb60*/  UMOV UR8, UR17 ;  /* 0x0000001100087c82 */ /* 0x001fe20008000000 */
[----:B------:R-:W-:-:S02]  /*bb70*/  UMOV UR10, UR14 ;  /* 0x0000000e000a7c82 */ /* 0x000fc40008000000 */
[----:B------:R0:W-:Y:S02]  /*bb80*/  UTMALDG.4D [UR8], [UR4], desc[UR6] ;  /* 0x00000608040075b4 */ /* 0x0001e40008019000 */
[----:B0-----:R-:W-:Y:S01]  /*bb90*/  NOP ;  /* 0x0000000000007918 */ /* 0x001fe20000000000 */
.L_x_320:
[----:B------:R-:W2:Y:S01]  /*bba0*/  LDL.LU R11, [R1+0x28] ;  /* 0x00002800010b7983 */ /* 0x000ea20000300800 */
[----:B------:R-:W-:Y:S01]  /*bbb0*/  MOV R9, 0x400 ;  /* 0x0000040000097802 */ /* 0x000fe20000000f00 */
[----:B------:R-:W-:Y:S05]  /*bbc0*/  WARPSYNC.ALL ;  /* 0x0000000000007948 */ /* 0x000fea0003800000 */
[----:B------:R-:W0:Y:S01]  /*bbd0*/  S2R R10, SR_CgaCtaId ;  /* 0x00000000000a7919 */ /* 0x000e220000008800 */
[----:B------:R-:W-:-:S13]  /*bbe0*/  ELECT P0, URZ, PT ;  /* 0x00000000003f782f */ /* 0x000fda0003800000 */
[----:B------:R-:W-:Y:S01]  /*bbf0*/  @P0 R2UR UR13, R6 ;  /* 0x00000000060d02ca */ /* 0x000fe200000e0000 */
[----:B------:R-:W-:Y:S01]  /*bc00*/  UIADD3 UR4, UP0, UR36, 0x270, URZ ;  /* 0x0000027024047890 */ /* 0x000fe2000ff1e03f */
[----:B------:R-:W-:Y:S01]  /*bc10*/  @P0 R2UR UR12, R18 ;  /* 0x00000000120c02ca */ /* 0x000fe200000e0000 */
[----:B------:R-:W-:Y:S01]  /*bc20*/  UMOV UR6, 0x0 ;  /* 0x0000000000067882 */ /* 0x000fe20000000000 */
[C---:B------:R-:W-:Y:S01]  /*bc30*/  @P0 R2UR UR11, R17.reuse ;  /* 0x00000000110b02ca */ /* 0x040fe200000e0000 */
[----:B------:R-:W-:Y:S01]  /*bc40*/  UIADD3.X UR5, URZ, UR37, URZ, UP0, !UPT ;  /* 0x000000253f057290 */ /* 0x000fe200087fe43f */
[----:B------:R-:W-:Y:S01]  /*bc50*/  @P0 R2UR UR21, R6 ;  /* 0x00000000061502ca */ /* 0x000fe200000e0000 */
[----:B------:R-:W-:Y:S01]  /*bc60*/  UMOV UR7, 0x12f00000 ;  /* 0x12f0000000077882 */ /* 0x000fe20000000000 */
[----:B------:R-:W-:Y:S01]  /*bc70*/  UMOV UR10, URZ ;  /* 0x0000003f000a7c82 */ /* 0x000fe20008000000 */
[----:B------:R-:W-:Y:S01]  /*bc80*/  @P0 R2UR UR20, R18 ;  /* 0x00000000121402ca */ /* 0x000fe200000e0000 */
[----:B------:R-:W-:Y:S01]  /*bc90*/  UMOV UR14, 0x0 ;  /* 0x00000000000e7882 */ /* 0x000fe20000000000 */
[----:B------:R-:W-:Y:S01]  /*bca0*/  @P0 R2UR UR19, R17 ;  /* 0x00000000111302ca */ /* 0x000fe200000e0000 */
[----:B------:R-:W-:Y:S01]  /*bcb0*/  @P0 IMAD.MOV.U32 R8, RZ, RZ, 0xc000 ;  /* 0x0000c000ff080424 */ /* 0x000fe200078e00ff */
[----:B------:R-:W-:Y:S01]  /*bcc0*/  UMOV UR15, 0x12f00000 ;  /* 0x12f00000000f7882 */ /* 0x000fe20000000000 */
[----:B------:R-:W-:Y:S01]  /*bcd0*/  UMOV UR18, 0x40 ;  /* 0x0000004000127882 */ /* 0x000fe20000000000 */
[----:B------:R-:W-:Y:S01]  /*bce0*/  UMOV UR22, 0x0 ;  /* 0x0000000000167882 */ /* 0x000fe20000000000 */
[----:B------:R-:W-:Y:S01]  /*bcf0*/  UMOV UR23, 0x12f00000 ;  /* 0x12f0000000177882 */ /* 0x000fe20000000000 */
[----:B------:R-:W-:Y:S01]  /*bd00*/  BSSY B0, `(.L_x_324) ;  /* 0x0000019000007945 */ /* 0x000fe20003800000 */
[----:B0-----:R-:W-:Y:S01]  /*bd10*/  LEA R9, R10, R9, 0x18 ;  /* 0x000000090a097211 */ /* 0x001fe200078ec0ff */
[----:B------:R-:W-:Y:S03]  /*bd20*/  BAR.SYNC.DEFER_BLOCKING 0x8, 0x120 ;  /* 0x0204800000007b1d */ /* 0x000fe60000010000 */
[----:B------:R-:W-:-:S13]  /*bd30*/  R2UR UR24, R9 ;  /* 0x00000000091872ca */ /* 0x000fda00000e0000 */
[----:B------:R-:W-:Y:S02]  /*bd40*/  UIADD3 UR8, UR24, 0x10400, URZ ;  /* 0x0001040018087890 */ /* 0x000fe4000fffe03f */
[----:B------:R-:W-:Y:S02]  /*bd50*/  UIADD3 UR9, UR24, 0x34800, URZ ;  /* 0x0003480018097890 */ /* 0x000fe4000fffe03f */
[----:B------:R-:W-:Y:S01]  /*bd60*/  UIADD3 UR16, UR24, 0x14400, URZ ;  /* 0x0001440018107890 */ /* 0x000fe2000fffe03f */
[----:B------:R0:W-:Y:S04]  /*bd70*/  @P0 SYNCS.ARRIVE.TRANS64 RZ, [R9+URZ+0x34800], R8 ;  /* 0x0348000809ff09a7 */ /* 0x0001e8000800003f */
[----:B------:R-:W-:Y:S02]  /*bd80*/  UMOV UR17, UR9 ;  /* 0x0000000900117c82 */ /* 0x000fe40008000000 */
[----:B------:R1:W-:Y:S02]  /*bd90*/  UTMALDG.4D [UR8], [UR4], desc[UR6] ;  /* 0x00000608040075b4 */ /* 0x0003e40008019000 */
[----:B------:R0:W-:Y:S01]  /*bda0*/  UTMALDG.4D [UR16], [UR4], desc[UR14] ;  /* 0x00000e10040075b4 */ /* 0x0001e20008019000 */
[----:B-1----:R-:W-:Y:S01]  /*bdb0*/  @P0 R2UR UR13, R6 ;  /* 0x00000000060d02ca */ /* 0x002fe200000e0000 */
[----:B------:R-:W-:Y:S01]  /*bdc0*/  UIADD3 UR8, UR24, 0x18400, URZ ;  /* 0x0001840018087890 */ /* 0x000fe2000fffe03f */
[----:B------:R-:W-:Y:S01]  /*bdd0*/  @P0 R2UR UR12, R18 ;  /* 0x00000000120c02ca */ /* 0x000fe200000e0000 */
[----:B------:R-:W-:Y:S01]  /*bde0*/  UMOV UR10, 0x80 ;  /* 0x00000080000a7882 */ /* 0x000fe20000000000 */
[----:B------:R-:W-:-:S13]  /*bdf0*/  @P0 R2UR UR11, R17 ;  /* 0x00000000110b02ca */ /* 0x000fda00000e0000 */
[----:B------:R0:W-:Y:S01]  /*be00*/  UTMALDG.4D [UR8], [UR4], desc[UR22] ;  /* 0x00001608040075b4 */ /* 0x0001e20008019000 */
[----:B--2---:R-:W-:-:S05]  /*be10*/  VIADD R11, R11, 0x1 ;  /* 0x000000010b0b7836 */ /* 0x004fca0000000000 */
[----:B------:R-:W-:Y:S01]  /*be20*/  LEA.HI R6, R11, R11, RZ, 0x1 ;  /* 0x0000000b0b067211 */ /* 0x000fe200078f08ff */
[----:B------:R0:W-:Y:S03]  /*be30*/  STL [R1+0x28], R11 ;  /* 0x0000280b01007387 */ /* 0x0001e60000100800 */
[----:B------:R-:W-:-:S05]  /*be40*/  LOP3.LUT R6, R6, 0xfffffffe, RZ, 0xc0, !PT ;  /* 0xfffffffe06067812 */ /* 0x000fca00078ec0ff */
[----:B------:R-:W-:-:S05]  /*be50*/  IMAD.IADD R6, R11, 0x1, -R6 ;  /* 0x000000010b067824 */ /* 0x000fca00078e0a06 */
[----:B------:R-:W-:-:S04]  /*be60*/  SHF.L.U32 R6, R6, 0x1f, RZ ;  /* 0x0000001f06067819 */ /* 0x000fc800000006ff */
[----:B------:R-:W1:Y:S02]  /*be70*/  SYNCS.PHASECHK.TRANS64.TRYWAIT P0, [R9+URZ+0x34820], R6 ;  /* 0x03482006090075a7 */ /* 0x000e64000800017f */
[----:B01----:R-:W-:Y:S05]  /*be80*/  @!P0 BRA `(.L_x_325) ;  /* 0x0000002c00fc8947 */ /* 0x003fea0003800000 */
.L_x_393:
[----:B------:R-:W-:Y:S05]  /*be90*/  BSYNC B0 ;  /* 0x0000000000007941 */ /* 0x000fea0003800000 */
.L_x_324:
[----:B0-----:R-:W2:Y:S01]  /*bea0*/  LDL.LU R8, [R1+0x24] ;  /* 0x0000240001087983 */ /* 0x001ea20000300800 */
[----:B------:R-:W-:Y:S01]  /*beb0*/  BSSY B0, `(.L_x_326) ;  /* 0x000019a000007945 */ /* 0x000fe20003800000 */
[----:B--2---:R-:W-:-:S13]  /*bec0*/  ISETP.GE.AND P0, PT, R8, 0x81, PT ;  /* 0x000000810800780c */ /* 0x004fda0003f06270 */
[----:B------:R-:W-:Y:S05]  /*bed0*/  @!P0 BRA `(.L_x_327) ;  /* 0x00000018005c8947 */ /* 0x000fea0003800000 */
[----:B------:R-:W2:Y:S01]  /*bee0*/  LDL R8, [R1+0x18] ;  /* 0x0000180001087983 */ /* 0x000ea20000100800 */
[----:B------:R-:W-:Y:S01]  /*bef0*/  IMAD.MOV.U32 R6, RZ, RZ, 0x1 ;  /* 0x00000001ff067424 */ /* 0x000fe200078e00ff */
[----:B------:R-:W-:Y:S01]  /*bf00*/  BSSY B1, `(.L_x_328) ;  /* 0x000008f000017945 */ /* 0x000fe20003800000 */
[----:B--2---:R-:W-:-:S04]  /*bf10*/  IADD3 R14, -R8, RZ, RZ ;  /* 0x000000ff080e7210 */ /* 0x004fc80007ffe1ff */
[----:B------:R-:W-:-:S05]  /*bf20*/  VIADDMNMX R14, R14, R6, 0xffffffff, !PT ;  /* 0xffffffff0e0e7446 */ /* 0x000fca0007800106 */
[----:B------:R-:W-:-:S05]  /*bf30*/  IMAD.IADD R6, R8, 0x1, R14 ;  /* 0x0000000108067824 */ /* 0x000fca00078e020e */
[----:B------:R-:W-:-:S04]  /*bf40*/  LOP3.LUT R6, R6, 0x1, RZ, 0xc0, !PT ;  /* 0x0000000106067812 */ /* 0x000fc800078ec0ff */
[----:B------:R-:W-:Y:S01]  /*bf50*/  ISETP.NE.U32.AND P0, PT, R6, 0x1, PT ;  /* 0x000000010600780c */ /* 0x000fe20003f05070 */
[----:B------:R-:W-:-:S12]  /*bf60*/  VIADD R6, R8, 0xfffffffe ;  /* 0xfffffffe08067836 */ /* 0x000fd80000000000 */
[----:B------:R-:W-:Y:S05]  /*bf70*/  @P0 BRA `(.L_x_329) ;  /* 0x00000008001c0947 */ /* 0x000fea0003800000 */
[----:B------:R-:W2:Y:S04]  /*bf80*/  LDL R9, [R1] ;  /* 0x0000000001097983 */ /* 0x000ea80000100800 */
[----:B------:R-:W3:Y:S01]  /*bf90*/  LDL R8, [R1+0x8] ;  /* 0x0000080001087983 */ /* 0x000ee20000100800 */
[----:B------:R-:W-:Y:S01]  /*bfa0*/  BSSY B2, `(.L_x_330) ;  /* 0x0000080000027945 */ /* 0x000fe20003800000 */
[----:B--2---:R-:W-:-:S05]  /*bfb0*/  VIADD R13, R9, 0x1 ;  /* 0x00000001090d7836 */ /* 0x004fca0000000000 */
[----:B------:R-:W-:-:S04]  /*bfc0*/  ISETP.NE.AND P0, PT, R13, 0x2, PT ;  /* 0x000000020d00780c */ /* 0x000fc80003f05270 */
[----:B------:R-:W-:Y:S02]  /*bfd0*/  SEL R15, RZ, 0x1, P0 ;  /* 0x00000001ff0f7807 */ /* 0x000fe40000000000 */
[----:B------:R-:W-:Y:S02]  /*bfe0*/  SEL R13, R13, RZ, P0 ;  /* 0x000000ff0d0d7207 */ /* 0x000fe40000000000 */
[----:B---3--:R-:W-:Y:S01]  /*bff0*/  LOP3.LUT R15, R8, R15, RZ, 0x3c, !PT ;  /* 0x0000000f080f7212 */ /* 0x008fe200078e3cff */
[----:B------:R-:W-:Y:S06]  /*c000*/  @!P6 BRA `(.L_x_331) ;  /* 0x0000000400e4e947 */ /* 0x000fec0003800000 */
[----:B------:R-:W-:Y:S01]  /*c010*/  ISETP.NE.U32.AND P0, PT, R2, RZ, PT ;  /* 0x000000ff0200720c */ /* 0x000fe20003f05070 */
[----:B------:R-:W-:-:S03]  /*c020*/  IMAD.MOV.U32 R8, RZ, RZ, R5 ;  /* 0x000000ffff087224 */ /* 0x000fc600078e0005 */
[----:B------:R-:W-:-:S13]  /*c030*/  ISETP.NE.AND.EX P0, PT, R3, RZ, PT, P0 ;  /* 0x000000ff0300720c */ /* 0x000fda0003f05300 */
[----:B------:R-:W-:Y:S05]  /*c040*/  @!P0 BRA `(.L_x_332) ;  /* 0x0000000000488947 */ /* 0x000fea0003800000 */
[----:B------:R-:W0:Y:S01]  /*c050*/  LDC R18, c[0x0][0x41c] ;  /* 0x00010700ff127b82 */ /* 0x000e220000000800 */
[----:B------:R-:W-:Y:S01]  /*c060*/  ULDC.64 UR4, c[0x0][0x408] ;  /* 0x0001020000047ab9 */ /* 0x000fe20000000a00 */
[----:B------:R-:W-:Y:S01]  /*c070*/  ULDC.64 UR6, c[0x0][0x208] ;  /* 0x0000820000067ab9 */ /* 0x000fe20000000a00 */
[----:B0-----:R-:W-:-:S13]  /*c080*/  ISETP.NE.AND P0, PT, R18, 0x1, PT ;  /* 0x000000011200780c */ /* 0x001fda0003f05270 */
[----:B------:R-:W0:Y:S02]  /*c090*/  @P0 LDC.64 R8, c[0x0][0x420] ;  /* 0x00010800ff080b82 */ /* 0x000e240000000a00 */
[----:B0-----:R-:W-:-:S04]  /*c0a0*/  @P0 IMAD.HI.U32 R10, R6, R8, RZ ;  /* 0x00000008060a0227 */ /* 0x001fc800078e00ff */
[----:B------:R-:W-:Y:S01]  /*c0b0*/  IMAD.MOV.U32 R8, RZ, RZ, R6 ;  /* 0x000000ffff087224 */ /* 0x000fe200078e0006 */
[----:B------:R-:W-:Y:S01]  /*c0c0*/  @P0 SHF.R.U32.HI R8, RZ, R9, R10 ;  /* 0x00000009ff080219 */ /* 0x000fe2000001160a */
[----:B------:R-:W-:-:S03]  /*c0d0*/  IMAD R10, R12, UR4, RZ ;  /* 0x000000040c0a7c24 */ /* 0x000fc6000f8e02ff */
[----:B------:R-:W-:Y:S01]  /*c0e0*/  SHF.R.S32.HI R9, RZ, 0x1f, R8 ;  /* 0x0000001fff097819 */ /* 0x000fe20000011408 */
[C---:B------:R-:W-:Y:S02]  /*c0f0*/  IMAD R17, R0.reuse, UR5, R10 ;  /* 0x0000000500117c24 */ /* 0x040fe4000f8e020a */
[----:B------:R-:W-:-:S04]  /*c100*/  IMAD.WIDE.U32 R10, R0, UR4, R8 ;  /* 0x00000004000a7c25 */ /* 0x000fc8000f8e0008 */
[----:B------:R-:W-:Y:S01]  /*c110*/  IMAD.MOV R8, RZ, RZ, -R8 ;  /* 0x000000ffff087224 */ /* 0x000fe200078e0a08 */
[----:B------:R-:W-:Y:S02]  /*c120*/  IADD3 R17, R17, R11, RZ ;  /* 0x0000000b11117210 */ /* 0x000fe40007ffe0ff */
[----:B------:R-:W-:Y:S01]  /*c130*/  LEA R2, P0, R10, R2, 0x2 ;  /* 0x000000020a027211 */ /* 0x000fe200078010ff */
[----:B------:R-:W-:-:S03]  /*c140*/  IMAD R6, R18, R8, R6 ;  /* 0x0000000812067224 */ /* 0x000fc600078e0206 */
[----:B------:R-:W-:-:S05]  /*c150*/  LEA.HI.X R3, R10, R3, R17, 0x2, P0 ;  /* 0x000000030a037211 */ /* 0x000fca00000f1411 */
[----:B------:R0:W5:Y:S04]  /*c160*/  LDG.E R8, desc[UR6][R2.64] ;  /* 0x0000000602087981 */ /* 0x000168000c1e1900 */
.L_x_332:
[----:B0-----:R-:W0:Y:S01]  /*c170*/  S2R R3, SR_CgaCtaId ;  /* 0x0000000000037919 */ /* 0x001e220000008800 */
[----:B------:R-:W-:-:S04]  /*c180*/  MOV R2, 0x400 ;  /* 0x0000040000027802 */ /* 0x000fc80000000f00 */
[----:B0-----:R-:W-:Y:S02]  /*c190*/  LEA R2, R3, R2, 0x18 ;  /* 0x0000000203027211 */ /* 0x001fe400078ec0ff */
[----:B------:R-:W-:-:S03]  /*c1a0*/  SHF.L.U32 R3, R15, 0x1f, RZ ;  /* 0x0000001f0f037819 */ /* 0x000fc600000006ff */
[----:B------:R-:W-:-:S04]  /*c1b0*/  IMAD R2, R13, 0x8, R2 ;  /* 0x000000080d027824 */ /* 0x000fc800078e0202 */
[----:B------:R-:W0:Y:S02]  /*c1c0*/  SYNCS.PHASECHK.TRANS64.TRYWAIT P0, [R2+URZ+0x34840], R3 ;  /* 0x03484003020075a7 */ /* 0x000e24000800017f */
[----:B0-----:R-:W-:Y:S05]  /*c1d0*/  @!P0 BRA `(.L_x_333) ;  /* 0x0000002c00488947 */ /* 0x001fea0003800000 */
.L_x_394:
        /* <DEDUP_REMOVED lines=11> */
.L_x_334:
[----:B------:R-:W2:Y:S04]  /*c290*/  LDL R17, [R1+0x4] ;  /* 0x0000040001117983 */ /* 0x000ea80000100800 */
[----:B------:R-:W3:Y:S01]  /*c2a0*/  LDL.LU R11, [R1+0x8] ;  /* 0x00000800010b7983 */ /* 0x000ee20000300800 */
[----:B0-----:R-:W-:-:S03]  /*c2b0*/  MOV R3, 0x400 ;  /* 0x0000040000037802 */ /* 0x001fc60000000f00 */
[----:B------:R-:W4:Y:S01]  /*c2c0*/  LDL R9, [R1] ;  /* 0x0000000001097983 */ /* 0x000f220000100800 */
[----:B------:R-:W0:Y:S01]  /*c2d0*/  S2R R10, SR_CgaCtaId ;  /* 0x00000000000a7919 */ /* 0x000e220000008800 */
[----:B------:R-:W-:Y:S02]  /*c2e0*/  R2UR UR9, R2 ;  /* 0x00000000020972ca */ /* 0x000fe400000e0000 */
[----:B------:R-:W-:Y:S01]  /*c2f0*/  R2UR UR11, R6 ;  /* 0x00000000060b72ca */ /* 0x000fe200000e0000 */
[----:B------:R-:W-:Y:S01]  /*c300*/  UIADD3 UR4, UP0, UR36, 0x370, URZ ;  /* 0x0000037024047890 */ /* 0x000fe2000ff1e03f */
[----:B------:R-:W-:Y:S02]  /*c310*/  R2UR UR12, R4 ;  /* 0x00000000040c72ca */ /* 0x000fe400000e0000 */
[----:B-----5:R-:W-:Y:S02]  /*c320*/  R2UR UR13, R8 ;  /* 0x00000000080d72ca */ /* 0x020fe400000e0000 */
[----:B0-----:R-:W-:-:S05]  /*c330*/  LEA R3, R10, R3, 0x18 ;  /* 0x000000030a037211 */ /* 0x001fca00078ec0ff */
[----:B------:R-:W-:-:S05]  /*c340*/  IMAD R2, R13, 0xc000, R3 ;  /* 0x0000c0000d027824 */ /* 0x000fca00078e0203 */
[----:B------:R-:W-:Y:S01]  /*c350*/  R2UR UR14, R2 ;  /* 0x00000000020e72ca */ /* 0x000fe200000e0000 */
[----:B------:R-:W-:Y:S01]  /*c360*/  UIADD3 UR9, UR9, 0x34830, URZ ;  /* 0x0003483009097890 */ /* 0x000fe2000fffe03f */
[----:B------:R-:W-:Y:S01]  /*c370*/  VIADD R3, R3, 0x34800 ;  /* 0x0003480003037836 */ /* 0x000fe20000000000 */
[----:B------:R-:W-:Y:S01]  /*c380*/  UMOV UR10, URZ ;  /* 0x0000003f000a7c82 */ /* 0x000fe20008000000 */
[----:B------:R-:W-:Y:S01]  /*c390*/  UMOV UR6, 0x0 ;  /* 0x0000000000067882 */ /* 0x000fe20000000000 */
[----:B------:R-:W-:-:S08]  /*c3a0*/  UMOV UR7, 0x14f00000 ;  /* 0x14f0000000077882 */ /* 0x000fd00000000000 */
[----:B------:R-:W-:Y:S02]  /*c3b0*/  UIADD3 UR8, UR14, 0x1c400, URZ ;  /* 0x0001c4000e087890 */ /* 0x000fe4000fffe03f */
[----:B------:R-:W-:Y:S02]  /*c3c0*/  UIADD3 UR15, UR14, 0x20400, URZ ;  /* 0x000204000e0f7890 */ /* 0x000fe4000fffe03f */
[----:B------:R-:W-:Y:S01]  /*c3d0*/  UIADD3 UR14, UR14, 0x24400, URZ ;  /* 0x000244000e0e7890 */ /* 0x000fe2000fffe03f */
[----:B------:R-:W-:Y:S01]  /*c3e0*/  UMOV UR17, 0x40 ;  /* 0x0000004000117882 */ /* 0x000fe20000000000 */
[----:B------:R-:W-:Y:S01]  /*c3f0*/  UMOV UR16, 0x80 ;  /* 0x0000008000107882 */ /* 0x000fe20000000000 */
[----:B--2---:R-:W-:-:S13]  /*c400*/  R2UR UR5, R17 ;  /* 0x00000000110572ca */ /* 0x004fda00000e0000 */
[----:B------:R-:W-:Y:S02]  /*c410*/  ULEA UR11, UR11, UR5, 0x7 ;  /* 0x000000050b0b7291 */ /* 0x000fe4000f8e383f */
[----:B------:R-:W-:Y:S01]  /*c420*/  UIADD3.X UR5, URZ, UR37, URZ, UP0, !UPT ;  /* 0x000000253f057290 */ /* 0x000fe200087fe43f */
[----:B---3--:R-:W-:Y:S01]  /*c430*/  SHF.L.U32 R2, R11, 0x1f, RZ ;  /* 0x0000001f0b027819 */ /* 0x008fe200000006ff */
[----:B----4-:R-:W-:-:S07]  /*c440*/  IMAD R3, R9, 0x8, R3 ;  /* 0x0000000809037824 */ /* 0x010fce00078e0203 */
[----:B------:R0:W-:Y:S02]  /*c450*/  UTMALDG.4D [UR8], [UR4], desc[UR6] ;  /* 0x00000608040075b4 */ /* 0x0001e40008019000 */
[----:B0-----:R-:W-:Y:S01]  /*c460*/  UMOV UR8, UR15 ;  /* 0x0000000f00087c82 */ /* 0x001fe20008000000 */
[----:B------:R-:W-:Y:S02]  /*c470*/  UMOV UR10, UR17 ;  /* 0x00000011000a7c82 */ /* 0x000fe40008000000 */
[----:B------:R0:W-:Y:S02]  /*c480*/  UTMALDG.4D [UR8], [UR4], desc[UR6] ;  /* 0x00000608040075b4 */ /* 0x0001e40008019000 */
[----:B0-----:R-:W-:Y:S01]  /*c490*/  UMOV UR8, UR14 ;  /* 0x0000000e00087c82 */ /* 0x001fe20008000000 */
[----:B------:R-:W-:Y:S02]  /*c4a0*/  UMOV UR10, UR16 ;  /* 0x00000010000a7c82 */ /* 0x000fe40008000000 */
[----:B------:R0:W-:Y:S01]  /*c4b0*/  UTMALDG.4D [UR8], [UR4], desc[UR6] ;  /* 0x00000608040075b4 */ /* 0x0001e20008019000 */
[----:B------:R-:W1:Y:S02]  /*c4c0*/  SYNCS.PHASECHK.TRANS64.TRYWAIT P0, [R3+URZ+0x60], R2 ;  /* 0x00006002030075a7 */ /* 0x000e64000800017f */
[----:B01----:R-:W-:Y:S05]  /*c4d0*/  @!P0 BRA `(.L_x_335) ;  /* 0x00000028009c8947 */ /* 0x003fea0003800000 */
.L_x_395:
[----:B------:R-:W-:Y:S05]  /*c4e0*/  @P1 BRA `(.L_x_336) ;  /* 0x0000000000301947 */ /* 0x000fea0003800000 */
[----:B------:R-:W1:Y:S01]  /*c4f0*/  S2R R9, SR_TID.X ;  /* 0x0000000000097919 */ /* 0x000e620000002100 */
[----:B------:R-:W-:Y:S01]  /*c500*/  MOV R10, 0x400 ;  /* 0x00000400000a7802 */ /* 0x000fe20000000f00 */
[----:B------:R-:W2:Y:S01]  /*c510*/  S2R R11, SR_CgaCtaId ;  /* 0x00000000000b7919 */ /* 0x000ea20000008800 */
[----:B-1----:R-:W-:Y:S02]  /*c520*/  LOP3.LUT R17, R9, 0x1f, RZ, 0xc0, !PT ;  /* 0x0000001f09117812 */ /* 0x002fe400078ec0ff */
[----:B------:R-:W3:Y:S02]  /*c530*/  LDL R9, [R1] ;  /* 0x0000000001097983 */ /* 0x000ee40000100800 */
[----:B------:R-:W-:Y:S02]  /*c540*/  ISETP.NE.AND P0, PT, R17, RZ, PT ;  /* 0x000000ff1100720c */ /* 0x000fe40003f05270 */
[----:B--2---:R-:W-:Y:S02]  /*c550*/  LEA R10, R11, R10, 0x18 ;  /* 0x0000000a0b0a7211 */ /* 0x004fe400078ec0ff */
[----:B0-----:R-:W-:-:S03]  /*c560*/  MOV R3, 0x8000 ;  /* 0x0000800000037802 */ /* 0x001fc60000000f00 */
[----:B---3--:R-:W-:-:S04]  /*c570*/  IMAD R2, R9, 0x8, R10 ;  /* 0x0000000809027824 */ /* 0x008fc800078e020a */
[----:B------:R1:W-:Y:S02]  /*c580*/  SYNCS.ARRIVE.TRANS64 RZ, [R2+URZ+0x34850], R3 ;  /* 0x0348500302ff79a7 */ /* 0x0003e4000800003f */
[----:B------:R-:W-:Y:S05]  /*c590*/  @!P0 BRA `(.L_x_336) ;  /* 0x0000000000048947 */ /* 0x000fea0003800000 */
[----:B------:R-:W-:Y:S01]  /*c5a0*/  BPT.TRAP 0x1 ;  /* 0x000000040000795c */ /* 0x000fe20000300000 */
.L_x_336:
[----:B01----:R-:W2:Y:S01]  /*c5b0*/  LDL.LU R2, [R1+0xc] ;  /* 0x00000c0001027983 */ /* 0x003ea20000300800 */
[----:B------:R-:W-:-:S03]  /*c5c0*/  MOV R10, 0x400 ;  /* 0x00000400000a7802 */ /* 0x000fc60000000f00 */
[----:B------:R-:W3:Y:S04]  /*c5d0*/  LDL.LU R9, [R1] ;  /* 0x0000000001097983 */ /* 0x000ee80000300800 */
[----:B------:R-:W4:Y:S01]  /*c5e0*/  LDL R3, [R1+0x4] ;  /* 0x0000040001037983 */ /* 0x000f220000100800 */
[----:B------:R-:W0:Y:S01]  /*c5f0*/  S2R R11, SR_CgaCtaId ;  /* 0x00000000000b7919 */ /* 0x000e220000008800 */
[----:B------:R-:W-:Y:S01]  /*c600*/  R2UR UR13, R5 ;  /* 0x00000000050d72ca */ /* 0x000fe200000e0000 */
[----:B------:R-:W-:Y:S01]  /*c610*/  UIADD3 UR4, UP0, UR36, 0x470, URZ ;  /* 0x0000047024047890 */ /* 0x000fe2000ff1e03f */
[----:B------:R-:W-:Y:S02]  /*c620*/  R2UR UR12, R4 ;  /* 0x00000000040c72ca */ /* 0x000fe400000e0000 */
[----:B0-----:R-:W-:Y:S01]  /*c630*/  LEA R10, R11, R10, 0x18 ;  /* 0x0000000a0b0a7211 */ /* 0x001fe200078ec0ff */
[----:B------:R-:W-:Y:S01]  /*c640*/  UMOV UR10, URZ ;  /* 0x0000003f000a7c82 */ /* 0x000fe20008000000 */
[----:B------:R-:W-:Y:S01]  /*c650*/  UMOV UR7, 0x14f00000 ;  /* 0x14f0000000077882 */ /* 0x000fe20000000000 */
[----:B------:R-:W-:Y:S01]  /*c660*/  UMOV UR15, 0x40 ;  /* 0x00000040000f7882 */ /* 0x000fe20000000000 */
[----:B------:R0:W-:Y:S01]  /*c670*/  STL [R1+0xc], R6 ;  /* 0x00000c0601007387 */ /* 0x0001e20000100800 */
[----:B------:R-:W-:Y:S01]  /*c680*/  IMAD.MOV.U32 R5, RZ, RZ, R8 ;  /* 0x000000ffff057224 */ /* 0x000fe200078e0008 */
[----:B--2---:R-:W-:Y:S01]  /*c690*/  R2UR UR11, R2 ;  /* 0x00000000020b72ca */ /* 0x004fe200000e0000 */
[----:B---3--:R-:W-:-:S05]  /*c6a0*/  IMAD R2, R9, 0x8, R10 ;  /* 0x0000000809027824 */ /* 0x008fca00078e020a */
[----:B------:R-:W-:Y:S01]  /*c6b0*/  R2UR UR9, R2 ;  /* 0x00000000020972ca */ /* 0x000fe200000e0000 */
[----:B------:R-:W-:Y:S01]  /*c6c0*/  IMAD R2, R9, 0x8000, R10 ;  /* 0x0000800009027824 */ /* 0x000fe200078e020a */
[----:B----4-:R-:W-:-:S04]  /*c6d0*/  R2UR UR5, R3 ;  /* 0x00000000030572ca */ /* 0x010fc800000e0000 */
[----:B------:R-:W-:-:S07]  /*c6e0*/  R2UR UR6, R2 ;  /* 0x00000000020672ca */ /* 0x000fce00000e0000 */
[----:B------:R-:W-:Y:S02]  /*c6f0*/  UIADD3 UR9, UR9, 0x34850, URZ ;  /* 0x0003485009097890 */ /* 0x000fe4000fffe03f */
[----:B------:R-:W-:Y:S02]  /*c700*/  ULEA UR11, UR11, UR5, 0x7 ;  /* 0x000000050b0b7291 */ /* 0x000fe4000f8e383f */
[----:B------:R-:W-:Y:S02]  /*c710*/  UIADD3.X UR5, URZ, UR37, URZ, UP0, !UPT ;  /* 0x000000253f057290 */ /* 0x000fe400087fe43f */
[----:B------:R-:W-:Y:S02]  /*c720*/  UIADD3 UR8, UR6, 0x400, URZ ;  /* 0x0000040006087890 */ /* 0x000fe4000fffe03f */
[----:B------:R-:W-:-:S03]  /*c730*/  UIADD3 UR14, UR6, 0x4400, URZ ;  /* 0x00004400060e7890 */ /* 0x000fc6000fffe03f */
[----:B------:R-:W-:-:S04]  /*c740*/  UMOV UR6, 0x0 ;  /* 0x0000000000067882 */ /* 0x000fc80000000000 */
[----:B------:R1:W-:Y:S02]  /*c750*/  UTMALDG.4D [UR8], [UR4], desc[UR6] ;  /* 0x00000608040075b4 */ /* 0x0003e40008019000 */
[----:B-1----:R-:W-:Y:S01]  /*c760*/  UMOV UR8, UR14 ;  /* 0x0000000e00087c82 */ /* 0x002fe20008000000 */
[----:B------:R-:W-:Y:S02]  /*c770*/  UMOV UR10, UR15 ;  /* 0x0000000f000a7c82 */ /* 0x000fe40008000000 */
[----:B------:R0:W-:Y:S02]  /*c780*/  UTMALDG.4D [UR8], [UR4], desc[UR6] ;  /* 0x00000608040075b4 */ /* 0x0001e40008019000 */
[----:B0-----:R-:W-:Y:S01]  /*c790*/  NOP ;  /* 0x0000000000007918 */ /* 0x001fe20000000000 */
.L_x_331:
[----:B------:R-:W-:Y:S05]  /*c7a0*/  BSYNC B2 ;  /* 0x0000000000027941 */ /* 0x000fea0003800000 */
.L_x_330:
[----:B------:R-:W2:Y:S04]  /*c7b0*/  LDL.LU R2, [R1+0x18] ;  /* 0x0000180001027983 */ /* 0x000ea80000300800 */
[----:B------:R0:W-:Y:S04]  /*c7c0*/  STL [R1], R13 ;  /* 0x0000000d01007387 */ /* 0x0001e80000100800 */
[----:B------:R0:W-:Y:S02]  /*c7d0*/  STL [R1+0x8], R15 ;  /* 0x0000080f01007387 */ /* 0x0001e40000100800 */
[----:B0-2---:R-:W-:-:S07]  /*c7e0*/  VIADD R6, R2, 0xfffffffd ;  /* 0xfffffffd02067836 */ /* 0x005fce0000000000 */
.L_x_329:
[----:B------:R-:W-:Y:S05]  /*c7f0*/  BSYNC B1 ;  /* 0x0000000000017941 */ /* 0x000fea0003800000 */
.L_x_328:
[----:B------:R-:W-:-:S05]  /*c800*/  IMAD.MOV R14, RZ, RZ, -R14 ;  /* 0x000000ffff0e7224 */ /* 0x000fca00078e0a0e */
[----:B------:R-:W-:-:S13]  /*c810*/  ISETP.NE.AND P0, PT, R7, R14, PT ;  /* 0x0000000e0700720c */ /* 0x000fda0003f05270 */
[----:B------:R-:W-:Y:S05]  /*c820*/  @!P0 BRA `(.L_x_327) ;  /* 0x0000001000088947 */ /* 0x000fea0003800000 */
[----:B------:R-:W-:-:S07]  /*c830*/  IMAD.MOV.U32 R10, RZ, RZ, R5 ;  /* 0x000000ffff0a7224 */ /* 0x000fce00078e0005 */
.L_x_351:
[----:B------:R-:W2:Y:S04]  /*c840*/  LDL R3, [R1] ;  /* 0x0000000001037983 */ /* 0x000ea80000100800 */
[----:B------:R-:W3:Y:S01]  /*c850*/  LDL R2, [R1+0x8] ;  /* 0x0000080001027983 */ /* 0x000ee20000100800 */
[----:B------:R-:W-:Y:S05]  /*c860*/  YIELD ;  /* 0x0000000000007946 */ /* 0x000fea0003800000 */
[----:B------:R-:W-:Y:S01]  /*c870*/  BSSY B1, `(.L_x_337) ;  /* 0x000007b000017945 */ /* 0x000fe20003800000 */
[----:B--2---:R-:W-:-:S04]  /*c880*/  IADD3 R7, R3, 0x1, RZ ;  /* 0x0000000103077810 */ /* 0x004fc80007ffe0ff */
[----:B------:R-:W-:-:S04]  /*c890*/  ISETP.NE.AND P0, PT, R7, 0x2, PT ;  /* 0x000000020700780c */ /* 0x000fc80003f05270 */
[----:B------:R-:W-:Y:S02]  /*c8a0*/  SEL R8, RZ, 0x1, P0 ;  /* 0x00000001ff087807 */ /* 0x000fe40000000000 */
[----:B------:R-:W-:Y:S02]  /*c8b0*/  SEL R7, R7, RZ, P0 ;  /* 0x000000ff07077207 */ /* 0x000fe40000000000 */
[----:B---3--:R-:W-:Y:S01]  /*c8c0*/  LOP3.LUT R8, R2, R8, RZ, 0x3c, !PT ;  /* 0x0000000802087212 */ /* 0x008fe200078e3cff */
[----:B0-----:R-:W-:Y:S06]  /*c8d0*/  @!P6 BRA `(.L_x_338) ;  /* 0x0000000400d0e947 */ /* 0x001fec0003800000 */
[----:B------:R-:W-:Y:S01]  /*c8e0*/  ULDC.64 UR4, c[0x0][0x3f8] ;  /* 0x0000fe0000047ab9 */ /* 0x000fe20000000a00 */
[----:B------:R-:W-:Y:S01]  /*c8f0*/  IMAD.MOV.U32 R9, RZ, RZ, R6 ;  /* 0x000000ffff097224 */ /* 0x000fe200078e0006 */
[----:B------:R-:W-:-:S04]  /*c900*/  ISETP.NE.U32.AND P0, PT, RZ, UR4, PT ;  /* 0x00000004ff007c0c */ /* 0x000fc8000bf05070 */
[----:B------:R-:W-:-:S13]  /*c910*/  ISETP.NE.AND.EX P0, PT, RZ, UR5, PT, P0 ;  /* 0x00000005ff007c0c */ /* 0x000fda000bf05300 */
        /* <DEDUP_REMOVED lines=16> */
[----:B------:R-:W-:-:S04]  /*ca20*/  LEA R10, P0, R2, UR4, 0x2 ;  /* 0x00000004020a7c11 */ /* 0x000fc8000f8010ff */
[----:B------:R-:W-:-:S05]  /*ca30*/  LEA.HI.X R11, R2, UR5, R3, 0x2, P0 ;  /* 0x00000005020b7c11 */ /* 0x000fca00080f1403 */
[----:B------:R0:W5:Y:S04]  /*ca40*/  LDG.E R10, desc[UR8][R10.64] ;  /* 0x000000080a0a7981 */ /* 0x000168000c1e1900 */
.L_x_339:
[----:B------:R-:W1:Y:S01]  /*ca50*/  S2R R3, SR_CgaCtaId ;  /* 0x0000000000037919 */ /* 0x000e620000008800 */
[----:B------:R-:W-:-:S04]  /*ca60*/  MOV R2, 0x400 ;  /* 0x0000040000027802 */ /* 0x000fc80000000f00 */
[----:B-1----:R-:W-:Y:S02]  /*ca70*/  LEA R2, R3, R2, 0x18 ;  /* 0x0000000203027211 */ /* 0x002fe400078ec0ff */
[----:B------:R-:W-:-:S03]  /*ca80*/  SHF.L.U32 R3, R8, 0x1f, RZ ;  /* 0x0000001f08037819 */ /* 0x000fc600000006ff */
[----:B------:R-:W-:-:S04]  /*ca90*/  IMAD R2, R7, 0x8, R2 ;  /* 0x0000000807027824 */ /* 0x000fc800078e0202 */
[----:B------:R-:W1:Y:S02]  /*caa0*/  SYNCS.PHASECHK.TRANS64.TRYWAIT P0, [R2+URZ+0x34840], R3 ;  /* 0x03484003020075a7 */ /* 0x000e64000800017f */
[----:B-1----:R-:W-:Y:S05]  /*cab0*/  @!P0 BRA `(.L_x_340) ;  /* 0x0000002400388947 */ /* 0x002fea0003800000 */
.L_x_396:
[----:B0-----:R-:W0:Y:S02]  /*cac0*/  S2R R11, SR_TID.X ;  /* 0x00000000000b7919 */ /* 0x001e240000002100 */
[----:B0-----:R-:W-:-:S04]  /*cad0*/  LOP3.LUT R11, R11, 0x7f, RZ, 0xc0, !PT ;  /* 0x0000007f0b0b7812 */ /* 0x001fc800078ec0ff */
[----:B------:R-:W-:-:S13]  /*cae0*/  ISETP.NE.AND P0, PT, R11, RZ, PT ;  /* 0x000000ff0b00720c */ /* 0x000fda0003f05270 */
[----:B------:R-:W-:Y:S05]  /*caf0*/  @P0 BRA `(.L_x_341) ;  /* 0x00000000001c0947 */ /* 0x000fea0003800000 */
[----:B------:R-:W0:Y:S01]  /*cb00*/  S2R R11, SR_TID.X ;  /* 0x00000000000b7919 */ /* 0x000e220000002100 */
[----:B-1----:R-:W-:-:S04]  /*cb10*/  IMAD.MOV.U32 R3, RZ, RZ, 0xc000 ;  /* 0x0000c000ff037424 */ /* 0x002fc800078e00ff */
[----:B------:R2:W-:Y:S01]  /*cb20*/  SYNCS.ARRIVE.TRANS64 RZ, [R2+URZ+0x34830], R3 ;  /* 0x0348300302ff79a7 */ /* 0x0005e2000800003f */
[----:B0-----:R-:W-:-:S04]  /*cb30*/  LOP3.LUT R11, R11, 0x1f, RZ, 0xc0, !PT ;  /* 0x0000001f0b0b7812 */ /* 0x001fc800078ec0ff */
[----:B------:R-:W-:-:S13]  /*cb40*/  ISETP.NE.AND P1, PT, R11, RZ, PT ;  /* 0x000000ff0b00720c */ /* 0x000fda0003f25270 */
[----:B--2---:R-:W-:Y:S05]  /*cb50*/  @!P1 BRA `(.L_x_341) ;  /* 0x0000000000049947 */ /* 0x004fea0003800000 */
[----:B------:R-:W-:Y:S01]  /*cb60*/  BPT.TRAP 0x1 ;  /* 0x000000040000795c */ /* 0x000fe20000300000 */
.L_x_341:
[----:B------:R-:W2:Y:S04]  /*cb70*/  LDL R15, [R1+0x4] ;  /* 0x00000400010f7983 */ /* 0x000ea80000100800 */
[----:B-1----:R-:W3:Y:S01]  /*cb80*/  LDL.LU R3, [R1+0x8] ;  /* 0x0000080001037983 */ /* 0x002ee20000300800 */
[----:B------:R-:W-:-:S03]  /*cb90*/  MOV R13, 0x400 ;  /* 0x00000400000d7802 */ /* 0x000fc60000000f00 */
        /* <DEDUP_REMOVED lines=11> */
[----:B------:R-:W-:Y:S01]  /*cc50*/  IADD3 R2, R13, 0x34800, RZ ;  /* 0x000348000d027810 */ /* 0x000fe20007ffe0ff */
        /* <DEDUP_REMOVED lines=22> */
.L_x_397:
        /* <DEDUP_REMOVED lines=8> */
.L_x_343:
[----:B------:R-:W2:Y:S01]  /*ce40*/  LDL.LU R15, [R1+0xc] ;  /* 0x00000c00010f7983 */ /* 0x000ea20000300800 */
[----:B------:R-:W-:-:S03]  /*ce50*/  MOV R13, 0x400 ;  /* 0x00000400000d7802 */ /* 0x000fc60000000f00 */
[----:B0-----:R-:W3:Y:S04]  /*ce60*/  LDL.LU R3, [R1] ;  /* 0x0000000001037983 */ /* 0x001ee80000300800 */
[----:B------:R-:W4:Y:S01]  /*ce70*/  LDL R11, [R1+0x4] ;  /* 0x00000400010b7983 */ /* 0x000f220000100800 */
[----:B------:R-:W0:Y:S01]  /*ce80*/  S2R R14, SR_CgaCtaId ;  /* 0x00000000000e7919 */ /* 0x000e220000008800 */
[----:B------:R-:W-:Y:S01]  /*ce90*/  R2UR UR9, R2 ;  /* 0x00000000020972ca */ /* 0x000fe200000e0000 */
[----:B------:R-:W-:Y:S01]  /*cea0*/  UIADD3 UR4, UP0, UR36, 0x470, URZ ;  /* 0x0000047024047890 */ /* 0x000fe2000ff1e03f */
[----:B------:R-:W-:Y:S02]  /*ceb0*/  R2UR UR13, R5 ;  /* 0x00000000050d72ca */ /* 0x000fe400000e0000 */
[----:B------:R-:W-:-:S02]  /*cec0*/  R2UR UR12, R4 ;  /* 0x00000000040c72ca */ /* 0x000fc400000e0000 */
[----:B0-----:R-:W-:-:S07]  /*ced0*/  LEA R13, R14, R13, 0x18 ;  /* 0x0000000d0e0d7211 */ /* 0x001fce00078ec0ff */
[----:B------:R-:W-:Y:S01]  /*cee0*/  UIADD3 UR9, UR9, 0x50, URZ ;  /* 0x0000005009097890 */ /* 0x000fe2000fffe03f */
[----:B------:R-:W-:Y:S01]  /*cef0*/  UMOV UR10, URZ ;  /* 0x0000003f000a7c82 */ /* 0x000fe20008000000 */
[----:B------:R-:W-:Y:S01]  /*cf00*/  UMOV UR7, 0x14f00000 ;  /* 0x14f0000000077882 */ /* 0x000fe20000000000 */
[----:B------:R-:W-:Y:S01]  /*cf10*/  UMOV UR15, 0x40 ;  /* 0x00000040000f7882 */ /* 0x000fe20000000000 */
[----:B------:R0:W-:Y:S01]  /*cf20*/  STL [R1+0xc], R9 ;  /* 0x00000c0901007387 */ /* 0x0001e20000100800 */
[----:B------:R-:W-:Y:S01]  /*cf30*/  IMAD.MOV.U32 R5, RZ, RZ, R10 ;  /* 0x000000ffff057224 */ /* 0x000fe200078e000a */
[----:B--2---:R-:W-:Y:S01]  /*cf40*/  R2UR UR11, R15 ;  /* 0x000000000f0b72ca */ /* 0x004fe200000e0000 */
[----:B---3--:R-:W-:Y:S01]  /*cf50*/  IMAD R3, R3, 0x8000, R13 ;  /* 0x0000800003037824 */ /* 0x008fe200078e020d */
[----:B----4-:R-:W-:-:S04]  /*cf60*/  R2UR UR5, R11 ;  /* 0x000000000b0572ca */ /* 0x010fc800000e0000 */
[----:B------:R-:W-:-:S09]  /*cf70*/  R2UR UR6, R3 ;  /* 0x00000000030672ca */ /* 0x000fd200000e0000 */
[----:B------:R-:W-:-:S04]  /*cf80*/  ULEA UR11, UR11, UR5, 0x7 ;  /* 0x000000050b0b7291 */ /* 0x000fc8000f8e383f */
[----:B------:R-:W-:Y:S02]  /*cf90*/  UIADD3 UR8, UR6, 0x400, URZ ;  /* 0x0000040006087890 */ /* 0x000fe4000fffe03f */
[----:B------:R-:W-:Y:S02]  /*cfa0*/  UIADD3.X UR5, URZ, UR37, URZ, UP0, !UPT ;  /* 0x000000253f057290 */ /* 0x000fe400087fe43f */
[----:B------:R-:W-:-:S03]  /*cfb0*/  UIADD3 UR14, UR6, 0x4400, URZ ;  /* 0x00004400060e7890 */ /* 0x000fc6000fffe03f */
[----:B------:R-:W-:-:S04]  /*cfc0*/  UMOV UR6, 0x0 ;  /* 0x0000000000067882 */ /* 0x000fc80000000000 */
[----:B------:R1:W-:Y:S02]  /*cfd0*/  UTMALDG.4D [UR8], [UR4], desc[UR6] ;  /* 0x00000608040075b4 */ /* 0x0003e40008019000 */
[----:B-1----:R-:W-:Y:S01]  /*cfe0*/  UMOV UR8, UR14 ;  /* 0x0000000e00087c82 */ /* 0x002fe20008000000 */
[----:B------:R-:W-:Y:S02]  /*cff0*/  UMOV UR10, UR15 ;  /* 0x0000000f000a7c82 */ /* 0x000fe40008000000 */
[----:B------:R0:W-:Y:S02]  /*d000*/  UTMALDG.4D [UR8], [UR4], desc[UR6] ;  /* 0x00000608040075b4 */ /* 0x0001e40008019000 */
[----:B0-----:R-:W-:Y:S01]  /*d010*/  NOP ;  /* 0x0000000000007918 */ /* 0x001fe20000000000 */
.L_x_338:
[----:B------:R-:W-:Y:S05]  /*d020*/  BSYNC B1 ;  /* 0x0000000000017941 */ /* 0x000fea0003800000 */
.L_x_337:
[----:B------:R-:W-:Y:S01]  /*d030*/  VIADD R2, R7, 0x1 ;  /* 0x0000000107027836 */ /* 0x000fe20000000000 */
[----:B------:R-:W-:Y:S04]  /*d040*/  BSSY B1, `(.L_x_344) ;  /* 0x000007c000017945 */ /* 0x000fe80003800000 */
[----:B------:R-:W-:-:S04]  /*d050*/  ISETP.NE.AND P0, PT, R2, 0x2, PT ;  /* 0x000000020200780c */ /* 0x000fc80003f05270 */
[----:B------:R-:W-:Y:S02]  /*d060*/  SEL R3, RZ, 0x1, P0 ;  /* 0x00000001ff037807 */ /* 0x000fe40000000000 */
[----:B------:R-:W-:Y:S02]  /*d070*/  SEL R14, R2, RZ, P0 ;  /* 0x000000ff020e7207 */ /* 0x000fe40000000000 */
[----:B------:R-:W-:-:S05]  /*d080*/  LOP3.LUT R13, R8, R3, RZ, 0x3c, !PT ;  /* 0x00000003080d7212 */ /* 0x000fca00078e3cff */
[----:B------:R0:W-:Y:S04]  /*d090*/  STL [R1+0x8], R13 ;  /* 0x0000080d01007387 */ /* 0x0001e80000100800 */
[----:B------:R0:W-:Y:S01]  /*d0a0*/  STL [R1], R14 ;  /* 0x0000000e01007387 */ /* 0x0001e20000100800 */
[----:B------:R-:W-:Y:S05]  /*d0b0*/  @!P6 BRA `(.L_x_345) ;  /* 0x0000000400d0e947 */ /* 0x000fea0003800000 */
[----:B------:R-:W-:Y:S01]  /*d0c0*/  ULDC.64 UR4, c[0x0][0x3f8] ;  /* 0x0000fe0000047ab9 */ /* 0x000fe20000000a00 */
[----:B------:R-:W-:Y:S01]  /*d0d0*/  VIADD R9, R6, 0xffffffff ;  /* 0xffffffff06097836 */ /* 0x000fe20000000000 */
[----:B------:R-:W-:-:S04]  /*d0e0*/  ISETP.NE.U32.AND P0, PT, RZ, UR4, PT ;  /* 0x00000004ff007c0c */ /* 0x000fc8000bf05070 */
[----:B------:R-:W-:-:S13]  /*d0f0*/  ISETP.NE.AND.EX P0, PT, RZ, UR5, PT, P0 ;  /* 0x00000005ff007c0c */ /* 0x000fda000bf05300 */
[----:B------:R-:W-:Y:S05]  /*d100*/  @!P0 BRA `(.L_x_346) ;  /* 0x0000000000488947 */ /* 0x000fea0003800000 */
        /* <DEDUP_REMOVED lines=18> */
.L_x_346:
[----:B------:R-:W2:Y:S01]  /*d230*/  S2R R3, SR_CgaCtaId ;  /* 0x0000000000037919 */ /* 0x000ea20000008800 */
[----:B------:R-:W-:-:S04]  /*d240*/  MOV R2, 0x400 ;  /* 0x0000040000027802 */ /* 0x000fc80000000f00 */
[----:B--2---:R-:W-:Y:S02]  /*d250*/  LEA R2, R3, R2, 0x18 ;  /* 0x0000000203027211 */ /* 0x004fe400078ec0ff */
[----:B------:R-:W-:-:S03]  /*d260*/  SHF.L.U32 R3, R13, 0x1f, RZ ;  /* 0x0000001f0d037819 */ /* 0x000fc600000006ff */
[----:B------:R-:W-:-:S04]  /*d270*/  IMAD R2, R14, 0x8, R2 ;  /* 0x000000080e027824 */ /* 0x000fc800078e0202 */
[----:B------:R-:W2:Y:S02]  /*d280*/  SYNCS.PHASECHK.TRANS64.TRYWAIT P0, [R2+URZ+0x34840], R3 ;  /* 0x03484003020075a7 */ /* 0x000ea4000800017f */
[----:B--2---:R-:W-:Y:S05]  /*d290*/  @!P0 BRA `(.L_x_347) ;  /* 0x0000001c00688947 */ /* 0x004fea0003800000 */
.L_x_398:
        /* <DEDUP_REMOVED lines=11> */
.L_x_348:
[----:B0-----:R-:W3:Y:S01]  /*d350*/  LDL R13, [R1] ;  /* 0x00000000010d7983 */ /* 0x001ee20000100800 */
[----:B------:R-:W-:-:S03]  /*d360*/  MOV R14, 0x400 ;  /* 0x00000400000e7802 */ /* 0x000fc60000000f00 */
[----:B------:R-:W4:Y:S01]  /*d370*/  LDL R11, [R1+0x4] ;  /* 0x00000400010b7983 */ /* 0x000f220000100800 */
[----:B------:R-:W0:Y:S01]  /*d380*/  S2R R15, SR_CgaCtaId ;  /* 0x00000000000f7919 */ /* 0x000e220000008800 */
[----:B------:R-:W-:Y:S01]  /*d390*/  R2UR UR11, R9 ;  /* 0x00000000090b72ca */ /* 0x000fe200000e0000 */
[----:B------:R-:W-:Y:S01]  /*d3a0*/  UIADD3 UR4, UP0, UR36, 0x370, URZ ;  /* 0x0000037024047890 */ /* 0x000fe2000ff1e03f */
[----:B------:R-:W-:Y:S02]  /*d3b0*/  R2UR UR12, R4 ;  /* 0x00000000040c72ca */ /* 0x000fe400000e0000 */
[----:B0-----:R-:W-:-:S05]  /*d3c0*/  LEA R14, R15, R14, 0x18 ;  /* 0x0000000e0f0e7211 */ /* 0x001fca00078ec0ff */
[----:B--2---:R-:W-:Y:S01]  /*d3d0*/  VIADD R2, R14, 0x34800 ;  /* 0x000348000e027836 */ /* 0x004fe20000000000 */
[----:B-----5:R-:W-:Y:S01]  /*d3e0*/  R2UR UR13, R10 ;  /* 0x000000000a0d72ca */ /* 0x020fe200000e0000 */
[----:B------:R-:W-:Y:S01]  /*d3f0*/  UMOV UR10, URZ ;  /* 0x0000003f000a7c82 */ /* 0x000fe20008000000 */
[----:B------:R-:W-:Y:S01]  /*d400*/  UMOV UR6, 0x0 ;  /* 0x0000000000067882 */ /* 0x000fe20000000000 */
[----:B------:R-:W-:Y:S01]  /*d410*/  UMOV UR7, 0x14f00000 ;  /* 0x14f0000000077882 */ /* 0x000fe20000000000 */
[----:B------:R-:W-:Y:S01]  /*d420*/  UMOV UR18, 0x40 ;  /* 0x0000004000127882 */ /* 0x000fe20000000000 */
[----:B------:R-:W-:Y:S01]  /*d430*/  UMOV UR17, 0x80 ;  /* 0x0000008000117882 */ /* 0x000fe20000000000 */
[----:B------:R-:W-:Y:S01]  /*d440*/  SHF.L.U32 R8, R8, 0x1f, RZ ;  /* 0x0000001f08087819 */ /* 0x000fe200000006ff */
        /* <DEDUP_REMOVED lines=9> */
[----:B------:R-:W-:Y:S02]  /*d4e0*/  UIADD3 UR15, UR8, 0x20400, URZ ;  /* 0x00020400080f7890 */ /* 0x000fe4000fffe03f */
[----:B------:R-:W-:-:S03]  /*d4f0*/  UIADD3 UR16, UR8, 0x24400, URZ ;  /* 0x0002440008107890 */ /* 0x000fc6000fffe03f */
[----:B------:R-:W-:Y:S02]  /*d500*/  UMOV UR8, UR14 ;  /* 0x0000000e00087c82 */ /* 0x000fe40008000000 */
[----:B------:R0:W-:Y:S01]  /*d510*/  UTMALDG.4D [UR8], [UR4], desc[UR6] ;  /* 0x00000608040075b4 */ /* 0x0001e20008019000 */
[----:B------:R-:W-:Y:S01]  /*d520*/  LEA R2, R7, R2, 0x3 ;  /* 0x0000000207027211 */ /* 0x000fe200078e18ff */
[----:B0-----:R-:W-:Y:S01]  /*d530*/  UMOV UR8, UR15 ;  /* 0x0000000f00087c82 */ /* 0x001fe20008000000 */
[----:B------:R-:W-:Y:S02]  /*d540*/  UMOV UR10, UR18 ;  /* 0x00000012000a7c82 */ /* 0x000fe40008000000 */
[----:B------:R0:W-:Y:S02]  /*d550*/  UTMALDG.4D [UR8], [UR4], desc[UR6] ;  /* 0x00000608040075b4 */ /* 0x0001e40008019000 */
[----:B0-----:R-:W-:Y:S01]  /*d560*/  UMOV UR8, UR16 ;  /* 0x0000001000087c82 */ /* 0x001fe20008000000 */
[----:B------:R-:W-:-:S02]  /*d570*/  UMOV UR10, UR17 ;  /* 0x00000011000a7c82 */ /* 0x000fc40008000000 */
[----:B------:R0:W-:Y:S01]  /*d580*/  UTMALDG.4D [UR8], [UR4], desc[UR6] ;  /* 0x00000608040075b4 */ /* 0x0001e20008019000 */
[----:B------:R-:W1:Y:S02]  /*d590*/  SYNCS.PHASECHK.TRANS64.TRYWAIT P1, [R2+URZ+0x60], R8 ;  /* 0x00006008020075a7 */ /* 0x000e64000802017f */
[----:B01----:R-:W-:Y:S05]  /*d5a0*/  @!P1 BRA `(.L_x_349) ;  /* 0x0000001800b89947 */ /* 0x003fea0003800000 */
.L_x_399:
[----:B------:R-:W-:Y:S05]  /*d5b0*/  @P0 BRA `(.L_x_350) ;  /* 0x00000000001c0947 */ /* 0x000fea0003800000 */
[----:B------:R-:W1:Y:S02]  /*d5c0*/  S2R R3, SR_TID.X ;  /* 0x0000000000037919 */ /* 0x000e640000002100 */
[----:B-1----:R-:W-:-:S04]  /*d5d0*/  LOP3.LUT R3, R3, 0x1f, RZ, 0xc0, !PT ;  /* 0x0000001f03037812 */ /* 0x002fc800078ec0ff */
[----:B------:R-:W-:Y:S01]  /*d5e0*/  ISETP.NE.AND P1, PT, R3, RZ, PT ;  /* 0x000000ff0300720c */ /* 0x000fe20003f25270 */
[----:B------:R-:W-:-:S04]  /*d5f0*/  IMAD.MOV.U32 R3, RZ, RZ, 0x8000 ;  /* 0x00008000ff037424 */ /* 0x000fc800078e00ff */
[----:B------:R1:W-:Y:S08]  /*d600*/  SYNCS.ARRIVE.TRANS64 RZ, [R2+URZ+0x50], R3 ;  /* 0x0000500302ff79a7 */ /* 0x0003f0000800003f */
[----:B------:R-:W-:Y:S05]  /*d610*/  @!P1 BRA `(.L_x_350) ;  /* 0x0000000000049947 */ /* 0x000fea0003800000 */
[----:B------:R-:W-:Y:S01]  /*d620*/  BPT.TRAP 0x1 ;  /* 0x000000040000795c */ /* 0x000fe20000300000 */
.L_x_350:
[----:B------:R-:W2:Y:S01]  /*d630*/  LDL.LU R13, [R1+0xc] ;  /* 0x00000c00010d7983 */ /* 0x000ea20000300800 */
[----:B0-----:R-:W-:-:S03]  /*d640*/  MOV R8, 0x400 ;  /* 0x0000040000087802 */ /* 0x001fc60000000f00 */
[----:B-1----:R-:W3:Y:S01]  /*d650*/  LDL R3, [R1+0x4] ;  /* 0x0000040001037983 */ /* 0x002ee20000100800 */
[----:B------:R-:W0:Y:S01]  /*d660*/  S2R R11, SR_CgaCtaId ;  /* 0x00000000000b7919 */ /* 0x000e220000008800 */
[----:B------:R-:W-:Y:S01]  /*d670*/  R2UR UR9, R2 ;  /* 0x00000000020972ca */ /* 0x000fe200000e0000 */
[----:B------:R-:W-:Y:S01]  /*d680*/  UIADD3 UR4, UP0, UR36, 0x470, URZ ;  /* 0x0000047024047890 */ /* 0x000fe2000ff1e03f */
[----:B------:R-:W-:Y:S02]  /*d690*/  R2UR UR13, R5 ;  /* 0x00000000050d72ca */ /* 0x000fe400000e0000 */
[----:B------:R-:W-:Y:S02]  /*d6a0*/  R2UR UR12, R4 ;  /* 0x00000000040c72ca */ /* 0x000fe400000e0000 */
[----:B0-----:R-:W-:-:S05]  /*d6b0*/  LEA R8, R11, R8, 0x18 ;  /* 0x000000080b087211 */ /* 0x001fca00078ec0ff */
[----:B------:R-:W-:-:S05]  /*d6c0*/  IMAD R7, R7, 0x8000, R8 ;  /* 0x0000800007077824 */ /* 0x000fca00078e0208 */
[----:B------:R-:W-:Y:S01]  /*d6d0*/  R2UR UR6, R7 ;  /* 0x00000000070672ca */ /* 0x000fe200000e0000 */
[----:B------:R-:W-:Y:S01]  /*d6e0*/  UIADD3 UR9, UR9, 0x50, URZ ;  /* 0x0000005009097890 */ /* 0x000fe2000fffe03f */
[----:B------:R-:W-:Y:S01]  /*d6f0*/  UMOV UR10, URZ ;  /* 0x0000003f000a7c82 */ /* 0x000fe20008000000 */
[----:B------:R-:W-:Y:S01]  /*d700*/  UMOV UR7, 0x14f00000 ;  /* 0x14f0000000077882 */ /* 0x000fe20000000000 */
[----:B------:R-:W-:-:S09]  /*d710*/  UMOV UR15, 0x40 ;  /* 0x00000040000f7882 */ /* 0x000fd20000000000 */
[----:B------:R-:W-:Y:S02]  /*d720*/  UIADD3 UR8, UR6, 0x400, URZ ;  /* 0x0000040006087890 */ /* 0x000fe4000fffe03f */
[----:B------:R-:W-:-:S03]  /*d730*/  UIADD3 UR14, UR6, 0x4400, URZ ;  /* 0x00004400060e7890 */ /* 0x000fc6000fffe03f */
[----:B------:R-:W-:Y:S01]  /*d740*/  UMOV UR6, 0x0 ;  /* 0x0000000000067882 */ /* 0x000fe20000000000 */
[----:B------:R1:W-:Y:S01]  /*d750*/  STL [R1+0xc], R9 ;  /* 0x00000c0901007387 */ /* 0x0003e20000100800 */
[----:B------:R-:W-:Y:S01]  /*d760*/  IMAD.MOV.U32 R5, RZ, RZ, R10 ;  /* 0x000000ffff057224 */ /* 0x000fe200078e000a */
[----:B--2---:R-:W-:Y:S02]  /*d770*/  R2UR UR11, R13 ;  /* 0x000000000d0b72ca */ /* 0x004fe400000e0000 */
[----:B---3--:R-:W-:-:S13]  /*d780*/  R2UR UR5, R3 ;  /* 0x00000000030572ca */ /* 0x008fda00000e0000 */
[----:B------:R-:W-:Y:S02]  /*d790*/  ULEA UR11, UR11, UR5, 0x7 ;  /* 0x000000050b0b7291 */ /* 0x000fe4000f8e383f */
[----:B------:R-:W-:-:S09]  /*d7a0*/  UIADD3.X UR5, URZ, UR37, URZ, UP0, !UPT ;  /* 0x000000253f057290 */ /* 0x000fd200087fe43f */
[----:B------:R0:W-:Y:S02]  /*d7b0*/  UTMALDG.4D [UR8], [UR4], desc[UR6] ;  /* 0x00000608040075b4 */ /* 0x0001e40008019000 */
[----:B0-----:R-:W-:Y:S01]  /*d7c0*/  UMOV UR8, UR14 ;  /* 0x0000000e00087c82 */ /* 0x001fe20008000000 */
[----:B------:R-:W-:Y:S02]  /*d7d0*/  UMOV UR10, UR15 ;  /* 0x0000000f000a7c82 */ /* 0x000fe40008000000 */
[----:B------:R1:W-:Y:S02]  /*d7e0*/  UTMALDG.4D [UR8], [UR4], desc[UR6] ;  /* 0x00000608040075b4 */ /* 0x0003e40008019000 */
[----:B-1----:R-:W-:Y:S01]  /*d7f0*/  NOP ;  /* 0x0000000000007918 */ /* 0x002fe20000000000 */
.L_x_345:
[----:B------:R-:W-:Y:S05]  /*d800*/  BSYNC B1 ;  /* 0x0000000000017941 */ /* 0x000fea0003800000 */
.L_x_344:
[C---:B------:R-:W-:Y:S01]  /*d810*/  ISETP.GT.AND P0, PT, R6.reuse, 0x1, PT ;  /* 0x000000010600780c */ /* 0x040fe20003f04270 */
[----:B------:R-:W-:-:S04]  /*d820*/  VIADD R2, R6, 0xfffffffe ;  /* 0xfffffffe06027836 */ /* 0x000fc80000000000 */
[----:B------:R-:W-:-:S08]  /*d830*/  IMAD.MOV.U32 R6, RZ, RZ, R2 ;  /* 0x000000ffff067224 */ /* 0x000fd000078e0002 */
[----:B------:R-:W-:Y:S05]  /*d840*/  @P0 BRA `(.L_x_351) ;  /* 0xffffffec00fc0947 */ /* 0x000fea000383ffff */
.L_x_327:
[----:B------:R-:W-:Y:S05]  /*d850*/  BSYNC B0 ;  /* 0x0000000000007941 */ /* 0x000fea0003800000 */
.L_x_326:
[----:B------:R-:W1:Y:S01]  /*d860*/  S2R R2, SR_TID.X ;  /* 0x0000000000027919 */ /* 0x000e620000002100 */
[----:B------:R-:W-:Y:S01]  /*d870*/  BSSY B0, `(.L_x_352) ;  /* 0x0000011000007945 */ /* 0x000fe20003800000 */
[----:B-1----:R-:W-:-:S04]  /*d880*/  LOP3.LUT R2, R2, 0x1f, RZ, 0xc0, !PT ;  /* 0x0000001f02027812 */ /* 0x002fc800078ec0ff */
[----:B------:R-:W-:-:S13]  /*d890*/  ISETP.NE.AND P0, PT, R2, RZ, PT ;  /* 0x000000ff0200720c */ /* 0x000fda0003f05270 */
[----:B------:R-:W-:Y:S05]  /*d8a0*/  @P0 BRA `(.L_x_353) ;  /* 0x0000000000340947 */ /* 0x000fea0003800000 */
[----:B------:R-:W1:Y:S01]  /*d8b0*/  S2R R9, SR_LANEID ;  /* 0x0000000000097919 */ /* 0x000e620000000000 */
[----:B------:R-:W-:Y:S01]  /*d8c0*/  VOTEU.ANY UR4, UPT, PT ;  /* 0x0000000000047886 */ /* 0x000fe200038e0100 */
[----:B------:R-:W2:Y:S01]  /*d8d0*/  LDC.64 R2, c[0x0][0xc38] ;  /* 0x00030e00ff027b82 */ /* 0x000ea20000000a00 */
[----:B------:R-:W1:Y:S01]  /*d8e0*/  FLO.U32 R0, UR4 ;  /* 0x0000000400007d00 */ /* 0x000e6200080e0000 */
[----:B------:R-:W-:-:S07]  /*d8f0*/  ULDC.64 UR6, c[0x0][0x208] ;  /* 0x0000820000067ab9 */ /* 0x000fce0000000a00 */
[----:B------:R-:W2:Y:S01]  /*d900*/  POPC R7, UR4 ;  /* 0x0000000400077d09 */ /* 0x000ea20008000000 */
[----:B-1----:R-:W-:-:S13]  /*d910*/  ISETP.EQ.U32.AND P0, PT, R0, R9, PT ;  /* 0x000000090000720c */ /* 0x002fda0003f02070 */
[----:B--2---:R-:W2:Y:S01]  /*d920*/  @P0 ATOMG.E.ADD.STRONG.GPU PT, R3, desc[UR6][R2.64], R7 ;  /* 0x00000007020309a8 */ /* 0x004ea200081ee1c6 */
[----:B------:R-:W1:Y:S02]  /*d930*/  S2R R6, SR_LTMASK ;  /* 0x0000000000067919 */ /* 0x000e640000003900 */
[----:B-1----:R-:W-:-:S04]  /*d940*/  LOP3.LUT R6, R6, UR4, RZ, 0xc0, !PT ;  /* 0x0000000406067c12 */ /* 0x002fc8000f8ec0ff */
[----:B------:R-:W1:Y:S01]  /*d950*/  POPC R9, R6 ;  /* 0x0000000600097309 */ /* 0x000e620000000000 */
[----:B--2---:R-:W1:Y:S02]  /*d960*/  SHFL.IDX PT, R0, R3, R0, 0x1f ;  /* 0x00001f0003007589 */ /* 0x004e6400000e0000 */
[----:B-1----:R-:W-:-:S07]  /*d970*/  IADD3 R16, R0, UR38, R9 ;  /* 0x0000002600107c10 */ /* 0x002fce000fffe009 */
.L_x_353:
[----:B------:R-:W-:Y:S05]  /*d980*/  BSYNC B0 ;  /* 0x0000000000007941 */ /* 0x000fea0003800000 */
.L_x_352:
[----:B------:R-:W-:Y:S04]  /*d990*/  BSSY B0, `(.L_x_354) ;  /* 0x0000032000007945 */ /* 0x000fe80003800000 */
[----:B------:R-:W-:Y:S05]  /*d9a0*/  @!P6 BRA `(.L_x_355) ;  /* 0x0000000000c0e947 */ /* 0x000fea0003800000 */
[----:B------:R-:W2:Y:S01]  /*d9b0*/  LDL R2, [R1] ;  /* 0x0000000001027983 */ /* 0x000ea20000100800 */
[----:B------:R-:W-:-:S03]  /*d9c0*/  MOV R3, 0x400 ;  /* 0x0000040000037802 */ /* 0x000fc60000000f00 */
[----:B------:R-:W3:Y:S01]  /*d9d0*/  LDL R0, [R1+0x8] ;  /* 0x0000080001007983 */ /* 0x000ee20000100800 */
[----:B------:R-:W1:Y:S02]  /*d9e0*/  S2R R6, SR_CgaCtaId ;  /* 0x0000000000067919 */ /* 0x000e640000008800 */
[----:B-1----:R-:W-:-:S05]  /*d9f0*/  LEA R3, R6, R3, 0x18 ;  /* 0x0000000306037211 */ /* 0x002fca00078ec0ff */
[----:B--2---:R-:W-:Y:S01]  /*da00*/  IMAD R3, R2, 0x8, R3 ;  /* 0x0000000802037824 */ /* 0x004fe200078e0203 */
[----:B---3--:R-:W-:-:S04]  /*da10*/  SHF.L.U32 R0, R0, 0x1f, RZ ;  /* 0x0000001f00007819 */ /* 0x008fc800000006ff */
[----:B------:R-:W1:Y:S02]  /*da20*/  SYNCS.PHASECHK.TRANS64.TRYWAIT P0, [R3+URZ+0x34860], R0 ;  /* 0x03486000030075a7 */ /* 0x000e64000800017f */
[----:B-1----:R-:W-:Y:S05]  /*da30*/  @!P0 BRA `(.L_x_356) ;  /* 0x0000001400a88947 */ /* 0x002fea0003800000 */
.L_x_400:
[----:B------:R-:W2:Y:S02]  /*da40*/  S2R R2, SR_TID.X ;  /* 0x0000000000027919 */ /* 0x000ea40000002100 */
[----:B--2---:R-:W-:-:S04]  /*da50*/  LOP3.LUT R2, R2, 0x7f, RZ, 0xc0, !PT ;  /* 0x0000007f02027812 */ /* 0x004fc800078ec0ff */
[----:B------:R-:W-:-:S13]  /*da60*/  ISETP.NE.AND P0, PT, R2, RZ, PT ;  /* 0x000000ff0200720c */ /* 0x000fda0003f05270 */
[----:B------:R-:W-:Y:S05]  /*da70*/  @P0 BRA `(.L_x_357) ;  /* 0x00000000001c0947 */ /* 0x000fea0003800000 */
[----:B------:R-:W2:Y:S01]  /*da80*/  S2R R2, SR_TID.X ;  /* 0x0000000000027919 */ /* 0x000ea20000002100 */
[----:B-1----:R-:W-:-:S04]  /*da90*/  MOV R0, 0x8000 ;  /* 0x0000800000007802 */ /* 0x002fc80000000f00 */
[----:B------:R3:W-:Y:S01]  /*daa0*/  SYNCS.ARRIVE.TRANS64 RZ, [R3+URZ+0x34850], R0 ;  /* 0x0348500003ff79a7 */ /* 0x0007e2000800003f */
[----:B--2---:R-:W-:-:S04]  /*dab0*/  LOP3.LUT R2, R2, 0x1f, RZ, 0xc0, !PT ;  /* 0x0000001f02027812 */ /* 0x004fc800078ec0ff */
[----:B------:R-:W-:-:S13]  /*dac0*/  ISETP.NE.AND P1, PT, R2, RZ, PT ;  /* 0x000000ff0200720c */ /* 0x000fda0003f25270 */
[----:B---3--:R-:W-:Y:S05]  /*dad0*/  @!P1 BRA `(.L_x_357) ;  /* 0x0000000000049947 */ /* 0x008fea0003800000 */
[----:B------:R-:W-:Y:S01]  /*dae0*/  BPT.TRAP 0x1 ;  /* 0x000000040000795c */ /* 0x000fe20000300000 */
.L_x_357:
[----:B------:R-:W2:Y:S01]  /*daf0*/  LDL.LU R8, [R1+0x4] ;  /* 0x0000040001087983 */ /* 0x000ea20000300800 */
[----:B------:R-:W-:-:S03]  /*db00*/  MOV R6, 0x400 ;  /* 0x0000040000067802 */ /* 0x000fc60000000f00 */
[----:B-1----:R-:W3:Y:S04]  /*db10*/  LDL R0, [R1] ;  /* 0x0000000001007983 */ /* 0x002ee80000100800 */
[----:B------:R-:W4:Y:S01]  /*db20*/  LDL R2, [R1+0xc] ;  /* 0x00000c0001027983 */ /* 0x000f220000100800 */
[----:B------:R-:W1:Y:S01]  /*db30*/  S2R R7, SR_CgaCtaId ;  /* 0x0000000000077919 */ /* 0x000e620000008800 */
[----:B------:R-:W-:Y:S01]  /*db40*/  R2UR UR9, R3 ;  /* 0x00000000030972ca */ /* 0x000fe200000e0000 */
[----:B------:R-:W-:Y:S01]  /*db50*/  UIADD3 UR4, UP0, UR36, 0x470, URZ ;  /* 0x0000047024047890 */ /* 0x000fe2000ff1e03f */
[----:B------:R-:W-:Y:S02]  /*db60*/  R2UR UR12, R4 ;  /* 0x00000000040c72ca */ /* 0x000fe400000e0000 */
[----:B------:R-:W-:-:S02]  /*db70*/  R2UR UR13, R5 ;  /* 0x00000000050d72ca */ /* 0x000fc400000e0000 */
[----:B-1----:R-:W-:-:S07]  /*db80*/  LEA R6, R7, R6, 0x18 ;  /* 0x0000000607067211 */ /* 0x002fce00078ec0ff */
[----:B------:R-:W-:Y:S01]  /*db90*/  UIADD3 UR9, UR9, 0x34850, URZ ;  /* 0x0003485009097890 */ /* 0x000fe2000fffe03f */
[----:B------:R-:W-:Y:S01]  /*dba0*/  UMOV UR10, URZ ;  /* 0x0000003f000a7c82 */ /* 0x000fe20008000000 */
[----:B------:R-:W-:Y:S01]  /*dbb0*/  UMOV UR7, 0x14f00000 ;  /* 0x14f0000000077882 */ /* 0x000fe20000000000 */
[----:B------:R-:W-:Y:S01]  /*dbc0*/  UMOV UR15, 0x40 ;  /* 0x00000040000f7882 */ /* 0x000fe20000000000 */
        /* <DEDUP_REMOVED lines=13> */
[----:B-1----:R-:W-:Y:S01]  /*dca0*/  NOP ;  /* 0x0000000000007918 */ /* 0x002fe20000000000 */
.L_x_355:
[----:B------:R-:W-:Y:S05]  /*dcb0*/  BSYNC B0 ;  /* 0x0000000000007941 */ /* 0x000fea0003800000 */
.L_x_354:
[----:B------:R-:W2:Y:S04]  /*dcc0*/  LDL.LU R0, [R1] ;  /* 0x0000000001007983 */ /* 0x000ea80000300800 */
[----:B------:R-:W3:Y:S01]  /*dcd0*/  LDL.LU R3, [R1+0x8] ;  /* 0x0000080001037983 */ /* 0x000ee20000300800 */
[----:B--2---:R-:W-:-:S05]  /*dce0*/  VIADD R0, R0, 0x1 ;  /* 0x0000000100007836 */ /* 0x004fca0000000000 */
[----:B------:R-:W-:-:S04]  /*dcf0*/  ISETP.NE.AND P0, PT, R0, 0x2, PT ;  /* 0x000000020000780c */ /* 0x000fc80003f05270 */
[----:B------:R-:W-:Y:S02]  /*dd00*/  SEL R2, RZ, 0x1, P0 ;  /* 0x00000001ff027807 */ /* 0x000fe40000000000 */
[----:B------:R-:W-:Y:S02]  /*dd10*/  SEL R0, R0, RZ, P0 ;  /* 0x000000ff00007207 */ /* 0x000fe40000000000 */
[----:B---3--:R-:W-:-:S05]  /*dd20*/  LOP3.LUT R3, R3, R2, RZ, 0x3c, !PT ;  /* 0x0000000203037212 */ /* 0x008fca00078e3cff */
[----:B------:R1:W-:Y:S04]  /*dd30*/  STL [R1+0x8], R3 ;  /* 0x0000080301007387 */ /* 0x0003e80000100800 */
[----:B------:R1:W-:Y:S02]  /*dd40*/  STL [R1], R0 ;  /* 0x0000000001007387 */ /* 0x0003e40000100800 */
.L_x_311:
[----:B------:R-:W-:Y:S05]  /*dd50*/  BSYNC B6 ;  /* 0x0000000000067941 */ /* 0x000fea0003800000 */
.L_x_309:
[----:B------:R-:W-:-:S03]  /*dd60*/  UMOV UR4, 0xffffffff ;  /* 0xffffffff00047882 */ /* 0x000fc60000000000 */
[----:B------:R-:W-:Y:S05]  /*dd70*/  BRA.DIV UR4, `(.L_x_358) ;  /* 0x0000001204ec7947 */ /* 0x000fea000b800000 */
[----:B------:R2:W3:Y:S04]  /*dd80*/  SHFL.IDX PT, R4, R16, RZ, 0x1f ;  /* 0x00001fff10047589 */ /* 0x0004e800000e0000 */
[----:B------:R2:W4:Y:S02]  /*dd90*/  SHFL.IDX PT, R5, R16, 0x1, 0x1f ;  /* 0x00201f0010057f89 */ /* 0x00052400000e0000 */
.L_x_404:
[----:B01----:R-:W0:Y:S01]  /*dda0*/  S2R R0, SR_TID.X ;  /* 0x0000000000007919 */ /* 0x003e220000002100 */
[----:B------:R-:W-:Y:S01]  /*ddb0*/  ULDC UR4, c[0x0][0xc14] ;  /* 0x0003050000047ab9 */ /* 0x000fe20000000800 */
[----:B------:R-:W-:Y:S01]  /*ddc0*/  BSSY B0, `(.L_x_359) ;  /* 0x000000c000007945 */ /* 0x000fe20003800000 */
[----:B------:R-:W-:Y:S01]  /*ddd0*/  IMAD.MOV.U32 R3, RZ, RZ, RZ ;  /* 0x000000ffff037224 */ /* 0x000fe200078e00ff */
[----:B0-----:R-:W-:Y:S01]  /*dde0*/  LOP3.LUT R9, R0, 0x1f, RZ, 0xc0, !PT ;  /* 0x0000001f00097812 */ /* 0x001fe200078ec0ff */
[----:B------:R-:W-:-:S03]  /*ddf0*/  IMAD.U32 R0, RZ, RZ, UR4 ;  /* 0x00000004ff007e24 */ /* 0x000fc6000f8e00ff */
[C---:B------:R-:W-:Y:S01]  /*de00*/  ISETP.NE.AND P0, PT, R9.reuse, 0x1f, PT ;  /* 0x0000001f0900780c */ /* 0x040fe20003f05270 */
[----:B------:R-:W-:-:S05]  /*de10*/  IMAD.IADD R7, R9, 0x1, R19 ;  /* 0x0000000109077824 */ /* 0x000fca00078e0213 */
[----:B------:R-:W-:-:S13]  /*de20*/  ISETP.GE.OR P0, PT, R7, R0, !P0 ;  /* 0x000000000700720c */ /* 0x000fda0004706670 */
[----:B------:R-:W-:Y:S05]  /*de30*/  @P0 BRA `(.L_x_360) ;  /* 0x0000000000100947 */ /* 0x000fea0003800000 */
[----:B------:R-:W0:Y:S01]  /*de40*/  LDC.64 R2, c[0x0][0xc58] ;  /* 0x00031600ff027b82 */ /* 0x000e220000000a00 */
[----:B------:R-:W-:Y:S01]  /*de50*/  ULDC.64 UR4, c[0x0][0x208] ;  /* 0x0000820000047ab9 */ /* 0x000fe20000000a00 */
[----:B0-----:R-:W-:-:S06]  /*de60*/  IMAD.WIDE R2, R7, 0x4, R2 ;  /* 0x0000000407027825 */ /* 0x001fcc00078e0202 */
[----:B------:R0:W5:Y:S02]  /*de70*/  LDG.E R3, desc[UR4][R2.64] ;  /* 0x0000000402037981 */ /* 0x000164000c1e1900 */
.L_x_360:
[----:B------:R-:W-:Y:S05]  /*de80*/  BSYNC B0 ;  /* 0x0000000000007941 */ /* 0x000fea0003800000 */
.L_x_359:
[----:B------:R-:W-:-:S03]  /*de90*/  UMOV UR4, 0xffffffff ;  /* 0xffffffff00047882 */ /* 0x000fc60000000000 */
[----:B------:R-:W-:Y:S05]  /*dea0*/  BRA.DIV UR4, `(.L_x_361) ;  /* 0x0000001204ec7947 */ /* 0x000fea000b800000 */
[----:B-----5:R-:W1:Y:S01]  /*deb0*/  SHFL.UP PT, R14, R3, 0x1, RZ ;  /* 0x04200000030e7989 */ /* 0x020e6200000e00ff */
[C---:B------:R-:W-:Y:S02]  /*dec0*/  ISETP.NE.AND P0, PT, R9.reuse, RZ, PT ;  /* 0x000000ff0900720c */ /* 0x040fe40003f05270 */
[C---:B------:R-:W-:Y:S02]  /*ded0*/  ISETP.GE.U32.AND P1, PT, R9.reuse, 0x2, PT ;  /* 0x000000020900780c */ /* 0x040fe40003f26070 */
[----:B-1----:R-:W-:Y:S02]  /*dee0*/  SEL R14, R14, RZ, P0 ;  /* 0x000000ff0e0e7207 */ /* 0x002fe40000000000 */
[----:B------:R-:W-:-:S03]  /*def0*/  ISETP.GE.U32.AND P0, PT, R9, 0x4, PT ;  /* 0x000000040900780c */ /* 0x000fc60003f06070 */
[----:B------:R-:W-:-:S05]  /*df00*/  IMAD.IADD R13, R3, 0x1, R14 ;  /* 0x00000001030d7824 */ /* 0x000fca00078e020e */
[----:B------:R-:W1:Y:S02]  /*df10*/  SHFL.UP PT, R14, R13, 0x2, RZ ;  /* 0x044000000d0e7989 */ /* 0x000e6400000e00ff */
[----:B-1----:R-:W-:Y:S02]  /*df20*/  SEL R6, R14, RZ, P1 ;  /* 0x000000ff0e067207 */ /* 0x002fe40000800000 */
[----:B------:R-:W-:Y:S02]  /*df30*/  ISETP.GE.U32.AND P1, PT, R9, 0x8, PT ;  /* 0x000000080900780c */ /* 0x000fe40003f26070 */
[----:B------:R-:W-:-:S05]  /*df40*/  IADD3 R6, R13, R6, RZ ;  /* 0x000000060d067210 */ /* 0x000fca0007ffe0ff */
[----:B------:R-:W1:Y:S02]  /*df50*/  SHFL.UP PT, R14, R6, 0x4, RZ ;  /* 0x04800000060e7989 */ /* 0x000e6400000e00ff */
[----:B-1----:R-:W-:Y:S02]  /*df60*/  SEL R7, R14, RZ, P0 ;  /* 0x000000ff0e077207 */ /* 0x002fe40000000000 */
[----:B------:R-:W-:-:S03]  /*df70*/  ISETP.GE.U32.AND P0, PT, R9, 0x10, PT ;  /* 0x000000100900780c */ /* 0x000fc60003f06070 */
[----:B------:R-:W-:-:S05]  /*df80*/  IMAD.IADD R7, R6, 0x1, R7 ;  /* 0x0000000106077824 */ /* 0x000fca00078e0207 */
[----:B------:R-:W1:Y:S02]  /*df90*/  SHFL.UP PT, R14, R7, 0x8, RZ ;  /* 0x05000000070e7989 */ /* 0x000e6400000e00ff */
[----:B-1----:R-:W-:-:S05]  /*dfa0*/  SEL R8, R14, RZ, P1 ;  /* 0x000000ff0e087207 */ /* 0x002fca0000800000 */
[----:B------:R-:W-:-:S05]  /*dfb0*/  IMAD.IADD R8, R7, 0x1, R8 ;  /* 0x0000000107087824 */ /* 0x000fca00078e0208 */
[----:B------:R-:W1:Y:S02]  /*dfc0*/  SHFL.UP PT, R14, R8, 0x10, RZ ;  /* 0x06000000080e7989 */ /* 0x000e6400000e00ff */
[----:B-1----:R-:W-:-:S05]  /*dfd0*/  SEL R9, R14, RZ, P0 ;  /* 0x000000ff0e097207 */ /* 0x002fca0000000000 */
[----:B0-----:R-:W-:-:S05]  /*dfe0*/  IMAD.IADD R2, R8, 0x1, R9 ;  /* 0x0000000108027824 */ /* 0x001fca00078e0209 */
[----:B------:R0:W1:Y:S02]  /*dff0*/  SHFL.IDX PT, R14, R2, 0x1f, 0x1f ;  /* 0x03e01f00020e7f89 */ /* 0x00006400000e0000 */
.L_x_412:
[----:B------:R-:W-:Y:S02]  /*e000*/  ULDC UR4, c[0x0][0xc10] ;  /* 0x0003040000047ab9 */ /* 0x000fe40000000800 */
[----:B--2---:R-:W-:-:S04]  /*e010*/  IMAD.U32 R16, RZ, RZ, UR4 ;  /* 0x00000004ff107e24 */ /* 0x004fc8000f8e00ff */
[----:B-1----:R-:W-:-:S04]  /*e020*/  IMAD R6, R14, R16, RZ ;  /* 0x000000100e067224 */ /* 0x002fc800078e02ff */
[----:B----4-:R-:W-:-:S05]  /*e030*/  IMAD.IADD R5, R5, 0x1, R6 ;  /* 0x0000000105057824 */ /* 0x010fca00078e0206 */
[----:B---3--:R-:W-:-:S13]  /*e040*/  ISETP.GT.AND P0, PT, R5, R4, PT ;  /* 0x000000040500720c */ /* 0x008fda0003f04270 */
[----:B------:R-:W-:Y:S05]  /*e050*/  @P0 BRA `(.L_x_362) ;  /* 0x0000000000b80947 */ /* 0x000fea0003800000 */
[----:B------:R-:W1:Y:S02]  /*e060*/  LDC R0, c[0x0][0xc14] ;  /* 0x00030500ff007b82 */ /* 0x000e640000000800 */
.L_x_367:
[----:B------:R-:W-:-:S05]  /*e070*/  VIADD R19, R19, 0x1f ;  /* 0x0000001f13137836 */ /* 0x000fca0000000000 */
[----:B-1----:R-:W-:-:S13]  /*e080*/  ISETP.GE.AND P0, PT, R19, R0, PT ;  /* 0x000000001300720c */ /* 0x002fda0003f06270 */
[----:B------:R-:W-:Y:S05]  /*e090*/  @P0 BRA `(.L_x_363) ;  /* 0x0000000400600947 */ /* 0x000fea0003800000 */
[----:B0-----:R-:W0:Y:S01]  /*e0a0*/  S2R R2, SR_TID.X ;  /* 0x0000000000027919 */ /* 0x001e220000002100 */
[----:B------:R-:W-:Y:S01]  /*e0b0*/  BSSY B0, `(.L_x_364) ;  /* 0x000000b000007945 */ /* 0x000fe20003800000 */
[----:B------:R-:W-:Y:S01]  /*e0c0*/  IMAD.MOV.U32 R3, RZ, RZ, RZ ;  /* 0x000000ffff037224 */ /* 0x000fe200078e00ff */
[----:B0-----:R-:W-:-:S04]  /*e0d0*/  LOP3.LUT R8, R2, 0x1f, RZ, 0xc0, !PT ;  /* 0x0000001f02087812 */ /* 0x001fc800078ec0ff */
[C---:B------:R-:W-:Y:S02]  /*e0e0*/  ISETP.NE.AND P1, PT, R8.reuse, 0x1f, PT ;  /* 0x0000001f0800780c */ /* 0x040fe40003f25270 */
[----:B------:R-:W-:-:S04]  /*e0f0*/  IADD3 R7, R8, R19, RZ ;  /* 0x0000001308077210 */ /* 0x000fc80007ffe0ff */
[----:B------:R-:W-:-:S13]  /*e100*/  ISETP.GE.OR P0, PT, R7, R0, !P1 ;  /* 0x000000000700720c */ /* 0x000fda0004f06670 */
[----:B------:R-:W-:Y:S05]  /*e110*/  @P0 BRA `(.L_x_365) ;  /* 0x0000000000100947 */ /* 0x000fea0003800000 */
[----:B------:R-:W0:Y:S01]  /*e120*/  LDC.64 R2, c[0x0][0xc58] ;  /* 0x00031600ff027b82 */ /* 0x000e220000000a00 */
[----:B------:R-:W-:Y:S01]  /*e130*/  ULDC.64 UR4, c[0x0][0x208] ;  /* 0x0000820000047ab9 */ /* 0x000fe20000000a00 */
[----:B0-----:R-:W-:-:S06]  /*e140*/  IMAD.WIDE R2, R7, 0x4, R2 ;  /* 0x0000000407027825 */ /* 0x001fcc00078e0202 */
[----:B------:R0:W5:Y:S02]  /*e150*/  LDG.E R3, desc[UR4][R2.64] ;  /* 0x0000000402037981 */ /* 0x000164000c1e1900 */
.L_x_365:
[----:B------:R-:W-:Y:S05]  /*e160*/  BSYNC B0 ;  /* 0x0000000000007941 */ /* 0x000fea0003800000 */
.L_x_364:
[----:B------:R-:W-:-:S03]  /*e170*/  UMOV UR4, 0xffffffff ;  /* 0xffffffff00047882 */ /* 0x000fc60000000000 */
[----:B------:R-:W-:Y:S05]  /*e180*/  BRA.DIV UR4, `(.L_x_366) ;  /* 0x0000001604047947 */ /* 0x000fea000b800000 */
[----:B-----5:R-:W1:Y:S01]  /*e190*/  SHFL.UP PT, R14, R3, 0x1, RZ ;  /* 0x04200000030e7989 */ /* 0x020e6200000e00ff */
[C---:B------:R-:W-:Y:S02]  /*e1a0*/  ISETP.NE.AND P0, PT, R8.reuse, RZ, PT ;  /* 0x000000ff0800720c */ /* 0x040fe40003f05270 */
[----:B------:R-:W-:Y:S02]  /*e1b0*/  ISETP.GE.U32.AND P1, PT, R8, 0x2, PT ;  /* 0x000000020800780c */ /* 0x000fe40003f26070 */
[----:B-1----:R-:W-:Y:S02]  /*e1c0*/  SEL R14, R14, RZ, P0 ;  /* 0x000000ff0e0e7207 */ /* 0x002fe40000000000 */
        /* <DEDUP_REMOVED lines=16> */
[----:B------:R0:W1:Y:S02]  /*e2d0*/  SHFL.IDX PT, R14, R2, 0x1f, 0x1f ;  /* 0x03e01f00020e7f89 */ /* 0x00006400000e0000 */
.L_x_420:
[----:B------:R-:W-:Y:S02]  /*e2e0*/  ULDC UR4, c[0x0][0xc10] ;  /* 0x0003040000047ab9 */ /* 0x000fe40000000800 */
[----:B------:R-:W-:-:S05]  /*e2f0*/  MOV R16, UR4 ;  /* 0x0000000400107c02 */ /* 0x000fca0008000f00 */
[----:B-1----:R-:W-:-:S04]  /*e300*/  IMAD R6, R14, R16, RZ ;  /* 0x000000100e067224 */ /* 0x002fc800078e02ff */
[----:B------:R-:W-:-:S05]  /*e310*/  IMAD.IADD R5, R6, 0x1, R5 ;  /* 0x0000000106057824 */ /* 0x000fca00078e0205 */
[----:B------:R-:W-:-:S13]  /*e320*/  ISETP.GT.AND P0, PT, R5, R4, PT ;  /* 0x000000040500720c */ /* 0x000fda0003f04270 */
[----:B------:R-:W-:Y:S05]  /*e330*/  @!P0 BRA `(.L_x_367) ;  /* 0xfffffffc004c8947 */ /* 0x000fea000383ffff */
.L_x_362:
[----:B------:R-:W-:Y:S01]  /*e340*/  IMAD.IADD R6, R5, 0x1, -R6 ;  /* 0x0000000105067824 */ /* 0x000fe200078e0a06 */
[----:B------:R-:W-:-:S03]  /*e350*/  UMOV UR4, 0xffffffff ;  /* 0xffffffff00047882 */ /* 0x000fc60000000000 */
[----:B------:R-:W-:-:S05]  /*e360*/  IMAD R5, R2, R16, R6 ;  /* 0x0000001002057224 */ /* 0x000fca00078e0206 */
[----:B------:R-:W-:Y:S01]  /*e370*/  ISETP.GT.AND P6, PT, R5, R4, PT ;  /* 0x000000040500720c */ /* 0x000fe20003fc4270 */
[----:B------:R-:W-:-:S12]  /*e380*/  BRA.DIV UR4, `(.L_x_368) ;  /* 0x0000001604547947 */ /* 0x000fd8000b800000 */
[----:B------:R-:W-:-:S04]  /*e390*/  VOTE.ANY R7, PT, !P6 ;  /* 0x0000000000077806 */ /* 0x000fc800070e0100 */
[----:B------:R-:W1:Y:S02]  /*e3a0*/  POPC R5, R7 ;  /* 0x0000000700057309 */ /* 0x000e640000000000 */
[----:B-1----:R1:W2:Y:S02]  /*e3b0*/  SHFL.IDX PT, R17, R3, R5, 0x1f ;  /* 0x00001f0503117589 */ /* 0x0022a400000e0000 */
.L_x_424:
[----:B------:R-:W-:Y:S01]  /*e3c0*/  ISETP.NE.AND P0, PT, R7, RZ, PT ;  /* 0x000000ff0700720c */ /* 0x000fe20003f05270 */
[----:B------:R-:W-:-:S12]  /*e3d0*/  IMAD.MOV.U32 R14, RZ, RZ, RZ ;  /* 0x000000ffff0e7224 */ /* 0x000fd800078e00ff */
[----:B------:R-:W-:Y:S05]  /*e3e0*/  @!P0 BRA `(.L_x_369) ;  /* 0x0000000000108947 */ /* 0x000fea0003800000 */
[----:B------:R-:W-:Y:S01]  /*e3f0*/  UMOV UR4, 0xffffffff ;  /* 0xffffffff00047882 */ /* 0x000fe20000000000 */
[----:B------:R-:W-:Y:S02]  /*e400*/  VIADD R12, R5, 0xffffffff ;  /* 0xffffffff050c7836 */ /* 0x000fe40000000000 */
[----:B------:R-:W-:Y:S05]  /*e410*/  BRA.DIV UR4, `(.L_x_370) ;  /* 0x0000001604787947 */ /* 0x000fea000b800000 */
[----:B------:R3:W4:Y:S02]  /*e420*/  SHFL.IDX PT, R14, R2, R12, 0x1f ;  /* 0x00001f0c020e7589 */ /* 0x00072400000e0000 */
.L_x_369:
[-C--:B--2---:R-:W-:Y:S01]  /*e430*/  IABS R7, R17.reuse ;  /* 0x0000001100077213 */ /* 0x084fe20000000000 */
[----:B----4-:R-:W-:Y:S01]  /*e440*/  IMAD R16, R14, R16, R6 ;  /* 0x000000100e107224 */ /* 0x010fe200078e0206 */
[----:B------:R-:W-:Y:S01]  /*e450*/  IABS R6, R17 ;  /* 0x0000001100067213 */ /* 0x000fe20000000000 */
[----:B------:R-:W-:Y:S01]  /*e460*/  IMAD.IADD R19, R5, 0x1, R19 ;  /* 0x0000000105137824 */ /* 0x000fe200078e0213 */
[----:B------:R-:W2:Y:S03]  /*e470*/  I2F.RP R8, R7 ;  /* 0x0000000700087306 */ /* 0x000ea60000209400 */
[----:B------:R-:W-:-:S05]  /*e480*/  IMAD.MOV R6, RZ, RZ, -R6 ;  /* 0x000000ffff067224 */ /* 0x000fca00078e0a06 */
[----:B--2---:R-:W2:Y:S02]  /*e490*/  MUFU.RCP R8, R8 ;  /* 0x0000000800087308 */ /* 0x004ea40000001000 */
[----:B--2---:R-:W-:-:S06]  /*e4a0*/  VIADD R9, R8, 0xffffffe ;  /* 0x0ffffffe08097836 */ /* 0x004fcc0000000000 */
[----:B-1----:R-:W0:Y:S02]  /*e4b0*/  F2I.FTZ.U32.TRUNC.NTZ R3, R9 ;  /* 0x0000000900037305 */ /* 0x002e24000021f000 */
[----:B0--3--:R-:W-:-:S04]  /*e4c0*/  IMAD.MOV R2, RZ, RZ, -R3 ;  /* 0x000000ffff027224 */ /* 0x009fc800078e0a03 */
[----:B------:R-:W-:Y:S01]  /*e4d0*/  IMAD R11, R2, R7, RZ ;  /* 0x00000007020b7224 */ /* 0x000fe200078e02ff */
[----:B------:R-:W-:-:S05]  /*e4e0*/  MOV R2, RZ ;  /* 0x000000ff00027202 */ /* 0x000fca0000000f00 */
[----:B------:R-:W-:-:S04]  /*e4f0*/  IMAD.HI.U32 R3, R3, R11, R2 ;  /* 0x0000000b03037227 */ /* 0x000fc800078e0002 */
[----:B------:R-:W-:-:S05]  /*e500*/  IMAD.IADD R2, R4, 0x1, -R16 ;  /* 0x0000000104027824 */ /* 0x000fca00078e0a10 */
[----:B------:R-:W-:-:S05]  /*e510*/  IABS R4, R2 ;  /* 0x0000000200047213 */ /* 0x000fca0000000000 */
[----:B------:R-:W-:-:S04]  /*e520*/  IMAD.HI.U32 R3, R3, R4, RZ ;  /* 0x0000000403037227 */ /* 0x000fc800078e00ff */
[----:B------:R-:W-:-:S05]  /*e530*/  IMAD R4, R3, R6, R4 ;  /* 0x0000000603047224 */ /* 0x000fca00078e0204 */
[----:B------:R-:W-:-:S13]  /*e540*/  ISETP.GT.U32.AND P0, PT, R7, R4, PT ;  /* 0x000000040700720c */ /* 0x000fda0003f04070 */
[----:B------:R-:W-:Y:S02]  /*e550*/  @!P0 IMAD.IADD R4, R4, 0x1, -R7 ;  /* 0x0000000104048824 */ /* 0x000fe400078e0a07 */
[----:B------:R-:W-:-:S03]  /*e560*/  @!P0 VIADD R3, R3, 0x1 ;  /* 0x0000000103038836 */ /* 0x000fc60000000000 */
[----:B------:R-:W-:Y:S02]  /*e570*/  ISETP.GE.U32.AND P0, PT, R4, R7, PT ;  /* 0x000000070400720c */ /* 0x000fe40003f06070 */
[----:B------:R-:W-:-:S11]  /*e580*/  LOP3.LUT R4, R2, R17, RZ, 0x3c, !PT ;  /* 0x0000001102047212 */ /* 0x000fd600078e3cff */
[----:B------:R-:W-:Y:S01]  /*e590*/  @P0 VIADD R3, R3, 0x1 ;  /* 0x0000000103030836 */ /* 0x000fe20000000000 */
[----:B------:R-:W-:-:S13]  /*e5a0*/  ISETP.GE.AND P0, PT, R4, RZ, PT ;  /* 0x000000ff0400720c */ /* 0x000fda0003f06270 */
[----:B------:R-:W-:Y:S01]  /*e5b0*/  @!P0 IMAD.MOV R3, RZ, RZ, -R3 ;  /* 0x000000ffff038224 */ /* 0x000fe200078e0a03 */
[----:B------:R-:W-:-:S13]  /*e5c0*/  ISETP.NE.AND P0, PT, R17, RZ, PT ;  /* 0x000000ff1100720c */ /* 0x000fda0003f05270 */
[----:B------:R-:W-:-:S04]  /*e5d0*/  @!P0 LOP3.LUT R3, RZ, R17, RZ, 0x33, !PT ;  /* 0x00000011ff038212 */ /* 0x000fc800078e33ff */
[----:B------:R-:W-:Y:S01]  /*e5e0*/  IADD3 R4, -R3, RZ, RZ ;  /* 0x000000ff03047210 */ /* 0x000fe20007ffe1ff */
[----:B------:R-:W-:-:S04]  /*e5f0*/  IMAD.MOV.U32 R18, RZ, RZ, R3 ;  /* 0x000000ffff127224 */ /* 0x000fc800078e0003 */
[----:B------:R-:W-:Y:S01]  /*e600*/  IMAD R17, R17, R4, R2 ;  /* 0x0000000411117224 */ /* 0x000fe200078e0202 */
[----:B------:R-:W-:Y:S06]  /*e610*/  BRA `(.L_x_371) ;  /* 0x00000000001c7947 */ /* 0x000fec0003800000 */
.L_x_363:
[----:B------:R-:W-:Y:S01]  /*e620*/  UMOV UR4, URZ ;  /* 0x0000003f00047c82 */ /* 0x000fe20008000000 */
[----:B------:R-:W-:Y:S01]  /*e630*/  UMOV UR5, URZ ;  /* 0x0000003f00057c82 */ /* 0x000fe20008000000 */
[----:B------:R-:W-:Y:S01]  /*e640*/  ULDC UR6, c[0x0][0xc14] ;  /* 0x0003050000067ab9 */ /* 0x000fe20000000800 */
[----:B------:R-:W-:Y:S02]  /*e650*/  IMAD.MOV.U32 R16, RZ, RZ, R4 ;  /* 0x000000ffff107224 */ /* 0x000fe400078e0004 */
[----:B------:R-:W-:Y:S02]  /*e660*/  IMAD.U32 R17, RZ, RZ, UR4 ;  /* 0x00000004ff117e24 */ /* 0x000fe4000f8e00ff */
[----:B------:R-:W-:Y:S02]  /*e670*/  IMAD.U32 R18, RZ, RZ, UR5 ;  /* 0x00000005ff127e24 */ /* 0x000fe4000f8e00ff */
[----:B------:R-:W-:-:S07]  /*e680*/  IMAD.U32 R19, RZ, RZ, UR6 ;  /* 0x00000006ff137e24 */ /* 0x000fce000f8e00ff */
.L_x_371:
[----:B0-----:R-:W0:Y:S01]  /*e690*/  S2R R2, SR_TID.X ;  /* 0x0000000000027919 */ /* 0x001e220000002100 */
[----:B------:R-:W-:Y:S05]  /*e6a0*/  WARPSYNC.ALL ;  /* 0x0000000000007948 */ /* 0x000fea0003800000 */
[----:B------:R-:W-:Y:S01]  /*e6b0*/  BAR.SYNC.DEFER_BLOCKING 0x4, 0x120 ;  /* 0x0104800000007b1d */ /* 0x000fe20000010000 */
[----:B0-----:R-:W-:-:S04]  /*e6c0*/  LOP3.LUT R2, R2, 0x1f, RZ, 0xc0, !PT ;  /* 0x0000001f02027812 */ /* 0x001fc800078ec0ff */
[----:B------:R-:W-:-:S13]  /*e6d0*/  ISETP.NE.AND P0, PT, R2, RZ, PT ;  /* 0x000000ff0200720c */ /* 0x000fda0003f05270 */
[----:B------:R-:W0:Y:S01]  /*e6e0*/  @!P0 S2R R3, SR_CgaCtaId ;  /* 0x0000000000038919 */ /* 0x000e220000008800 */
[----:B------:R-:W-:-:S04]  /*e6f0*/  @!P0 MOV R2, 0x400 ;  /* 0x0000040000028802 */ /* 0x000fc80000000f00 */
[----:B0-----:R-:W-:-:S05]  /*e700*/  @!P0 LEA R2, R3, R2, 0x18 ;  /* 0x0000000203028211 */ /* 0x001fca00078ec0ff */
[----:B------:R1:W-:Y:S01]  /*e710*/  @!P0 STS.128 [R2+0x348d0], R16 ;  /* 0x0348d01002008388 */ /* 0x0003e20000000c00 */
[----:B------:R-:W-:Y:S06]  /*e720*/  BAR.ARV 0x5, 0x120 ;  /* 0x0144800000007b1d */ /* 0x000fec0000002000 */
[----:B------:R-:W-:-:S13]  /*e730*/  ISETP.GE.AND P0, PT, R19, R0, PT ;  /* 0x000000001300720c */ /* 0x000fda0003f06270 */
[----:B------:R-:W-:Y:S05]  /*e740*/  @!P0 BRA `(.L_x_372) ;  /* 0xffffffc000488947 */ /* 0x000fea000383ffff */
.L_x_307:
[----:B0-----:R-:W2:Y:S01]  /*e750*/  LDL.LU R0, [R1+0x28] ;  /* 0x0000280001007983 */ /* 0x001ea20000300800 */
[----:B------:R-:W-:Y:S01]  /*e760*/  BSSY B0, `(.L_x_373) ;  /* 0x000000b000007945 */ /* 0x000fe20003800000 */
[----:B------:R-:W0:Y:S01]  /*e770*/  S2R R5, SR_CgaCtaId ;  /* 0x0000000000057919 */ /* 0x000e220000008800 */
[----:B--2---:R-:W-:-:S04]  /*e780*/  IADD3 R0, R0, 0x1, RZ ;  /* 0x0000000100007810 */ /* 0x004fc80007ffe0ff */
[----:B-1----:R-:W-:-:S04]  /*e790*/  LEA.HI R2, R0, R0, RZ, 0x1 ;  /* 0x0000000000027211 */ /* 0x002fc800078f08ff */
[----:B------:R-:W-:-:S05]  /*e7a0*/  LOP3.LUT R3, R2, 0xfffffffe, RZ, 0xc0, !PT ;  /* 0xfffffffe02037812 */ /* 0x000fca00078ec0ff */
[----:B------:R-:W-:Y:S01]  /*e7b0*/  IMAD.IADD R3, R0, 0x1, -R3 ;  /* 0x0000000100037824 */ /* 0x000fe200078e0a03 */
[----:B------:R-:W-:-:S04]  /*e7c0*/  MOV R0, 0x400 ;  /* 0x0000040000007802 */ /* 0x000fc80000000f00 */
[----:B0-----:R-:W-:Y:S02]  /*e7d0*/  LEA R0, R5, R0, 0x18 ;  /* 0x0000000005007211 */ /* 0x001fe400078ec0ff */
[----:B------:R-:W-:-:S04]  /*e7e0*/  SHF.L.U32 R3, R3, 0x1f, RZ ;  /* 0x0000001f03037819 */ /* 0x000fc800000006ff */
[----:B------:R-:W0:Y:S02]  /*e7f0*/  SYNCS.PHASECHK.TRANS64.TRYWAIT P0, [R0+URZ+0x34820], R3 ;  /* 0x03482003000075a7 */ /* 0x000e24000800017f */
[----:B0-----:R-:W-:Y:S05]  /*e800*/  @!P0 BRA `(.L_x_374) ;  /* 0x0000001000a08947 */ /* 0x001fea0003800000 */
.L_x_427:
[----:B------:R-:W-:Y:S05]  /*e810*/  BSYNC B0 ;  /* 0x0000000000007941 */ /* 0x000fea0003800000 */
.L_x_373:
[----:B------:R-:W-:-:S03]  /*e820*/  UMOV UR4, 0xffffffff ;  /* 0xffffffff00047882 */ /* 0x000fc60000000000 */
[----:B------:R-:W-:Y:S05]  /*e830*/  BRA.DIV UR4, `(.L_x_375) ;  /* 0x0000001204a87947 */ /* 0x000fea000b800000 */
[----:B------:R-:W1:Y:S02]  /*e840*/  S2R R2, SR_TID.X ;  /* 0x0000000000027919 */ /* 0x000e640000002100 */
[----:B-1----:R-:W-:-:S04]  /*e850*/  SHF.R.U32.HI R2, RZ, 0x5, R2 ;  /* 0x00000005ff027819 */ /* 0x002fc80000011602 */
[----:B------:R-:W-:-:S05]  /*e860*/  LOP3.LUT R2, R2, 0x3, RZ, 0xc0, !PT ;  /* 0x0000000302027812 */ /* 0x000fca00078ec0ff */
[----:B------:R1:W2:Y:S02]  /*e870*/  SHFL.IDX PT, R14, R2, RZ, 0x1f ;  /* 0x00001fff020e7589 */ /* 0x0002a400000e0000 */
.L_x_430:
[----:B--2---:R-:W-:Y:S01]  /*e880*/  ISETP.NE.AND P0, PT, R14, RZ, PT ;  /* 0x000000ff0e00720c */ /* 0x004fe20003f05270 */
[----:B------:R-:W-:-:S12]  /*e890*/  BSSY B0, `(.L_x_376) ;  /* 0x0000029000007945 */ /* 0x000fd80003800000 */
[----:B------:R-:W-:Y:S05]  /*e8a0*/  @P0 BRA `(.L_x_377) ;  /* 0x00000000009c0947 */ /* 0x000fea0003800000 */
[----:B------:R-:W-:-:S03]  /*e8b0*/  UMOV UR4, 0xffffffff ;  /* 0xffffffff00047882 */ /* 0x000fc60000000000 */
[----:B------:R-:W-:Y:S05]  /*e8c0*/  BRA.DIV UR4, `(.L_x_378) ;  /* 0x0000001204b87947 */ /* 0x000fea000b800000 */
[----:B------:R-:W-:-:S13]  /*e8d0*/  ELECT P6, URZ, PT ;  /* 0x00000000003f782f */ /* 0x000fda00038c0000 */
.L_x_433:
[----:B------:R-:W-:Y:S05]  /*e8e0*/  @!P6 BRA `(.L_x_377) ;  /* 0x00000000008ce947 */ /* 0x000fea0003800000 */
[----:B-1----:R-:W2:Y:S02]  /*e8f0*/  LDL R2, [R1+0x30] ;  /* 0x0000300001027983 */ /* 0x002ea40000100800 */
[----:B--2---:R-:W-:-:S13]  /*e900*/  R2UR UR4, R2 ;  /* 0x00000000020472ca */ /* 0x004fda00000e0000 */
[----:B------:R-:W-:-:S06]  /*e910*/  ULOP3.LUT UR4, UR4, 0x2, URZ, 0xfc, !UPT ;  /* 0x0000000204047892 */ /* 0x000fcc000f8efc3f */
[----:B------:R-:W-:-:S05]  /*e920*/  IMAD.U32 R2, RZ, RZ, UR4 ;  /* 0x00000004ff027e24 */ /* 0x000fca000f8e00ff */
[----:B------:R-:W-:-:S13]  /*e930*/  ISETP.NE.AND P2, PT, R2, 0x3, PT ;  /* 0x000000030200780c */ /* 0x000fda0003f45270 */
[----:B------:R-:W-:Y:S05]  /*e940*/  @!P2 BRA `(.L_x_379) ;  /* 0x000000000004a947 */ /* 0x000fea0003800000 */
[----:B------:R-:W-:Y:S01]  /*e950*/  BPT.TRAP 0x1 ;  /* 0x000000040000795c */ /* 0x000fe20000300000 */
.L_x_379:
[----:B0-----:R-:W2:Y:S04]  /*e960*/  LDL R3, [R1] ;  /* 0x0000000001037983 */ /* 0x001ea80000100800 */
[----:B------:R-:W3:Y:S01]  /*e970*/  LDL.LU R7, [R1+0x8] ;  /* 0x0000080001077983 */ /* 0x000ee20000300800 */
[----:B------:R-:W-:-:S04]  /*e980*/  VIADD R2, R0, 0x34840 ;  /* 0x0003484000027836 */ /* 0x000fc80000000000 */
[C---:B--2---:R-:W-:Y:S02]  /*e990*/  IMAD R6, R3.reuse, 0x8, R2 ;  /* 0x0000000803067824 */ /* 0x044fe400078e0202 */
[----:B------:R-:W-:Y:S01]  /*e9a0*/  VIADD R3, R3, 0x1 ;  /* 0x0000000103037836 */ /* 0x000fe20000000000 */
[----:B---3--:R-:W-:-:S04]  /*e9b0*/  SHF.L.U32 R5, R7, 0x1f, RZ ;  /* 0x0000001f07057819 */ /* 0x008fc800000006ff */
[C---:B------:R-:W-:Y:S01]  /*e9c0*/  ISETP.NE.AND P1, PT, R3.reuse, 0x2, PT ;  /* 0x000000020300780c */ /* 0x040fe20003f25270 */
[----:B------:R-:W0:Y:S03]  /*e9d0*/  SYNCS.PHASECHK.TRANS64.TRYWAIT P0, [R6+URZ], R5 ;  /* 0x00000005060075a7 */ /* 0x000e26000800017f */
[----:B------:R-:W-:Y:S02]  /*e9e0*/  SEL R4, RZ, 0x1, P1 ;  /* 0x00000001ff047807 */ /* 0x000fe40000800000 */
[----:B------:R-:W-:Y:S02]  /*e9f0*/  SEL R3, R3, RZ, P1 ;  /* 0x000000ff03037207 */ /* 0x000fe40000800000 */
[----:B------:R-:W-:-:S03]  /*ea00*/  LOP3.LUT R4, R7, R4, RZ, 0x3c, !PT ;  /* 0x0000000407047212 */ /* 0x000fc600078e3cff */
[----:B------:R-:W-:Y:S01]  /*ea10*/  IMAD R7, R3, 0x8, R2 ;  /* 0x0000000803077824 */ /* 0x000fe200078e0202 */
[----:B------:R-:W-:Y:S01]  /*ea20*/  SHF.L.U32 R2, R4, 0x1f, RZ ;  /* 0x0000001f04027819 */ /* 0x000fe200000006ff */
[----:B0-----:R-:W-:Y:S06]  /*ea30*/  @!P0 BRA `(.L_x_380) ;  /* 0x00000010007c8947 */ /* 0x001fec0003800000 */
.L_x_434:
[----:B------:R-:W1:Y:S02]  /*ea40*/  SYNCS.PHASECHK.TRANS64.TRYWAIT P0, [R7+URZ], R2 ;  /* 0x00000002070075a7 */ /* 0x000e64000800017f */
[----:B-1----:R-:W-:Y:S05]  /*ea50*/  @!P0 BRA `(.L_x_381) ;  /* 0x0000001000888947 */ /* 0x002fea0003800000 */
.L_x_435:
[----:B------:R-:W-:Y:S05]  /*ea60*/  @!P2 BRA `(.L_x_382) ;  /* 0x000000000004a947 */ /* 0x000fea0003800000 */
[----:B------:R-:W-:Y:S01]  /*ea70*/  BPT.TRAP 0x1 ;  /* 0x000000040000795c */ /* 0x000fe20000300000 */
.L_x_382:
[----:B------:R-:W2:Y:S01]  /*ea80*/  LDL.LU R4, [R1] ;  /* 0x0000000001047983 */ /* 0x000ea20000300800 */
[----:B------:R-:W-:-:S05]  /*ea90*/  IADD3 R0, R0, 0x34860, RZ ;  /* 0x0003486000007810 */ /* 0x000fca0007ffe0ff */
[----:B--2---:R-:W-:-:S04]  /*eaa0*/  IMAD R4, R4, 0x8, R0 ;  /* 0x0000000804047824 */ /* 0x004fc800078e0200 */
[----:B------:R-:W2:Y:S02]  /*eab0*/  SYNCS.PHASECHK.TRANS64.TRYWAIT P0, [R4+URZ], R5 ;  /* 0x00000005040075a7 */ /* 0x000ea4000800017f */
[----:B--2---:R-:W-:Y:S05]  /*eac0*/  @!P0 BRA `(.L_x_383) ;  /* 0x0000001000808947 */ /* 0x004fea0003800000 */
.L_x_436:
[----:B------:R-:W-:-:S07]  /*ead0*/  IMAD R3, R3, 0x8, R0 ;  /* 0x0000000803037824 */ /* 0x000fce00078e0200 */
.L_x_384:
[----:B---3--:R3:W4:Y:S02]  /*eae0*/  SYNCS.PHASECHK.TRANS64.TRYWAIT P0, [R3+URZ], R2 ;  /* 0x00000002030075a7 */ /* 0x008724000800017f */
[----:B----4-:R-:W-:Y:S05]  /*eaf0*/  @!P0 NANOSLEEP.SYNCS 0x989680 ;  /* 0x009896800000895d */ /* 0x010fea0003900000 */
[----:B------:R-:W4:Y:S02]  /*eb00*/  @!P0 SYNCS.PHASECHK.TRANS64 P0, [R3+URZ], R2 ;  /* 0x00000002030085a7 */ /* 0x000f24000800007f */
[----:B----4-:R-:W-:Y:S05]  /*eb10*/  @!P0 BRA `(.L_x_384) ;  /* 0xfffffffc00f08947 */ /* 0x010fea000383ffff */
.L_x_377:
[----:B------:R-:W-:Y:S05]  /*eb20*/  BSYNC B0 ;  /* 0x0000000000007941 */ /* 0x000fea0003800000 */
.L_x_376:
[----:B------:R-:W-:Y:S05]  /*eb30*/  EXIT ;  /* 0x000000000000794d */ /* 0x000fea0003800000 */
.L_x_261:
[----:B0-----:R0:W1:Y:S02]  /*eb40*/  SYNCS.PHASECHK.TRANS64.TRYWAIT P1, [R0+URZ+0x34800], R3 ;  /* 0x03480003000075a7 */ /* 0x001064000802017f */
[----:B-1----:R-:W-:Y:S05]  /*eb50*/  @!P1 NANOSLEEP.SYNCS 0x989680 ;  /* 0x009896800000995d */ /* 0x002fea0003900000 */
[----:B------:R-:W1:Y:S02]  /*eb60*/  @!P1 SYNCS.PHASECHK.TRANS64 P1, [R0+URZ+0x34800], R3 ;  /* 0x03480003000095a7 */ /* 0x000e64000802007f */
[----:B-1----:R-:W-:Y:S05]  /*eb70*/  @!P1 BRA `(.L_x_261) ;  /* 0xfffffffc00f09947 */ /* 0x002fea000383ffff */
[----:B------:R-:W-:Y:S05]  /*eb80*/  BRA `(.L_x_385) ;  /* 0xffffff2800c47947 */ /* 0x000fea000383ffff */
.L_x_265:
[----:B-1----:R1:W2:Y:S02]  /*eb90*/  SYNCS.PHASECHK.TRANS64.TRYWAIT P2, [R3+URZ+0x34830], R4 ;  /* 0x03483004030075a7 */ /* 0x0022a4000804017f */
[----:B--2---:R-:W-:Y:S05]  /*eba0*/  @!P2 NANOSLEEP.SYNCS 0x989680 ;  /* 0x009896800000a95d */ /* 0x004fea0003900000 */
[----:B------:R-:W2:Y:S02]  /*ebb0*/  @!P2 SYNCS.PHASECHK.TRANS64 P2, [R3+URZ+0x34830], R4 ;  /* 0x034830040300a5a7 */ /* 0x000ea4000804007f */
[----:B--2---:R-:W-:Y:S05]  /*ebc0*/  @!P2 BRA `(.L_x_265) ;  /* 0xfffffffc00f0a947 */ /* 0x004fea000383ffff */
[----:B------:R-:W-:Y:S05]  /*ebd0*/  BRA `(.L_x_264) ;  /* 0xffffff2800e87947 */ /* 0x000fea000383ffff */
.L_x_270:
[----:B-1----:R-:W-:-:S04]  /*ebe0*/  IMAD.U32 R9, RZ, RZ, UR7 ;  /* 0x00000007ff097e24 */ /* 0x002fc8000f8e00ff */
[----:B------:R1:W2:Y:S03]  /*ebf0*/  SYNCS.PHASECHK.TRANS64.TRYWAIT P2, [R9+URZ+0x34830], R6 ;  /* 0x03483006090075a7 */ /* 0x0002a6000804017f */
[----:B--2---:R-:W-:Y:S05]  /*ec00*/  @!P2 NANOSLEEP.SYNCS 0x989680 ;  /* 0x009896800000a95d */ /* 0x004fea0003900000 */
[----:B------:R-:W2:Y:S02]  /*ec10*/  @!P2 SYNCS.PHASECHK.TRANS64 P2, [R9+URZ+0x34830], R6 ;  /* 0x034830060900a5a7 */ /* 0x000ea4000804007f */
[----:B--2---:R-:W-:Y:S05]  /*ec20*/  @!P2 BRA `(.L_x_270) ;  /* 0xfffffffc00eca947 */ /* 0x004fea000383ffff */
[----:B------:R-:W-:Y:S05]  /*ec30*/  BRA `(.L_x_269) ;  /* 0xffffff5800907947 */ /* 0x000fea000383ffff */
.L_x_274:
[----:B---3--:R3:W4:Y:S02]  /*ec40*/  SYNCS.PHASECHK.TRANS64.TRYWAIT P2, [R10+URZ+0x34850], R5 ;  /* 0x034850050a0075a7 */ /* 0x008724000804017f */
[----:B----4-:R-:W-:Y:S05]  /*ec50*/  @!P2 NANOSLEEP.SYNCS 0x989680 ;  /* 0x009896800000a95d */ /* 0x010fea0003900000 */
[----:B------:R-:W4:Y:S02]  /*ec60*/  @!P2 SYNCS.PHASECHK.TRANS64 P2, [R10+URZ+0x34850], R5 ;  /* 0x034850050a00a5a7 */ /* 0x000f24000804007f */
[----:B----4-:R-:W-:Y:S05]  /*ec70*/  @!P2 BRA `(.L_x_274) ;  /* 0xfffffffc00f0a947 */ /* 0x010fea000383ffff */
[----:B------:R-:W-:Y:S05]  /*ec80*/  BRA `(.L_x_273) ;  /* 0xffffff6000c07947 */ /* 0x000fea000383ffff */
.L_x_279:
[----:B-1----:R1:W2:Y:S02]  /*ec90*/  SYNCS.PHASECHK.TRANS64.TRYWAIT P0, [R20+URZ+0x34850], R5 ;  /* 0x03485005140075a7 */ /* 0x0022a4000800017f */
[----:B--2---:R-:W-:Y:S05]  /*eca0*/  @!P0 NANOSLEEP.SYNCS 0x989680 ;  /* 0x009896800000895d */ /* 0x004fea0003900000 */
[----:B------:R-:W2:Y:S02]  /*ecb0*/  @!P0 SYNCS.PHASECHK.TRANS64 P0, [R20+URZ+0x34850], R5 ;  /* 0x03485005140085a7 */ /* 0x000ea4000800007f */
[----:B--2---:R-:W-:Y:S05]  /*ecc0*/  @!P0 BRA `(.L_x_279) ;  /* 0xfffffffc00f08947 */ /* 0x004fea000383ffff */
[----:B------:R-:W-:Y:S05]  /*ecd0*/  BRA `(.L_x_278) ;  /* 0xffffff8400907947 */ /* 0x000fea000383ffff */
.L_x_318:
[----:B------:R-:W0:Y:S01]  /*ece0*/  S2R R7, SR_TID.X ;  /* 0x0000000000077919 */ /* 0x000e220000002100 */
[----:B------:R-:W-:Y:S01]  /*ecf0*/  BSSY B0, `(.L_x_386) ;  /* 0x000000a000007945 */ /* 0x000fe20003800000 */
[----:B------:R-:W-:Y:S01]  /*ed00*/  IMAD.MOV.U32 R12, RZ, RZ, RZ ;  /* 0x000000ffff0c7224 */ /* 0x000fe200078e00ff */
[----:B------:R-:W-:Y:S01]  /*ed10*/  MOV R15, 0xffffffff ;  /* 0xffffffff000f7802 */ /* 0x000fe20000000f00 */
[----:B------:R-:W-:Y:S01]  /*ed20*/  IMAD.MOV.U32 R11, RZ, RZ, 0x1f ;  /* 0x0000001fff0b7424 */ /* 0x000fe200078e00ff */
[----:B0-----:R-:W-:-:S04]  /*ed30*/  SHF.R.U32.HI R7, RZ, 0x5, R7 ;  /* 0x00000005ff077819 */ /* 0x001fc80000011607 */
[----:B------:R-:W-:-:S05]  /*ed40*/  LOP3.LUT R7, R7, 0x3, RZ, 0xc0, !PT ;  /* 0x0000000307077812 */ /* 0x000fca00078ec0ff */
[----:B------:R-:W-:-:S07]  /*ed50*/  IMAD.MOV.U32 R13, RZ, RZ, R7 ;  /* 0x000000ffff0d7224 */ /* 0x000fce00078e0007 */
[----:B------:R-:W-:Y:S05]  /*ed60*/  WARPSYNC.COLLECTIVE R15, `(.L_x_387) ;  /* 0x000000000f087348 */ /* 0x000fea0003c00000 */
[----:B------:R0:W1:Y:S02]  /*ed70*/  SHFL.IDX P6, R14, R13, R12, R11 ;  /* 0x0000000c0d0e7389 */ /* 0x00006400000c000b */
[----:B01----:R-:W-:Y:S01]  /*ed80*/  ENDCOLLECTIVE ;  /* 0x000000000000791b */ /* 0x003fe20003800000 */
.L_x_387:
[----:B------:R-:W-:Y:S05]  /*ed90*/  BSYNC B0 ;  /* 0x0000000000007941 */ /* 0x000fea0003800000 */
.L_x_386:
[----:B------:R-:W-:Y:S05]  /*eda0*/  BRA `(.L_x_388) ;  /* 0xffffffc800287947 */ /* 0x000fea000383ffff */
.L_x_319:
[----:B------:R-:W-:Y:S01]  /*edb0*/  BSSY B0, `(.L_x_389) ;  /* 0x0000006000007945 */ /* 0x000fe20003800000 */
[----:B------:R-:W-:-:S07]  /*edc0*/  IMAD.MOV.U32 R15, RZ, RZ, -0x1 ;  /* 0xffffffffff0f7424 */ /* 0x000fce00078e00ff */
[----:B------:R-:W-:Y:S05]  /*edd0*/  WARPSYNC.COLLECTIVE R15, `(.L_x_390) ;  /* 0x000000000f0c7348 */ /* 0x000fea0003c00000 */
[----:B------:R-:W-:Y:S02]  /*ede0*/  ELECT P6, UR62, PT ;  /* 0x00000000003e782f */ /* 0x000fe400038c0000 */
[----:B------:R-:W-:Y:S01]  /*edf0*/  MOV R14, UR62 ;  /* 0x0000003e000e7c02 */ /* 0x000fe20008000f00 */
[----:B------:R-:W-:Y:S10]  /*ee00*/  ENDCOLLECTIVE ;  /* 0x000000000000791b */ /* 0x000ff40003800000 */
.L_x_390:
[----:B------:R-:W-:Y:S05]  /*ee10*/  BSYNC B0 ;  /* 0x0000000000007941 */ /* 0x000fea0003800000 */
.L_x_389:
[----:B------:R-:W-:Y:S05]  /*ee20*/  BRA `(.L_x_391) ;  /* 0xffffffc800207947 */ /* 0x000fea000383ffff */
.L_x_322:
[----:B0-----:R0:W1:Y:S02]  /*ee30*/  SYNCS.PHASECHK.TRANS64.TRYWAIT P0, [R8+URZ+0x34840], R9 ;  /* 0x03484009080075a7 */ /* 0x001064000800017f */
[----:B-1----:R-:W-:Y:S05]  /*ee40*/  @!P0 NANOSLEEP.SYNCS 0x989680 ;  /* 0x009896800000895d */ /* 0x002fea0003900000 */
[----:B------:R-:W1:Y:S02]  /*ee50*/  @!P0 SYNCS.PHASECHK.TRANS64 P0, [R8+URZ+0x34840], R9 ;  /* 0x03484009080085a7 */ /* 0x000e64000800007f */
[----:B-1----:R-:W-:Y:S05]  /*ee60*/  @!P0 BRA `(.L_x_322) ;  /* 0xfffffffc00f08947 */ /* 0x002fea000383ffff */
[----:B------:R-:W-:Y:S05]  /*ee70*/  BRA `(.L_x_392) ;  /* 0xffffffc800947947 */ /* 0x000fea000383ffff */
.L_x_325:
[----:B0-----:R-:W0:Y:S01]  /*ee80*/  S2R R9, SR_CgaCtaId ;  /* 0x0000000000097919 */ /* 0x001e220000008800 */
[----:B------:R-:W-:-:S04]  /*ee90*/  MOV R8, 0x400 ;  /* 0x0000040000087802 */ /* 0x000fc80000000f00 */
[----:B0-----:R-:W-:-:S04]  /*eea0*/  LEA R8, R9, R8, 0x18 ;  /* 0x0000000809087211 */ /* 0x001fc800078ec0ff */
[----:B------:R0:W1:Y:S03]  /*eeb0*/  SYNCS.PHASECHK.TRANS64.TRYWAIT P0, [R8+URZ+0x34820], R6 ;  /* 0x03482006080075a7 */ /* 0x000066000800017f */
[----:B-1----:R-:W-:Y:S05]  /*eec0*/  @!P0 NANOSLEEP.SYNCS 0x989680 ;  /* 0x009896800000895d */ /* 0x002fea0003900000 */
[----:B------:R-:W1:Y:S02]  /*eed0*/  @!P0 SYNCS.PHASECHK.TRANS64 P0, [R8+URZ+0x34820], R6 ;  /* 0x03482006080085a7 */ /* 0x000e64000800007f */
[----:B-1----:R-:W-:Y:S05]  /*eee0*/  @!P0 BRA `(.L_x_325) ;  /* 0xfffffffc00e48947 */ /* 0x002fea000383ffff */
[----:B------:R-:W-:Y:S05]  /*eef0*/  BRA `(.L_x_393) ;  /* 0xffffffcc00e47947 */ /* 0x000fea000383ffff */
.L_x_333:
[----:B0-----:R0:W1:Y:S02]  /*ef00*/  SYNCS.PHASECHK.TRANS64.TRYWAIT P0, [R2+URZ+0x34840], R3 ;  /* 0x03484003020075a7 */ /* 0x001064000800017f */
[----:B-1----:R-:W-:Y:S05]  /*ef10*/  @!P0 NANOSLEEP.SYNCS 0x989680 ;  /* 0x009896800000895d */ /* 0x002fea0003900000 */
[----:B------:R-:W1:Y:S02]  /*ef20*/  @!P0 SYNCS.PHASECHK.TRANS64 P0, [R2+URZ+0x34840], R3 ;  /* 0x03484003020085a7 */ /* 0x000e64000800007f */
[----:B-1----:R-:W-:Y:S05]  /*ef30*/  @!P0 BRA `(.L_x_333) ;  /* 0xfffffffc00f08947 */ /* 0x002fea000383ffff */
[----:B------:R-:W-:Y:S05]  /*ef40*/  BRA `(.L_x_394) ;  /* 0xffffffd000a47947 */ /* 0x000fea000383ffff */
.L_x_335:
[----:B0-----:R0:W1:Y:S02]  /*ef50*/  SYNCS.PHASECHK.TRANS64.TRYWAIT P0, [R3+URZ+0x60], R2 ;  /* 0x00006002030075a7 */ /* 0x001064000800017f */
[----:B-1----:R-:W-:Y:S05]  /*ef60*/  @!P0 NANOSLEEP.SYNCS 0x989680 ;  /* 0x009896800000895d */ /* 0x002fea0003900000 */
[----:B------:R-:W1:Y:S02]  /*ef70*/  @!P0 SYNCS.PHASECHK.TRANS64 P0, [R3+URZ+0x60], R2 ;  /* 0x00006002030085a7 */ /* 0x000e64000800007f */
[----:B-1----:R-:W-:Y:S05]  /*ef80*/  @!P0 BRA `(.L_x_335) ;  /* 0xfffffffc00f08947 */ /* 0x002fea000383ffff */
[----:B------:R-:W-:Y:S05]  /*ef90*/  BRA `(.L_x_395) ;  /* 0xffffffd400507947 */ /* 0x000fea000383ffff */
.L_x_340:
[----:B-1----:R1:W2:Y:S02]  /*efa0*/  SYNCS.PHASECHK.TRANS64.TRYWAIT P0, [R2+URZ+0x34840], R3 ;  /* 0x03484003020075a7 */ /* 0x0022a4000800017f */
[----:B--2---:R-:W-:Y:S05]  /*efb0*/  @!P0 NANOSLEEP.SYNCS 0x989680 ;  /* 0x009896800000895d */ /* 0x004fea0003900000 */
[----:B------:R-:W2:Y:S02]  /*efc0*/  @!P0 SYNCS.PHASECHK.TRANS64 P0, [R2+URZ+0x34840], R3 ;  /* 0x03484003020085a7 */ /* 0x000ea4000800007f */
[----:B--2---:R-:W-:Y:S05]  /*efd0*/  @!P0 BRA `(.L_x_340) ;  /* 0xfffffffc00f08947 */ /* 0x004fea000383ffff */
[----:B------:R-:W-:Y:S05]  /*efe0*/  BRA `(.L_x_396) ;  /* 0xffffffd800b47947 */ /* 0x000fea000383ffff */
.L_x_342:
[----:B0-----:R0:W1:Y:S02]  /*eff0*/  SYNCS.PHASECHK.TRANS64.TRYWAIT P1, [R2+URZ+0x60], R3 ;  /* 0x00006003020075a7 */ /* 0x001064000802017f */
[----:B-1----:R-:W-:Y:S05]  /*f000*/  @!P1 NANOSLEEP.SYNCS 0x989680 ;  /* 0x009896800000995d */ /* 0x002fea0003900000 */
[----:B------:R-:W1:Y:S02]  /*f010*/  @!P1 SYNCS.PHASECHK.TRANS64 P1, [R2+URZ+0x60], R3 ;  /* 0x00006003020095a7 */ /* 0x000e64000802007f */
[----:B-1----:R-:W-:Y:S05]  /*f020*/  @!P1 BRA `(.L_x_342) ;  /* 0xfffffffc00f09947 */ /* 0x002fea000383ffff */
[----:B------:R-:W-:Y:S05]  /*f030*/  BRA `(.L_x_397) ;  /* 0xffffffdc00607947 */ /* 0x000fea000383ffff */
.L_x_347:
[----:B--2---:R2:W3:Y:S02]  /*f040*/  SYNCS.PHASECHK.TRANS64.TRYWAIT P0, [R2+URZ+0x34840], R3 ;  /* 0x03484003020075a7 */ /* 0x0044e4000800017f */
[----:B---3--:R-:W-:Y:S05]  /*f050*/  @!P0 NANOSLEEP.SYNCS 0x989680 ;  /* 0x009896800000895d */ /* 0x008fea0003900000 */
[----:B------:R-:W3:Y:S02]  /*f060*/  @!P0 SYNCS.PHASECHK.TRANS64 P0, [R2+URZ+0x34840], R3 ;  /* 0x03484003020085a7 */ /* 0x000ee4000800007f */
[----:B---3--:R-:W-:Y:S05]  /*f070*/  @!P0 BRA `(.L_x_347) ;  /* 0xfffffffc00f08947 */ /* 0x008fea000383ffff */
[----:B------:R-:W-:Y:S05]  /*f080*/  BRA `(.L_x_398) ;  /* 0xffffffe000847947 */ /* 0x000fea000383ffff */
.L_x_349:
[----:B0-----:R0:W1:Y:S02]  /*f090*/  SYNCS.PHASECHK.TRANS64.TRYWAIT P1, [R2+URZ+0x60], R8 ;  /* 0x00006008020075a7 */ /* 0x001064000802017f */
[----:B-1----:R-:W-:Y:S05]  /*f0a0*/  @!P1 NANOSLEEP.SYNCS 0x989680 ;  /* 0x009896800000995d */ /* 0x002fea0003900000 */
[----:B------:R-:W1:Y:S02]  /*f0b0*/  @!P1 SYNCS.PHASECHK.TRANS64 P1, [R2+URZ+0x60], R8 ;  /* 0x00006008020095a7 */ /* 0x000e64000802007f */
[----:B-1----:R-:W-:Y:S05]  /*f0c0*/  @!P1 BRA `(.L_x_349) ;  /* 0xfffffffc00f09947 */ /* 0x002fea000383ffff */
[----:B------:R-:W-:Y:S05]  /*f0d0*/  BRA `(.L_x_399) ;  /* 0xffffffe400347947 */ /* 0x000fea000383ffff */
.L_x_356:
[----:B-1----:R1:W2:Y:S02]  /*f0e0*/  SYNCS.PHASECHK.TRANS64.TRYWAIT P0, [R3+URZ+0x34860], R0 ;  /* 0x03486000030075a7 */ /* 0x0022a4000800017f */
[----:B--2---:R-:W-:Y:S05]  /*f0f0*/  @!P0 NANOSLEEP.SYNCS 0x989680 ;  /* 0x009896800000895d */ /* 0x004fea0003900000 */
[----:B------:R-:W2:Y:S02]  /*f100*/  @!P0 SYNCS.PHASECHK.TRANS64 P0, [R3+URZ+0x34860], R0 ;  /* 0x03486000030085a7 */ /* 0x000ea4000800007f */
[----:B--2---:R-:W-:Y:S05]  /*f110*/  @!P0 BRA `(.L_x_356) ;  /* 0xfffffffc00f08947 */ /* 0x004fea000383ffff */
[----:B------:R-:W-:Y:S05]  /*f120*/  BRA `(.L_x_400) ;  /* 0xffffffe800447947 */ /* 0x000fea000383ffff */
.L_x_358:
[----:B------:R-:W-:Y:S01]  /*f130*/  BSSY B0, `(.L_x_401) ;  /* 0x0000008000007945 */ /* 0x000fe20003800000 */
[----:B0-----:R-:W-:Y:S02]  /*f140*/  IMAD.MOV.U32 R13, RZ, RZ, R16 ;  /* 0x000000ffff0d7224 */ /* 0x001fe400078e0010 */
[----:B------:R-:W-:Y:S02]  /*f150*/  IMAD.MOV.U32 R12, RZ, RZ, RZ ;  /* 0x000000ffff0c7224 */ /* 0x000fe400078e00ff */
[----:B------:R-:W-:Y:S02]  /*f160*/  IMAD.MOV.U32 R11, RZ, RZ, 0x1f ;  /* 0x0000001fff0b7424 */ /* 0x000fe400078e00ff */
[----:B------:R-:W-:-:S07]  /*f170*/  IMAD.MOV.U32 R15, RZ, RZ, -0x1 ;  /* 0xffffffffff0f7424 */ /* 0x000fce00078e00ff */
[----:B-1----:R-:W-:Y:S05]  /*f180*/  WARPSYNC.COLLECTIVE R15, `(.L_x_402) ;  /* 0x000000000f087348 */ /* 0x002fea0003c00000 */
[----:B------:R0:W2:Y:S02]  /*f190*/  SHFL.IDX P6, R14, R13, R12, R11 ;  /* 0x0000000c0d0e7389 */ /* 0x0000a400000c000b */
[----:B012---:R-:W-:Y:S01]  /*f1a0*/  ENDCOLLECTIVE ;  /* 0x000000000000791b */ /* 0x007fe20003800000 */
.L_x_402:
[----:B------:R-:W-:Y:S05]  /*f1b0*/  BSYNC B0 ;  /* 0x0000000000007941 */ /* 0x000fea0003800000 */
.L_x_401:
[----:B------:R-:W-:Y:S01]  /*f1c0*/  MOV R13, R16 ;  /* 0x00000010000d7202 */ /* 0x000fe20000000f00 */
[----:B------:R-:W-:Y:S02]  /*f1d0*/  IMAD.MOV.U32 R12, RZ, RZ, 0x1 ;  /* 0x00000001ff0c7424 */ /* 0x000fe400078e00ff */
[----:B------:R-:W-:Y:S02]  /*f1e0*/  IMAD.MOV.U32 R11, RZ, RZ, 0x1f ;  /* 0x0000001fff0b7424 */ /* 0x000fe400078e00ff */
[----:B------:R-:W-:Y:S02]  /*f1f0*/  IMAD.MOV.U32 R15, RZ, RZ, -0x1 ;  /* 0xffffffffff0f7424 */ /* 0x000fe400078e00ff */
[----:B------:R-:W-:-:S07]  /*f200*/  IMAD.MOV.U32 R4, RZ, RZ, R14 ;  /* 0x000000ffff047224 */ /* 0x000fce00078e000e */
[----:B------:R-:W-:Y:S05]  /*f210*/  WARPSYNC.COLLECTIVE R15, `(.L_x_403) ;  /* 0x000000000f087348 */ /* 0x000fea0003c00000 */
[----:B------:R0:W1:Y:S02]  /*f220*/  SHFL.IDX P6, R14, R13, R12, R11 ;  /* 0x0000000c0d0e7389 */ /* 0x00006400000c000b */
[----:B01----:R-:W-:Y:S01]  /*f230*/  ENDCOLLECTIVE ;  /* 0x000000000000791b */ /* 0x003fe20003800000 */
.L_x_403:
[----:B------:R-:W-:Y:S01]  /*f240*/  IMAD.MOV.U32 R5, RZ, RZ, R14 ;  /* 0x000000ffff057224 */ /* 0x000fe200078e000e */
[----:B------:R-:W-:Y:S06]  /*f250*/  BRA `(.L_x_404) ;  /* 0xffffffe800d07947 */ /* 0x000fec000383ffff */
.L_x_361:
[----:B------:R-:W-:Y:S01]  /*f260*/  BSSY B0, `(.L_x_405) ;  /* 0x0000008000007945 */ /* 0x000fe20003800000 */
[----:B-----5:R-:W-:Y:S01]  /*f270*/  IMAD.MOV.U32 R13, RZ, RZ, R3 ;  /* 0x000000ffff0d7224 */ /* 0x020fe200078e0003 */
[----:B------:R-:W-:Y:S01]  /*f280*/  MOV R11, RZ ;  /* 0x000000ff000b7202 */ /* 0x000fe20000000f00 */
[----:B------:R-:W-:Y:S02]  /*f290*/  IMAD.MOV.U32 R12, RZ, RZ, 0x1 ;  /* 0x00000001ff0c7424 */ /* 0x000fe400078e00ff */
[----:B------:R-:W-:-:S07]  /*f2a0*/  IMAD.MOV.U32 R15, RZ, RZ, -0x1 ;  /* 0xffffffffff0f7424 */ /* 0x000fce00078e00ff */
[----:B0-234-:R-:W-:Y:S05]  /*f2b0*/  WARPSYNC.COLLECTIVE R15, `(.L_x_406) ;  /* 0x000000000f087348 */ /* 0x01dfea0003c00000 */
[----:B------:R1:W0:Y:S02]  /*f2c0*/  SHFL.UP P6, R14, R13, R12, R11 ;  /* 0x0400000c0d0e7389 */ /* 0x00022400000c000b */
[----:B01234-:R-:W-:Y:S01]  /*f2d0*/  ENDCOLLECTIVE ;  /* 0x000000000000791b */ /* 0x01ffe20003800000 */
.L_x_406:
[----:B------:R-:W-:Y:S05]  /*f2e0*/  BSYNC B0 ;  /* 0x0000000000007941 */ /* 0x000fea0003800000 */
.L_x_405:
[C---:B------:R-:W-:Y:S01]  /*f2f0*/  ISETP.NE.AND P0, PT, R9.reuse, RZ, PT ;  /* 0x000000ff0900720c */ /* 0x040fe20003f05270 */
[----:B------:R-:W-:Y:S02]  /*f300*/  IMAD.MOV.U32 R12, RZ, RZ, 0x2 ;  /* 0x00000002ff0c7424 */ /* 0x000fe400078e00ff */
[----:B------:R-:W-:Y:S01]  /*f310*/  IMAD.MOV.U32 R11, RZ, RZ, RZ ;  /* 0x000000ffff0b7224 */ /* 0x000fe200078e00ff */
[----:B------:R-:W-:Y:S01]  /*f320*/  SEL R14, R14, RZ, P0 ;  /* 0x000000ff0e0e7207 */ /* 0x000fe20000000000 */
[----:B------:R-:W-:Y:S01]  /*f330*/  IMAD.MOV.U32 R15, RZ, RZ, -0x1 ;  /* 0xffffffffff0f7424 */ /* 0x000fe200078e00ff */
[----:B------:R-:W-:-:S03]  /*f340*/  ISETP.GE.U32.AND P0, PT, R9, 0x2, PT ;  /* 0x000000020900780c */ /* 0x000fc60003f06070 */
[----:B------:R-:W-:-:S10]  /*f350*/  IMAD.IADD R13, R3, 0x1, R14 ;  /* 0x00000001030d7824 */ /* 0x000fd400078e020e */
[----:B------:R-:W-:Y:S05]  /*f360*/  WARPSYNC.COLLECTIVE R15, `(.L_x_407) ;  /* 0x000000000f087348 */ /* 0x000fea0003c00000 */
[----:B------:R0:W1:Y:S02]  /*f370*/  SHFL.UP P6, R14, R13, R12, R11 ;  /* 0x0400000c0d0e7389 */ /* 0x00006400000c000b */
[----:B01----:R-:W-:Y:S01]  /*f380*/  ENDCOLLECTIVE ;  /* 0x000000000000791b */ /* 0x003fe20003800000 */
.L_x_407:
[----:B------:R-:W-:Y:S01]  /*f390*/  IMAD.MOV.U32 R12, RZ, RZ, 0x4 ;  /* 0x00000004ff0c7424 */ /* 0x000fe200078e00ff */
[----:B------:R-:W-:Y:S02]  /*f3a0*/  SEL R6, R14, RZ, P0 ;  /* 0x000000ff0e067207 */ /* 0x000fe40000000000 */
[----:B------:R-:W-:-:S03]  /*f3b0*/  ISETP.GE.U32.AND P0, PT, R9, 0x4, PT ;  /* 0x000000040900780c */ /* 0x000fc60003f06070 */
[----:B------:R-:W-:-:S05]  /*f3c0*/  IMAD.IADD R6, R13, 0x1, R6 ;  /* 0x000000010d067824 */ /* 0x000fca00078e0206 */
[----:B------:R-:W-:-:S07]  /*f3d0*/  MOV R13, R6 ;  /* 0x00000006000d7202 */ /* 0x000fce0000000f00 */
[----:B------:R-:W-:Y:S05]  /*f3e0*/  WARPSYNC.COLLECTIVE R15, `(.L_x_408) ;  /* 0x000000000f087348 */ /* 0x000fea0003c00000 */
[----:B------:R0:W1:Y:S02]  /*f3f0*/  SHFL.UP P6, R14, R13, R12, R11 ;  /* 0x0400000c0d0e7389 */ /* 0x00006400000c000b */
[----:B01----:R-:W-:Y:S01]  /*f400*/  ENDCOLLECTIVE ;  /* 0x000000000000791b */ /* 0x003fe20003800000 */
.L_x_408:
[----:B------:R-:W-:Y:S01]  /*f410*/  IMAD.MOV.U32 R12, RZ, RZ, 0x8 ;  /* 0x00000008ff0c7424 */ /* 0x000fe200078e00ff */
[----:B------:R-:W-:Y:S02]  /*f420*/  SEL R7, R14, RZ, P0 ;  /* 0x000000ff0e077207 */ /* 0x000fe40000000000 */
[----:B------:R-:W-:-:S03]  /*f430*/  ISETP.GE.U32.AND P0, PT, R9, 0x8, PT ;  /* 0x000000080900780c */ /* 0x000fc60003f06070 */
[----:B------:R-:W-:-:S04]  /*f440*/  IMAD.IADD R7, R6, 0x1, R7 ;  /* 0x0000000106077824 */ /* 0x000fc800078e0207 */
[----:B------:R-:W-:-:S07]  /*f450*/  IMAD.MOV.U32 R13, RZ, RZ, R7 ;  /* 0x000000ffff0d7224 */ /* 0x000fce00078e0007 */
[----:B------:R-:W-:Y:S05]  /*f460*/  WARPSYNC.COLLECTIVE R15, `(.L_x_409) ;  /* 0x000000000f087348 */ /* 0x000fea0003c00000 */
[----:B------:R0:W1:Y:S02]  /*f470*/  SHFL.UP P6, R14, R13, R12, R11 ;  /* 0x0400000c0d0e7389 */ /* 0x00006400000c000b */
[----:B01----:R-:W-:Y:S01]  /*f480*/  ENDCOLLECTIVE ;  /* 0x000000000000791b */ /* 0x003fe20003800000 */
.L_x_409:
[----:B------:R-:W-:Y:S02]  /*f490*/  MOV R12, 0x10 ;  /* 0x00000010000c7802 */ /* 0x000fe40000000f00 */
[----:B------:R-:W-:Y:S02]  /*f4a0*/  SEL R8, R14, RZ, P0 ;  /* 0x000000ff0e087207 */ /* 0x000fe40000000000 */
[----:B------:R-:W-:-:S03]  /*f4b0*/  ISETP.GE.U32.AND P0, PT, R9, 0x10, PT ;  /* 0x000000100900780c */ /* 0x000fc60003f06070 */
[----:B------:R-:W-:-:S04]  /*f4c0*/  IMAD.IADD R8, R7, 0x1, R8 ;  /* 0x0000000107087824 */ /* 0x000fc800078e0208 */
[----:B------:R-:W-:-:S07]  /*f4d0*/  IMAD.MOV.U32 R13, RZ, RZ, R8 ;  /* 0x000000ffff0d7224 */ /* 0x000fce00078e0008 */
[----:B------:R-:W-:Y:S05]  /*f4e0*/  WARPSYNC.COLLECTIVE R15, `(.L_x_410) ;  /* 0x000000000f087348 */ /* 0x000fea0003c00000 */
[----:B------:R0:W1:Y:S02]  /*f4f0*/  SHFL.UP P6, R14, R13, R12, R11 ;  /* 0x0400000c0d0e7389 */ /* 0x00006400000c000b */
[----:B01----:R-:W-:Y:S01]  /*f500*/  ENDCOLLECTIVE ;  /* 0x000000000000791b */ /* 0x003fe20003800000 */
.L_x_410:
[----:B------:R-:W-:Y:S02]  /*f510*/  IMAD.MOV.U32 R12, RZ, RZ, 0x1f ;  /* 0x0000001fff0c7424 */ /* 0x000fe400078e00ff */
[----:B------:R-:W-:Y:S01]  /*f520*/  IMAD.MOV.U32 R11, RZ, RZ, 0x1f ;  /* 0x0000001fff0b7424 */ /* 0x000fe200078e00ff */
[----:B------:R-:W-:-:S05]  /*f530*/  SEL R7, R14, RZ, P0 ;  /* 0x000000ff0e077207 */ /* 0x000fca0000000000 */
[----:B------:R-:W-:-:S04]  /*f540*/  IMAD.IADD R2, R8, 0x1, R7 ;  /* 0x0000000108027824 */ /* 0x000fc800078e0207 */
[----:B------:R-:W-:-:S07]  /*f550*/  IMAD.MOV.U32 R13, RZ, RZ, R2 ;  /* 0x000000ffff0d7224 */ /* 0x000fce00078e0002 */
[----:B------:R-:W-:Y:S05]  /*f560*/  WARPSYNC.COLLECTIVE R15, `(.L_x_411) ;  /* 0x000000000f087348 */ /* 0x000fea0003c00000 */
[----:B------:R0:W1:Y:S02]  /*f570*/  SHFL.IDX P6, R14, R13, R12, R11 ;  /* 0x0000000c0d0e7389 */ /* 0x00006400000c000b */
[----:B01----:R-:W-:Y:S01]  /*f580*/  ENDCOLLECTIVE ;  /* 0x000000000000791b */ /* 0x003fe20003800000 */
.L_x_411:
[----:B------:R-:W-:Y:S05]  /*f590*/  BRA `(.L_x_412) ;  /* 0xffffffe800987947 */ /* 0x000fea000383ffff */
.L_x_366:
[----:B------:R-:W-:Y:S01]  /*f5a0*/  BSSY B0, `(.L_x_413) ;  /* 0x0000008000007945 */ /* 0x000fe20003800000 */
[----:B-----5:R-:W-:Y:S01]  /*f5b0*/  IMAD.MOV.U32 R13, RZ, RZ, R3 ;  /* 0x000000ffff0d7224 */ /* 0x020fe200078e0003 */
[----:B------:R-:W-:Y:S01]  /*f5c0*/  MOV R11, RZ ;  /* 0x000000ff000b7202 */ /* 0x000fe20000000f00 */
[----:B------:R-:W-:Y:S02]  /*f5d0*/  IMAD.MOV.U32 R12, RZ, RZ, 0x1 ;  /* 0x00000001ff0c7424 */ /* 0x000fe400078e00ff */
[----:B------:R-:W-:-:S07]  /*f5e0*/  IMAD.MOV.U32 R15, RZ, RZ, -0x1 ;  /* 0xffffffffff0f7424 */ /* 0x000fce00078e00ff */
[----:B0-----:R-:W-:Y:S05]  /*f5f0*/  WARPSYNC.COLLECTIVE R15, `(.L_x_414) ;  /* 0x000000000f087348 */ /* 0x001fea0003c00000 */
[----:B------:R1:W2:Y:S02]  /*f600*/  SHFL.UP P6, R14, R13, R12, R11 ;  /* 0x0400000c0d0e7389 */ /* 0x0002a400000c000b */
[----:B012---:R-:W-:Y:S01]  /*f610*/  ENDCOLLECTIVE ;  /* 0x000000000000791b */ /* 0x007fe20003800000 */
.L_x_414:
[----:B------:R-:W-:Y:S05]  /*f620*/  BSYNC B0 ;  /* 0x0000000000007941 */ /* 0x000fea0003800000 */
.L_x_413:
[----:B------:R-:W-:Y:S01]  /*f630*/  ISETP.NE.AND P0, PT, R8, RZ, PT ;  /* 0x000000ff0800720c */ /* 0x000fe20003f05270 */
        /* <DEDUP_REMOVED lines=9> */
.L_x_415:
        /* <DEDUP_REMOVED lines=8> */
.L_x_416:
        /* <DEDUP_REMOVED lines=8> */
.L_x_417:
        /* <DEDUP_REMOVED lines=8> */
.L_x_418:
        /* <DEDUP_REMOVED lines=8> */
.L_x_419:
[----:B------:R-:W-:Y:S05]  /*f8d0*/  BRA `(.L_x_420) ;  /* 0xffffffe800807947 */ /* 0x000fea000383ffff */
.L_x_368:
[----:B------:R-:W-:Y:S01]  /*f8e0*/  BSSY B0, `(.L_x_421) ;  /* 0x0000006000007945 */ /* 0x000fe20003800000 */
[----:B------:R-:W-:Y:S01]  /*f8f0*/  PLOP3.LUT P6, PT, P6, PT, PT, 0x8, 0x0 ;  /* 0x000000000000781c */ /* 0x000fe200037ce170 */
[----:B------:R-:W-:-:S12]  /*f900*/  IMAD.MOV.U32 R15, RZ, RZ, -0x1 ;  /* 0xffffffffff0f7424 */ /* 0x000fd800078e00ff */
[----:B0-----:R-:W-:Y:S05]  /*f910*/  WARPSYNC.COLLECTIVE R15, `(.L_x_422) ;  /* 0x000000000f087348 */ /* 0x001fea0003c00000 */
[----:B------:R-:W-:Y:S01]  /*f920*/  VOTE.ANY R14, PT, P6 ;  /* 0x00000000000e7806 */ /* 0x000fe200030e0100 */
[----:B0-----:R-:W-:Y:S06]  /*f930*/  ENDCOLLECTIVE ;  /* 0x000000000000791b */ /* 0x001fec0003800000 */
.L_x_422:
[----:B------:R-:W-:Y:S05]  /*f940*/  BSYNC B0 ;  /* 0x0000000000007941 */ /* 0x000fea0003800000 */
.L_x_421:
[----:B------:R-:W-:Y:S01]  /*f950*/  IMAD.MOV.U32 R7, RZ, RZ, R14 ;  /* 0x000000ffff077224 */ /* 0x000fe200078e000e */
[----:B------:R-:W-:Y:S01]  /*f960*/  MOV R13, R3 ;  /* 0x00000003000d7202 */ /* 0x000fe20000000f00 */
[----:B------:R-:W-:Y:S02]  /*f970*/  IMAD.MOV.U32 R11, RZ, RZ, 0x1f ;  /* 0x0000001fff0b7424 */ /* 0x000fe400078e00ff */
[----:B------:R-:W0:Y:S01]  /*f980*/  POPC R5, R7 ;  /* 0x0000000700057309 */ /* 0x000e220000000000 */
[----:B------:R-:W-:Y:S02]  /*f990*/  IMAD.MOV.U32 R15, RZ, RZ, -0x1 ;  /* 0xffffffffff0f7424 */ /* 0x000fe400078e00ff */
[----:B0-----:R-:W-:-:S07]  /*f9a0*/  IMAD.MOV.U32 R12, RZ, RZ, R5 ;  /* 0x000000ffff0c7224 */ /* 0x001fce00078e0005 */
[----:B------:R-:W-:Y:S05]  /*f9b0*/  WARPSYNC.COLLECTIVE R15, `(.L_x_423) ;  /* 0x000000000f087348 */ /* 0x000fea0003c00000 */
[----:B------:R0:W1:Y:S02]  /*f9c0*/  SHFL.IDX P6, R14, R13, R12, R11 ;  /* 0x0000000c0d0e7389 */ /* 0x00006400000c000b */
[----:B01----:R-:W-:Y:S01]  /*f9d0*/  ENDCOLLECTIVE ;  /* 0x000000000000791b */ /* 0x003fe20003800000 */
.L_x_423:
[----:B------:R-:W-:Y:S01]  /*f9e0*/  IMAD.MOV.U32 R17, RZ, RZ, R14 ;  /* 0x000000ffff117224 */ /* 0x000fe200078e000e */
[----:B------:R-:W-:Y:S06]  /*f9f0*/  BRA `(.L_x_424) ;  /* 0xffffffe800707947 */ /* 0x000fec000383ffff */
.L_x_370:
[----:B------:R-:W-:Y:S01]  /*fa00*/  BSSY B0, `(.L_x_425) ;  /* 0x0000007000007945 */ /* 0x000fe20003800000 */
[----:B------:R-:W-:Y:S01]  /*fa10*/  IMAD.MOV.U32 R13, RZ, RZ, R2 ;  /* 0x000000ffff0d7224 */ /* 0x000fe200078e0002 */
[----:B------:R-:W-:Y:S01]  /*fa20*/  MOV R15, 0xffffffff ;  /* 0xffffffff000f7802 */ /* 0x000fe20000000f00 */
[----:B------:R-:W-:-:S07]  /*fa30*/  IMAD.MOV.U32 R11, RZ, RZ, 0x1f ;  /* 0x0000001fff0b7424 */ /* 0x000fce00078e00ff */
[----:B012---:R-:W-:Y:S05]  /*fa40*/  WARPSYNC.COLLECTIVE R15, `(.L_x_426) ;  /* 0x000000000f087348 */ /* 0x007fea0003c00000 */
[----:B------:R3:W4:Y:S02]  /*fa50*/  SHFL.IDX P6, R14, R13, R12, R11 ;  /* 0x0000000c0d0e7389 */ /* 0x00072400000c000b */
[----:B01234-:R-:W-:Y:S01]  /*fa60*/  ENDCOLLECTIVE ;  /* 0x000000000000791b */ /* 0x01ffe20003800000 */
.L_x_426:
[----:B------:R-:W-:Y:S05]  /*fa70*/  BSYNC B0 ;  /* 0x0000000000007941 */ /* 0x000fea0003800000 */
.L_x_425:
[----:B------:R-:W-:Y:S05]  /*fa80*/  BRA `(.L_x_369) ;  /* 0xffffffe800687947 */ /* 0x000fea000383ffff */
.L_x_374:
[----:B0-----:R0:W1:Y:S02]  /*fa90*/  SYNCS.PHASECHK.TRANS64.TRYWAIT P0, [R0+URZ+0x34820], R3 ;  /* 0x03482003000075a7 */ /* 0x001064000800017f */
[----:B-1----:R-:W-:Y:S05]  /*faa0*/  @!P0 NANOSLEEP.SYNCS 0x989680 ;  /* 0x009896800000895d */ /* 0x002fea0003900000 */
[----:B------:R-:W1:Y:S02]  /*fab0*/  @!P0 SYNCS.PHASECHK.TRANS64 P0, [R0+URZ+0x34820], R3 ;  /* 0x03482003000085a7 */ /* 0x000e64000800007f */
[----:B-1----:R-:W-:Y:S05]  /*fac0*/  @!P0 BRA `(.L_x_374) ;  /* 0xfffffffc00f08947 */ /* 0x002fea000383ffff */
[----:B------:R-:W-:Y:S05]  /*fad0*/  BRA `(.L_x_427) ;  /* 0xffffffec004c7947 */ /* 0x000fea000383ffff */
.L_x_375:
[----:B------:R-:W1:Y:S01]  /*fae0*/  S2R R2, SR_TID.X ;  /* 0x0000000000027919 */ /* 0x000e620000002100 */
[----:B------:R-:W-:Y:S01]  /*faf0*/  BSSY B0, `(.L_x_428) ;  /* 0x000000a000007945 */ /* 0x000fe20003800000 */
[----:B------:R-:W-:Y:S02]  /*fb00*/  IMAD.MOV.U32 R12, RZ, RZ, RZ ;  /* 0x000000ffff0c7224 */ /* 0x000fe400078e00ff */
[----:B------:R-:W-:Y:S02]  /*fb10*/  IMAD.MOV.U32 R11, RZ, RZ, 0x1f ;  /* 0x0000001fff0b7424 */ /* 0x000fe400078e00ff */
[----:B------:R-:W-:Y:S01]  /*fb20*/  IMAD.MOV.U32 R15, RZ, RZ, -0x1 ;  /* 0xffffffffff0f7424 */ /* 0x000fe200078e00ff */
[----:B-1----:R-:W-:-:S04]  /*fb30*/  SHF.R.U32.HI R2, RZ, 0x5, R2 ;  /* 0x00000005ff027819 */ /* 0x002fc80000011602 */
[----:B------:R-:W-:-:S05]  /*fb40*/  LOP3.LUT R2, R2, 0x3, RZ, 0xc0, !PT ;  /* 0x0000000302027812 */ /* 0x000fca00078ec0ff */
[----:B------:R-:W-:-:S07]  /*fb50*/  IMAD.MOV.U32 R13, RZ, RZ, R2 ;  /* 0x000000ffff0d7224 */ /* 0x000fce00078e0002 */
[----:B0-----:R-:W-:Y:S05]  /*fb60*/  WARPSYNC.COLLECTIVE R15, `(.L_x_429) ;  /* 0x000000000f087348 */ /* 0x001fea0003c00000 */
[----:B------:R1:W2:Y:S02]  /*fb70*/  SHFL.IDX P6, R14, R13, R12, R11 ;  /* 0x0000000c0d0e7389 */ /* 0x0002a400000c000b */
[----:B012---:R-:W-:Y:S01]  /*fb80*/  ENDCOLLECTIVE ;  /* 0x000000000000791b */ /* 0x007fe20003800000 */
.L_x_429:
[----:B------:R-:W-:Y:S05]  /*fb90*/  BSYNC B0 ;  /* 0x0000000000007941 */ /* 0x000fea0003800000 */
.L_x_428:
[----:B------:R-:W-:Y:S05]  /*fba0*/  BRA `(.L_x_430) ;  /* 0xffffffec00347947 */ /* 0x000fea000383ffff */
.L_x_378:
[----:B------:R-:W-:Y:S01]  /*fbb0*/  BSSY B1, `(.L_x_431) ;  /* 0x0000006000017945 */ /* 0x000fe20003800000 */
[----:B------:R-:W-:-:S07]  /*fbc0*/  IMAD.MOV.U32 R15, RZ, RZ, -0x1 ;  /* 0xffffffffff0f7424 */ /* 0x000fce00078e00ff */
[----:B01----:R-:W-:Y:S05]  /*fbd0*/  WARPSYNC.COLLECTIVE R15, `(.L_x_432) ;  /* 0x000000000f0c7348 */ /* 0x003fea0003c00000 */
[----:B------:R-:W-:Y:S02]  /*fbe0*/  ELECT P6, UR62, PT ;  /* 0x00000000003e782f */ /* 0x000fe400038c0000 */
[----:B------:R-:W-:Y:S01]  /*fbf0*/  MOV R14, UR62 ;  /* 0x0000003e000e7c02 */ /* 0x000fe20008000f00 */
[----:B01----:R-:W-:Y:S10]  /*fc00*/  ENDCOLLECTIVE ;  /* 0x000000000000791b */ /* 0x003ff40003800000 */
.L_x_432:
[----:B------:R-:W-:Y:S05]  /*fc10*/  BSYNC B1 ;  /* 0x0000000000017941 */ /* 0x000fea0003800000 */
.L_x_431:
[----:B------:R-:W-:Y:S05]  /*fc20*/  BRA `(.L_x_433) ;  /* 0xffffffec002c7947 */ /* 0x000fea000383ffff */
.L_x_380:
[----:B0-----:R0:W1:Y:S02]  /*fc30*/  SYNCS.PHASECHK.TRANS64.TRYWAIT P0, [R6+URZ], R5 ;  /* 0x00000005060075a7 */ /* 0x001064000800017f */
[----:B-1----:R-:W-:Y:S05]  /*fc40*/  @!P0 NANOSLEEP.SYNCS 0x989680 ;  /* 0x009896800000895d */ /* 0x002fea0003900000 */
[----:B------:R-:W1:Y:S02]  /*fc50*/  @!P0 SYNCS.PHASECHK.TRANS64 P0, [R6+URZ], R5 ;  /* 0x00000005060085a7 */ /* 0x000e64000800007f */
[----:B-1----:R-:W-:Y:S05]  /*fc60*/  @!P0 BRA `(.L_x_380) ;  /* 0xfffffffc00f08947 */ /* 0x002fea000383ffff */
[----:B------:R-:W-:Y:S05]  /*fc70*/  BRA `(.L_x_434) ;  /* 0xffffffec00707947 */ /* 0x000fea000383ffff */
.L_x_381:
[----:B-1----:R1:W2:Y:S02]  /*fc80*/  SYNCS.PHASECHK.TRANS64.TRYWAIT P0, [R7+URZ], R2 ;  /* 0x00000002070075a7 */ /* 0x0022a4000800017f */
[----:B--2---:R-:W-:Y:S05]  /*fc90*/  @!P0 NANOSLEEP.SYNCS 0x989680 ;  /* 0x009896800000895d */ /* 0x004fea0003900000 */
[----:B------:R-:W2:Y:S02]  /*fca0*/  @!P0 SYNCS.PHASECHK.TRANS64 P0, [R7+URZ], R2 ;  /* 0x00000002070085a7 */ /* 0x000ea4000800007f */
[----:B--2---:R-:W-:Y:S05]  /*fcb0*/  @!P0 BRA `(.L_x_381) ;  /* 0xfffffffc00f08947 */ /* 0x004fea000383ffff */
[----:B------:R-:W-:Y:S05]  /*fcc0*/  BRA `(.L_x_435) ;  /* 0xffffffec00647947 */ /* 0x000fea000383ffff */
.L_x_383:
[----:B--2---:R2:W3:Y:S02]  /*fcd0*/  SYNCS.PHASECHK.TRANS64.TRYWAIT P0, [R4+URZ], R5 ;  /* 0x00000005040075a7 */ /* 0x0044e4000800017f */
[----:B---3--:R-:W-:Y:S05]  /*fce0*/  @!P0 NANOSLEEP.SYNCS 0x989680 ;  /* 0x009896800000895d */ /* 0x008fea0003900000 */
[----:B------:R-:W3:Y:S02]  /*fcf0*/  @!P0 SYNCS.PHASECHK.TRANS64 P0, [R4+URZ], R5 ;  /* 0x00000005040085a7 */ /* 0x000ee4000800007f */
[----:B---3--:R-:W-:Y:S05]  /*fd00*/  @!P0 BRA `(.L_x_383) ;  /* 0xfffffffc00f08947 */ /* 0x008fea000383ffff */
[----:B------:R-:W-:Y:S05]  /*fd10*/  BRA `(.L_x_436) ;  /* 0xffffffec006c7947 */ /* 0x000fea000383ffff */
.L_x_437:
        /* <DEDUP_REMOVED lines=14> */
.L_x_2658:


//--------------------- .text._ZN7cutlass13device_kernelIN5flash11enable_sm90INS1_16FlashAttnFwdSm90INS1_25CollectiveMainloopFwdSm90ILi2EN4cute5tupleIJNS5_1CILi1EEES8_S8_EEENS6_IJNS7_ILi128EEESA_NS7_ILi192EEEEEELi128ENS_10bfloat16_tEfNS_4arch4Sm90ELb0ELb0ELb1ELb1ELb0ELb1ELb0ELb1ELb1ELb0ELb0ELb0EEENS1_21CollectiveEpilogueFwdINS6_IJSA_SA_SA_EEES9_SD_SF_Li256ELb1ELb0ELb0ELb0EEENS1_36VarlenDynamicPersistentTileSchedulerILi128ELi128ELi256ELi32ELb0ELb0ELb1ELb0ELb1ELb1EEEEEEEEEvNT_6ParamsE --------------------------
	.section	.text._ZN7cutlass13device_kernelIN5flash11enable_sm90INS1_16FlashAttnFwdSm90INS1_25CollectiveMainloopFwdSm90ILi2EN4cute5tupleIJNS5_1CILi1EEES8_S8_EEENS6_IJNS7_ILi128EEESA_NS7_ILi192EEEEEELi128ENS_10bfloat16_tEfNS_4arch4Sm90ELb0ELb0ELb1ELb1ELb0ELb1ELb0ELb1ELb1ELb0ELb0ELb0EEENS1_21CollectiveEpilogueFwdINS6_IJSA_SA_SA_EEES9_SD_SF_Li256ELb1ELb0ELb0ELb0EEENS1_36VarlenDynamicPersistentTileSchedulerILi128ELi128ELi256ELi32ELb0ELb0ELb1ELb0ELb1ELb1EEEEEEEEEvNT_6ParamsE,"ax",@progbits
	.align	128
.text._ZN7cutlass13device_kernelIN5flash11enable_sm90INS1_16FlashAttnFwdSm90INS1_25CollectiveMainloopFwdSm90ILi2EN4cute5tupleIJNS5_1CILi1EEES8_S8_EEENS6_IJNS7_ILi128EEESA_NS7_ILi192EEEEEELi128ENS_10bfloat16_tEfNS_4arch4Sm90ELb0ELb0ELb1ELb1ELb0ELb1ELb0ELb1ELb1ELb0ELb0ELb0EEENS1_21CollectiveEpilogueFwdINS6_IJSA_SA_SA_EEES9_SD_SF_Li256ELb1ELb0ELb0ELb0EEENS1_36VarlenDynamicPersistentTileSchedulerILi128ELi128ELi256ELi32ELb0ELb0ELb1ELb0ELb1ELb1EEEEEEEEEvNT_6ParamsE:
        .type           _ZN7cutlass13device_kernelIN5flash11enable_sm90INS1_16FlashAttnFwdSm90INS1_25CollectiveMainloopFwdSm90ILi2EN4cute5tupleIJNS5_1CILi1EEES8_S8_EEENS6_IJNS7_ILi128EEESA_NS7_ILi192EEEEEELi128ENS_10bfloat16_tEfNS_4arch4Sm90ELb0ELb0ELb1ELb1ELb0ELb1ELb0ELb1ELb1ELb0ELb0ELb0EEENS1_21CollectiveEpilogueFwdINS6_IJSA_SA_SA_EEES9_SD_SF_Li256ELb1ELb0ELb0ELb0EEENS1_36VarlenDynamicPersistentTileSchedulerILi128ELi128ELi256ELi32ELb0ELb0ELb1ELb0ELb1ELb1EEEEEEEEEvNT_6ParamsE,@function
        .size           _ZN7cutlass13device_kernelIN5flash11enable_sm90INS1_16FlashAttnFwdSm90INS1_25CollectiveMainloopFwdSm90ILi2EN4cute5tupleIJNS5_1CILi1EEES8_S8_EEENS6_IJNS7_ILi128EEESA_NS7_ILi192EEEEEELi128ENS_10bfloat16_tEfNS_4arch4Sm90ELb0ELb0ELb1ELb1ELb0ELb1ELb0ELb1ELb1ELb0ELb0ELb0EEENS1_21CollectiveEpilogueFwdINS6_IJSA_SA_SA_EEES9_SD_SF_Li256ELb1ELb0ELb0ELb0EEENS1_36VarlenDynamicPersistentTileSchedulerILi128ELi128ELi256ELi32ELb0ELb0ELb1ELb0ELb1ELb1EEEEEEEEEvNT_6ParamsE,(.L_x_2659 - _ZN7cutlass13device_kernelIN5flash11enable_sm90INS1_16FlashAttnFwdSm90INS1_25CollectiveMainloopFwdSm90ILi2EN4cute5tupleIJNS5_1CILi1EEES8_S8_EEENS6_IJNS7_ILi128EEESA_NS7_ILi192EEEEEELi128ENS_10bfloat16_tEfNS_4arch4Sm90ELb0ELb0ELb1ELb1ELb0ELb1ELb0ELb1ELb1ELb0ELb0ELb0EEENS1_21CollectiveEpilogueFwdINS6_IJSA_SA_SA_EEES9_SD_SF_Li256ELb1ELb0ELb0ELb0EEENS1_36VarlenDynamicPersistentTileSchedulerILi128ELi128ELi256ELi32ELb0ELb0ELb1ELb0ELb1ELb1EEEEEEEEEvNT_6ParamsE)
        .other          _ZN7cutlass13device_kernelIN5flash11enable_sm90INS1_16FlashAttnFwdSm90INS1_25CollectiveMainloopFwdSm90ILi2EN4cute5tupleIJNS5_1CILi1EEES8_S8_EEENS6_IJNS7_ILi128EEESA_NS7_ILi192EEEEEELi128ENS_10bfloat16_tEfNS_4arch4Sm90ELb0ELb0ELb1ELb1ELb0ELb1ELb0ELb1ELb1ELb0ELb0ELb0EEENS1_21CollectiveEpilogueFwdINS6_IJSA_SA_SA_EEES9_SD_SF_Li256ELb1ELb0ELb0ELb0EEENS1_36VarlenDynamicPersistentTileSchedulerILi128ELi128ELi256ELi32ELb0ELb0ELb1ELb0ELb1ELb1EEEEEEEEEvNT_6ParamsE,@"STO_CUDA_ENTRY STV_DEFAULT"
_ZN7cutlass13device_kernelIN5flash11enable_sm90INS1_16FlashAttnFwdSm90INS1_25CollectiveMainloopFwdSm90ILi2EN4cute5tupleIJNS5_1CILi1EEES8_S8_EEENS6_IJNS7_ILi128EEESA_NS7_ILi192EEEEEELi128ENS_10bfloat16_tEfNS_4arch4Sm90ELb0ELb0ELb1ELb1ELb0ELb1ELb0ELb1ELb1ELb0ELb0ELb0EEENS1_21CollectiveEpilogueFwdINS6_IJSA_SA_SA_EEES9_SD_SF_Li256ELb1ELb0ELb0ELb0EEENS1_36VarlenDynamicPersistentTileSchedulerILi128ELi128ELi256ELi32ELb0ELb0ELb1ELb0ELb1ELb1EEEEEEEEEvNT_6ParamsE:
[----:B------:R-:W0:Y:S02]  /*0000*/  LDC R1, c[0x0][0x28] ;  /* 0x00000a00ff017b82 */ /* 0x000e240000000800 */
[----:B0-----:R-:W-:Y:S01]  /*0010*/  VIADD R1, R1, 0xffffffc0 ;  /* 0xffffffc001017836 */ /* 0x001fe20000000000 */
[----:B------:R-:W0:Y:S01]  /*0020*/  S2R R3, SR_TID.X ;  /* 0x0000000000037919 */ /* 0x000e220000002100 */
[----:B------:R-:W-:Y:S01]  /*0030*/  ELECT P0, URZ, PT ;  /* 0x00000000003f782f */ /* 0x000fe20003800000 */
[----:B------:R-:W-:Y:S01]  /*0040*/  BSSY B0, `(.L_x_438) ;  /* 0x0000016000007945 */ /* 0x000fe20003800000 */
[----:B0-----:R-:W-:-:S05]  /*0050*/  SHF.R.U32.HI R0, RZ, 0x5, R3 ;  /* 0x00000005ff007819 */ /* 0x001fca0000011603 */
[----:B------:R-:W0:Y:S02]  /*0060*/  SHFL.IDX PT, R2, R0, RZ, 0x1f ;  /* 0x00001fff00027589 */ /* 0x000e2400000e0000 */
[----:B0-----:R-:W-:-:S13]  /*0070*/  ISETP.EQ.AND P0, PT, R2, RZ, P0 ;  /* 0x000000ff0200720c */ /* 0x001fda0000702270 */
[----:B------:R-:W-:Y:S05]  /*0080*/  @!P0 BRA `(.L_x_439) ;  /* 0x0000000000448947 */ /* 0x000fea0003800000 */
[----:B------:R-:W-:Y:S02]  /*0090*/  ULDC.64 UR4, c[0x0][0x198] ;  /* 0x0000660000047ab9 */ /* 0x000fe40000000a00 */
[----:B------:R-:W-:Y:S02]  /*00a0*/  UIADD3 UR6, UP0, UR4, 0x270, URZ ;  /* 0x0000027004067890 */ /* 0x000fe4000ff1e03f */
[----:B------:R-:W-:Y:S02]  /*00b0*/  UIADD3 UR8, UP1, UR4, 0x370, URZ ;  /* 0x0000037004087890 */ /* 0x000fe4000ff3e03f */
[----:B------:R-:W-:Y:S02]  /*00c0*/  UIADD3 UR10, UP2, UR4, 0x470, URZ ;  /* 0x00000470040a7890 */ /* 0x000fe4000ff5e03f */
[----:B------:R-:W-:Y:S02]  /*00d0*/  UIADD3 UR12, UP3, UR4, 0x570, URZ ;  /* 0x00000570040c7890 */ /* 0x000fe4000ff7e03f */
[----:B------:R-:W-:-:S02]  /*00e0*/  UIADD3 UR4, UP4, UR4, 0x670, URZ ;  /* 0x0000067004047890 */ /* 0x000fc4000ff9e03f */
[----:B------:R-:W-:Y:S02]  /*00f0*/  UIADD3.X UR7, URZ, UR5, URZ, UP0, !UPT ;  /* 0x000000053f077290 */ /* 0x000fe400087fe43f */
[----:B------:R-:W-:Y:S02]  /*0100*/  UIADD3.X UR9, URZ, UR5, URZ, UP1, !UPT ;  /* 0x000000053f097290 */ /* 0x000fe40008ffe43f */
[----:B------:R-:W-:Y:S02]  /*0110*/  UIADD3.X UR11, URZ, UR5, URZ, UP2, !UPT ;  /* 0x000000053f0b7290 */ /* 0x000fe400097fe43f */
[----:B------:R-:W-:Y:S02]  /*0120*/  UIADD3.X UR13, URZ, UR5, URZ, UP3, !UPT ;  /* 0x000000053f0d7290 */ /* 0x000fe40009ffe43f */
[----:B------:R-:W-:Y:S01]  /*0130*/  UIADD3.X UR5, URZ, UR5, URZ, UP4, !UPT ;  /* 0x000000053f057290 */ /* 0x000fe2000a7fe43f */
[----:B------:R0:W-:Y:S02]  /*0140*/  UTMACCTL.PF [UR6] ;  /* 0x00000000060079b9 */ /* 0x0001e40008040000 */
[----:B------:R0:W-:Y:S02]  /*0150*/  UTMACCTL.PF [UR8] ;  /* 0x00000000080079b9 */ /* 0x0001e40008040000 */
[----:B------:R0:W-:Y:S02]  /*0160*/  UTMACCTL.PF [UR10] ;  /* 0x000000000a0079b9 */ /* 0x0001e40008040000 */
[----:B------:R0:W-:Y:S02]  /*0170*/  UTMACCTL.PF [UR12] ;  /* 0x000000000c0079b9 */ /* 0x0001e40008040000 */
[----:B------:R0:W-:Y:S02]  /*0180*/  UTMACCTL.PF [UR4] ;  /* 0x00000000040079b9 */ /* 0x0001e40008040000 */
[----:B0-----:R-:W-:Y:S01]  /*0190*/  NOP ;  /* 0x0000000000007918 */ /* 0x001fe20000000000 */
.L_x_439:
[----:B------:R-:W-:Y:S05]  /*01a0*/  BSYNC B0 ;  /* 0x0000000000007941 */ /* 0x000fea0003800000 */
.L_x_438:
[----:B------:R-:W-:Y:S01]  /*01b0*/  VOTEU.ANY UP0, P0 ;  /* 0x00000000003f7886 */ /* 0x000fe20000000100 */
[----:B------:R-:W0:Y:S01]  /*01c0*/  SHFL.IDX PT, R2, R0, RZ, 0x1f ;  /* 0x00001fff00027589 */ /* 0x000e2200000e0000 */
[----:B------:R-:W-:Y:S01]  /*01d0*/  UMOV UR4, 0x1 ;  /* 0x0000000100047882 */ /* 0x000fe20000000000 */
[----:B------:R-:W-:Y:S01]  /*01e0*/  UMOV UR7, 0x100 ;  /* 0x0000010000077882 */ /* 0x000fe20000000000 */
[----:B------:R-:W-:Y:S01]  /*01f0*/  VOTEU.ANY UP1, P0 ;  /* 0x00000000003f7886 */ /* 0x000fe20000020100 */
[----:B------:R-:W1:Y:S01]  /*0200*/  @UP0 S2UR UR8, SR_CgaCtaId ;  /* 0x00000000000809c3 */ /* 0x000e620000008800 */
[----:B------:R-:W-:Y:S01]  /*0210*/  @UP0 UMOV UR6, 0x400 ;  /* 0x0000040000060882 */ /* 0x000fe20000000000 */
[----:B------:R-:W-:-:S04]  /*0220*/  @UP0 UIADD3 UR4, -UR4, 0x100000, URZ ;  /* 0x0010000004040890 */ /* 0x000fc8000fffe13f */
[----:B------:R-:W-:Y:S02]  /*0230*/  @UP0 USHF.L.U32 UR5, UR4, 0xb, URZ ;  /* 0x0000000b04050899 */ /* 0x000fe4000800063f */
[----:B------:R-:W-:Y:S01]  /*0240*/  @UP0 USHF.L.U32 UR4, UR4, 0x1, URZ ;  /* 0x0000000104040899 */ /* 0x000fe2000800063f */
[----:B0-----:R-:W-:Y:S02]  /*0250*/  ISETP.NE.AND P1, PT, R2, RZ, PT ;  /* 0x000000ff0200720c */ /* 0x001fe40003f25270 */
[----:B------:R-:W-:Y:S01]  /*0260*/  SHF.R.U32.HI R2, RZ, 0x7, R3 ;  /* 0x00000007ff027819 */ /* 0x000fe20000011603 */
[----:B-1----:R-:W-:Y:S02]  /*0270*/  @UP0 ULEA UR8, UR8, UR6, 0x18 ;  /* 0x0000000608080291 */ /* 0x002fe4000f8ec03f */
[----:B------:R-:W-:-:S04]  /*0280*/  @UP0 UIADD3 UR6, -UR7, 0x100000, URZ ;  /* 0x0010000007060890 */ /* 0x000fc8000fffe13f */
[----:B------:R-:W-:Y:S02]  /*0290*/  @UP0 USHF.L.U32 UR7, UR6, 0xb, URZ ;  /* 0x0000000b06070899 */ /* 0x000fe4000800063f */
[----:B------:R-:W-:Y:S01]  /*02a0*/  @UP0 USHF.L.U32 UR6, UR6, 0x1, URZ ;  /* 0x0000000106060899 */ /* 0x000fe2000800063f */
[----:B------:R-:W-:Y:S01]  /*02b0*/  VOTEU.ANY UP0, P0 ;  /* 0x00000000003f7886 */ /* 0x000fe20000000100 */
[----:B------:R-:W0:Y:S04]  /*02c0*/  SHFL.IDX PT, R2, R2, RZ, 0x1f ;  /* 0x00001fff02027589 */ /* 0x000e2800000e0000 */
[----:B------:R-:W1:Y:S02]  /*02d0*/  FENCE.VIEW.ASYNC.S ;  /* 0x00000000000073c6 */ /* 0x000e640000000000 */
[----:B-1----:R1:W2:Y:S04]  /*02e0*/  @UP0 SYNCS.EXCH.64 URZ, [UR8+0x34800], UR4 ;  /* 0x03480004083f05b2 */ /* 0x0022a80008000100 */
        /* <DEDUP_REMOVED lines=16> */
[----:B------:R4:W0:Y:S01]  /*03f0*/  SYNCS.EXCH.64 URZ, [UR8+0x34840], UR4 ;  /* 0x03484004083f75b2 */ /* 0x0008220008000100 */
[----:B------:R4:W0:Y:S01]  /*0400*/  SYNCS.EXCH.64 URZ, [UR8+0x34838], UR6 ;  /* 0x03483806083f75b2 */ /* 0x0008220008000100 */
[----:B------:R4:W0:Y:S02]  /*0410*/  SYNCS.EXCH.64 URZ, [UR8+0x34848], UR4 ;  /* 0x03484804083f75b2 */ /* 0x0008240008000100 */
[----:B----4-:R-:W-:Y:S01]  /*0420*/  NOP ;  /* 0x0000000000007918 */ /* 0x010fe20000000000 */
.L_x_440:
[----:B------:R-:W4:Y:S01]  /*0430*/  SHFL.IDX PT, R4, R0, RZ, 0x1f ;  /* 0x00001fff00047589 */ /* 0x000f2200000e0000 */
[----:B------:R-:W-:Y:S01]  /*0440*/  NOP ;  /* 0x0000000000007918 */ /* 0x000fe20000000000 */
[----:B----4-:R-:W-:-:S13]  /*0450*/  ISETP.NE.AND P0, PT, R4, RZ, PT ;  /* 0x000000ff0400720c */ /* 0x010fda0003f05270 */
        /* <DEDUP_REMOVED lines=19> */
.L_x_441:
[----:B------:R-:W4:Y:S01]  /*0590*/  SHFL.IDX PT, R4, R0, RZ, 0x1f ;  /* 0x00001fff00047589 */ /* 0x000f2200000e0000 */
[----:B------:R-:W-:Y:S01]  /*05a0*/  NOP ;  /* 0x0000000000007918 */ /* 0x000fe20000000000 */
[----:B----4-:R-:W-:-:S13]  /*05b0*/  ISETP.NE.AND P0, PT, R4, RZ, PT ;  /* 0x000000ff0400720c */ /* 0x010fda0003f05270 */
[----:B------:R-:W-:Y:S05]  /*05c0*/  @P0 BRA `(.L_x_442) ;  /* 0x0000000000380947 */ /* 0x000fea0003800000 */
[----:B-1----:R-:W1:Y:S01]  /*05d0*/  S2UR UR5, SR_CgaCtaId ;  /* 0x00000000000579c3 */ /* 0x002e620000008800 */
[----:B------:R-:W-:Y:S01]  /*05e0*/  UMOV UR4, 0x400 ;  /* 0x0000040000047882 */ /* 0x000fe20000000000 */
[----:B------:R-:W-:Y:S01]  /*05f0*/  UMOV UR7, 0x1 ;  /* 0x0000000100077882 */ /* 0x000fe20000000000 */
[----:B------:R-:W-:Y:S01]  /*0600*/  ELECT P0, URZ, PT ;  /* 0x00000000003f782f */ /* 0x000fe20003800000 */
[----:B-1----:R-:W-:Y:S02]  /*0610*/  ULEA UR6, UR5, UR4, 0x18 ;  /* 0x0000000405067291 */ /* 0x002fe4000f8ec03f */
[----:B------:R-:W-:-:S04]  /*0620*/  UIADD3 UR4, -UR7, 0x100000, URZ ;  /* 0x0010000007047890 */ /* 0x000fc8000fffe13f */
[----:B------:R-:W-:Y:S02]  /*0630*/  USHF.L.U32 UR5, UR4, 0xb, URZ ;  /* 0x0000000b04057899 */ /* 0x000fe4000800063f */
[----:B------:R-:W-:Y:S01]  /*0640*/  USHF.L.U32 UR4, UR4, 0x1, URZ ;  /* 0x0000000104047899 */ /* 0x000fe2000800063f */
[----:B------:R-:W1:Y:S11]  /*0650*/  FENCE.VIEW.ASYNC.S ;  /* 0x00000000000073c6 */ /* 0x000e760000000000 */
[----:B-1----:R4:W1:Y:S01]  /*0660*/  SYNCS.EXCH.64 URZ, [UR6+0x34870], UR4 ;  /* 0x03487004063f75b2 */ /* 0x0028620008000100 */
[----:B------:R4:W0:Y:S01]  /*0670*/  SYNCS.EXCH.64 URZ, [UR6+0x34880], UR4 ;  /* 0x03488004063f75b2 */ /* 0x0008220008000100 */
[----:B------:R4:W0:Y:S01]  /*0680*/  SYNCS.EXCH.64 URZ, [UR6+0x34878], UR4 ;  /* 0x03487804063f75b2 */ /* 0x0008220008000100 */
[----:B------:R4:W0:Y:S02]  /*0690*/  SYNCS.EXCH.64 URZ, [UR6+0x34888], UR4 ;  /* 0x03488804063f75b2 */ /* 0x0008240008000100 */
[----:B----4-:R-:W-:Y:S01]  /*06a0*/  NOP ;  /* 0x0000000000007918 */ /* 0x010fe20000000000 */
.L_x_442:
        /* <DEDUP_REMOVED lines=22> */
.L_x_443:
        /* <DEDUP_REMOVED lines=22> */
.L_x_444:
[----:B0-----:R-:W-:Y:S01]  /*0970*/  ISETP.NE.AND P0, PT, R2, RZ, PT ;  /* 0x000000ff0200720c */ /* 0x001fe20003f05270 */
[----:B------:R-:W-:Y:S01]  /*0980*/  IMAD.MOV.U32 R2, RZ, RZ, 0x1 ;  /* 0x00000001ff027424 */ /* 0x000fe200078e00ff */
[----:B------:R-:W-:Y:S01]  /*0990*/  NOP ;  /* 0x0000000000007918 */ /* 0x000fe20000000000 */
[----:B------:R-:W-:Y:S01]  /*09a0*/  ULDC.64 UR36, c[0x0][0x208] ;  /* 0x0000820000247ab9 */ /* 0x000fe20000000a00 */
[----:B------:R-:W-:Y:S02]  /*09b0*/  BSSY B7, `(.L_x_445) ;  /* 0x0001e43000077945 */ /* 0x000fe40003800000 */
[----:B------:R-:W-:-:S05]  /*09c0*/  SEL R2, R2, 0x2, !P0 ;  /* 0x0000000202027807 */ /* 0x000fca0004000000 */
[----:B------:R0:W-:Y:S01]  /*09d0*/  STL [R1+0x3c], R2 ;  /* 0x00003c0201007387 */ /* 0x0001e20000100800 */
[----:B-123--:R-:W-:Y:S06]  /*09e0*/  BAR.SYNC.DEFER_BLOCKING 0x0 ;  /* 0x0000000000007b1d */ /* 0x00efec0000010000 */
[----:B------:R-:W-:Y:S05]  /*09f0*/  @!P0 BRA `(.L_x_446) ;  /* 0x0000018400fc8947 */ /* 0x000fea0003800000 */
.L_x_447:
        /* <DEDUP_REMOVED lines=8> */
[----:B-1----:R-:W-:-:S06]  /*0a80*/  ULEA UR4, UR5, UR4, 0x18 ;  /* 0x0000000405047291 */ /* 0x002fcc000f8ec03f */
[----:B0-----:R-:W-:Y:S01]  /*0a90*/  IMAD.U32 R2, RZ, RZ, UR4 ;  /* 0x00000004ff027e24 */ /* 0x001fe2000f8e00ff */
[----:B------:R-:W-:-:S04]  /*0aa0*/  ULDC UR4, c[0x0][0xc14] ;  /* 0x0003050000047ab9 */ /* 0x000fc80000000800 */
[----:B------:R-:W0:Y:S01]  /*0ab0*/  LDS.128 R148, [R2+0x348d0] ;  /* 0x0348d00002947984 */ /* 0x000e220000000c00 */
[----:B------:R-:W-:Y:S06]  /*0ac0*/  BAR.ARV 0x4, 0x120 ;  /* 0x0104800000007b1d */ /* 0x000fec0000002000 */
[----:B0-----:R-:W-:-:S13]  /*0ad0*/  ISETP.GE.AND P0, PT, R151, UR4, PT ;  /* 0x0000000497007c0c */ /* 0x001fda000bf06270 */
[----:B------:R-:W-:Y:S05]  /*0ae0*/  @P0 BRA `(.L_x_448) ;  /* 0x000001e000bc0947 */ /* 0x000fea0003800000 */
[----:B------:R-:W2:Y:S01]  /*0af0*/  LDL.LU R13, [R1+0x3c] ;  /* 0x00003c00010d7983 */ /* 0x000ea20000300800 */
[----:B------:R-:W-:Y:S02]  /*0b00*/  VIADD R223, R3, 0xffffff80 ;  /* 0xffffff8003df7836 */ /* 0x000fe40000000000 */
[----:B------:R-:W-:Y:S02]  /*0b10*/  VIADD R208, R2, 0x10400 ;  /* 0x0001040002d07836 */ /* 0x000fe40000000000 */
[----:B------:R-:W-:Y:S01]  /*0b20*/  IMAD.MOV.U32 R203, RZ, RZ, RZ ;  /* 0x000000ffffcb7224 */ /* 0x000fe200078e00ff */
[----:B------:R-:W-:Y:S01]  /*0b30*/  SHF.R.S32.HI R0, RZ, 0x1f, R223 ;  /* 0x0000001fff007819 */ /* 0x000fe200000114df */
[----:B------:R-:W-:Y:S02]  /*0b40*/  IMAD.MOV.U32 R186, RZ, RZ, RZ ;  /* 0x000000ffffba7224 */ /* 0x000fe400078e00ff */
[----:B------:R-:W-:Y:S01]  /*0b50*/  IMAD.MOV.U32 R18, RZ, RZ, RZ ;  /* 0x000000ffff127224 */ /* 0x000fe200078e00ff */
[CC--:B------:R-:W-:Y:S01]  /*0b60*/  LEA.HI R4, R0.reuse, R223.reuse, RZ, 0x7 ;  /* 0x000000df00047211 */ /* 0x0c0fe200078f38ff */
[----:B------:R-:W-:Y:S01]  /*0b70*/  IMAD.MOV.U32 R194, RZ, RZ, RZ ;  /* 0x000000ffffc27224 */ /* 0x000fe200078e00ff */
[----:B------:R-:W-:Y:S01]  /*0b80*/  LEA.HI R3, R0, R223, RZ, 0x4 ;  /* 0x000000df00037211 */ /* 0x000fe200078f20ff */
[----:B------:R-:W-:Y:S01]  /*0b90*/  IMAD.MOV.U32 R192, RZ, RZ, RZ ;  /* 0x000000ffffc07224 */ /* 0x000fe200078e00ff */
[----:B------:R-:W-:-:S02]  /*0ba0*/  LOP3.LUT R6, R4, 0xffffff80, RZ, 0xc0, !PT ;  /* 0xffffff8004067812 */ /* 0x000fc400078ec0ff */
[----:B------:R-:W-:Y:S02]  /*0bb0*/  SHF.R.S32.HI R8, RZ, 0x4, R3 ;  /* 0x00000004ff087819 */ /* 0x000fe40000011403 */
[----:B------:R-:W-:Y:S01]  /*0bc0*/  LEA.HI R190, R0, R223, RZ, 0x5 ;  /* 0x000000df00be7211 */ /* 0x000fe200078f28ff */
[----:B------:R-:W-:Y:S01]  /*0bd0*/  IMAD.IADD R211, R223, 0x1, -R6 ;  /* 0x00000001dfd37824 */ /* 0x000fe200078e0a06 */
[C---:B------:R-:W-:Y:S02]  /*0be0*/  LOP3.LUT R6, R3.reuse, 0x3fffff0, RZ, 0xc0, !PT ;  /* 0x03fffff003067812 */ /* 0x040fe400078ec0ff */
[----:B------:R-:W-:Y:S02]  /*0bf0*/  LEA.HI R5, R3, R8, RZ, 0x1 ;  /* 0x0000000803057211 */ /* 0x000fe400078f08ff */
[----:B------:R-:W-:Y:S01]  /*0c00*/  SHF.R.S32.HI R10, RZ, 0x1f, R211 ;  /* 0x0000001fff0a7819 */ /* 0x000fe200000114d3 */
[----:B------:R-:W-:Y:S01]  /*0c10*/  IMAD.IADD R3, R223, 0x1, -R6 ;  /* 0x00000001df037824 */ /* 0x000fe200078e0a06 */
[----:B------:R-:W-:-:S02]  /*0c20*/  SHF.R.S32.HI R190, RZ, 0x5, R190 ;  /* 0x00000005ffbe7819 */ /* 0x000fc400000114be */
[----:B------:R-:W-:Y:S02]  /*0c30*/  LEA.HI R7, R10, R211, RZ, 0x2 ;  /* 0x000000d30a077211 */ /* 0x000fe400078f10ff */
[----:B------:R-:W-:Y:S01]  /*0c40*/  LOP3.LUT R5, R5, 0x1ffffffe, RZ, 0xc0, !PT ;  /* 0x1ffffffe05057812 */ /* 0x000fe200078ec0ff */
[----:B------:R-:W-:Y:S01]  /*0c50*/  IMAD R12, R190, 0x10, R3 ;  /* 0x00000010be0c7824 */ /* 0x000fe200078e0203 */
[--C-:B------:R-:W-:Y:S02]  /*0c60*/  SHF.R.S32.HI R6, RZ, 0x2, R7.reuse ;  /* 0x00000002ff067819 */ /* 0x100fe40000011407 */
[----:B------:R-:W-:Y:S01]  /*0c70*/  SHF.R.S32.HI R9, RZ, 0x1f, R7 ;  /* 0x0000001fff097819 */ /* 0x000fe20000011407 */
[----:B------:R-:W-:Y:S01]  /*0c80*/  IMAD.IADD R5, R8, 0x1, -R5 ;  /* 0x0000000108057824 */ /* 0x000fe200078e0a05 */
[----:B------:R-:W-:Y:S02]  /*0c90*/  LEA.HI R3, R0, R223, RZ, 0x2 ;  /* 0x000000df00037211 */ /* 0x000fe400078f10ff */
[----:B------:R-:W-:Y:S01]  /*0ca0*/  LEA.HI R9, R9, R6, RZ, 0x3 ;  /* 0x0000000609097211 */ /* 0x000fe200078f18ff */
[----:B------:R-:W-:Y:S01]  /*0cb0*/  IMAD R222, R12, 0x8, R5 ;  /* 0x000000080cde7824 */ /* 0x000fe200078e0205 */
[----:B------:R-:W-:-:S02]  /*0cc0*/  LOP3.LUT R206, R3, 0xfffffffc, RZ, 0xc0, !PT ;  /* 0xfffffffc03ce7812 */ /* 0x000fc400078ec0ff */
[----:B------:R-:W-:Y:S01]  /*0cd0*/  LOP3.LUT R9, R9, 0xfffffff8, RZ, 0xc0, !PT ;  /* 0xfffffff809097812 */ /* 0x000fe200078ec0ff */
[----:B------:R-:W-:Y:S01]  /*0ce0*/  IMAD.SHL.U32 R222, R222, 0x8, RZ ;  /* 0x00000008dede7824 */ /* 0x000fe200078e00ff */
[----:B------:R-:W-:Y:S01]  /*0cf0*/  SHF.R.S32.HI R19, RZ, 0x2, R3 ;  /* 0x00000002ff137819 */ /* 0x000fe20000011403 */
[----:B------:R-:W-:Y:S01]  /*0d00*/  IMAD.IADD R206, R223, 0x1, -R206 ;  /* 0x00000001dfce7824 */ /* 0x000fe200078e0ace */
[----:B------:R-:W-:Y:S01]  /*0d10*/  LOP3.LUT R8, R7, 0x7ffffffc, RZ, 0xc0, !PT ;  /* 0x7ffffffc07087812 */ /* 0x000fe200078ec0ff */
[----:B------:R-:W-:Y:S01]  /*0d20*/  IMAD.IADD R9, R6, 0x1, -R9 ;  /* 0x0000000106097824 */ /* 0x000fe200078e0a09 */
[----:B------:R-:W-:Y:S01]  /*0d30*/  SHF.R.S32.HI R6, RZ, 0x1f, R3 ;  /* 0x0000001fff067819 */ /* 0x000fe20000011403 */
[----:B------:R-:W-:Y:S01]  /*0d40*/  IMAD.SHL.U32 R22, R206, 0x8, RZ ;  /* 0x00000008ce167824 */ /* 0x000fe200078e00ff */
[----:B------:R-:W-:Y:S01]  /*0d50*/  LEA.HI R10, R10, R211, RZ, 0x5 ;  /* 0x000000d30a0a7211 */ /* 0x000fe200078f28ff */
[----:B------:R-:W-:Y:S01]  /*0d60*/  VIADD R202, R19, 0x40 ;  /* 0x0000004013ca7836 */ /* 0x000fe20000000000 */
[----:B------:R-:W-:Y:S01]  /*0d70*/  LEA.HI R6, R6, R19, RZ, 0x3 ;  /* 0x0000001306067211 */ /* 0x000fe200078f18ff */
[----:B------:R-:W-:Y:S01]  /*0d80*/  IMAD.MOV.U32 R7, RZ, RZ, -0x2 ;  /* 0xfffffffeff077424 */ /* 0x000fe200078e00ff */
[----:B------:R-:W-:Y:S01]  /*0d90*/  IADD3 R184, R22, 0x20, RZ ;  /* 0x0000002016b87810 */ /* 0x000fe20007ffe0ff */
[----:B------:R-:W-:Y:S01]  /*0da0*/  IMAD.IADD R8, R211, 0x1, -R8 ;  /* 0x00000001d3087824 */ /* 0x000fe200078e0a08 */
[----:B------:R-:W-:Y:S01]  /*0db0*/  LOP3.LUT R6, R6, 0xfffffff8, RZ, 0xc0, !PT ;  /* 0xfffffff806067812 */ /* 0x000fe200078ec0ff */
[----:B------:R-:W-:Y:S01]  /*0dc0*/  VIADD R185, R22, 0x40 ;  /* 0x0000004016b97836 */ /* 0x000fe20000000000 */
[----:B------:R-:W-:Y:S01]  /*0dd0*/  SHF.R.S32.HI R3, RZ, 0x1f, R202 ;  /* 0x0000001fff037819 */ /* 0x000fe200000114ca */
[----:B------:R-:W-:Y:S01]  /*0de0*/  IMAD R220, R8, R7, 0x80 ;  /* 0x0000008008dc7424 */ /* 0x000fe200078e0207 */
[----:B------:R-:W-:Y:S01]  /*0df0*/  SHF.R.S32.HI R10, RZ, 0x5, R10 ;  /* 0x00000005ff0a7819 */ /* 0x000fe2000001140a */
[----:B------:R-:W-:Y:S01]  /*0e00*/  IMAD.IADD R210, R19, 0x1, -R6 ;  /* 0x0000000113d27824 */ /* 0x000fe200078e0a06 */
[----:B------:R-:W-:Y:S01]  /*0e10*/  SHF.R.S32.HI R8, RZ, 0x1f, R185 ;  /* 0x0000001fff087819 */ /* 0x000fe200000114b9 */
[----:B------:R-:W-:Y:S01]  /*0e20*/  IMAD.SHL.U32 R187, R202, 0x40, RZ ;  /* 0x00000040cabb7824 */ /* 0x000fe200078e00ff */
[----:B------:R-:W-:Y:S01]  /*0e30*/  LEA.HI R3, R3, R202, RZ, 0x3 ;  /* 0x000000ca03037211 */ /* 0x000fe200078f18ff */
[----:B------:R-:W-:Y:S01]  /*0e40*/  IMAD.SHL.U32 R189, R210, 0x40, RZ ;  /* 0x00000040d2bd7824 */ /* 0x000fe200078e00ff */
[----:B------:R-:W-:Y:S01]  /*0e50*/  LEA.HI R7, R8, R185, RZ, 0x6 ;  /* 0x000000b908077211 */ /* 0x000fe200078f30ff */
[----:B------:R-:W-:Y:S01]  /*0e60*/  IMAD R9, R10, 0x10, R9 ;  /* 0x000000100a097824 */ /* 0x000fe200078e0209 */
[----:B------:R-:W-:Y:S01]  /*0e70*/  SHF.R.S32.HI R5, RZ, 0x1f, R184 ;  /* 0x0000001fff057819 */ /* 0x000fe200000114b8 */
[----:B------:R-:W-:Y:S01]  /*0e80*/  IMAD.SHL.U32 R3, R3, 0x40, RZ ;  /* 0x0000004003037824 */ /* 0x000fe200078e00ff */
[----:B------:R-:W-:Y:S01]  /*0e90*/  SHF.R.S32.HI R219, RZ, 0x7, R4 ;  /* 0x00000007ffdb7819 */ /* 0x000fe20000011404 */
[----:B------:R-:W-:Y:S01]  /*0ea0*/  IMAD.SHL.U32 R7, R7, 0x80, RZ ;  /* 0x0000008007077824 */ /* 0x000fe200078e00ff */
[----:B------:R-:W-:-:S02]  /*0eb0*/  LEA.HI R6, R5, R184, RZ, 0x3 ;  /* 0x000000b805067211 */ /* 0x000fc400078f18ff */
[----:B------:R-:W-:Y:S02]  /*0ec0*/  LEA.HI R4, R4, R219, RZ, 0x1 ;  /* 0x000000db04047211 */ /* 0x000fe400078f08ff */
[----:B------:R-:W-:Y:S02]  /*0ed0*/  LOP3.LUT R187, R187, 0x1c0, RZ, 0xc0, !PT ;  /* 0x000001c0bbbb7812 */ /* 0x000fe400078ec0ff */
[----:B------:R-:W-:Y:S02]  /*0ee0*/  LEA.HI R5, R5, R184, RZ, 0x6 ;  /* 0x000000b805057211 */ /* 0x000fe400078f30ff */
[----:B------:R-:W-:Y:S02]  /*0ef0*/  LOP3.LUT R189, R189, 0x1c0, RZ, 0xc0, !PT ;  /* 0x000001c0bdbd7812 */ /* 0x000fe400078ec0ff */
[----:B------:R-:W-:Y:S01]  /*0f00*/  LEA.HI R10, R8, R185, RZ, 0x3 ;  /* 0x000000b9080a7211 */ /* 0x000fe200078f18ff */
[----:B------:R-:W-:Y:S01]  /*0f10*/  IMAD.SHL.U32 R5, R5, 0x80, RZ ;  /* 0x0000008005057824 */ /* 0x000fe200078e00ff */
[----:B------:R-:W-:-:S02]  /*0f20*/  LOP3.LUT R193, R3, 0xfffffe00, RZ, 0xc0, !PT ;  /* 0xfffffe0003c17812 */ /* 0x000fc400078ec0ff */
[----:B------:R-:W-:Y:S02]  /*0f30*/  LOP3.LUT R4, R4, 0x3fffffe, RZ, 0xc0, !PT ;  /* 0x03fffffe04047812 */ /* 0x000fe400078ec0ff */
[----:B------:R-:W-:Y:S02]  /*0f40*/  SHF.R.U32.HI R218, RZ, 0x3, R187 ;  /* 0x00000003ffda7819 */ /* 0x000fe400000116bb */
[----:B------:R-:W-:Y:S01]  /*0f50*/  SHF.R.U32.HI R191, RZ, 0x3, R189 ;  /* 0x00000003ffbf7819 */ /* 0x000fe200000116bd */
[----:B------:R-:W-:Y:S01]  /*0f60*/  IMAD.IADD R4, R219, 0x1, -R4 ;  /* 0x00000001db047824 */ /* 0x000fe200078e0a04 */
[----:B------:R-:W-:Y:S02]  /*0f70*/  LOP3.LUT R3, R187, 0x38, R6, 0xf8, !PT ;  /* 0x00000038bb037812 */ /* 0x000fe400078ef806 */
[--C-:B------:R-:W-:Y:S01]  /*0f80*/  LOP3.LUT R12, R189, 0x38, R10.reuse, 0xf8, !PT ;  /* 0x00000038bd0c7812 */ /* 0x100fe200078ef80a */
[----:B------:R-:W-:Y:S01]  /*0f90*/  IMAD R221, R4, 0x40, R9 ;  /* 0x0000004004dd7824 */ /* 0x000fe200078e0209 */
[----:B------:R-:W-:-:S02]  /*0fa0*/  LOP3.LUT R11, R187, 0x38, R10, 0xf8, !PT ;  /* 0x00000038bb0b7812 */ /* 0x000fc400078ef80a */
[----:B------:R-:W-:Y:S02]  /*0fb0*/  LOP3.LUT R7, R7, 0xffffe000, RZ, 0xc0, !PT ;  /* 0xffffe00007077812 */ /* 0x000fe400078ec0ff */
[-C--:B------:R-:W-:Y:S02]  /*0fc0*/  LOP3.LUT R14, R3, R218.reuse, RZ, 0x3c, !PT ;  /* 0x000000da030e7212 */ /* 0x080fe400078e3cff */
[----:B------:R-:W-:Y:S01]  /*0fd0*/  LOP3.LUT R12, R12, R191, RZ, 0x3c, !PT ;  /* 0x000000bf0c0c7212 */ /* 0x000fe200078e3cff */
[----:B------:R-:W-:Y:S01]  /*0fe0*/  IMAD R3, R190, 0x200, R7 ;  /* 0x00000200be037824 */ /* 0x000fe200078e0207 */
[----:B------:R-:W-:Y:S02]  /*0ff0*/  LOP3.LUT R16, R11, R218, RZ, 0x3c, !PT ;  /* 0x000000da0b107212 */ /* 0x000fe400078e3cff */
[----:B------:R-:W-:Y:S02]  /*1000*/  LOP3.LUT R8, R189, 0x38, R6, 0xf8, !PT ;  /* 0x00000038bd087812 */ /* 0x000fe400078ef806 */
[----:B------:R-:W-:-:S02]  /*1010*/  LOP3.LUT R5, R5, 0xffffe000, RZ, 0xc0, !PT ;  /* 0xffffe00005057812 */ /* 0x000fc400078ec0ff */
[----:B------:R-:W-:Y:S02]  /*1020*/  LEA.HI R0, R0, R223, RZ, 0x3 ;  /* 0x000000df00007211 */ /* 0x000fe400078f18ff */
[--C-:B------:R-:W-:Y:S01]  /*1030*/  IADD3 R11, R16, R7, R193.reuse ;  /* 0x00000007100b7210 */ /* 0x100fe20007ffe0c1 */
[----:B------:R-:W-:Y:S01]  /*1040*/  IMAD.IADD R7, R3, 0x1, R12 ;  /* 0x0000000103077824 */ /* 0x000fe200078e020c */
[----:B------:R-:W-:Y:S02]  /*1050*/  LOP3.LUT R8, R8, R191, RZ, 0x3c, !PT ;  /* 0x000000bf08087212 */ /* 0x000fe400078e3cff */
[----:B------:R-:W-:Y:S01]  /*1060*/  IADD3 R213, R14, R5, R193 ;  /* 0x000000050ed57210 */ /* 0x000fe20007ffe0c1 */
[----:B------:R-:W-:Y:S01]  /*1070*/  IMAD R5, R190, 0x200, R5 ;  /* 0x00000200be057824 */ /* 0x000fe200078e0205 */
[----:B------:R-:W-:Y:S01]  /*1080*/  LOP3.LUT R4, R0, 0x1ffffff8, RZ, 0xc0, !PT ;  /* 0x1ffffff800047812 */ /* 0x000fe200078ec0ff */
[----:B------:R-:W-:Y:S01]  /*1090*/  IMAD R212, R11, 0x2, R208 ;  /* 0x000000020bd47824 */ /* 0x000fe200078e02d0 */
[----:B------:R-:W-:Y:S01]  /*10a0*/  LOP3.LUT R3, R187, 0x38, R22, 0xf8, !PT ;  /* 0x00000038bb037812 */ /* 0x000fe200078ef816 */
[----:B------:R-:W-:Y:S01]  /*10b0*/  IMAD.IADD R5, R5, 0x1, R8 ;  /* 0x0000000105057824 */ /* 0x000fe200078e0208 */
[----:B------:R-:W-:Y:S01]  /*10c0*/  SHF.R.S32.HI R196, RZ, 0x3, R0 ;  /* 0x00000003ffc47819 */ /* 0x000fe20000011400 */
[----:B------:R-:W-:Y:S01]  /*10d0*/  IMAD.IADD R4, R223, 0x1, -R4 ;  /* 0x00000001df047824 */ /* 0x000fe200078e0a04 */
[----:B------:R-:W-:Y:S01]  /*10e0*/  LOP3.LUT R3, R193, R3, R218, 0xf6, !PT ;  /* 0x00000003c1037212 */ /* 0x000fe200078ef6da */
[----:B------:R-:W-:Y:S01]  /*10f0*/  IMAD R213, R213, 0x2, R208 ;  /* 0x00000002d5d57824 */ /* 0x000fe200078e02d0 */
[----:B------:R-:W-:Y:S01]  /*1100*/  SHF.L.U32 R16, R206, 0x2, RZ ;  /* 0x00000002ce107819 */ /* 0x000fe200000006ff */
[----:B------:R-:W-:Y:S01]  /*1110*/  IMAD.SHL.U32 R195, R4, 0x8, RZ ;  /* 0x0000000804c37824 */ /* 0x000fe200078e00ff */
[----:B------:R-:W-:Y:S01]  /*1120*/  SHF.R.S32.HI R209, RZ, 0x3, R6 ;  /* 0x00000003ffd17819 */ /* 0x000fe20000011406 */
[----:B------:R-:W-:Y:S01]  /*1130*/  IMAD R216, R3, 0x2, R208 ;  /* 0x0000000203d87824 */ /* 0x000fe200078e02d0 */
[----:B------:R-:W-:Y:S01]  /*1140*/  SHF.R.S32.HI R215, RZ, 0x3, R10 ;  /* 0x00000003ffd77819 */ /* 0x000fe2000001140a */
[----:B------:R-:W-:-:S02]  /*1150*/  IMAD R217, R5, 0x2, R208 ;  /* 0x0000000205d97824 */ /* 0x000fc400078e02d0 */
[----:B------:R-:W-:Y:S01]  /*1160*/  IMAD R214, R7, 0x2, R208 ;  /* 0x0000000207d67824 */ /* 0x000fe200078e02d0 */
[----:B--2---:R-:W-:-:S07]  /*1170*/  LOP3.LUT R188, R13, 0x1, RZ, 0xfc, !PT ;  /* 0x000000010dbc7812 */ /* 0x004fce00078efcff */
.L_x_659:
[----:B0-2--5:R-:W0:Y:S01]  /*1180*/  LDC.64 R4, c[0x0][0xc60] ;  /* 0x00031800ff047b82 */ /* 0x025e220000000a00 */
[----:B------:R-:W-:Y:S01]  /*1190*/  ULDC.64 UR4, c[0x0][0xa28] ;  /* 0x00028a0000047ab9 */ /* 0x000fe20000000a00 */
[----:B------:R-:W-:Y:S01]  /*11a0*/  ULDC.64 UR8, c[0x0][0xa18] ;  /* 0x0002860000087ab9 */ /* 0x000fe20000000a00 */
[----:B------:R-:W-:Y:S01]  /*11b0*/  ULDC.64 UR6, c[0x0][0xa08] ;  /* 0x0002820000067ab9 */ /* 0x000fe20000000a00 */
[----:B0-----:R-:W-:-:S05]  /*11c0*/  IMAD.WIDE R4, R151, 0x4, R4 ;  /* 0x0000000497047825 */ /* 0x001fca00078e0204 */
[----:B------:R-:W2:Y:S01]  /*11d0*/  LDG.E R201, desc[UR36][R4.64] ;  /* 0x0000002404c97981 */ /* 0x000ea2000c1e1900 */
[----:B------:R-:W-:Y:S01]  /*11e0*/  ISETP.NE.U32.AND P2, PT, RZ, UR4, PT ;  /* 0x00000004ff007c0c */ /* 0x000fe2000bf45070 */
[----:B------:R-:W-:Y:S01]  /*11f0*/  IMAD.MOV.U32 R3, RZ, RZ, RZ ;  /* 0x000000ffff037224 */ /* 0x000fe200078e00ff */
[----:B------:R-:W-:Y:S01]  /*1200*/  ISETP.NE.U32.AND P1, PT, RZ, UR8, PT ;  /* 0x00000008ff007c0c */ /* 0x000fe2000bf25070 */
[----:B------:R-:W-:Y:S01]  /*1210*/  IMAD.MOV.U32 R31, RZ, RZ, RZ ;  /* 0x000000ffff1f7224 */ /* 0x000fe200078e00ff */
[----:B------:R-:W-:Y:S02]  /*1220*/  ISETP.NE.AND.EX P2, PT, RZ, UR5, PT, P2 ;  /* 0x00000005ff007c0c */ /* 0x000fe4000bf45320 */
[----:B------:R-:W-:Y:S02]  /*1230*/  ISETP.NE.AND.EX P1, PT, RZ, UR9, PT, P1 ;  /* 0x00000009ff007c0c */ /* 0x000fe4000bf25310 */
[----:B------:R-:W-:-:S04]  /*1240*/  ISETP.NE.U32.AND P0, PT, RZ, UR6, PT ;  /* 0x00000006ff007c0c */ /* 0x000fc8000bf05070 */
[----:B------:R-:W-:Y:S02]  /*1250*/  ISETP.NE.AND.EX P0, PT, RZ, UR7, PT, P0 ;  /* 0x00000007ff007c0c */ /* 0x000fe4000bf05300 */
[----:B--2---:R-:W-:Y:S01]  /*1260*/  SHF.R.S32.HI R205, RZ, 0x1f, R201 ;  /* 0x0000001fffcd7819 */ /* 0x004fe200000114c9 */
[C---:B------:R-:W-:Y:S02]  /*1270*/  IMAD.SHL.U32 R199, R201.reuse, 0x4, RZ ;  /* 0x00000004c9c77824 */ /* 0x040fe400078e00ff */
[C---:B------:R-:W-:Y:S02]  /*1280*/  @P2 LEA R4, P3, R201.reuse, UR4, 0x2 ;  /* 0x00000004c9042c11 */ /* 0x040fe4000f8610ff */
[C-C-:B------:R-:W-:Y:S02]  /*1290*/  SHF.L.U64.HI R200, R201.reuse, 0x2, R205.reuse ;  /* 0x00000002c9c87819 */ /* 0x140fe400000102cd */
[----:B------:R-:W-:Y:S01]  /*12a0*/  @P2 LEA.HI.X R5, R201, UR5, R205, 0x2, P3 ;  /* 0x00000005c9052c11 */ /* 0x000fe200098f14cd */
[----:B------:R-:W-:Y:S01]  /*12b0*/  ULDC UR4, c[0x0][0x288] ;  /* 0x0000a20000047ab9 */ /* 0x000fe20000000800 */
[----:B---3--:R-:W-:-:S03]  /*12c0*/  IADD3 R8, P4, R199, UR6, RZ ;  /* 0x00000006c7087c10 */ /* 0x008fc6000ff9e0ff */
[----:B------:R0:W5:Y:S01]  /*12d0*/  @P2 LDG.E R3, desc[UR36][R4.64] ;  /* 0x0000002404032981 */ /* 0x000162000c1e1900 */
[----:B----4-:R-:W-:Y:S01]  /*12e0*/  @P1 IADD3 R6, P2, R199, UR8, RZ ;  /* 0x00000008c7061c10 */ /* 0x010fe2000ff5e0ff */
[----:B------:R-:W-:Y:S01]  /*12f0*/  IMAD.U32 R154, RZ, RZ, UR4 ;  /* 0x00000004ff9a7e24 */ /* 0x000fe2000f8e00ff */
[C---:B------:R-:W-:Y:S01]  /*1300*/  IADD3.X R9, R200.reuse, UR7, RZ, P4, !PT ;  /* 0x00000007c8097c10 */ /* 0x040fe2000a7fe4ff */
[----:B------:R-:W-:Y:S01]  /*1310*/  ULDC.64 UR4, c[0x0][0x3f8] ;  /* 0x0000fe0000047ab9 */ /* 0x000fe20000000a00 */
[----:B------:R-:W-:-:S03]  /*1320*/  @P1 IADD3.X R7, R200, UR9, RZ, P2, !PT ;  /* 0x00000009c8071c10 */ /* 0x000fc600097fe4ff */
[----:B------:R0:W5:Y:S01]  /*1330*/  @P0 LDG.E R31, desc[UR36][R8.64] ;  /* 0x00000024081f0981 */ /* 0x000162000c1e1900 */
[----:B------:R-:W-:Y:S01]  /*1340*/  UISETP.NE.U32.AND UP0, UPT, UR4, URZ, UPT ;  /* 0x0000003f0400728c */ /* 0x000fe2000bf05070 */
[----:B------:R-:W-:Y:S02]  /*1350*/  ULDC.64 UR8, c[0x0][0xa20] ;  /* 0x0002880000087ab9 */ /* 0x000fe40000000a00 */
[----:B------:R0:W5:Y:S01]  /*1360*/  @P1 LDG.E R154, desc[UR36][R6.64] ;  /* 0x00000024069a1981 */ /* 0x000162000c1e1900 */
[----:B------:R-:W-:Y:S01]  /*1370*/  UISETP.NE.AND.EX UP0, UPT, UR5, URZ, UPT, UP0 ;  /* 0x0000003f0500728c */ /* 0x000fe2000bf05300 */
[----:B------:R-:W-:Y:S01]  /*1380*/  ULDC UR4, c[0x0][0x404] ;  /* 0x0001010000047ab9 */ /* 0x000fe20000000800 */
[----:B------:R-:W-:Y:S02]  /*1390*/  ISETP.NE.U32.AND P2, PT, RZ, UR8, PT ;  /* 0x00000008ff007c0c */ /* 0x000fe4000bf45070 */
[----:B------:R-:W-:Y:S01]  /*13a0*/  USEL UR4, UR4, 0x1, UP0 ;  /* 0x0000000104047887 */ /* 0x000fe20008000000 */
[----:B------:R-:W-:Y:S01]  /*13b0*/  ULDC UR5, c[0x0][0x2e0] ;  /* 0x0000b80000057ab9 */ /* 0x000fe20000000800 */
[----:B------:R-:W-:-:S02]  /*13c0*/  ISETP.NE.AND.EX P2, PT, RZ, UR9, PT, P2 ;  /* 0x00000009ff007c0c */ /* 0x000fc4000bf45320 */
[----:B------:R-:W-:-:S03]  /*13d0*/  UIMAD UR4, UR4, UR5, URZ ;  /* 0x00000005040472a4 */ /* 0x000fc6000f8e023f */
[----:B------:R-:W-:Y:S01]  /*13e0*/  ULDC UR5, c[0x0][0x338] ;  /* 0x0000ce0000057ab9 */ /* 0x000fe20000000800 */
[----:B------:R-:W-:Y:S02]  /*13f0*/  IMAD.MOV.U32 R204, RZ, RZ, R149 ;  /* 0x000000ffffcc7224 */ /* 0x000fe400078e0095 */
[----:B------:R-:W-:Y:S02]  /*1400*/  IMAD.MOV.U32 R198, RZ, RZ, R150 ;  /* 0x000000ffffc67224 */ /* 0x000fe400078e0096 */
[----:B------:R-:W-:Y:S01]  /*1410*/  IMAD.MOV.U32 R29, RZ, RZ, R201 ;  /* 0x000000ffff1d7224 */ /* 0x000fe200078e00c9 */
[----:B0-----:R-:W-:Y:S06]  /*1420*/  @P1 BRA `(.L_x_449) ;  /* 0x0000000000241947 */ /* 0x001fec0003800000 */
[----:B------:R-:W-:Y:S02]  /*1430*/  ULDC.64 UR6, c[0x0][0xa00] ;  /* 0x0002800000067ab9 */ /* 0x000fe40000000a00 */
[----:B------:R-:W-:-:S04]  /*1440*/  ISETP.NE.U32.AND P1, PT, RZ, UR6, PT ;  /* 0x00000006ff007c0c */ /* 0x000fc8000bf25070 */
[----:B------:R-:W-:-:S13]  /*1450*/  ISETP.NE.AND.EX P1, PT, RZ, UR7, PT, P1 ;  /* 0x00000007ff007c0c */ /* 0x000fda000bf25310 */
[----:B------:R-:W-:Y:S05]  /*1460*/  @!P1 BRA `(.L_x_449) ;  /* 0x0000000000149947 */ /* 0x000fea0003800000 */
[----:B------:R-:W0:Y:S02]  /*1470*/  LDC.64 R4, c[0x0][0xa00] ;  /* 0x00028000ff047b82 */ /* 0x000e240000000a00 */
[----:B0-----:R-:W-:-:S05]  /*1480*/  IMAD.WIDE R4, R29, 0x4, R4 ;  /* 0x000000041d047825 */ /* 0x001fca00078e0204 */
[----:B-----5:R-:W2:Y:S04]  /*1490*/  LDG.E R154, desc[UR36][R4.64] ;  /* 0x00000024049a7981 */ /* 0x020ea8000c1e1900 */
[----:B------:R-:W2:Y:S02]  /*14a0*/  LDG.E R7, desc[UR36][R4.64+0x4] ;  /* 0x0000042404077981 */ /* 0x000ea4000c1e1900 */
[----:B--2---:R-:W-:-:S07]  /*14b0*/  IMAD.IADD R154, R7, 0x1, -R154 ;  /* 0x00000001079a7824 */ /* 0x004fce00078e0a9a */
.L_x_449:
[----:B------:R-:W-:Y:S02]  /*14c0*/  IMAD.U32 R27, RZ, RZ, UR5 ;  /* 0x00000005ff1b7e24 */ /* 0x000fe4000f8e00ff */
[----:B------:R-:W-:Y:S01]  /*14d0*/  IMAD.U32 R28, RZ, RZ, UR4 ;  /* 0x00000004ff1c7e24 */ /* 0x000fe2000f8e00ff */
[----:B------:R-:W-:Y:S06]  /*14e0*/  @!P2 BRA `(.L_x_450) ;  /* 0x000000000010a947 */ /* 0x000fec0003800000 */
[----:B------:R-:W-:-:S04]  /*14f0*/  IADD3 R4, P0, R199, UR8, RZ ;  /* 0x00000008c7047c10 */ /* 0x000fc8000ff1e0ff */
[----:B------:R-:W-:-:S05]  /*1500*/  IADD3.X R5, R200, UR9, RZ, P0, !PT ;  /* 0x00000009c8057c10 */ /* 0x000fca00087fe4ff */
[----:B------:R0:W5:Y:S01]  /*1510*/  LDG.E R28, desc[UR36][R4.64] ;  /* 0x00000024041c7981 */ /* 0x000162000c1e1900 */
[----:B------:R-:W-:Y:S05]  /*1520*/  BRA `(.L_x_451) ;  /* 0x0000000000107947 */ /* 0x000fea0003800000 */
.L_x_450:
[----:B------:R-:W-:Y:S05]  /*1530*/  @!P0 BRA `(.L_x_451) ;  /* 0x00000000000c8947 */ /* 0x000fea0003800000 */
[----:B------:R-:W2:Y:S04]  /*1540*/  LDG.E R5, desc[UR36][R8.64] ;  /* 0x0000002408057981 */ /* 0x000ea8000c1e1900 */
[----:B------:R-:W2:Y:S02]  /*1550*/  LDG.E R28, desc[UR36][R8.64+0x4] ;  /* 0x00000424081c7981 */ /* 0x000ea4000c1e1900 */
[----:B--2---:R-:W-:-:S07]  /*1560*/  IMAD.IADD R28, R28, 0x1, -R5 ;  /* 0x000000011c1c7824 */ /* 0x004fce00078e0a05 */
.L_x_451:
[----:B------:R-:W-:Y:S02]  /*1570*/  ULDC.64 UR4, c[0x0][0xa10] ;  /* 0x0002840000047ab9 */ /* 0x000fe40000000a00 */
[----:B------:R-:W-:-:S04]  /*1580*/  ISETP.NE.U32.AND P0, PT, RZ, UR4, PT ;  /* 0x00000004ff007c0c */ /* 0x000fc8000bf05070 */
[----:B------:R-:W-:Y:S01]  /*1590*/  ISETP.NE.AND.EX P0, PT, RZ, UR5, PT, P0 ;  /* 0x00000005ff007c0c */ /* 0x000fe2000bf05300 */
[----:B------:R-:W-:-:S12]  /*15a0*/  ULDC.64 UR4, c[0x0][0xa30] ;  /* 0x00028c0000047ab9 */ /* 0x000fd80000000a00 */
[----:B0-----:R-:W0:Y:S02]  /*15b0*/  @P0 LDC.64 R4, c[0x0][0xa10] ;  /* 0x00028400ff040b82 */ /* 0x001e240000000a00 */
[----:B0-----:R-:W-:-:S05]  /*15c0*/  @P0 IMAD.WIDE R4, R29, 0x4, R4 ;  /* 0x000000041d040825 */ /* 0x001fca00078e0204 */
[----:B------:R-:W2:Y:S04]  /*15d0*/  @P0 LDG.E R0, desc[UR36][R4.64] ;  /* 0x0000002404000981 */ /* 0x000ea8000c1e1900 */
[----:B------:R-:W2:Y:S01]  /*15e0*/  @P0 LDG.E R9, desc[UR36][R4.64+0x4] ;  /* 0x0000042404090981 */ /* 0x000ea2000c1e1900 */
[----:B-----5:R-:W-:Y:S01]  /*15f0*/  IADD3 R8, -R3, R28, RZ ;  /* 0x0000001c03087210 */ /* 0x020fe20007ffe1ff */
[----:B------:R-:W-:Y:S01]  /*1600*/  IMAD.MOV.U32 R147, RZ, RZ, R28 ;  /* 0x000000ffff937224 */ /* 0x000fe200078e001c */
[----:B------:R-:W-:-:S03]  /*1610*/  ISETP.NE.U32.AND P1, PT, RZ, UR4, PT ;  /* 0x00000004ff007c0c */ /* 0x000fc6000bf25070 */
[----:B------:R-:W-:Y:S01]  /*1620*/  IMAD.MOV R123, RZ, RZ, -R8 ;  /* 0x000000ffff7b7224 */ /* 0x000fe200078e0a08 */
[----:B------:R-:W-:-:S04]  /*1630*/  ISETP.NE.AND.EX P1, PT, RZ, UR5, PT, P1 ;  /* 0x00000005ff007c0c */ /* 0x000fc8000bf25310 */
[----:B------:R-:W-:-:S09]  /*1640*/  VIMNMX R123, RZ, R123, !PT ;  /* 0x0000007bff7b7248 */ /* 0x000fd20007fe0100 */
[----:B------:R-:W-:-:S04]  /*1650*/  @P1 IADD3 R6, P2, R199, UR4, RZ ;  /* 0x00000004c7061c10 */ /* 0x000fc8000ff5e0ff */
[----:B------:R-:W-:-:S05]  /*1660*/  @P1 IADD3.X R7, R200, UR5, RZ, P2, !PT ;  /* 0x00000005c8071c10 */ /* 0x000fca00097fe4ff */
[----:B------:R0:W5:Y:S01]  /*1670*/  @P1 LDG.E R147, desc[UR36][R6.64] ;  /* 0x0000002406931981 */ /* 0x000162000c1e1900 */
[----:B--2---:R-:W-:-:S04]  /*1680*/  @P0 IMAD.IADD R27, R9, 0x1, -R0 ;  /* 0x00000001091b0824 */ /* 0x004fc800078e0a00 */
[----:B------:R-:W-:-:S04]  /*1690*/  IMAD.IADD R152, R8, 0x1, R27 ;  /* 0x0000000108987824 */ /* 0x000fc800078e021b */
[----:B------:R-:W-:-:S05]  /*16a0*/  VIADD R0, R152, 0x7f ;  /* 0x0000007f98007836 */ /* 0x000fca0000000000 */
[----:B------:R-:W-:-:S04]  /*16b0*/  SHF.R.S32.HI R3, RZ, 0x1f, R0 ;  /* 0x0000001fff037819 */ /* 0x000fc80000011400 */
[----:B------:R-:W-:-:S04]  /*16c0*/  LEA.HI R3, R3, R0, RZ, 0x7 ;  /* 0x0000000003037211 */ /* 0x000fc800078f38ff */
[----:B------:R-:W-:Y:S02]  /*16d0*/  LOP3.LUT R0, R3, 0xffffff80, RZ, 0xc0, !PT ;  /* 0xffffff8003007812 */ /* 0x000fe400078ec0ff */
[----:B------:R-:W-:Y:S02]  /*16e0*/  SHF.R.S32.HI R207, RZ, 0x7, R3 ;  /* 0x00000007ffcf7819 */ /* 0x000fe40000011403 */
[----:B------:R-:W-:-:S04]  /*16f0*/  VIADDMNMX R0, R0, -R8, R27, PT ;  /* 0x8000000800007246 */ /* 0x000fc8000380011b */
[----:B------:R-:W-:Y:S02]  /*1700*/  ISETP.GT.AND P0, PT, R0, R123, PT ;  /* 0x0000007b0000720c */ /* 0x000fe40003f04270 */
[----:B------:R-:W-:-:S05]  /*1710*/  SHF.R.U32.HI R123, RZ, 0x7, R123 ;  /* 0x00000007ff7b7819 */ /* 0x000fca000001167b */
[----:B------:R-:W-:-:S06]  /*1720*/  IMAD.MOV.U32 R26, RZ, RZ, R123 ;  /* 0x000000ffff1a7224 */ /* 0x000fcc00078e007b */
[----:B------:R-:W-:-:S05]  /*1730*/  @P0 VIADD R0, R0, 0x7f ;  /* 0x0000007f00000836 */ /* 0x000fca0000000000 */
[----:B------:R-:W-:-:S04]  /*1740*/  @P0 SHF.R.S32.HI R5, RZ, 0x1f, R0 ;  /* 0x0000001fff050819 */ /* 0x000fc80000011400 */
[----:B------:R-:W-:-:S04]  /*1750*/  @P0 LEA.HI R5, R5, R0, RZ, 0x7 ;  /* 0x0000000005050211 */ /* 0x000fc800078f38ff */
[----:B------:R-:W-:Y:S02]  /*1760*/  @P0 SHF.R.S32.HI R26, RZ, 0x7, R5 ;  /* 0x00000007ff1a0819 */ /* 0x000fe40000011405 */
[----:B------:R-:W-:Y:S02]  /*1770*/  PLOP3.LUT P0, PT, PT, PT, PT, 0x80, 0x0 ;  /* 0x000000000000781c */ /* 0x000fe40003f0f070 */
[----:B------:R-:W-:-:S13]  /*1780*/  ISETP.GT.AND P1, PT, R26, R123, PT ;  /* 0x0000007b1a00720c */ /* 0x000fda0003f24270 */
[----:B0-----:R-:W-:Y:S05]  /*1790*/  @!P1 BRA `(.L_x_452) ;  /* 0x0000009000389947 */ /* 0x001fea0003800000 */
[----:B------:R-:W-:Y:S01]  /*17a0*/  VIADD R25, R2, 0x1c400 ;  /* 0x0001c40002197836 */ /* 0x000fe20000000000 */
[----:B------:R-:W-:Y:S04]  /*17b0*/  BSSY B6, `(.L_x_453) ;  /* 0x0000013000067945 */ /* 0x000fe80003800000 */
[----:B------:R-:W-:-:S13]  /*17c0*/  LOP3.LUT P0, RZ, R25, 0x3ff, RZ, 0xc0, !PT ;  /* 0x000003ff19ff7812 */ /* 0x000fda000780c0ff */
[----:B------:R-:W-:Y:S05]  /*17d0*/  @!P0 BRA `(.L_x_454) ;  /* 0x0000000000408947 */ /* 0x000fea0003800000 */
[----:B------:R-:W-:Y:S01]  /*17e0*/  MOV R0, 0x0 ;  /* 0x0000000000007802 */ /* 0x000fe20000000f00 */
[----:B------:R-:W-:Y:S01]  /*17f0*/  ULDC.64 UR4, c[0x4][0xb8] ;  /* 0x01002e0000047ab9 */ /* 0x000fe20000000a00 */
[----:B------:R-:W-:Y:S01]  /*1800*/  ULDC.64 UR6, c[0x4][0x20] ;  /* 0x0100080000067ab9 */ /* 0x000fe20000000a00 */
[----:B------:R-:W-:Y:S01]  /*1810*/  IMAD.U32 R4, RZ, RZ, UR4 ;  /* 0x00000004ff047e24 */ /* 0x000fe2000f8e00ff */
[----:B------:R0:W1:Y:S01]  /*1820*/  LDC.64 R14, c[0x4][R0] ;  /* 0x01000000000e7b82 */ /* 0x0000620000000a00 */
[----:B------:R-:W-:Y:S01]  /*1830*/  IMAD.U32 R5, RZ, RZ, UR5 ;  /* 0x00000005ff057e24 */ /* 0x000fe2000f8e00ff */
        /* <DEDUP_REMOVED lines=9> */
[----:B-1---5:R-:W-:Y:S05]  /*18d0*/  CALL.ABS.NOINC R14 ;  /* 0x000000000e007343 */ /* 0x022fea0003c00000 */
.L_x_454:
[----:B------:R-:W-:Y:S05]  /*18e0*/  BSYNC B6 ;  /* 0x0000000000067941 */ /* 0x000fea0003800000 */
.L_x_453:
        /* <DEDUP_REMOVED lines=20> */
.L_x_456:
[----:B------:R-:W-:Y:S05]  /*1a30*/  BSYNC B6 ;  /* 0x0000000000067941 */ /* 0x000fea0003800000 */
.L_x_455:
[----:B------:R-:W-:Y:S01]  /*1a40*/  ULDC.64 UR4, c[0x0][0x9f8] ;  /* 0x00027e0000047ab9 */ /* 0x000fe20000000a00 */
[----:B------:R-:W0:Y:S01]  /*1a50*/  LDC R0, c[0x0][0x428] ;  /* 0x00010a00ff007b82 */ /* 0x000e220000000800 */
[----:B------:R-:W-:-:S07]  /*1a60*/  ISETP.NE.U32.AND P0, PT, RZ, UR4, PT ;  /* 0x00000004ff007c0c */ /* 0x000fce000bf05070 */
[----:B------:R-:W1:Y:S01]  /*1a70*/  LDC.64 R4, c[0x0][0x2f0] ;  /* 0x0000bc00ff047b82 */ /* 0x000e620000000a00 */
[----:B------:R-:W-:Y:S01]  /*1a80*/  ISETP.NE.AND.EX P0, PT, RZ, UR5, PT, P0 ;  /* 0x00000005ff007c0c */ /* 0x000fe2000bf05300 */
[C---:B------:R-:W-:Y:S02]  /*1a90*/  VIADD R3, R22.reuse, 0xa0 ;  /* 0x000000a016037836 */ /* 0x040fe40000000000 */
[----:B------:R-:W-:Y:S02]  /*1aa0*/  VIADD R102, R22, 0x60 ;  /* 0x0000006016667836 */ /* 0x000fe40000000000 */
[----:B------:R-:W-:Y:S01]  /*1ab0*/  IMAD.IADD R116, R31, 0x1, R28 ;  /* 0x000000011f747824 */ /* 0x000fe200078e021c */
[----:B------:R-:W-:Y:S01]  /*1ac0*/  SHF.R.S32.HI R23, RZ, 0x1f, R22 ;  /* 0x0000001fff177819 */ /* 0x000fe20000011416 */
[----:B------:R-:W-:Y:S01]  /*1ad0*/  ULDC.64 UR6, c[0x0][0xa08] ;  /* 0x0002820000067ab9 */ /* 0x000fe20000000a00 */
[----:B------:R-:W2:Y:S05]  /*1ae0*/  LDC R119, c[0x0][0x3d4] ;  /* 0x0000f500ff777b82 */ /* 0x000eaa0000000800 */
[----:B------:R-:W-:Y:S01]  /*1af0*/  @P0 IADD3 R6, P1, R199, UR4, RZ ;  /* 0x00000004c7060c10 */ /* 0x000fe2000ff3e0ff */
[----:B------:R-:W-:-:S02]  /*1b00*/  ULDC UR4, c[0x0][0x2e4] ;  /* 0x0000b90000047ab9 */ /* 0x000fc40000000800 */
[----:B------:R-:W3:Y:S01]  /*1b10*/  LDC.64 R36, c[0x0][0x3d8] ;  /* 0x0000f600ff247b82 */ /* 0x000ee20000000a00 */
[----:B------:R-:W-:-:S05]  /*1b20*/  @P0 IADD3.X R7, R200, UR5, RZ, P1, !PT ;  /* 0x00000005c8070c10 */ /* 0x000fca0008ffe4ff */
[----:B------:R4:W2:Y:S01]  /*1b30*/  @P0 LDG.E R29, desc[UR36][R6.64] ;  /* 0x00000024061d0981 */ /* 0x0008a2000c1e1900 */
[----:B0-----:R-:W-:Y:S01]  /*1b40*/  ISETP.NE.AND P0, PT, R0, 0x1, PT ;  /* 0x000000010000780c */ /* 0x001fe20003f05270 */
[----:B------:R-:W-:Y:S01]  /*1b50*/  VIADD R0, R22, 0x80 ;  /* 0x0000008016007836 */ /* 0x000fe20000000000 */
[----:B------:R-:W-:Y:S01]  /*1b60*/  ISETP.GE.AND P3, PT, R184, UR4, PT ;  /* 0x00000004b8007c0c */ /* 0x000fe2000bf66270 */
[----:B------:R-:W0:Y:S01]  /*1b70*/  S2R R155, SR_TID.X ;  /* 0x00000000009b7919 */ /* 0x000e220000002100 */
[----:B------:R-:W-:Y:S01]  /*1b80*/  ISETP.GE.AND P2, PT, R22, UR4, PT ;  /* 0x0000000416007c0c */ /* 0x000fe2000bf46270 */
[----:B------:R-:W-:Y:S01]  /*1b90*/  IMAD.MOV.U32 R124, RZ, RZ, 0x20 ;  /* 0x00000020ff7c7424 */ /* 0x000fe200078e00ff */
[----:B------:R-:W-:Y:S01]  /*1ba0*/  ISETP.GE.AND P4, PT, R0, UR4, PT ;  /* 0x0000000400007c0c */ /* 0x000fe2000bf86270 */
[C---:B-1----:R-:W-:Y:S01]  /*1bb0*/  IMAD.SHL.U32 R42, R4.reuse, 0x80, RZ ;  /* 0x00000080042a7824 */ /* 0x042fe200078e00ff */
[----:B------:R-:W-:Y:S01]  /*1bc0*/  ISETP.GE.AND P1, PT, R3, UR4, PT ;  /* 0x0000000403007c0c */ /* 0x000fe2000bf26270 */
[----:B------:R-:W-:Y:S01]  /*1bd0*/  IMAD.SHL.U32 R129, R4, 0x40, RZ ;  /* 0x0000004004817824 */ /* 0x000fe200078e00ff */
[----:B----4-:R-:W-:-:S02]  /*1be0*/  SEL R6, RZ, 0xffffffff, P3 ;  /* 0xffffffffff067807 */ /* 0x010fc40001800000 */
[----:B------:R-:W-:Y:S01]  /*1bf0*/  SEL R3, RZ, 0x1, P2 ;  /* 0x00000001ff037807 */ /* 0x000fe20001000000 */
[----:B------:R-:W1:Y:S01]  /*1c00*/  @P0 LDC R9, c[0x0][0x42c] ;  /* 0x00010b00ff090b82 */ /* 0x000e620000000800 */
[----:B------:R-:W-:Y:S01]  /*1c10*/  ISETP.GE.AND P2, PT, R185, UR4, PT ;  /* 0x00000004b9007c0c */ /* 0x000fe2000bf46270 */
[----:B------:R-:W-:Y:S01]  /*1c20*/  IMAD.SHL.U32 R6, R6, 0x2, RZ ;  /* 0x0000000206067824 */ /* 0x000fe200078e00ff */
[----:B------:R-:W-:Y:S01]  /*1c30*/  ISETP.GE.AND P3, PT, R102, UR4, PT ;  /* 0x0000000466007c0c */ /* 0x000fe2000bf66270 */
[----:B------:R-:W-:Y:S01]  /*1c40*/  ULDC.64 UR4, c[0x0][0x320] ;  /* 0x0000c80000047ab9 */ /* 0x000fe20000000a00 */
[----:B------:R-:W-:Y:S01]  /*1c50*/  SHF.R.S32.HI R31, RZ, 0x1f, R116 ;  /* 0x0000001fff1f7819 */ /* 0x000fe20000011474 */
[----:B---3--:R-:W-:Y:S01]  /*1c60*/  IMAD.WIDE.U32 R114, R19, R36, R22 ;  /* 0x0000002413727225 */ /* 0x008fe200078e0016 */
[----:B------:R-:W-:Y:S01]  /*1c70*/  LOP3.LUT R3, R6, 0x2, R3, 0xe2, !PT ;  /* 0x0000000206037812 */ /* 0x000fe200078ee203 */
[----:B------:R-:W3:Y:S01]  /*1c80*/  @P0 LDC R11, c[0x0][0x430] ;  /* 0x00010c00ff0b0b82 */ /* 0x000ee20000000800 */
[----:B------:R-:W-:-:S02]  /*1c90*/  SEL R6, RZ, 0x8, P3 ;  /* 0x00000008ff067807 */ /* 0x000fc40001800000 */
[----:B------:R-:W-:Y:S02]  /*1ca0*/  SHF.R.S32.HI R148, RZ, 0x1f, R19 ;  /* 0x0000001fff947819 */ /* 0x000fe40000011413 */
[-C--:B--2---:R-:W-:Y:S02]  /*1cb0*/  ISETP.GE.AND P3, PT, R22, R119.reuse, PT ;  /* 0x000000771600720c */ /* 0x084fe40003f66270 */
[--C-:B------:R-:W-:Y:S02]  /*1cc0*/  SHF.R.S32.HI R17, RZ, 0x1f, R16.reuse ;  /* 0x0000001fff117819 */ /* 0x100fe40000011410 */
[----:B------:R-:W-:Y:S02]  /*1cd0*/  ISETP.GE.AND P5, PT, R185, R119, PT ;  /* 0x00000077b900720c */ /* 0x000fe40003fa6270 */
[C---:B------:R-:W-:Y:S01]  /*1ce0*/  SHF.L.U64.HI R125, R4.reuse, 0x7, R5 ;  /* 0x00000007047d7819 */ /* 0x040fe20000010205 */
[----:B------:R-:W-:Y:S01]  /*1cf0*/  IMAD.WIDE.U32 R112, R19, R36, R16 ;  /* 0x0000002413707225 */ /* 0x000fe200078e0010 */
[----:B------:R-:W-:-:S02]  /*1d00*/  SHF.L.U64.HI R128, R4, 0x6, R5 ;  /* 0x0000000604807819 */ /* 0x000fc40000010205 */
[--C-:B------:R-:W-:Y:S01]  /*1d10*/  SHF.L.U64.HI R126, R36, 0x7, R37.reuse ;  /* 0x00000007247e7819 */ /* 0x100fe20000010225 */
[----:B-1----:R-:W-:Y:S01]  /*1d20*/  @P0 IMAD.HI.U32 R0, R150, R9, RZ ;  /* 0x0000000996000227 */ /* 0x002fe200078e00ff */
[----:B------:R-:W-:Y:S02]  /*1d30*/  SHF.L.U64.HI R38, R36, 0x6, R37 ;  /* 0x0000000624267819 */ /* 0x000fe40000010225 */
[----:B------:R-:W-:Y:S01]  /*1d40*/  P2R R103, PR, RZ, 0x20 ;  /* 0x00000020ff677803 */ /* 0x000fe20000000000 */
[----:B------:R-:W-:Y:S01]  /*1d50*/  IMAD.WIDE.U32 R8, R116, R4, RZ ;  /* 0x0000000474087225 */ /* 0x000fe200078e00ff */
[----:B0-----:R-:W-:Y:S02]  /*1d60*/  LEA.HI R155, R155, 0x8, RZ, 0x19 ;  /* 0x000000089b9b7811 */ /* 0x001fe400078fc8ff */
[----:B---3--:R-:W-:Y:S02]  /*1d70*/  @P0 SHF.R.U32.HI R150, RZ, R11, R0 ;  /* 0x0000000bff960219 */ /* 0x008fe40000011600 */
[----:B------:R-:W-:-:S02]  /*1d80*/  SEL R0, RZ, 0x4, P2 ;  /* 0x00000004ff007807 */ /* 0x000fc40001000000 */
[----:B------:R-:W-:Y:S01]  /*1d90*/  SHF.R.S32.HI R12, RZ, 0x1f, R150 ;  /* 0x0000001fff0c7819 */ /* 0x000fe20000011496 */
[----:B------:R-:W-:Y:S01]  /*1da0*/  IMAD.WIDE.U32 R10, R150, UR4, R22 ;  /* 0x00000004960a7c25 */ /* 0x000fe2000f8e0016 */
[----:B------:R-:W-:Y:S02]  /*1db0*/  LOP3.LUT R0, R6, R3, R0, 0xfe, !PT ;  /* 0x0000000306007212 */ /* 0x000fe400078efe00 */
[----:B------:R-:W-:Y:S01]  /*1dc0*/  ISETP.NE.U32.AND P0, PT, RZ, UR6, PT ;  /* 0x00000006ff007c0c */ /* 0x000fe2000bf05070 */
[----:B------:R-:W-:Y:S01]  /*1dd0*/  IMAD R6, R31, R4, RZ ;  /* 0x000000041f067224 */ /* 0x000fe200078e02ff */
[----:B------:R-:W-:Y:S01]  /*1de0*/  ISETP.GE.AND P2, PT, R184, R119, PT ;  /* 0x00000077b800720c */ /* 0x000fe20003f46270 */
[----:B------:R-:W-:Y:S01]  /*1df0*/  IMAD R3, R12, UR4, RZ ;  /* 0x000000040c037c24 */ /* 0x000fe2000f8e02ff */
[----:B------:R-:W-:Y:S01]  /*1e00*/  ISETP.NE.AND.EX P0, PT, RZ, UR7, PT, P0 ;  /* 0x00000007ff007c0c */ /* 0x000fe2000bf05300 */
[----:B------:R-:W-:Y:S02]  /*1e10*/  IMAD R13, R116, R5, R6 ;  /* 0x00000005740d7224 */ /* 0x000fe400078e0206 */
[----:B------:R-:W-:Y:S01]  /*1e20*/  IMAD R15, R150, UR5, R3 ;  /* 0x00000005960f7c24 */ /* 0x000fe2000f8e0203 */
[----:B------:R-:W-:Y:S01]  /*1e30*/  ULDC.64 UR4, c[0x0][0x2f8] ;  /* 0x0000be0000047ab9 */ /* 0x000fe20000000a00 */
[----:B------:R-:W-:Y:S01]  /*1e40*/  IMAD.IADD R9, R9, 0x1, R13 ;  /* 0x0000000109097824 */ /* 0x000fe200078e020d */
[----:B------:R-:W-:Y:S01]  /*1e50*/  SEL R3, RZ, 0x10, P4 ;  /* 0x00000010ff037807 */ /* 0x000fe20002000000 */
[----:B------:R-:W-:Y:S01]  /*1e60*/  IMAD R13, R12, UR4, RZ ;  /* 0x000000040c0d7c24 */ /* 0x000fe2000f8e02ff */
[----:B------:R-:W0:Y:S01]  /*1e70*/  LDC.64 R6, c[0x0][0x3e8] ;  /* 0x0000fa00ff067b82 */ /* 0x000e220000000a00 */
[----:B------:R-:W-:Y:S01]  /*1e80*/  IMAD.WIDE.U32 R8, R150, UR4, R8 ;  /* 0x0000000496087c25 */ /* 0x000fe2000f8e0008 */
[----:B------:R-:W-:-:S02]  /*1e90*/  LOP3.LUT R3, R0, R3, RZ, 0xfc, !PT ;  /* 0x0000000300037212 */ /* 0x000fc400078efcff */
[----:B------:R-:W-:Y:S01]  /*1ea0*/  IADD3 R116, P4, R19, R116, RZ ;  /* 0x0000007413747210 */ /* 0x000fe20007f9e0ff */
[----:B------:R-:W-:Y:S01]  /*1eb0*/  IMAD R13, R150, UR5, R13 ;  /* 0x00000005960d7c24 */ /* 0x000fe2000f8e020d */
[----:B------:R-:W-:Y:S01]  /*1ec0*/  ULDC.64 UR4, c[0x0][0x300] ;  /* 0x0000c00000047ab9 */ /* 0x000fe20000000a00 */
[----:B------:R-:W-:Y:S01]  /*1ed0*/  IMAD.IADD R11, R11, 0x1, R15 ;  /* 0x000000010b0b7824 */ /* 0x000fe200078e020f */
[----:B------:R-:W-:Y:S01]  /*1ee0*/  SHF.R.S32.HI R150, RZ, 0x1f, R202 ;  /* 0x0000001fff967819 */ /* 0x000fe200000114ca */
[----:B------:R-:W-:Y:S02]  /*1ef0*/  IMAD.IADD R9, R9, 0x1, R13 ;  /* 0x0000000109097824 */ /* 0x000fe400078e020d */
[----:B------:R-:W-:Y:S02]  /*1f00*/  IMAD.X R117, R31, 0x1, R148, P4 ;  /* 0x000000011f757824 */ /* 0x000fe400020e0694 */
[-C--:B0-----:R-:W-:Y:S01]  /*1f10*/  IMAD R12, R148, R6.reuse, RZ ;  /* 0x00000006940c7224 */ /* 0x081fe200078e02ff */
[C---:B------:R-:W-:Y:S01]  /*1f20*/  SHF.L.U64.HI R127, R6.reuse, 0x7, R7 ;  /* 0x00000007067f7819 */ /* 0x040fe20000010207 */
[----:B------:R-:W-:Y:S01]  /*1f30*/  IMAD.WIDE.U32 R108, R19, R6, R16 ;  /* 0x00000006136c7225 */ /* 0x000fe200078e0010 */
[----:B------:R-:W-:-:S03]  /*1f40*/  SHF.L.U64.HI R41, R6, 0x6, R7 ;  /* 0x0000000606297819 */ /* 0x000fc60000010207 */
[C---:B------:R-:W-:Y:S02]  /*1f50*/  IMAD R15, R19.reuse, R7, R12 ;  /* 0x00000007130f7224 */ /* 0x040fe400078e020c */
[----:B------:R-:W-:-:S04]  /*1f60*/  IMAD.WIDE.U32 R110, R19, R6, R22 ;  /* 0x00000006136e7225 */ /* 0x000fc800078e0016 */
[----:B------:R-:W-:Y:S02]  /*1f70*/  IMAD.IADD R109, R109, 0x1, R15 ;  /* 0x000000016d6d7824 */ /* 0x000fe400078e020f */
[----:B------:R-:W-:Y:S02]  /*1f80*/  IMAD.IADD R111, R15, 0x1, R111 ;  /* 0x000000010f6f7824 */ /* 0x000fe400078e026f */
[----:B-----5:R-:W-:-:S04]  /*1f90*/  IMAD.WIDE.U32 R108, R147, R6, R108 ;  /* 0x00000006936c7225 */ /* 0x020fc800078e006c */
[----:B------:R-:W-:-:S04]  /*1fa0*/  IMAD.WIDE.U32 R110, R147, R6, R110 ;  /* 0x00000006936e7225 */ /* 0x000fc800078e006e */
[C---:B------:R-:W-:Y:S02]  /*1fb0*/  IMAD.SHL.U32 R40, R6.reuse, 0x80, RZ ;  /* 0x0000008006287824 */ /* 0x040fe400078e00ff */
[----:B------:R-:W-:Y:S01]  /*1fc0*/  IMAD.SHL.U32 R39, R6, 0x40, RZ ;  /* 0x0000004006277824 */ /* 0x000fe200078e00ff */
[----:B------:R-:W-:Y:S02]  /*1fd0*/  SHF.R.S32.HI R0, RZ, 0x1f, R29 ;  /* 0x0000001fff007819 */ /* 0x000fe4000001141d */
[----:B------:R-:W-:Y:S02]  /*1fe0*/  SEL R13, R29, RZ, !P0 ;  /* 0x000000ff1d0d7207 */ /* 0x000fe40004000000 */
[----:B------:R-:W-:-:S03]  /*1ff0*/  SEL R0, R0, RZ, !P0 ;  /* 0x000000ff00007207 */ /* 0x000fc60004000000 */
[----:B------:R-:W-:-:S04]  /*2000*/  IMAD.WIDE.U32 R104, R13, UR4, R8 ;  /* 0x000000040d687c25 */ /* 0x000fc8000f8e0008 */
[-C--:B------:R-:W-:Y:S02]  /*2010*/  IMAD R8, R148, R4.reuse, RZ ;  /* 0x0000000494087224 */ /* 0x080fe400078e02ff */
[----:B------:R-:W-:Y:S02]  /*2020*/  IMAD R14, R0, UR4, RZ ;  /* 0x00000004000e7c24 */ /* 0x000fe4000f8e02ff */
[----:B------:R-:W-:Y:S02]  /*2030*/  IMAD R43, R19, R5, R8 ;  /* 0x00000005132b7224 */ /* 0x000fe400078e0208 */
[----:B------:R-:W-:Y:S01]  /*2040*/  IMAD R101, R13, UR5, R14 ;  /* 0x000000050d657c24 */ /* 0x000fe2000f8e020e */
[----:B------:R-:W-:Y:S01]  /*2050*/  ULDC.64 UR4, c[0x0][0x328] ;  /* 0x0000ca0000047ab9 */ /* 0x000fe20000000a00 */
[----:B------:R-:W-:-:S04]  /*2060*/  IMAD.WIDE.U32 R8, R19, R4, R22 ;  /* 0x0000000413087225 */ /* 0x000fc800078e0016 */
[----:B------:R-:W-:Y:S01]  /*2070*/  IMAD R0, R0, UR4, RZ ;  /* 0x0000000400007c24 */ /* 0x000fe2000f8e02ff */
[----:B------:R-:W-:Y:S01]  /*2080*/  IADD3 R100, P0, R104, R8, RZ ;  /* 0x0000000868647210 */ /* 0x000fe20007f1e0ff */
[----:B------:R-:W-:Y:S02]  /*2090*/  IMAD.IADD R101, R105, 0x1, R101 ;  /* 0x0000000169657824 */ /* 0x000fe400078e0265 */
[----:B------:R-:W-:Y:S02]  /*20a0*/  IMAD R45, R13, UR5, R0 ;  /* 0x000000050d2d7c24 */ /* 0x000fe4000f8e0200 */
[-C--:B------:R-:W-:Y:S01]  /*20b0*/  IMAD R0, R148, R36.reuse, RZ ;  /* 0x0000002494007224 */ /* 0x080fe200078e02ff */
[----:B------:R-:W-:Y:S01]  /*20c0*/  IADD3.X R43, R101, R9, R43, P0, !PT ;  /* 0x00000009652b7210 */ /* 0x000fe200007fe42b */
[----:B------:R-:W-:Y:S01]  /*20d0*/  IMAD.WIDE.U32 R106, R13, UR4, R10 ;  /* 0x000000040d6a7c25 */ /* 0x000fe2000f8e000a */
[C---:B------:R-:W-:Y:S02]  /*20e0*/  SEL R9, R119.reuse, RZ, P3 ;  /* 0x000000ff77097207 */ /* 0x040fe40001800000 */
[----:B------:R-:W-:Y:S01]  /*20f0*/  SEL R11, R119, RZ, P2 ;  /* 0x000000ff770b7207 */ /* 0x000fe20001000000 */
[----:B------:R-:W-:Y:S01]  /*2100*/  IMAD R13, R19, R37, R0 ;  /* 0x00000025130d7224 */ /* 0x000fe200078e0200 */
[----:B------:R-:W-:Y:S01]  /*2110*/  SEL R0, R119, RZ, P5 ;  /* 0x000000ff77007207 */ /* 0x000fe20002800000 */
[----:B------:R-:W-:Y:S01]  /*2120*/  IMAD.IADD R9, R22, 0x1, R9 ;  /* 0x0000000116097824 */ /* 0x000fe200078e0209 */
[----:B------:R-:W-:Y:S01]  /*2130*/  LOP3.LUT P0, RZ, R210, 0x4, RZ, 0xc0, !PT ;  /* 0x00000004d2ff7812 */ /* 0x000fe2000780c0ff */
[----:B------:R-:W-:Y:S01]  /*2140*/  IMAD.IADD R115, R13, 0x1, R115 ;  /* 0x000000010d737824 */ /* 0x000fe200078e0273 */
[----:B------:R-:W-:Y:S01]  /*2150*/  IADD3 R113, R113, R13, RZ ;  /* 0x0000000d71717210 */ /* 0x000fe20007ffe0ff */
[----:B------:R-:W-:Y:S01]  /*2160*/  IMAD.IADD R13, R185, 0x1, R0 ;  /* 0x00000001b90d7824 */ /* 0x000fe200078e0200 */
[----:B------:R-:W-:Y:S01]  /*2170*/  SHF.R.S32.HI R0, RZ, 0x1f, R9 ;  /* 0x0000001fff007819 */ /* 0x000fe20000011409 */
[----:B------:R-:W-:Y:S01]  /*2180*/  IMAD.IADD R11, R184, 0x1, R11 ;  /* 0x00000001b80b7824 */ /* 0x000fe200078e020b */
[----:B------:R-:W-:Y:S01]  /*2190*/  SEL R124, R124, 0xffffffe0, !P0 ;  /* 0xffffffe07c7c7807 */ /* 0x000fe20004000000 */
[----:B------:R-:W-:Y:S01]  /*21a0*/  IMAD.WIDE.U32 R112, R147, R36, R112 ;  /* 0x0000002493707225 */ /* 0x000fe200078e0070 */
[----:B------:R-:W-:-:S02]  /*21b0*/  LEA.HI R8, R0, R9, RZ, 0x3 ;  /* 0x0000000900087211 */ /* 0x000fc400078f18ff */
[----:B------:R-:W-:Y:S01]  /*21c0*/  LEA.HI R0, R0, R9, RZ, 0x6 ;  /* 0x0000000900007211 */ /* 0x000fe200078f30ff */
[----:B------:R-:W-:Y:S01]  /*21d0*/  IMAD.WIDE.U32 R114, R147, R36, R114 ;  /* 0x0000002493727225 */ /* 0x000fe200078e0072 */
[--C-:B------:R-:W-:Y:S02]  /*21e0*/  LOP3.LUT R15, R187, 0x38, R8.reuse, 0xf8, !PT ;  /* 0x00000038bb0f7812 */ /* 0x100fe400078ef808 */
[----:B------:R-:W-:Y:S01]  /*21f0*/  SHF.R.S32.HI R10, RZ, 0x1f, R11 ;  /* 0x0000001fff0a7819 */ /* 0x000fe2000001140b */
[----:B------:R-:W-:Y:S01]  /*2200*/  IMAD.SHL.U32 R9, R0, 0x80, RZ ;  /* 0x0000008000097824 */ /* 0x000fe200078e00ff */
[----:B------:R-:W-:Y:S01]  /*2210*/  LOP3.LUT R144, R15, R218, RZ, 0x3c, !PT ;  /* 0x000000da0f907212 */ /* 0x000fe200078e3cff */
[----:B------:R-:W-:Y:S01]  /*2220*/  IMAD.SHL.U32 R119, R119, 0x2, RZ ;  /* 0x0000000277777824 */ /* 0x000fe200078e00ff */
[----:B------:R-:W-:Y:S02]  /*2230*/  LOP3.LUT R0, R189, 0x38, R8, 0xf8, !PT ;  /* 0x00000038bd007812 */ /* 0x000fe400078ef808 */
[----:B------:R-:W-:-:S02]  /*2240*/  LOP3.LUT R9, R9, 0xffffe000, RZ, 0xc0, !PT ;  /* 0xffffe00009097812 */ /* 0x000fc400078ec0ff */
[----:B------:R-:W-:Y:S02]  /*2250*/  LEA.HI R12, R10, R11, RZ, 0x3 ;  /* 0x0000000b0a0c7211 */ /* 0x000fe400078f18ff */
[----:B------:R-:W-:Y:S01]  /*2260*/  IADD3 R144, R144, R9, R193 ;  /* 0x0000000990907210 */ /* 0x000fe20007ffe0c1 */
[----:B------:R-:W-:Y:S01]  /*2270*/  IMAD R146, R190, 0x200, R9 ;  /* 0x00000200be927824 */ /* 0x000fe200078e0209 */
[----:B------:R-:W-:Y:S02]  /*2280*/  SHF.R.S32.HI R9, RZ, 0x1f, R147 ;  /* 0x0000001fff097819 */ /* 0x000fe40000011493 */
[----:B------:R-:W-:Y:S02]  /*2290*/  SHF.R.S32.HI R14, RZ, 0x1f, R13 ;  /* 0x0000001fff0e7819 */ /* 0x000fe4000001140d */
[----:B------:R-:W-:Y:S02]  /*22a0*/  LEA.HI R10, R10, R11, RZ, 0x6 ;  /* 0x0000000b0a0a7211 */ /* 0x000fe400078f30ff */
[----:B------:R-:W-:Y:S01]  /*22b0*/  LOP3.LUT R11, R0, R191, RZ, 0x3c, !PT ;  /* 0x000000bf000b7212 */ /* 0x000fe200078e3cff */
[----:B------:R-:W-:Y:S01]  /*22c0*/  IMAD R0, R9, R6, RZ ;  /* 0x0000000609007224 */ /* 0x000fe200078e02ff */
[----:B------:R-:W-:-:S02]  /*22d0*/  LEA.HI R44, R14, R13, RZ, 0x3 ;  /* 0x0000000d0e2c7211 */ /* 0x000fc400078f18ff */
[----:B------:R-:W-:Y:S01]  /*22e0*/  LEA.HI R14, R14, R13, RZ, 0x6 ;  /* 0x0000000d0e0e7211 */ /* 0x000fe200078f30ff */
[----:B------:R-:W-:Y:S01]  /*22f0*/  IMAD R33, R147, R7, R0 ;  /* 0x0000000793217224 */ /* 0x000fe200078e0200 */
[----:B------:R-:W-:Y:S01]  /*2300*/  LOP3.LUT R29, R187, 0x38, R44, 0xf8, !PT ;  /* 0x00000038bb1d7812 */ /* 0x000fe200078ef82c */
[----:B------:R-:W-:Y:S01]  /*2310*/  IMAD R0, R9, R36, RZ ;  /* 0x0000002409007224 */ /* 0x000fe200078e02ff */
[--C-:B------:R-:W-:Y:S01]  /*2320*/  LOP3.LUT R21, R187, 0x38, R12.reuse, 0xf8, !PT ;  /* 0x00000038bb157812 */ /* 0x100fe200078ef80c */
[----:B------:R-:W-:Y:S01]  /*2330*/  IMAD.SHL.U32 R13, R10, 0x80, RZ ;  /* 0x000000800a0d7824 */ /* 0x000fe200078e00ff */
[C---:B------:R-:W-:Y:S01]  /*2340*/  LOP3.LUT R10, R189.reuse, 0x38, R12, 0xf8, !PT ;  /* 0x00000038bd0a7812 */ /* 0x040fe200078ef80c */
[----:B------:R-:W-:Y:S01]  /*2350*/  IMAD.SHL.U32 R20, R14, 0x80, RZ ;  /* 0x000000800e147824 */ /* 0x000fe200078e00ff */
[----:B------:R-:W-:Y:S01]  /*2360*/  LOP3.LUT R14, R189, 0x38, R44, 0xf8, !PT ;  /* 0x00000038bd0e7812 */ /* 0x000fe200078ef82c */
[----:B------:R-:W-:Y:S01]  /*2370*/  IMAD R5, R147, R37, R0 ;  /* 0x0000002593057224 */ /* 0x000fe200078e0200 */
[----:B------:R-:W-:Y:S01]  /*2380*/  LOP3.LUT R0, R189, 0x18, R22, 0xf8, !PT ;  /* 0x00000018bd007812 */ /* 0x000fe200078ef816 */
[----:B------:R-:W-:Y:S01]  /*2390*/  IMAD.IADD R146, R146, 0x1, R11 ;  /* 0x0000000192927824 */ /* 0x000fe200078e020b */
[----:B------:R-:W-:Y:S01]  /*23a0*/  LOP3.LUT R13, R13, 0xffffe000, RZ, 0xc0, !PT ;  /* 0xffffe0000d0d7812 */ /* 0x000fe200078ec0ff */
[----:B------:R-:W-:Y:S01]  /*23b0*/  IMAD.SHL.U32 R37, R36, 0x80, RZ ;  /* 0x0000008024257824 */ /* 0x000fe200078e00ff */
[----:B------:R-:W-:Y:S01]  /*23c0*/  LOP3.LUT R20, R20, 0xffffe000, RZ, 0xc0, !PT ;  /* 0xffffe00014147812 */ /* 0x000fe200078ec0ff */
[----:B------:R-:W-:Y:S01]  /*23d0*/  IMAD.IADD R34, R109, 0x1, R33 ;  /* 0x000000016d227824 */ /* 0x000fe200078e0221 */
[-C--:B------:R-:W-:Y:S01]  /*23e0*/  LOP3.LUT R29, R29, R218.reuse, RZ, 0x3c, !PT ;  /* 0x000000da1d1d7212 */ /* 0x080fe200078e3cff */
[----:B------:R-:W-:Y:S01]  /*23f0*/  IMAD R145, R190, 0x200, R13 ;  /* 0x00000200be917824 */ /* 0x000fe200078e020d */
[-C--:B------:R-:W-:Y:S01]  /*2400*/  LOP3.LUT R35, R0, R191.reuse, RZ, 0x3c, !PT ;  /* 0x000000bf00237212 */ /* 0x080fe200078e3cff */
[----:B------:R-:W-:Y:S01]  /*2410*/  IMAD R139, R190, 0x200, R20 ;  /* 0x00000200be8b7824 */ /* 0x000fe200078e0214 */
[----:B------:R-:W-:Y:S01]  /*2420*/  SEL R0, RZ, 0x20, P1 ;  /* 0x00000020ff007807 */ /* 0x000fe20000800000 */
[----:B------:R-:W-:Y:S01]  /*2430*/  IMAD.IADD R32, R113, 0x1, R5 ;  /* 0x0000000171207824 */ /* 0x000fe200078e0205 */
[-C--:B------:R-:W-:Y:S01]  /*2440*/  LOP3.LUT R10, R10, R191.reuse, RZ, 0x3c, !PT ;  /* 0x000000bf0a0a7212 */ /* 0x080fe200078e3cff */
[----:B------:R-:W-:Y:S01]  /*2450*/  IMAD R35, R190, 0x200, R35 ;  /* 0x00000200be237824 */ /* 0x000fe200078e0223 */
[----:B------:R-:W-:Y:S01]  /*2460*/  LOP3.LUT R14, R14, R191, RZ, 0x3c, !PT ;  /* 0x000000bf0e0e7212 */ /* 0x000fe200078e3cff */
[----:B------:R-:W-:Y:S01]  /*2470*/  IMAD.IADD R31, R5, 0x1, R115 ;  /* 0x00000001051f7824 */ /* 0x000fe200078e0273 */
[----:B------:R-:W-:Y:S01]  /*2480*/  LOP3.LUT R138, R21, R218, RZ, 0x3c, !PT ;  /* 0x000000da158a7212 */ /* 0x000fe200078e3cff */
[----:B------:R-:W-:Y:S01]  /*2490*/  IMAD.IADD R145, R145, 0x1, R10 ;  /* 0x0000000191917824 */ /* 0x000fe200078e020a */
[----:B------:R-:W-:Y:S01]  /*24a0*/  IADD3 R135, R29, R20, R193 ;  /* 0x000000141d877210 */ /* 0x000fe20007ffe0c1 */
[----:B------:R-:W-:Y:S01]  /*24b0*/  IMAD.IADD R139, R139, 0x1, R14 ;  /* 0x000000018b8b7824 */ /* 0x000fe200078e020e */
[----:B------:R-:W-:Y:S01]  /*24c0*/  LOP3.LUT R29, R8, 0xfffffff8, RZ, 0xc0, !PT ;  /* 0xfffffff8081d7812 */ /* 0x000fe200078ec0ff */
[----:B------:R-:W-:Y:S01]  /*24d0*/  IMAD.IADD R134, R124, 0x1, R35 ;  /* 0x000000017c867824 */ /* 0x000fe200078e0223 */
[----:B------:R-:W-:Y:S01]  /*24e0*/  LOP3.LUT R21, R12, 0xfffffff8, RZ, 0xc0, !PT ;  /* 0xfffffff80c157812 */ /* 0x000fe200078ec0ff */
[----:B------:R-:W-:Y:S01]  /*24f0*/  IMAD.IADD R33, R33, 0x1, R111 ;  /* 0x0000000121217824 */ /* 0x000fe200078e026f */
[----:B------:R-:W-:Y:S01]  /*2500*/  LOP3.LUT R15, R44, 0xfffffff8, RZ, 0xc0, !PT ;  /* 0xfffffff82c0f7812 */ /* 0x000fe200078ec0ff */
[----:B------:R-:W-:Y:S01]  /*2510*/  IMAD.IADD R5, R107, 0x1, R45 ;  /* 0x000000016b057824 */ /* 0x000fe200078e022d */
[----:B------:R-:W-:-:S02]  /*2520*/  LOP3.LUT R0, R3, R0, RZ, 0xfc, !PT ;  /* 0x0000000003007212 */ /* 0x000fc400078efcff */
[----:B------:R-:W-:Y:S02]  /*2530*/  IADD3 R138, R138, R13, R193 ;  /* 0x0000000d8a8a7210 */ /* 0x000fe40007ffe0c1 */
[----:B------:R-:W-:Y:S02]  /*2540*/  SHF.R.S32.HI R30, RZ, 0x3, R8 ;  /* 0x00000003ff1e7819 */ /* 0x000fe40000011408 */
[----:B------:R-:W-:Y:S02]  /*2550*/  SHF.R.S32.HI R28, RZ, 0x3, R12 ;  /* 0x00000003ff1c7819 */ /* 0x000fe4000001140c */
[----:B------:R-:W-:Y:S02]  /*2560*/  SHF.L.U32 R36, R36, 0x6, RZ ;  /* 0x0000000624247819 */ /* 0x000fe400000006ff */
[----:B------:R-:W-:Y:S02]  /*2570*/  SHF.R.S32.HI R20, RZ, 0x3, R44 ;  /* 0x00000003ff147819 */ /* 0x000fe4000001142c */
[----:B------:R-:W-:-:S02]  /*2580*/  LOP3.LUT R14, R3, 0x1, RZ, 0xc0, !PT ;  /* 0x00000001030e7812 */ /* 0x000fc400078ec0ff */
[----:B------:R-:W-:Y:S02]  /*2590*/  SHF.R.S32.HI R13, RZ, 0x1f, R29 ;  /* 0x0000001fff0d7819 */ /* 0x000fe4000001141d */
[----:B------:R-:W-:Y:S02]  /*25a0*/  SHF.R.S32.HI R12, RZ, 0x1f, R21 ;  /* 0x0000001fff0c7819 */ /* 0x000fe40000011415 */
[----:B------:R-:W-:Y:S02]  /*25b0*/  SHF.R.S32.HI R11, RZ, 0x1f, R15 ;  /* 0x0000001fff0b7819 */ /* 0x000fe4000001140f */
[C---:B------:R-:W-:Y:S02]  /*25c0*/  LOP3.LUT R10, R0.reuse, 0x2, RZ, 0xc0, !PT ;  /* 0x00000002000a7812 */ /* 0x040fe400078ec0ff */
[C---:B------:R-:W-:Y:S02]  /*25d0*/  LOP3.LUT R9, R0.reuse, 0x4, RZ, 0xc0, !PT ;  /* 0x0000000400097812 */ /* 0x040fe400078ec0ff */
[----:B------:R-:W-:-:S02]  /*25e0*/  LOP3.LUT R8, R0, 0x8, RZ, 0xc0, !PT ;  /* 0x0000000800087812 */ /* 0x000fc400078ec0ff */
[C---:B------:R-:W-:Y:S02]  /*25f0*/  LOP3.LUT R7, R0.reuse, 0x10, RZ, 0xc0, !PT ;  /* 0x0000001000077812 */ /* 0x040fe400078ec0ff */
[----:B------:R-:W-:-:S07]  /*2600*/  LOP3.LUT R6, R0, 0x20, RZ, 0xc0, !PT ;  /* 0x0000002000067812 */ /* 0x000fce00078ec0ff */
.L_x_556:
[----:B0-----:R-:W0:Y:S01]  /*2610*/  LDC.64 R120, c[0x0][0x2d8] ;  /* 0x0000b600ff787b82 */ /* 0x001e220000000a00 */
[----:B-12---:R-:W-:Y:S01]  /*2620*/  VIADD R44, R26, 0xffffffff ;  /* 0xffffffff1a2c7836 */ /* 0x006fe20000000000 */
[----:B------:R-:W-:Y:S05]  /*2630*/  YIELD ;  /* 0x0000000000007946 */ /* 0x000fea0003800000 */
[----:B------:R-:W-:Y:S01]  /*2640*/  SHF.R.S32.HI R46, RZ, 0x1f, R44 ;  /* 0x0000001fff2e7819 */ /* 0x000fe2000001142c */
[----:B------:R-:W1:Y:S01]  /*2650*/  LDC R122, c[0x0][0x3d4] ;  /* 0x0000f500ff7a7b82 */ /* 0x000e620000000800 */
[-C--:B------:R-:W-:Y:S01]  /*2660*/  IMAD R3, R125, R44.reuse, RZ ;  /* 0x0000002c7d037224 */ /* 0x080fe200078e02ff */
[----:B------:R-:W-:Y:S01]  /*2670*/  BSSY B0, `(.L_x_457) ;  /* 0x00007be000007945 */ /* 0x000fe20003800000 */
[----:B------:R-:W-:-:S04]  /*2680*/  IMAD.WIDE.U32 R132, R42, R44, RZ ;  /* 0x0000002c2a847225 */ /* 0x000fc800078e00ff */
[----:B------:R-:W-:Y:S01]  /*2690*/  IMAD R3, R46, R42, R3 ;  /* 0x0000002a2e037224 */ /* 0x000fe200078e0203 */
[-C--:B------:R-:W-:Y:S01]  /*26a0*/  IADD3 R4, P5, R100, R132.reuse, RZ ;  /* 0x0000008464047210 */ /* 0x080fe20007fbe0ff */
[----:B------:R-:W-:Y:S01]  /*26b0*/  IMAD R54, R18, 0x6000, R134 ;  /* 0x0000600012367824 */ /* 0x000fe200078e0286 */
[----:B------:R-:W-:Y:S01]  /*26c0*/  IADD3 R0, P1, P4, R100, R132, R129 ;  /* 0x0000008464007210 */ /* 0x000fe20007c3e081 */
[----:B------:R-:W-:Y:S02]  /*26d0*/  IMAD.IADD R96, R133, 0x1, R3 ;  /* 0x0000000185607824 */ /* 0x000fe400078e0203 */
[----:B------:R-:W-:Y:S02]  /*26e0*/  IMAD R54, R54, 0x2, R25 ;  /* 0x0000000236367824 */ /* 0x000fe400078e0219 */
[----:B------:R-:W-:Y:S01]  /*26f0*/  IMAD.X R26, R96, 0x1, R43, P5 ;  /* 0x00000001601a7824 */ /* 0x000fe200028e062b */
[-C--:B0-----:R-:W-:Y:S02]  /*2700*/  LEA R56, P0, R4, R120.reuse, 0x1 ;  /* 0x0000007804387211 */ /* 0x081fe400078008ff */
[----:B------:R-:W-:-:S02]  /*2710*/  LEA R52, P5, R0, R120, 0x1 ;  /* 0x0000007800347211 */ /* 0x000fc400078a08ff */
[-C--:B------:R-:W-:Y:S01]  /*2720*/  LEA.HI.X R57, R4, R121.reuse, R26, 0x1, P0 ;  /* 0x0000007904397211 */ /* 0x080fe200000f0c1a */
[----:B------:R-:W-:Y:S01]  /*2730*/  IMAD.MOV.U32 R26, RZ, RZ, R44 ;  /* 0x000000ffff1a7224 */ /* 0x000fe200078e002c */
[----:B------:R-:W-:Y:S02]  /*2740*/  IADD3.X R3, R43, R96, R128, P1, P4 ;  /* 0x000000602b037210 */ /* 0x000fe40000fe8480 */
[----:B-1----:R-:W-:Y:S02]  /*2750*/  ISETP.GE.AND P0, PT, R122, 0x1, PT ;  /* 0x000000017a00780c */ /* 0x002fe40003f06270 */
[----:B------:R-:W-:Y:S01]  /*2760*/  LEA.HI.X R53, R0, R121, R3, 0x1, P5 ;  /* 0x0000007900357211 */ /* 0x000fe200028f0c03 */
[----:B------:R-:W-:Y:S01]  /*2770*/  IMAD R0, R18, 0x6000, R35 ;  /* 0x0000600012007824 */ /* 0x000fe200078e0223 */
[----:B------:R-:W-:-:S03]  /*2780*/  ISETP.GT.AND P1, PT, R44, R123, PT ;  /* 0x0000007b2c00720c */ /* 0x000fc60003f24270 */
[----:B------:R-:W-:Y:S01]  /*2790*/  IMAD R55, R0, 0x2, R25 ;  /* 0x0000000200377824 */ /* 0x000fe200078e0219 */
[----:B------:R-:W-:-:S05]  /*27a0*/  P2R R118, PR, RZ, 0x2 ;  /* 0x00000002ff767803 */ /* 0x000fca0000000000 */
[----:B------:R-:W-:Y:S05]  /*27b0*/  @!P0 BRA `(.L_x_458) ;  /* 0x0000007400d08947 */ /* 0x000fea0003800000 */
[----:B------:R-:W-:Y:S01]  /*27c0*/  ULDC.U8 UR4, c[0x0][0x3f0] ;  /* 0x0000fc0000047ab9 */ /* 0x000fe20000000000 */
[-C--:B------:R-:W-:Y:S01]  /*27d0*/  IMAD R0, R126, R44.reuse, RZ ;  /* 0x0000002c7e007224 */ /* 0x080fe200078e02ff */
[----:B------:R-:W-:Y:S01]  /*27e0*/  ISETP.NE.AND P0, PT, RZ, UR4, PT ;  /* 0x00000004ff007c0c */ /* 0x000fe2000bf05270 */
[-C--:B------:R-:W-:Y:S02]  /*27f0*/  IMAD R45, R127, R44.reuse, RZ ;  /* 0x0000002c7f2d7224 */ /* 0x080fe400078e02ff */
[----:B------:R-:W-:Y:S02]  /*2800*/  IMAD R3, R46, R37, R0 ;  /* 0x000000252e037224 */ /* 0x000fe400078e0200 */
[----:B------:R-:W-:Y:S02]  /*2810*/  IMAD R4, R26, -0x80, R27 ;  /* 0xffffff801a047824 */ /* 0x000fe400078e021b */
[----:B------:R-:W-:-:S03]  /*2820*/  IMAD.WIDE.U32 R94, R37, R44, RZ ;  /* 0x0000002c255e7225 */ /* 0x000fc600078e00ff */
[----:B------:R-:W-:Y:S01]  /*2830*/  VIMNMX R4, R4, 0x80, PT ;  /* 0x0000008004047848 */ /* 0x000fe20003fe0100 */
[----:B------:R-:W-:Y:S02]  /*2840*/  IMAD R45, R46, R40, R45 ;  /* 0x000000282e2d7224 */ /* 0x000fe400078e022d */
[----:B------:R-:W-:-:S04]  /*2850*/  IMAD.WIDE.U32 R92, R40, R44, RZ ;  /* 0x0000002c285c7225 */ /* 0x000fc800078e00ff */
[----:B------:R-:W-:Y:S02]  /*2860*/  IMAD.IADD R0, R95, 0x1, R3 ;  /* 0x000000015f007824 */ /* 0x000fe400078e0203 */
[----:B------:R-:W-:Y:S01]  /*2870*/  IMAD.IADD R3, R93, 0x1, R45 ;  /* 0x000000015d037824 */ /* 0x000fe200078e022d */
[----:B------:R-:W-:Y:S06]  /*2880*/  @!P0 BRA `(.L_x_459) ;  /* 0x0000003800208947 */ /* 0x000fec0003800000 */
[----:B------:R-:W-:Y:S01]  /*2890*/  ISETP.GE.AND P0, PT, R19, R4, PT ;  /* 0x000000041300720c */ /* 0x000fe20003f06270 */
[----:B------:R-:W-:Y:S01]  /*28a0*/  BSSY B1, `(.L_x_460) ;  /* 0x000003c000017945 */ /* 0x000fe20003800000 */
        /* <DEDUP_REMOVED lines=12> */
[----:B------:R-:W-:Y:S01]  /*2970*/  CS2R R132, SRZ ;  /* 0x0000000000847805 */ /* 0x000fe2000001ff00 */
[----:B------:R-:W-:Y:S06]  /*2980*/  @P0 BRA `(.L_x_461) ;  /* 0x0000000000b40947 */ /* 0x000fec0003800000 */
[----:B------:R-:W-:Y:S01]  /*2990*/  IADD3 R45, P4, R112, R94, RZ ;  /* 0x0000005e702d7210 */ /* 0x000fe20007f9e0ff */
[----:B------:R-:W-:Y:S01]  /*29a0*/  ULDC.64 UR4, c[0x0][0x3c8] ;  /* 0x0000f20000047ab9 */ /* 0x000fe20000000a00 */
[----:B------:R-:W-:Y:S01]  /*29b0*/  IADD3 R47, P1, R108, R92, RZ ;  /* 0x0000005c6c2f7210 */ /* 0x000fe20007f3e0ff */
[----:B------:R-:W-:Y:S01]  /*29c0*/  ULDC.64 UR6, c[0x0][0x3e0] ;  /* 0x0000f80000067ab9 */ /* 0x000fe20000000a00 */
[----:B------:R-:W-:Y:S01]  /*29d0*/  IADD3.X R46, R0, R32, RZ, P4, !PT ;  /* 0x00000020002e7210 */ /* 0x000fe200027fe4ff */
[C---:B------:R-:W-:Y:S01]  /*29e0*/  VIADD R51, R16.reuse, 0x10 ;  /* 0x0000001010337836 */ /* 0x040fe20000000000 */
[----:B------:R-:W-:Y:S01]  /*29f0*/  LEA R44, P4, R45, UR4, 0x1 ;  /* 0x000000042d2c7c11 */ /* 0x000fe2000f8808ff */
[----:B------:R-:W-:Y:S01]  /*2a00*/  IMAD.X R50, R3, 0x1, R34, P1 ;  /* 0x0000000103327824 */ /* 0x000fe200008e0622 */
[----:B------:R-:W-:Y:S02]  /*2a10*/  ISETP.GE.AND P1, PT, R16, R122, PT ;  /* 0x0000007a1000720c */ /* 0x000fe40003f26270 */
[----:B------:R-:W-:-:S02]  /*2a20*/  CS2R R130, SRZ ;  /* 0x0000000000827805 */ /* 0x000fc4000001ff00 */
[----:B------:R-:W-:Y:S02]  /*2a30*/  LEA.HI.X R45, R45, UR5, R46, 0x1, P4 ;  /* 0x000000052d2d7c11 */ /* 0x000fe4000a0f0c2e */
[----:B------:R-:W-:Y:S02]  /*2a40*/  CS2R R98, SRZ ;  /* 0x0000000000627805 */ /* 0x000fe4000001ff00 */
[C---:B------:R-:W-:Y:S02]  /*2a50*/  LEA R46, P4, R47.reuse, UR6, 0x1 ;  /* 0x000000062f2e7c11 */ /* 0x040fe4000f8808ff */
[----:B------:R-:W-:Y:S02]  /*2a60*/  CS2R R132, SRZ ;  /* 0x0000000000847805 */ /* 0x000fe4000001ff00 */
[----:B------:R-:W-:Y:S01]  /*2a70*/  CS2R R120, SRZ ;  /* 0x0000000000787805 */ /* 0x000fe2000001ff00 */
[----:B------:R-:W-:Y:S01]  /*2a80*/  VIADD R59, R16, 0x30 ;  /* 0x00000030103b7836 */ /* 0x000fe20000000000 */
[----:B------:R-:W-:-:S02]  /*2a90*/  LEA.HI.X R47, R47, UR7, R50, 0x1, P4 ;  /* 0x000000072f2f7c11 */ /* 0x000fc4000a0f0c32 */
[-C--:B------:R-:W-:Y:S01]  /*2aa0*/  ISETP.GE.AND P4, PT, R51, R122.reuse, PT ;  /* 0x0000007a3300720c */ /* 0x080fe20003f86270 */
[----:B------:R-:W-:Y:S01]  /*2ab0*/  VIADD R51, R16, 0x20 ;  /* 0x0000002010337836 */ /* 0x000fe20000000000 */
[----:B------:R0:W5:Y:S04]  /*2ac0*/  @!P1 LDG.E.64 R130, desc[UR36][R44.64] ;  /* 0x000000242c829981 */ /* 0x000168000c1e1b00 */
[----:B------:R0:W5:Y:S01]  /*2ad0*/  @!P1 LDG.E.64 R132, desc[UR36][R46.64] ;  /* 0x000000242e849981 */ /* 0x000162000c1e1b00 */
[----:B------:R-:W-:-:S06]  /*2ae0*/  ISETP.GE.AND P1, PT, R51, R122, PT ;  /* 0x0000007a3300720c */ /* 0x000fcc0003f26270 */
[----:B------:R0:W5:Y:S04]  /*2af0*/  @!P4 LDG.E.64 R98, desc[UR36][R44.64+0x20] ;  /* 0x000020242c62c981 */ /* 0x000168000c1e1b00 */
[----:B------:R0:W5:Y:S01]  /*2b00*/  @!P4 LDG.E.64 R120, desc[UR36][R46.64+0x20] ;  /* 0x000020242e78c981 */ /* 0x000162000c1e1b00 */
[----:B------:R-:W-:Y:S02]  /*2b10*/  ISETP.GE.AND P4, PT, R59, R122, PT ;  /* 0x0000007a3b00720c */ /* 0x000fe40003f86270 */
[----:B------:R-:W-:Y:S02]  /*2b20*/  CS2R R90, SRZ ;  /* 0x00000000005a7805 */ /* 0x000fe4000001ff00 */
[----:B------:R-:W-:Y:S02]  /*2b30*/  CS2R R96, SRZ ;  /* 0x0000000000607805 */ /* 0x000fe4000001ff00 */
[----:B------:R-:W-:-:S02]  /*2b40*/  CS2R R86, SRZ ;  /* 0x0000000000567805 */ /* 0x000fc4000001ff00 */
[----:B------:R-:W-:Y:S01]  /*2b50*/  CS2R R88, SRZ ;  /* 0x0000000000587805 */ /* 0x000fe2000001ff00 */
[C---:B------:R-:W-:Y:S02]  /*2b60*/  VIADD R51, R16.reuse, 0x40 ;  /* 0x0000004010337836 */ /* 0x040fe40000000000 */
[----:B------:R-:W-:Y:S01]  /*2b70*/  VIADD R59, R16, 0x50 ;  /* 0x00000050103b7836 */ /* 0x000fe20000000000 */
[----:B------:R0:W5:Y:S04]  /*2b80*/  @!P1 LDG.E.64 R90, desc[UR36][R44.64+0x40] ;  /* 0x000040242c5a9981 */ /* 0x000168000c1e1b00 */
[----:B------:R0:W5:Y:S01]  /*2b90*/  @!P1 LDG.E.64 R96, desc[UR36][R46.64+0x40] ;  /* 0x000040242e609981 */ /* 0x000162000c1e1b00 */
[----:B------:R-:W-:-:S03]  /*2ba0*/  ISETP.GE.AND P1, PT, R51, R122, PT ;  /* 0x0000007a3300720c */ /* 0x000fc60003f26270 */
[----:B------:R0:W5:Y:S04]  /*2bb0*/  @!P4 LDG.E.64 R86, desc[UR36][R44.64+0x60] ;  /* 0x000060242c56c981 */ /* 0x000168000c1e1b00 */
[----:B------:R0:W5:Y:S01]  /*2bc0*/  @!P4 LDG.E.64 R88, desc[UR36][R46.64+0x60] ;  /* 0x000060242e58c981 */ /* 0x000162000c1e1b00 */
[----:B------:R-:W-:Y:S02]  /*2bd0*/  ISETP.GE.AND P4, PT, R59, R122, PT ;  /* 0x0000007a3b00720c */ /* 0x000fe40003f86270 */
[----:B------:R-:W-:Y:S02]  /*2be0*/  CS2R R82, SRZ ;  /* 0x0000000000527805 */ /* 0x000fe4000001ff00 */
[----:B------:R-:W-:Y:S02]  /*2bf0*/  CS2R R78, SRZ ;  /* 0x00000000004e7805 */ /* 0x000fe4000001ff00 */
[----:B------:R-:W-:-:S02]  /*2c00*/  CS2R R84, SRZ ;  /* 0x0000000000547805 */ /* 0x000fc4000001ff00 */
[----:B------:R-:W-:Y:S01]  /*2c10*/  CS2R R80, SRZ ;  /* 0x0000000000507805 */ /* 0x000fe2000001ff00 */
[----:B------:R0:W5:Y:S04]  /*2c20*/  @!P1 LDG.E.64 R82, desc[UR36][R44.64+0x80] ;  /* 0x000080242c529981 */ /* 0x000168000c1e1b00 */
[----:B------:R0:W5:Y:S04]  /*2c30*/  @!P1 LDG.E.64 R84, desc[UR36][R46.64+0x80] ;  /* 0x000080242e549981 */ /* 0x000168000c1e1b00 */
[----:B------:R0:W5:Y:S04]  /*2c40*/  @!P4 LDG.E.64 R78, desc[UR36][R44.64+0xa0] ;  /* 0x0000a0242c4ec981 */ /* 0x000168000c1e1b00 */
[----:B------:R0:W5:Y:S02]  /*2c50*/  @!P4 LDG.E.64 R80, desc[UR36][R46.64+0xa0] ;  /* 0x0000a0242e50c981 */ /* 0x000164000c1e1b00 */
.L_x_461:
[----:B------:R-:W-:Y:S05]  /*2c60*/  BSYNC B1 ;  /* 0x0000000000017941 */ /* 0x000fea0003800000 */
.L_x_460:
        /* <DEDUP_REMOVED lines=11> */
[----:B------:R-:W-:Y:S01]  /*2d20*/  CS2R R72, SRZ ;  /* 0x0000000000487805 */ /* 0x000fe2000001ff00 */
[----:B-----5:R-:W-:Y:S01]  /*2d30*/  IMAD.MOV.U32 R136, RZ, RZ, R78 ;  /* 0x000000ffff887224 */ /* 0x020fe200078e004e */
[----:B------:R-:W-:Y:S01]  /*2d40*/  CS2R R76, SRZ ;  /* 0x00000000004c7805 */ /* 0x000fe2000001ff00 */
[----:B------:R-:W-:Y:S01]  /*2d50*/  IMAD.MOV.U32 R137, RZ, RZ, R79 ;  /* 0x000000ffff897224 */ /* 0x000fe200078e004f */
[----:B------:R-:W-:Y:S06]  /*2d60*/  @P4 BRA `(.L_x_463) ;  /* 0x0000000000b44947 */ /* 0x000fec0003800000 */
[----:B------:R-:W-:Y:S01]  /*2d70*/  IADD3 R94, P1, P5, R112, R94, R36 ;  /* 0x0000005e705e7210 */ /* 0x000fe20007d3e024 */
[----:B------:R-:W-:Y:S01]  /*2d80*/  ULDC.64 UR4, c[0x0][0x3c8] ;  /* 0x0000f20000047ab9 */ /* 0x000fe20000000a00 */
[----:B------:R-:W-:Y:S01]  /*2d90*/  ULDC.64 UR6, c[0x0][0x3e0] ;  /* 0x0000f80000067ab9 */ /* 0x000fe20000000a00 */
[----:B------:R-:W-:Y:S02]  /*2da0*/  CS2R R74, SRZ ;  /* 0x00000000004a7805 */ /* 0x000fe4000001ff00 */
[----:B0-----:R-:W-:Y:S02]  /*2db0*/  IADD3.X R45, R32, R0, R38, P1, P5 ;  /* 0x00000000202d7210 */ /* 0x001fe40000fea426 */
[----:B------:R-:W-:Y:S02]  /*2dc0*/  CS2R R76, SRZ ;  /* 0x00000000004c7805 */ /* 0x000fe4000001ff00 */
[----:B------:R-:W-:-:S04]  /*2dd0*/  IADD3 R92, P1, P5, R108, R92, R39 ;  /* 0x0000005c6c5c7210 */ /* 0x000fc80007d3e027 */
[----:B------:R-:W-:Y:S02]  /*2de0*/  IADD3.X R3, R34, R3, R41, P1, P5 ;  /* 0x0000000322037210 */ /* 0x000fe40000fea429 */
[----:B------:R-:W-:-:S04]  /*2df0*/  LEA R44, P1, R94, UR4, 0x1 ;  /* 0x000000045e2c7c11 */ /* 0x000fc8000f8208ff */
[----:B------:R-:W-:Y:S02]  /*2e00*/  LEA.HI.X R45, R94, UR5, R45, 0x1, P1 ;  /* 0x000000055e2d7c11 */ /* 0x000fe400088f0c2d */
[----:B------:R-:W-:-:S04]  /*2e10*/  LEA R46, P1, R92, UR6, 0x1 ;  /* 0x000000065c2e7c11 */ /* 0x000fc8000f8208ff */
[----:B------:R-:W-:Y:S01]  /*2e20*/  LEA.HI.X R47, R92, UR7, R3, 0x1, P1 ;  /* 0x000000075c2f7c11 */ /* 0x000fe200088f0c03 */
[C---:B------:R-:W-:Y:S01]  /*2e30*/  VIADD R3, R16.reuse, 0x10 ;  /* 0x0000001010037836 */ /* 0x040fe20000000000 */
[----:B------:R-:W-:Y:S02]  /*2e40*/  ISETP.GE.AND P1, PT, R16, R122, PT ;  /* 0x0000007a1000720c */ /* 0x000fe40003f26270 */
[----:B------:R-:W-:Y:S02]  /*2e50*/  CS2R R70, SRZ ;  /* 0x0000000000467805 */ /* 0x000fe4000001ff00 */
[----:B------:R-:W-:-:S09]  /*2e60*/  CS2R R72, SRZ ;  /* 0x0000000000487805 */ /* 0x000fd2000001ff00 */
[----:B------:R1:W5:Y:S04]  /*2e70*/  @!P1 LDG.E.64 R74, desc[UR36][R44.64] ;  /* 0x000000242c4a9981 */ /* 0x000368000c1e1b00 */
[----:B------:R1:W5:Y:S01]  /*2e80*/  @!P1 LDG.E.64 R76, desc[UR36][R46.64] ;  /* 0x000000242e4c9981 */ /* 0x000362000c1e1b00 */
[----:B------:R-:W-:Y:S01]  /*2e90*/  ISETP.GE.AND P1, PT, R3, R122, PT ;  /* 0x0000007a0300720c */ /* 0x000fe20003f26270 */
[----:B------:R-:W-:Y:S01]  /*2ea0*/  VIADD R3, R16, 0x20 ;  /* 0x0000002010037836 */ /* 0x000fe20000000000 */
        /* <DEDUP_REMOVED lines=22> */
[----:B------:R-:W-:-:S13]  /*3010*/  ISETP.GE.AND P1, PT, R3, R122, PT ;  /* 0x0000007a0300720c */ /* 0x000fda0003f26270 */
[----:B------:R1:W5:Y:S04]  /*3020*/  @!P1 LDG.E.64 R48, desc[UR36][R44.64+0xa0] ;  /* 0x0000a0242c309981 */ /* 0x000368000c1e1b00 */
[----:B------:R1:W5:Y:S02]  /*3030*/  @!P1 LDG.E.64 R50, desc[UR36][R46.64+0xa0] ;  /* 0x0000a0242e329981 */ /* 0x000364000c1e1b00 */
.L_x_463:
[----:B------:R-:W-:Y:S05]  /*3040*/  BSYNC B1 ;  /* 0x0000000000017941 */ /* 0x000fea0003800000 */
.L_x_462:
[----:B------:R-:W-:Y:S01]  /*3050*/  IMAD.MOV.U32 R0, RZ, RZ, R82 ;  /* 0x000000ffff007224 */ /* 0x000fe200078e0052 */
[----:B01----:R-:W-:Y:S01]  /*3060*/  MOV R45, R91 ;  /* 0x0000005b002d7202 */ /* 0x003fe20000000f00 */
[----:B------:R-:W-:Y:S01]  /*3070*/  IMAD.MOV.U32 R3, RZ, RZ, R83 ;  /* 0x000000ffff037224 */ /* 0x000fe200078e0053 */
[----:B------:R-:W-:Y:S01]  /*3080*/  PRMT R168, R136, 0x7610, R168 ;  /* 0x0000761088a87816 */ /* 0x000fe200000000a8 */
        /* <DEDUP_REMOVED lines=38> */
[----:B-----5:R-:W-:Y:S01]  /*32f0*/  IMAD.MOV.U32 R0, RZ, RZ, R48 ;  /* 0x000000ffff007224 */ /* 0x020fe200078e0030 */
[----:B------:R-:W-:Y:S01]  /*3300*/  PRMT R236, R3, 0x7610, R236 ;  /* 0x0000761003ec7816 */ /* 0x000fe200000000ec */
[----:B------:R-:W-:Y:S01]  /*3310*/  IMAD.MOV.U32 R3, RZ, RZ, R49 ;  /* 0x000000ffff037224 */ /* 0x000fe200078e0031 */
[----:B------:R-:W-:Y:S01]  /*3320*/  PRMT R178, R45, 0x7610, R178 ;  /* 0x000076102db27816 */ /* 0x000fe200000000b2 */
[----:B------:R-:W-:Y:S01]  /*3330*/  IMAD.MOV.U32 R45, RZ, RZ, R59 ;  /* 0x000000ffff2d7224 */ /* 0x000fe200078e003b */
[----:B------:R-:W-:-:S02]  /*3340*/  PRMT R177, R44, 0x7610, R177 ;  /* 0x000076102cb17816 */ /* 0x000fc400000000b1 */
[----:B------:R-:W-:Y:S02]  /*3350*/  MOV R44, R58 ;  /* 0x0000003a002c7202 */ /* 0x000fe40000000f00 */
[----:B------:R-:W-:Y:S02]  /*3360*/  PRMT R169, R137, 0x7610, R169 ;  /* 0x0000761089a97816 */ /* 0x000fe400000000a9 */
        /* <DEDUP_REMOVED lines=24> */
[----:B------:R-:W-:-:S02]  /*34f0*/  ISETP.NE.AND P1, PT, R188, 0x3, PT ;  /* 0x00000003bc00780c */ /* 0x000fc40003f25270 */
        /* <DEDUP_REMOVED lines=14> */
[----:B------:R-:W-:-:S02]  /*35e0*/  PRMT R143, R44, 0x7610, R143 ;  /* 0x000076102c8f7816 */ /* 0x000fc4000000008f */
[----:B------:R-:W-:Y:S02]  /*35f0*/  MOV R44, R73 ;  /* 0x00000049002c7202 */ /* 0x000fe40000000f00 */
[----:B------:R-:W-:Y:S02]  /*3600*/  PRMT R162, R45, 0x7610, R162 ;  /* 0x000076102da27816 */ /* 0x000fe400000000a2 */
[----:B------:R-:W-:Y:S02]  /*3610*/  PRMT R163, R44, 0x7610, R163 ;  /* 0x000076102ca37816 */ /* 0x000fe400000000a3 */
[----:B------:R-:W-:Y:S02]  /*3620*/  PRMT R166, R3, 0x7610, R166 ;  /* 0x0000761003a67816 */ /* 0x000fe400000000a6 */
[----:B------:R-:W-:Y:S01]  /*3630*/  PRMT R167, R0, 0x7610, R167 ;  /* 0x0000761000a77816 */ /* 0x000fe200000000a7 */
[----:B------:R-:W-:Y:S06]  /*3640*/  @!P1 BRA `(.L_x_464) ;  /* 0x0000000000049947 */ /* 0x000fec0003800000 */
[----:B------:R-:W-:Y:S01]  /*3650*/  BPT.TRAP 0x1 ;  /* 0x000000040000795c */ /* 0x000fe20000300000 */
.L_x_464:
[----:B------:R-:W-:Y:S01]  /*3660*/  IMAD R3, R18, 0x8, R2 ;  /* 0x0000000812037824 */ /* 0x000fe200078e0202 */
[----:B------:R-:W-:Y:S01]  /*3670*/  SHF.L.U32 R0, R186, 0x1f, RZ ;  /* 0x0000001fba007819 */ /* 0x000fe200000006ff */
[----:B------:R-:W-:Y:S03]  /*3680*/  BSSY B1, `(.L_x_465) ;  /* 0x0000003000017945 */ /* 0x000fe60003800000 */
[----:B------:R-:W0:Y:S02]  /*3690*/  SYNCS.PHASECHK.TRANS64.TRYWAIT P5, [R3+URZ+0x34890], R0 ;  /* 0x03489000030075a7 */ /* 0x000e2400080a017f */
[----:B0-----:R-:W-:Y:S05]  /*36a0*/  @!P5 BRA `(.L_x_466) ;  /* 0x000001b400d4d947 */ /* 0x001fea0003800000 */
.L_x_762:
[----:B------:R-:W-:Y:S05]  /*36b0*/  BSYNC B1 ;  /* 0x0000000000017941 */ /* 0x000fea0003800000 */
.L_x_465:
[----:B------:R-:W-:Y:S04]  /*36c0*/  BSSY B1, `(.L_x_467) ;  /* 0x000014f000017945 */ /* 0x000fe80003800000 */
[----:B------:R-:W-:Y:S05]  /*36d0*/  @P0 BRA `(.L_x_468) ;  /* 0x0000001400340947 */ /* 0x000fea0003800000 */
[----:B------:R-:W-:Y:S01]  /*36e0*/  ISETP.NE.AND P0, PT, R14, RZ, PT ;  /* 0x000000ff0e00720c */ /* 0x000fe20003f05270 */
[----:B------:R-:W-:-:S12]  /*36f0*/  BSSY B2, `(.L_x_469) ;  /* 0x0000035000027945 */ /* 0x000fd80003800000 */
[----:B------:R-:W-:Y:S05]  /*3700*/  @!P0 BRA `(.L_x_470) ;  /* 0x0000000000cc8947 */ /* 0x000fea0003800000 */
[----:B------:R1:W2:Y:S01]  /*3710*/  LDS.128 R44, [R55] ;  /* 0x00000000372c7984 */ /* 0x0002a20000000c00 */
[----:B------:R-:W-:Y:S01]  /*3720*/  ISETP.GE.AND P0, PT, R16, R122, PT ;  /* 0x0000007a1000720c */ /* 0x000fe20003f06270 */
[----:B------:R-:W-:-:S12]  /*3730*/  BSSY B3, `(.L_x_471) ;  /* 0x000002f000037945 */ /* 0x000fd80003800000 */
[----:B-1----:R-:W-:Y:S05]  /*3740*/  @P0 BRA `(.L_x_472) ;  /* 0x0000000000b40947 */ /* 0x002fea0003800000 */
[--C-:B------:R-:W-:Y:S01]  /*3750*/  SHF.R.U64 R173, R132, 0x10, R133.reuse ;  /* 0x0000001084ad7819 */ /* 0x100fe20000001285 */
[----:B--2---:R-:W-:Y:S01]  /*3760*/  IMAD.U32 R175, R47, 0x10000, RZ ;  /* 0x000100002faf7824 */ /* 0x004fe200078e00ff */
[----:B------:R-:W-:Y:S02]  /*3770*/  SHF.R.U32.HI R133, RZ, 0x10, R133 ;  /* 0x00000010ff857819 */ /* 0x000fe40000011685 */
[--C-:B------:R-:W-:Y:S02]  /*3780*/  SHF.R.U64 R174, R130, 0x10, R131.reuse ;  /* 0x0000001082ae7819 */ /* 0x100fe40000001283 */
[----:B------:R-:W-:Y:S01]  /*3790*/  SHF.R.U32.HI R176, RZ, 0x10, R131 ;  /* 0x00000010ffb07819 */ /* 0x000fe20000011683 */
[----:B------:R-:W-:Y:S01]  /*37a0*/  IMAD.U32 R131, R46, 0x10000, RZ ;  /* 0x000100002e837824 */ /* 0x000fe200078e00ff */
[----:B------:R-:W-:Y:S02]  /*37b0*/  PRMT R173, R177, 0x5410, R173 ;  /* 0x00005410b1ad7816 */ /* 0x000fe400000000ad */
[----:B------:R-:W-:-:S02]  /*37c0*/  PRMT R133, R178, 0x5410, R133 ;  /* 0x00005410b2857816 */ /* 0x000fc40000000085 */
[----:B------:R-:W-:Y:S02]  /*37d0*/  PRMT R174, R94, 0x5432, R174 ;  /* 0x000054325eae7816 */ /* 0x000fe400000000ae */
[----:B------:R-:W-:Y:S01]  /*37e0*/  PRMT R132, R93, 0x5432, R176 ;  /* 0x000054325d847816 */ /* 0x000fe200000000b0 */
[----:B------:R-:W-:Y:S01]  /*37f0*/  IMAD.U32 R177, R133, 0x10000, RZ ;  /* 0x0001000085b17824 */ /* 0x000fe200078e00ff */
[----:B------:R-:W-:Y:S02]  /*3800*/  LOP3.LUT R46, R46, 0xffff0000, RZ, 0xc0, !PT ;  /* 0xffff00002e2e7812 */ /* 0x000fe400078ec0ff */
[----:B------:R-:W-:Y:S01]  /*3810*/  LOP3.LUT R181, R45, 0xffff0000, RZ, 0xc0, !PT ;  /* 0xffff00002db57812 */ /* 0x000fe200078ec0ff */
[----:B------:R-:W-:Y:S01]  /*3820*/  IMAD.U32 R179, R132, 0x10000, RZ ;  /* 0x0001000084b37824 */ /* 0x000fe200078e00ff */
[----:B------:R-:W-:Y:S01]  /*3830*/  LOP3.LUT R176, R173, 0xffff0000, RZ, 0xc0, !PT ;  /* 0xffff0000adb07812 */ /* 0x000fe200078ec0ff */
[----:B------:R-:W-:Y:S01]  /*3840*/  FMUL.FTZ R182, R46, R177 ;  /* 0x000000b12eb67220 */ /* 0x000fe20000410000 */
[----:B------:R-:W-:Y:S01]  /*3850*/  LOP3.LUT R178, R174, 0xffff0000, RZ, 0xc0, !PT ;  /* 0xffff0000aeb27812 */ /* 0x000fe200078ec0ff */
[----:B------:R-:W-:Y:S01]  /*3860*/  FMUL.FTZ R46, R46, R179 ;  /* 0x000000b32e2e7220 */ /* 0x000fe20000410000 */
[----:B------:R-:W-:Y:S01]  /*3870*/  LOP3.LUT R130, R47, 0xffff0000, RZ, 0xc0, !PT ;  /* 0xffff00002f827812 */ /* 0x000fe200078ec0ff */
[----:B------:R-:W-:-:S02]  /*3880*/  IMAD.U32 R47, R45, 0x10000, RZ ;  /* 0x000100002d2f7824 */ /* 0x000fc400078e00ff */
[C---:B------:R-:W-:Y:S01]  /*3890*/  FMUL.FTZ R180, R181.reuse, R176 ;  /* 0x000000b0b5b47220 */ /* 0x040fe20000410000 */
[----:B------:R-:W-:Y:S02]  /*38a0*/  IMAD.U32 R45, R44, 0x10000, RZ ;  /* 0x000100002c2d7824 */ /* 0x000fe400078e00ff */
[----:B------:R-:W-:Y:S01]  /*38b0*/  FMUL.FTZ R181, R181, R178 ;  /* 0x000000b2b5b57220 */ /* 0x000fe20000410000 */
[----:B------:R-:W-:Y:S01]  /*38c0*/  LOP3.LUT R133, R133, 0xffff0000, RZ, 0xc0, !PT ;  /* 0xffff000085857812 */ /* 0x000fe200078ec0ff */
[----:B------:R-:W-:Y:S01]  /*38d0*/  IMAD.U32 R173, R173, 0x10000, RZ ;  /* 0x00010000adad7824 */ /* 0x000fe200078e00ff */
[----:B------:R-:W-:Y:S01]  /*38e0*/  LOP3.LUT R132, R132, 0xffff0000, RZ, 0xc0, !PT ;  /* 0xffff000084847812 */ /* 0x000fe200078ec0ff */
[----:B------:R-:W-:Y:S01]  /*38f0*/  FFMA.FTZ R182, R131, R179, -R182 ;  /* 0x000000b383b67223 */ /* 0x000fe200000108b6 */
[----:B------:R-:W-:Y:S01]  /*3900*/  LOP3.LUT R44, R44, 0xffff0000, RZ, 0xc0, !PT ;  /* 0xffff00002c2c7812 */ /* 0x000fe200078ec0ff */
[----:B------:R-:W-:Y:S02]  /*3910*/  IMAD.U32 R174, R174, 0x10000, RZ ;  /* 0x00010000aeae7824 */ /* 0x000fe400078e00ff */
[----:B------:R-:W-:Y:S01]  /*3920*/  FFMA.FTZ R181, R47, R176, R181 ;  /* 0x000000b02fb57223 */ /* 0x000fe200000100b5 */
[----:B------:R-:W-:Y:S01]  /*3930*/  FFMA.FTZ R131, R131, R177, R46 ;  /* 0x000000b183837223 */ /* 0x000fe2000001002e */
[C---:B------:R-:W-:Y:S01]  /*3940*/  FMUL.FTZ R46, R130.reuse, R133 ;  /* 0x00000085822e7220 */ /* 0x040fe20000410000 */
[----:B------:R-:W-:Y:S01]  /*3950*/  FMUL.FTZ R176, R130, R132 ;  /* 0x0000008482b07220 */ /* 0x000fe20000410000 */
[C---:B------:R-:W-:Y:S01]  /*3960*/  FMUL.FTZ R130, R44.reuse, R173 ;  /* 0x000000ad2c827220 */ /* 0x040fe20000410000 */
[----:B------:R-:W-:Y:S01]  /*3970*/  FFMA.FTZ R180, R47, R178, -R180 ;  /* 0x000000b22fb47223 */ /* 0x000fe200000108b4 */
[----:B------:R-:W-:Y:S01]  /*3980*/  FMUL.FTZ R44, R44, R174 ;  /* 0x000000ae2c2c7220 */ /* 0x000fe20000410000 */
[----:B------:R-:W-:Y:S01]  /*3990*/  FFMA.FTZ R46, R175, R132, -R46 ;  /* 0x00000084af2e7223 */ /* 0x000fe2000001082e */
[----:B------:R-:W-:Y:S01]  /*39a0*/  FFMA.FTZ R130, R45, R174, -R130 ;  /* 0x000000ae2d827223 */ /* 0x000fe20000010882 */
[----:B------:R-:W-:Y:S01]  /*39b0*/  FFMA.FTZ R133, R175, R133, R176 ;  /* 0x00000085af857223 */ /* 0x000fe200000100b0 */
[----:B------:R-:W-:Y:S01]  /*39c0*/  FFMA.FTZ R45, R45, R173, R44 ;  /* 0x000000ad2d2d7223 */ /* 0x000fe2000001002c */
[----:B------:R-:W-:-:S03]  /*39d0*/  F2FP.BF16.F32.PACK_AB R180, R181, R180 ;  /* 0x000000b4b5b4723e */ /* 0x000fc600000010ff */
[----:B------:R-:W-:Y:S02]  /*39e0*/  F2FP.BF16.F32.PACK_AB R47, R133, R46 ;  /* 0x0000002e852f723e */ /* 0x000fe400000010ff */
[----:B------:R-:W-:Y:S01]  /*39f0*/  F2FP.BF16.F32.PACK_AB R44, R45, R130 ;  /* 0x000000822d2c723e */ /* 0x000fe200000010ff */
[----:B------:R-:W-:Y:S01]  /*3a00*/  IMAD.MOV.U32 R45, RZ, RZ, R180 ;  /* 0x000000ffff2d7224 */ /* 0x000fe200078e00b4 */
[----:B------:R-:W-:-:S07]  /*3a10*/  F2FP.BF16.F32.PACK_AB R46, R131, R182 ;  /* 0x000000b6832e723e */ /* 0x000fce00000010ff */
.L_x_472:
[----:B------:R-:W-:Y:S05]  /*3a20*/  BSYNC B3 ;  /* 0x0000000000037941 */ /* 0x000fea0003800000 */
.L_x_471:
[----:B--2---:R1:W-:Y:S02]  /*3a30*/  STG.E.128 desc[UR36][R56.64], R44 ;  /* 0x0000002c38007986 */ /* 0x0043e4000c101d24 */
.L_x_470:
[----:B------:R-:W-:Y:S05]  /*3a40*/  BSYNC B2 ;  /* 0x0000000000027941 */ /* 0x000fea0003800000 */
.L_x_469:
[----:B------:R-:W-:Y:S01]  /*3a50*/  ISETP.NE.AND P0, PT, R10, RZ, PT ;  /* 0x000000ff0a00720c */ /* 0x000fe20003f05270 */
[----:B------:R-:W-:-:S12]  /*3a60*/  BSSY B2, `(.L_x_473) ;  /* 0x0000036000027945 */ /* 0x000fd80003800000 */
[----:B------:R-:W-:Y:S05]  /*3a70*/  @!P0 BRA `(.L_x_474) ;  /* 0x0000000000d08947 */ /* 0x000fea0003800000 */
[----:B-1----:R1:W2:Y:S01]  /*3a80*/  LDS.128 R44, [R54] ;  /* 0x00000000362c7984 */ /* 0x0022a20000000c00 */
[----:B------:R-:W-:Y:S01]  /*3a90*/  VIADD R131, R16, 0x10 ;  /* 0x0000001010837836 */ /* 0x000fe20000000000 */
[----:B------:R-:W-:Y:S04]  /*3aa0*/  BSSY B3, `(.L_x_475) ;  /* 0x0000030000037945 */ /* 0x000fe80003800000 */
[----:B------:R-:W-:-:S13]  /*3ab0*/  ISETP.GE.AND P0, PT, R131, R122, PT ;  /* 0x0000007a8300720c */ /* 0x000fda0003f06270 */
[----:B-1----:R-:W-:Y:S05]  /*3ac0*/  @P0 BRA `(.L_x_476) ;  /* 0x0000000000b40947 */ /* 0x002fea0003800000 */
[----:B------:R-:W-:Y:S01]  /*3ad0*/  SHF.R.U64 R130, R120, 0x10, R121 ;  /* 0x0000001078827819 */ /* 0x000fe20000001279 */
[----:B--2---:R-:W-:Y:S01]  /*3ae0*/  IMAD.U32 R132, R47, 0x10000, RZ ;  /* 0x000100002f847824 */ /* 0x004fe200078e00ff */
[----:B------:R-:W-:Y:S02]  /*3af0*/  SHF.R.U64 R131, R98, 0x10, R99 ;  /* 0x0000001062837819 */ /* 0x000fe40000001263 */
[----:B------:R-:W-:Y:S02]  /*3b00*/  SHF.R.U32.HI R121, RZ, 0x10, R121 ;  /* 0x00000010ff797819 */ /* 0x000fe40000011679 */
[----:B------:R-:W-:Y:S02]  /*3b10*/  PRMT R130, R92, 0x5432, R130 ;  /* 0x000054325c827816 */ /* 0x000fe40000000082 */
[----:B------:R-:W-:Y:S01]  /*3b20*/  SHF.R.U32.HI R133, RZ, 0x10, R99 ;  /* 0x00000010ff857819 */ /* 0x000fe20000011663 */
[----:B------:R-:W-:Y:S01]  /*3b30*/  IMAD.U32 R99, R46, 0x10000, RZ ;  /* 0x000100002e637824 */ /* 0x000fe200078e00ff */
[----:B------:R-:W-:-:S02]  /*3b40*/  PRMT R131, R230, 0x5410, R131 ;  /* 0x00005410e6837816 */ /* 0x000fc40000000083 */
[----:B------:R-:W-:Y:S02]  /*3b50*/  PRMT R121, R236, 0x5410, R121 ;  /* 0x00005410ec797816 */ /* 0x000fe40000000079 */
[----:B------:R-:W-:Y:S02]  /*3b60*/  LOP3.LUT R175, R45, 0xffff0000, RZ, 0xc0, !PT ;  /* 0xffff00002daf7812 */ /* 0x000fe400078ec0ff */
[C---:B------:R-:W-:Y:S01]  /*3b70*/  LOP3.LUT R174, R130.reuse, 0xffff0000, RZ, 0xc0, !PT ;  /* 0xffff000082ae7812 */ /* 0x040fe200078ec0ff */
[----:B------:R-:W-:Y:S01]  /*3b80*/  IMAD.U32 R130, R130, 0x10000, RZ ;  /* 0x0001000082827824 */ /* 0x000fe200078e00ff */
[----:B------:R-:W-:Y:S01]  /*3b90*/  PRMT R120, R231, 0x5410, R133 ;  /* 0x00005410e7787816 */ /* 0x000fe20000000085 */
[----:B------:R-:W-:Y:S01]  /*3ba0*/  IMAD.U32 R133, R121, 0x10000, RZ ;  /* 0x0001000079857824 */ /* 0x000fe200078e00ff */
[----:B------:R-:W-:Y:S01]  /*3bb0*/  LOP3.LUT R176, R131, 0xffff0000, RZ, 0xc0, !PT ;  /* 0xffff000083b07812 */ /* 0x000fe200078ec0ff */
[----:B------:R-:W-:Y:S01]  /*3bc0*/  FMUL.FTZ R178, R175, R174 ;  /* 0x000000aeafb27220 */ /* 0x000fe20000410000 */
[----:B------:R-:W-:Y:S01]  /*3bd0*/  LOP3.LUT R46, R46, 0xffff0000, RZ, 0xc0, !PT ;  /* 0xffff00002e2e7812 */ /* 0x000fe200078ec0ff */
[----:B------:R-:W-:Y:S01]  /*3be0*/  IMAD.U32 R131, R131, 0x10000, RZ ;  /* 0x0001000083837824 */ /* 0x000fe200078e00ff */
[----:B------:R-:W-:Y:S01]  /*3bf0*/  LOP3.LUT R98, R47, 0xffff0000, RZ, 0xc0, !PT ;  /* 0xffff00002f627812 */ /* 0x000fe200078ec0ff */
[----:B------:R-:W-:Y:S01]  /*3c00*/  IMAD.U32 R47, R45, 0x10000, RZ ;  /* 0x000100002d2f7824 */ /* 0x000fe200078e00ff */
[----:B------:R-:W-:Y:S01]  /*3c10*/  SHF.L.U32 R173, R120, 0x10, RZ ;  /* 0x0000001078ad7819 */ /* 0x000fe200000006ff */
[----:B------:R-:W-:Y:S01]  /*3c20*/  FMUL.FTZ R175, R175, R176 ;  /* 0x000000b0afaf7220 */ /* 0x000fe20000410000 */
[----:B------:R-:W-:-:S02]  /*3c30*/  IMAD.U32 R45, R44, 0x10000, RZ ;  /* 0x000100002c2d7824 */ /* 0x000fc400078e00ff */
[----:B------:R-:W-:Y:S01]  /*3c40*/  FMUL.FTZ R180, R46, R133 ;  /* 0x000000852eb47220 */ /* 0x000fe20000410000 */
[----:B------:R-:W-:Y:S01]  /*3c50*/  LOP3.LUT R44, R44, 0xffff0000, RZ, 0xc0, !PT ;  /* 0xffff00002c2c7812 */ /* 0x000fe200078ec0ff */
[C---:B------:R-:W-:Y:S01]  /*3c60*/  FFMA.FTZ R178, R47.reuse, R176, -R178 ;  /* 0x000000b02fb27223 */ /* 0x040fe200000108b2 */
[----:B------:R-:W-:Y:S01]  /*3c70*/  FFMA.FTZ R175, R47, R174, R175 ;  /* 0x000000ae2faf7223 */ /* 0x000fe200000100af */
[-C--:B------:R-:W-:Y:S01]  /*3c80*/  FMUL.FTZ R46, R46, R173.reuse ;  /* 0x000000ad2e2e7220 */ /* 0x080fe20000410000 */
[----:B------:R-:W-:Y:S01]  /*3c90*/  LOP3.LUT R121, R121, 0xffff0000, RZ, 0xc0, !PT ;  /* 0xffff000079797812 */ /* 0x000fe200078ec0ff */
[C---:B------:R-:W-:Y:S01]  /*3ca0*/  FFMA.FTZ R180, R99.reuse, R173, -R180 ;  /* 0x000000ad63b47223 */ /* 0x040fe200000108b4 */
[----:B------:R-:W-:Y:S01]  /*3cb0*/  LOP3.LUT R47, R120, 0xffff0000, RZ, 0xc0, !PT ;  /* 0xffff0000782f7812 */ /* 0x000fe200078ec0ff */
[----:B------:R-:W-:Y:S01]  /*3cc0*/  FFMA.FTZ R99, R99, R133, R46 ;  /* 0x0000008563637223 */ /* 0x000fe2000001002e */
[-C--:B------:R-:W-:Y:S01]  /*3cd0*/  FMUL.FTZ R46, R44, R130.reuse ;  /* 0x000000822c2e7220 */ /* 0x080fe20000410000 */
[----:B------:R-:W-:Y:S01]  /*3ce0*/  FMUL.FTZ R133, R98, R121 ;  /* 0x0000007962857220 */ /* 0x000fe20000410000 */
[----:B------:R-:W-:Y:S01]  /*3cf0*/  FMUL.FTZ R173, R44, R131 ;  /* 0x000000832cad7220 */ /* 0x000fe20000410000 */
[----:B------:R-:W-:Y:S01]  /*3d00*/  FMUL.FTZ R98, R98, R47 ;  /* 0x0000002f62627220 */ /* 0x000fe20000410000 */
[C---:B------:R-:W-:Y:S01]  /*3d10*/  FFMA.FTZ R46, R45.reuse, R131, -R46 ;  /* 0x000000832d2e7223 */ /* 0x040fe2000001082e */
[C---:B------:R-:W-:Y:S01]  /*3d20*/  FFMA.FTZ R133, R132.reuse, R47, -R133 ;  /* 0x0000002f84857223 */ /* 0x040fe20000010885 */
[----:B------:R-:W-:Y:S01]  /*3d30*/  FFMA.FTZ R173, R45, R130, R173 ;  /* 0x000000822dad7223 */ /* 0x000fe200000100ad */
[----:B------:R-:W-:Y:S01]  /*3d40*/  FFMA.FTZ R98, R132, R121, R98 ;  /* 0x0000007984627223 */ /* 0x000fe20000010062 */
[----:B------:R-:W-:-:S02]  /*3d50*/  F2FP.BF16.F32.PACK_AB R180, R99, R180 ;  /* 0x000000b463b4723e */ /* 0x000fc400000010ff */
[----:B------:R-:W-:Y:S02]  /*3d60*/  F2FP.BF16.F32.PACK_AB R45, R175, R178 ;  /* 0x000000b2af2d723e */ /* 0x000fe400000010ff */
[----:B------:R-:W-:Y:S01]  /*3d70*/  F2FP.BF16.F32.PACK_AB R44, R173, R46 ;  /* 0x0000002ead2c723e */ /* 0x000fe200000010ff */
[----:B------:R-:W-:Y:S01]  /*3d80*/  IMAD.MOV.U32 R46, RZ, RZ, R180 ;  /* 0x000000ffff2e7224 */ /* 0x000fe200078e00b4 */
[----:B------:R-:W-:-:S07]  /*3d90*/  F2FP.BF16.F32.PACK_AB R47, R98, R133 ;  /* 0x00000085622f723e */ /* 0x000fce00000010ff */
.L_x_476:
[----:B------:R-:W-:Y:S05]  /*3da0*/  BSYNC B3 ;  /* 0x0000000000037941 */ /* 0x000fea0003800000 */
.L_x_475:
[----:B--2---:R2:W-:Y:S02]  /*3db0*/  STG.E.128 desc[UR36][R56.64+0x40], R44 ;  /* 0x0000402c38007986 */ /* 0x0045e4000c101d24 */
.L_x_474:
[----:B------:R-:W-:Y:S05]  /*3dc0*/  BSYNC B2 ;  /* 0x0000000000027941 */ /* 0x000fea0003800000 */
.L_x_473:
[----:B------:R-:W-:Y:S01]  /*3dd0*/  ISETP.NE.AND P0, PT, R9, RZ, PT ;  /* 0x000000ff0900720c */ /* 0x000fe20003f05270 */
[----:B------:R-:W-:-:S12]  /*3de0*/  BSSY B2, `(.L_x_477) ;  /* 0x0000035000027945 */ /* 0x000fd80003800000 */
[----:B------:R-:W-:Y:S05]  /*3df0*/  @!P0 BRA `(.L_x_478) ;  /* 0x0000000000cc8947 */ /* 0x000fea0003800000 */
[----:B-12---:R1:W2:Y:S01]  /*3e00*/  LDS.128 R44, [R55+0x4000] ;  /* 0x00400000372c7984 */ /* 0x0062a20000000c00 */
        /* <DEDUP_REMOVED lines=8> */
[----:B------:R-:W-:Y:S01]  /*3e90*/  SHF.R.U32.HI R98, RZ, 0x10, R91 ;  /* 0x00000010ff627819 */ /* 0x000fe2000001165b */
[----:B------:R-:W-:Y:S01]  /*3ea0*/  IMAD.U32 R91, R46, 0x10000, RZ ;  /* 0x000100002e5b7824 */ /* 0x000fe200078e00ff */
[----:B------:R-:W-:Y:S02]  /*3eb0*/  PRMT R234, R234, 0x5410, R121 ;  /* 0x00005410eaea7816 */ /* 0x000fe40000000079 */
[----:B------:R-:W-:-:S02]  /*3ec0*/  PRMT R228, R228, 0x5410, R99 ;  /* 0x00005410e4e47816 */ /* 0x000fc40000000063 */
[----:B------:R-:W-:Y:S01]  /*3ed0*/  PRMT R235, R235, 0x5410, R96 ;  /* 0x00005410ebeb7816 */ /* 0x000fe20000000060 */
[----:B------:R-:W-:Y:S01]  /*3ee0*/  IMAD.U32 R96, R44, 0x10000, RZ ;  /* 0x000100002c607824 */ /* 0x000fe200078e00ff */
[----:B------:R-:W-:Y:S02]  /*3ef0*/  PRMT R229, R229, 0x5410, R98 ;  /* 0x00005410e5e57816 */ /* 0x000fe40000000062 */
[----:B------:R-:W-:Y:S01]  /*3f00*/  LOP3.LUT R45, R45, 0xffff0000, RZ, 0xc0, !PT ;  /* 0xffff00002d2d7812 */ /* 0x000fe200078ec0ff */
[----:B------:R-:W-:Y:S01]  /*3f10*/  IMAD.U32 R97, R235, 0x10000, RZ ;  /* 0x00010000eb617824 */ /* 0x000fe200078e00ff */
[----:B------:R-:W-:Y:S01]  /*3f20*/  LOP3.LUT R130, R234, 0xffff0000, RZ, 0xc0, !PT ;  /* 0xffff0000ea827812 */ /* 0x000fe200078ec0ff */
[----:B------:R-:W-:Y:S01]  /*3f30*/  IMAD.U32 R98, R229, 0x10000, RZ ;  /* 0x00010000e5627824 */ /* 0x000fe200078e00ff */
[----:B------:R-:W-:Y:S02]  /*3f40*/  LOP3.LUT R99, R228, 0xffff0000, RZ, 0xc0, !PT ;  /* 0xffff0000e4637812 */ /* 0x000fe400078ec0ff */
[----:B------:R-:W-:Y:S01]  /*3f50*/  LOP3.LUT R46, R46, 0xffff0000, RZ, 0xc0, !PT ;  /* 0xffff00002e2e7812 */ /* 0x000fe200078ec0ff */
[----:B------:R-:W-:Y:S01]  /*3f60*/  FMUL.FTZ R121, R45, R130 ;  /* 0x000000822d797220 */ /* 0x000fe20000410000 */
[----:B------:R-:W-:Y:S01]  /*3f70*/  LOP3.LUT R90, R47, 0xffff0000, RZ, 0xc0, !PT ;  /* 0xffff00002f5a7812 */ /* 0x000fe200078ec0ff */
[----:B------:R-:W-:Y:S01]  /*3f80*/  FMUL.FTZ R45, R45, R99 ;  /* 0x000000632d2d7220 */ /* 0x000fe20000410000 */
[----:B------:R-:W-:Y:S01]  /*3f90*/  LOP3.LUT R235, R235, 0xffff0000, RZ, 0xc0, !PT ;  /* 0xffff0000ebeb7812 */ /* 0x000fe200078ec0ff */
[----:B------:R-:W-:Y:S01]  /*3fa0*/  FMUL.FTZ R132, R46, R97 ;  /* 0x000000612e847220 */ /* 0x000fe20000410000 */
[----:B------:R-:W-:Y:S01]  /*3fb0*/  FFMA.FTZ R121, R120, R99, -R121 ;  /* 0x0000006378797223 */ /* 0x000fe20000010879 */
[----:B------:R-:W-:Y:S01]  /*3fc0*/  FMUL.FTZ R46, R46, R98 ;  /* 0x000000622e2e7220 */ /* 0x000fe20000410000 */
[----:B------:R-:W-:Y:S01]  /*3fd0*/  LOP3.LUT R44, R44, 0xffff0000, RZ, 0xc0, !PT ;  /* 0xffff00002c2c7812 */ /* 0x000fe200078ec0ff */
[----:B------:R-:W-:Y:S01]  /*3fe0*/  FFMA.FTZ R120, R120, R130, R45 ;  /* 0x0000008278787223 */ /* 0x000fe2000001002d */
[----:B------:R-:W-:Y:S01]  /*3ff0*/  LOP3.LUT R229, R229, 0xffff0000, RZ, 0xc0, !PT ;  /* 0xffff0000e5e57812 */ /* 0x000fe200078ec0ff */
[----:B------:R-:W-:-:S02]  /*4000*/  IMAD.U32 R45, R234, 0x10000, RZ ;  /* 0x00010000ea2d7824 */ /* 0x000fc400078e00ff */
[C---:B------:R-:W-:Y:S01]  /*4010*/  FFMA.FTZ R132, R91.reuse, R98, -R132 ;  /* 0x000000625b847223 */ /* 0x040fe20000010884 */
[----:B------:R-:W-:Y:S02]  /*4020*/  IMAD.U32 R99, R228, 0x10000, RZ ;  /* 0x00010000e4637824 */ /* 0x000fe400078e00ff */
[----:B------:R-:W-:Y:S01]  /*4030*/  FFMA.FTZ R91, R91, R97, R46 ;  /* 0x000000615b5b7223 */ /* 0x000fe2000001002e */
[----:B------:R-:W-:Y:S02]  /*4040*/  IMAD.U32 R47, R47, 0x10000, RZ ;  /* 0x000100002f2f7824 */ /* 0x000fe400078e00ff */
[C---:B------:R-:W-:Y:S01]  /*4050*/  FMUL.FTZ R46, R90.reuse, R235 ;  /* 0x000000eb5a2e7220 */ /* 0x040fe20000410000 */
[----:B------:R-:W-:Y:S01]  /*4060*/  FMUL.FTZ R90, R90, R229 ;  /* 0x000000e55a5a7220 */ /* 0x000fe20000410000 */
[C---:B------:R-:W-:Y:S01]  /*4070*/  FMUL.FTZ R97, R44.reuse, R45 ;  /* 0x0000002d2c617220 */ /* 0x040fe20000410000 */
[----:B------:R-:W-:Y:S01]  /*4080*/  FMUL.FTZ R44, R44, R99 ;  /* 0x000000632c2c7220 */ /* 0x000fe20000410000 */
[C---:B------:R-:W-:Y:S01]  /*4090*/  FFMA.FTZ R46, R47.reuse, R229, -R46 ;  /* 0x000000e52f2e7223 */ /* 0x040fe2000001082e */
[----:B------:R-:W-:Y:S01]  /*40a0*/  FFMA.FTZ R47, R47, R235, R90 ;  /* 0x000000eb2f2f7223 */ /* 0x000fe2000001005a */
[C---:B------:R-:W-:Y:S01]  /*40b0*/  FFMA.FTZ R97, R96.reuse, R99, -R97 ;  /* 0x0000006360617223 */ /* 0x040fe20000010861 */
[----:B------:R-:W-:Y:S01]  /*40c0*/  FFMA.FTZ R44, R96, R45, R44 ;  /* 0x0000002d602c7223 */ /* 0x000fe2000001002c */
[----:B------:R-:W-:-:S02]  /*40d0*/  F2FP.BF16.F32.PACK_AB R45, R120, R121 ;  /* 0x00000079782d723e */ /* 0x000fc400000010ff */
[----:B------:R-:W-:Y:S02]  /*40e0*/  F2FP.BF16.F32.PACK_AB R47, R47, R46 ;  /* 0x0000002e2f2f723e */ /* 0x000fe400000010ff */
[----:B------:R-:W-:Y:S02]  /*40f0*/  F2FP.BF16.F32.PACK_AB R46, R91, R132 ;  /* 0x000000845b2e723e */ /* 0x000fe400000010ff */
[----:B------:R-:W-:-:S07]  /*4100*/  F2FP.BF16.F32.PACK_AB R44, R44, R97 ;  /* 0x000000612c2c723e */ /* 0x000fce00000010ff */
.L_x_480:
[----:B------:R-:W-:Y:S05]  /*4110*/  BSYNC B3 ;  /* 0x0000000000037941 */ /* 0x000fea0003800000 */
.L_x_479:
[----:B--2---:R3:W-:Y:S02]  /*4120*/  STG.E.128 desc[UR36][R56.64+0x80], R44 ;  /* 0x0000802c38007986 */ /* 0x0047e4000c101d24 */
.L_x_478:
[----:B------:R-:W-:Y:S05]  /*4130*/  BSYNC B2 ;  /* 0x0000000000027941 */ /* 0x000fea0003800000 */
.L_x_477:
[----:B------:R-:W-:Y:S01]  /*4140*/  ISETP.NE.AND P0, PT, R8, RZ, PT ;  /* 0x000000ff0800720c */ /* 0x000fe20003f05270 */
[----:B------:R-:W-:-:S12]  /*4150*/  BSSY B2, `(.L_x_481) ;  /* 0x0000036000027945 */ /* 0x000fd80003800000 */
[----:B------:R-:W-:Y:S05]  /*4160*/  @!P0 BRA `(.L_x_482) ;  /* 0x0000000000d08947 */ /* 0x000fea0003800000 */
[----:B-123--:R1:W2:Y:S01]  /*4170*/  LDS.128 R44, [R54+0x4000] ;  /* 0x00400000362c7984 */ /* 0x00e2a20000000c00 */
[----:B------:R-:W-:Y:S01]  /*4180*/  VIADD R91, R16, 0x30 ;  /* 0x00000030105b7836 */ /* 0x000fe20000000000 */
[----:B------:R-:W-:Y:S04]  /*4190*/  BSSY B3, `(.L_x_483) ;  /* 0x0000030000037945 */ /* 0x000fe80003800000 */
[----:B------:R-:W-:-:S13]  /*41a0*/  ISETP.GE.AND P0, PT, R91, R122, PT ;  /* 0x0000007a5b00720c */ /* 0x000fda0003f06270 */
[----:B-1----:R-:W-:Y:S05]  /*41b0*/  @P0 BRA `(.L_x_484) ;  /* 0x0000000000b40947 */ /* 0x002fea0003800000 */
[----:B------:R-:W-:Y:S02]  /*41c0*/  SHF.R.U64 R91, R88, 0x10, R89 ;  /* 0x00000010585b7819 */ /* 0x000fe40000001259 */
[--C-:B------:R-:W-:Y:S01]  /*41d0*/  SHF.R.U64 R97, R86, 0x10, R87.reuse ;  /* 0x0000001056617819 */ /* 0x100fe20000001257 */
[----:B--2---:R-:W-:Y:S01]  /*41e0*/  IMAD.U32 R86, R46, 0x10000, RZ ;  /* 0x000100002e567824 */ /* 0x004fe200078e00ff */
[----:B------:R-:W-:Y:S02]  /*41f0*/  SHF.R.U32.HI R90, RZ, 0x10, R87 ;  /* 0x00000010ff5a7819 */ /* 0x000fe40000011657 */
[----:B------:R-:W-:Y:S01]  /*4200*/  PRMT R232, R232, 0x5410, R91 ;  /* 0x00005410e8e87816 */ /* 0x000fe2000000005b */
[----:B------:R-:W-:Y:S01]  /*4210*/  IMAD.U32 R91, R45, 0x10000, RZ ;  /* 0x000100002d5b7824 */ /* 0x000fe200078e00ff */
[----:B------:R-:W-:Y:S02]  /*4220*/  SHF.R.U32.HI R88, RZ, 0x10, R89 ;  /* 0x00000010ff587819 */ /* 0x000fe40000011659 */
[----:B------:R-:W-:-:S02]  /*4230*/  PRMT R226, R226, 0x5410, R97 ;  /* 0x00005410e2e27816 */ /* 0x000fc40000000061 */
[----:B------:R-:W-:Y:S02]  /*4240*/  PRMT R227, R227, 0x5410, R90 ;  /* 0x00005410e3e37816 */ /* 0x000fe4000000005a */
[----:B------:R-:W-:Y:S01]  /*4250*/  LOP3.LUT R89, R45, 0xffff0000, RZ, 0xc0, !PT ;  /* 0xffff00002d597812 */ /* 0x000fe200078ec0ff */
[----:B------:R-:W-:Y:S01]  /*4260*/  IMAD.U32 R45, R44, 0x10000, RZ ;  /* 0x000100002c2d7824 */ /* 0x000fe200078e00ff */
[C---:B------:R-:W-:Y:S01]  /*4270*/  LOP3.LUT R98, R232.reuse, 0xffff0000, RZ, 0xc0, !PT ;  /* 0xffff0000e8627812 */ /* 0x040fe200078ec0ff */
[----:B------:R-:W-:Y:S01]  /*4280*/  IMAD.U32 R232, R232, 0x10000, RZ ;  /* 0x00010000e8e87824 */ /* 0x000fe200078e00ff */
[----:B------:R-:W-:Y:S02]  /*4290*/  PRMT R233, R233, 0x5410, R88 ;  /* 0x00005410e9e97816 */ /* 0x000fe40000000058 */
[----:B------:R-:W-:Y:S01]  /*42a0*/  LOP3.LUT R90, R226, 0xffff0000, RZ, 0xc0, !PT ;  /* 0xffff0000e25a7812 */ /* 0x000fe200078ec0ff */
[----:B------:R-:W-:Y:S01]  /*42b0*/  FMUL.FTZ R120, R89, R98 ;  /* 0x0000006259787220 */ /* 0x000fe20000410000 */
[----:B------:R-:W-:Y:S01]  /*42c0*/  LOP3.LUT R87, R46, 0xffff0000, RZ, 0xc0, !PT ;  /* 0xffff00002e577812 */ /* 0x000fe200078ec0ff */
[----:B------:R-:W-:Y:S01]  /*42d0*/  IMAD.U32 R88, R233, 0x10000, RZ ;  /* 0x00010000e9587824 */ /* 0x000fe200078e00ff */
[----:B------:R-:W-:Y:S01]  /*42e0*/  SHF.L.U32 R96, R227, 0x10, RZ ;  /* 0x00000010e3607819 */ /* 0x000fe200000006ff */
[-C--:B------:R-:W-:Y:S01]  /*42f0*/  FMUL.FTZ R97, R89, R90.reuse ;  /* 0x0000005a59617220 */ /* 0x080fe20000410000 */
[----:B------:R-:W-:Y:S01]  /*4300*/  LOP3.LUT R89, R44, 0xffff0000, RZ, 0xc0, !PT ;  /* 0xffff00002c597812 */ /* 0x000fe200078ec0ff */
[----:B------:R-:W-:Y:S01]  /*4310*/  FFMA.FTZ R44, R91, R90, -R120 ;  /* 0x0000005a5b2c7223 */ /* 0x000fe20000010878 */
[----:B------:R-:W-:Y:S01]  /*4320*/  FMUL.FTZ R99, R87, R88 ;  /* 0x0000005857637220 */ /* 0x000fe20000410000 */
[----:B------:R-:W-:Y:S01]  /*4330*/  FFMA.FTZ R91, R91, R98, R97 ;  /* 0x000000625b5b7223 */ /* 0x000fe20000010061 */
[----:B------:R-:W-:Y:S01]  /*4340*/  LOP3.LUT R46, R47, 0xffff0000, RZ, 0xc0, !PT ;  /* 0xffff00002f2e7812 */ /* 0x000fe200078ec0ff */
[-C--:B------:R-:W-:Y:S01]  /*4350*/  FMUL.FTZ R97, R87, R96.reuse ;  /* 0x0000006057617220 */ /* 0x080fe20000410000 */
[----:B------:R-:W-:Y:S01]  /*4360*/  LOP3.LUT R233, R233, 0xffff0000, RZ, 0xc0, !PT ;  /* 0xffff0000e9e97812 */ /* 0x000fe200078ec0ff */
[----:B------:R-:W-:Y:S01]  /*4370*/  FFMA.FTZ R87, R86, R96, -R99 ;  /* 0x0000006056577223 */ /* 0x000fe20000010863 */
[----:B------:R-:W-:Y:S01]  /*4380*/  LOP3.LUT R227, R227, 0xffff0000, RZ, 0xc0, !PT ;  /* 0xffff0000e3e37812 */ /* 0x000fe200078ec0ff */
[----:B------:R-:W-:-:S02]  /*4390*/  IMAD.U32 R226, R226, 0x10000, RZ ;  /* 0x00010000e2e27824 */ /* 0x000fc400078e00ff */
[----:B------:R-:W-:Y:S01]  /*43a0*/  FFMA.FTZ R86, R86, R88, R97 ;  /* 0x0000005856567223 */ /* 0x000fe20000010061 */
[C---:B------:R-:W-:Y:S01]  /*43b0*/  FMUL.FTZ R88, R46.reuse, R233 ;  /* 0x000000e92e587220 */ /* 0x040fe20000410000 */
[----:B------:R-:W-:Y:S02]  /*43c0*/  IMAD.U32 R47, R47, 0x10000, RZ ;  /* 0x000100002f2f7824 */ /* 0x000fe400078e00ff */
[-C--:B------:R-:W-:Y:S01]  /*43d0*/  FMUL.FTZ R90, R46, R227.reuse ;  /* 0x000000e32e5a7220 */ /* 0x080fe20000410000 */
[C---:B------:R-:W-:Y:S01]  /*43e0*/  FMUL.FTZ R46, R89.reuse, R232 ;  /* 0x000000e8592e7220 */ /* 0x040fe20000410000 */
[-C--:B------:R-:W-:Y:S01]  /*43f0*/  FMUL.FTZ R89, R89, R226.reuse ;  /* 0x000000e259597220 */ /* 0x080fe20000410000 */
[C---:B------:R-:W-:Y:S01]  /*4400*/  FFMA.FTZ R88, R47.reuse, R227, -R88 ;  /* 0x000000e32f587223 */ /* 0x040fe20000010858 */
[----:B------:R-:W-:Y:S01]  /*4410*/  FFMA.FTZ R47, R47, R233, R90 ;  /* 0x000000e92f2f7223 */ /* 0x000fe2000001005a */
[C---:B------:R-:W-:Y:S01]  /*4420*/  FFMA.FTZ R46, R45.reuse, R226, -R46 ;  /* 0x000000e22d2e7223 */ /* 0x040fe2000001082e */
[----:B------:R-:W-:Y:S01]  /*4430*/  FFMA.FTZ R89, R45, R232, R89 ;  /* 0x000000e82d597223 */ /* 0x000fe20000010059 */
[----:B------:R-:W-:-:S02]  /*4440*/  F2FP.BF16.F32.PACK_AB R86, R86, R87 ;  /* 0x000000575656723e */ /* 0x000fc400000010ff */
[----:B------:R-:W-:Y:S02]  /*4450*/  F2FP.BF16.F32.PACK_AB R45, R91, R44 ;  /* 0x0000002c5b2d723e */ /* 0x000fe400000010ff */
[----:B------:R-:W-:Y:S01]  /*4460*/  F2FP.BF16.F32.PACK_AB R44, R89, R46 ;  /* 0x0000002e592c723e */ /* 0x000fe200000010ff */
[----:B------:R-:W-:Y:S01]  /*4470*/  IMAD.MOV.U32 R46, RZ, RZ, R86 ;  /* 0x000000ffff2e7224 */ /* 0x000fe200078e0056 */
[----:B------:R-:W-:-:S07]  /*4480*/  F2FP.BF16.F32.PACK_AB R47, R47, R88 ;  /* 0x000000582f2f723e */ /* 0x000fce00000010ff */
.L_x_484:
[----:B------:R-:W-:Y:S05]  /*4490*/  BSYNC B3 ;  /* 0x0000000000037941 */ /* 0x000fea0003800000 */
.L_x_483:
[----:B--2---:R4:W-:Y:S02]  /*44a0*/  STG.E.128 desc[UR36][R56.64+0xc0], R44 ;  /* 0x0000c02c38007986 */ /* 0x0049e4000c101d24 */
.L_x_482:
[----:B------:R-:W-:Y:S05]  /*44b0*/  BSYNC B2 ;  /* 0x0000000000027941 */ /* 0x000fea0003800000 */
.L_x_481:
[----:B------:R-:W-:Y:S01]  /*44c0*/  ISETP.NE.AND P0, PT, R7, RZ, PT ;  /* 0x000000ff0700720c */ /* 0x000fe20003f05270 */
[----:B------:R-:W-:-:S12]  /*44d0*/  BSSY B2, `(.L_x_485) ;  /* 0x0000036000027945 */ /* 0x000fd80003800000 */
[----:B------:R-:W-:Y:S05]  /*44e0*/  @!P0 BRA `(.L_x_486) ;  /* 0x0000000000d08947 */ /* 0x000fea0003800000 */
[----:B-1234-:R1:W2:Y:S01]  /*44f0*/  LDS.128 R44, [R55+0x8000] ;  /* 0x00800000372c7984 */ /* 0x01e2a20000000c00 */
[----:B------:R-:W-:Y:S01]  /*4500*/  VIADD R87, R16, 0x40 ;  /* 0x0000004010577836 */ /* 0x000fe20000000000 */
[----:B------:R-:W-:Y:S04]  /*4510*/  BSSY B3, `(.L_x_487) ;  /* 0x0000030000037945 */ /* 0x000fe80003800000 */
[----:B------:R-:W-:-:S13]  /*4520*/  ISETP.GE.AND P0, PT, R87, R122, PT ;  /* 0x0000007a5700720c */ /* 0x000fda0003f06270 */
[----:B-1----:R-:W-:Y:S05]  /*4530*/  @P0 BRA `(.L_x_488) ;  /* 0x0000000000b40947 */ /* 0x002fea0003800000 */
[--C-:B------:R-:W-:Y:S01]  /*4540*/  SHF.R.U64 R87, R82, 0x10, R83.reuse ;  /* 0x0000001052577819 */ /* 0x100fe20000001253 */
[----:B--2---:R-:W-:Y:S01]  /*4550*/  IMAD.U32 R82, R46, 0x10000, RZ ;  /* 0x000100002e527824 */ /* 0x004fe200078e00ff */
[----:B------:R-:W-:Y:S02]  /*4560*/  SHF.R.U32.HI R86, RZ, 0x10, R83 ;  /* 0x00000010ff567819 */ /* 0x000fe40000011653 */
[--C-:B------:R-:W-:Y:S02]  /*4570*/  SHF.R.U64 R83, R84, 0x10, R85.reuse ;  /* 0x0000001054537819 */ /* 0x100fe40000001255 */
[----:B------:R-:W-:Y:S02]  /*4580*/  SHF.R.U32.HI R84, RZ, 0x10, R85 ;  /* 0x00000010ff547819 */ /* 0x000fe40000011655 */
[----:B------:R-:W-:Y:S01]  /*4590*/  PRMT R224, R224, 0x5410, R83 ;  /* 0x00005410e0e07816 */ /* 0x000fe20000000053 */
[----:B------:R-:W-:Y:S01]  /*45a0*/  IMAD.U32 R83, R45, 0x10000, RZ ;  /* 0x000100002d537824 */ /* 0x000fe200078e00ff */
[----:B------:R-:W-:-:S02]  /*45b0*/  PRMT R172, R172, 0x5410, R87 ;  /* 0x00005410acac7816 */ /* 0x000fc40000000057 */
[----:B------:R-:W-:Y:S02]  /*45c0*/  PRMT R225, R225, 0x5410, R84 ;  /* 0x00005410e1e17816 */ /* 0x000fe40000000054 */
[----:B------:R-:W-:Y:S02]  /*45d0*/  PRMT R183, R183, 0x5410, R86 ;  /* 0x00005410b7b77816 */ /* 0x000fe40000000056 */
[----:B------:R-:W-:Y:S01]  /*45e0*/  LOP3.LUT R84, R45, 0xffff0000, RZ, 0xc0, !PT ;  /* 0xffff00002d547812 */ /* 0x000fe200078ec0ff */
[----:B------:R-:W-:Y:S01]  /*45f0*/  IMAD.U32 R89, R225, 0x10000, RZ ;  /* 0x00010000e1597824 */ /* 0x000fe200078e00ff */
[----:B------:R-:W-:Y:S01]  /*4600*/  LOP3.LUT R88, R224, 0xffff0000, RZ, 0xc0, !PT ;  /* 0xffff0000e0587812 */ /* 0x000fe200078ec0ff */
[----:B------:R-:W-:Y:S01]  /*4610*/  IMAD.U32 R87, R183, 0x10000, RZ ;  /* 0x00010000b7577824 */ /* 0x000fe200078e00ff */
[----:B------:R-:W-:Y:S01]  /*4620*/  LOP3.LUT R85, R46, 0xffff0000, RZ, 0xc0, !PT ;  /* 0xffff00002e557812 */ /* 0x000fe200078ec0ff */
[----:B------:R-:W-:Y:S01]  /*4630*/  IMAD.U32 R45, R44, 0x10000, RZ ;  /* 0x000100002c2d7824 */ /* 0x000fe200078e00ff */
[----:B------:R-:W-:Y:S01]  /*4640*/  LOP3.LUT R86, R172, 0xffff0000, RZ, 0xc0, !PT ;  /* 0xffff0000ac567812 */ /* 0x000fe200078ec0ff */
[C---:B------:R-:W-:Y:S01]  /*4650*/  FMUL.FTZ R90, R84.reuse, R88 ;  /* 0x00000058545a7220 */ /* 0x040fe20000410000 */
[----:B------:R-:W-:Y:S01]  /*4660*/  LOP3.LUT R46, R47, 0xffff0000, RZ, 0xc0, !PT ;  /* 0xffff00002f2e7812 */ /* 0x000fe200078ec0ff */
[----:B------:R-:W-:Y:S01]  /*4670*/  FMUL.FTZ R97, R85, R89 ;  /* 0x0000005955617220 */ /* 0x000fe20000410000 */
[----:B------:R-:W-:Y:S01]  /*4680*/  LOP3.LUT R225, R225, 0xffff0000, RZ, 0xc0, !PT ;  /* 0xffff0000e1e17812 */ /* 0x000fe200078ec0ff */
[----:B------:R-:W-:Y:S01]  /*4690*/  FMUL.FTZ R91, R84, R86 ;  /* 0x00000056545b7220 */ /* 0x000fe20000410000 */
[----:B------:R-:W-:Y:S01]  /*46a0*/  LOP3.LUT R183, R183, 0xffff0000, RZ, 0xc0, !PT ;  /* 0xffff0000b7b77812 */ /* 0x000fe200078ec0ff */
[----:B------:R-:W-:Y:S01]  /*46b0*/  FMUL.FTZ R85, R85, R87 ;  /* 0x0000005755557220 */ /* 0x000fe20000410000 */
[----:B------:R-:W-:Y:S01]  /*46c0*/  LOP3.LUT R44, R44, 0xffff0000, RZ, 0xc0, !PT ;  /* 0xffff00002c2c7812 */ /* 0x000fe200078ec0ff */
[----:B------:R-:W-:-:S02]  /*46d0*/  IMAD.U32 R224, R224, 0x10000, RZ ;  /* 0x00010000e0e07824 */ /* 0x000fc400078e00ff */
[C---:B------:R-:W-:Y:S01]  /*46e0*/  FFMA.FTZ R90, R83.reuse, R86, -R90 ;  /* 0x00000056535a7223 */ /* 0x040fe2000001085a */
[----:B------:R-:W-:Y:S02]  /*46f0*/  IMAD.U32 R172, R172, 0x10000, RZ ;  /* 0x00010000acac7824 */ /* 0x000fe400078e00ff */
[----:B------:R-:W-:Y:S01]  /*4700*/  FFMA.FTZ R91, R83, R88, R91 ;  /* 0x00000058535b7223 */ /* 0x000fe2000001005b */
[----:B------:R-:W-:Y:S01]  /*4710*/  FFMA.FTZ R97, R82, R87, -R97 ;  /* 0x0000005752617223 */ /* 0x000fe20000010861 */
[C---:B------:R-:W-:Y:S01]  /*4720*/  FMUL.FTZ R84, R46.reuse, R225 ;  /* 0x000000e12e547220 */ /* 0x040fe20000410000 */
[----:B------:R-:W-:Y:S01]  /*4730*/  FMUL.FTZ R86, R46, R183 ;  /* 0x000000b72e567220 */ /* 0x000fe20000410000 */
[----:B------:R-:W-:Y:S02]  /*4740*/  IMAD.U32 R47, R47, 0x10000, RZ ;  /* 0x000100002f2f7824 */ /* 0x000fe400078e00ff */
[----:B------:R-:W-:Y:S01]  /*4750*/  FFMA.FTZ R82, R82, R89, R85 ;  /* 0x0000005952527223 */ /* 0x000fe20000010055 */
        /* <DEDUP_REMOVED lines=11> */
.L_x_488:
[----:B------:R-:W-:Y:S05]  /*4810*/  BSYNC B3 ;  /* 0x0000000000037941 */ /* 0x000fea0003800000 */
.L_x_487:
[----:B--2---:R1:W-:Y:S02]  /*4820*/  STG.E.128 desc[UR36][R56.64+0x100], R44 ;  /* 0x0001002c38007986 */ /* 0x0043e4000c101d24 */
.L_x_486:
[----:B------:R-:W-:Y:S05]  /*4830*/  BSYNC B2 ;  /* 0x0000000000027941 */ /* 0x000fea0003800000 */
.L_x_485:
[----:B------:R-:W-:-:S13]  /*4840*/  ISETP.NE.AND P0, PT, R6, RZ, PT ;  /* 0x000000ff0600720c */ /* 0x000fda0003f05270 */
[----:B------:R-:W-:Y:S05]  /*4850*/  @!P0 BRA `(.L_x_468) ;  /* 0x0000000000d48947 */ /* 0x000fea0003800000 */
[----:B-1234-:R1:W2:Y:S01]  /*4860*/  LDS.128 R44, [R54+0x8000] ;  /* 0x00800000362c7984 */ /* 0x01e2a20000000c00 */
[----:B------:R-:W-:Y:S01]  /*4870*/  VIADD R83, R16, 0x50 ;  /* 0x0000005010537836 */ /* 0x000fe20000000000 */
[----:B------:R-:W-:Y:S04]  /*4880*/  BSSY B2, `(.L_x_489) ;  /* 0x0000031000027945 */ /* 0x000fe80003800000 */
[----:B------:R-:W-:-:S13]  /*4890*/  ISETP.GE.AND P0, PT, R83, R122, PT ;  /* 0x0000007a5300720c */ /* 0x000fda0003f06270 */
[----:B-1----:R-:W-:Y:S05]  /*48a0*/  @P0 BRA `(.L_x_490) ;  /* 0x0000000000b80947 */ /* 0x002fea0003800000 */
[----:B------:R-:W-:Y:S02]  /*48b0*/  SHF.R.U32.HI R82, RZ, 0x10, R81 ;  /* 0x00000010ff527819 */ /* 0x000fe40000011651 */
[----:B------:R-:W-:Y:S02]  /*48c0*/  SHF.R.U32.HI R84, RZ, 0x10, R79 ;  /* 0x00000010ff547819 */ /* 0x000fe4000001164f */
[----:B------:R-:W-:Y:S01]  /*48d0*/  SHF.R.U64 R83, R80, 0x10, R81 ;  /* 0x0000001050537819 */ /* 0x000fe20000001251 */
[----:B--2---:R-:W-:Y:S01]  /*48e0*/  IMAD.U32 R80, R47, 0x10000, RZ ;  /* 0x000100002f507824 */ /* 0x004fe200078e00ff */
[----:B------:R-:W-:Y:S01]  /*48f0*/  SHF.R.U64 R85, R78, 0x10, R79 ;  /* 0x000000104e557819 */ /* 0x000fe2000000124f */
[----:B------:R-:W-:Y:S01]  /*4900*/  IMAD.U32 R78, R46, 0x10000, RZ ;  /* 0x000100002e4e7824 */ /* 0x000fe200078e00ff */
[----:B------:R-:W-:Y:S02]  /*4910*/  PRMT R171, R171, 0x5410, R82 ;  /* 0x00005410abab7816 */ /* 0x000fe40000000052 */
[----:B------:R-:W-:-:S02]  /*4920*/  PRMT R169, R169, 0x5410, R84 ;  /* 0x00005410a9a97816 */ /* 0x000fc40000000054 */
[----:B------:R-:W-:Y:S02]  /*4930*/  PRMT R170, R170, 0x5410, R83 ;  /* 0x00005410aaaa7816 */ /* 0x000fe40000000053 */
[----:B------:R-:W-:Y:S01]  /*4940*/  PRMT R168, R168, 0x5410, R85 ;  /* 0x00005410a8a87816 */ /* 0x000fe20000000055 */
[----:B------:R-:W-:Y:S01]  /*4950*/  IMAD.U32 R83, R169, 0x10000, RZ ;  /* 0x00010000a9537824 */ /* 0x000fe200078e00ff */
[----:B------:R-:W-:Y:S01]  /*4960*/  LOP3.LUT R79, R46, 0xffff0000, RZ, 0xc0, !PT ;  /* 0xffff00002e4f7812 */ /* 0x000fe200078ec0ff */
[----:B------:R-:W-:Y:S01]  /*4970*/  IMAD.U32 R46, R45, 0x10000, RZ ;  /* 0x000100002d2e7824 */ /* 0x000fe200078e00ff */
[----:B------:R-:W-:Y:S02]  /*4980*/  LOP3.LUT R81, R47, 0xffff0000, RZ, 0xc0, !PT ;  /* 0xffff00002f517812 */ /* 0x000fe400078ec0ff */
[----:B------:R-:W-:Y:S02]  /*4990*/  SHF.L.U32 R85, R171, 0x10, RZ ;  /* 0x00000010ab557819 */ /* 0x000fe400000006ff */
[----:B------:R-:W-:Y:S01]  /*49a0*/  LOP3.LUT R47, R45, 0xffff0000, RZ, 0xc0, !PT ;  /* 0xffff00002d2f7812 */ /* 0x000fe200078ec0ff */
[----:B------:R-:W-:Y:S01]  /*49b0*/  IMAD.U32 R45, R44, 0x10000, RZ ;  /* 0x000100002c2d7824 */ /* 0x000fe200078e00ff */
[----:B------:R-:W-:Y:S01]  /*49c0*/  LOP3.LUT R84, R170, 0xffff0000, RZ, 0xc0, !PT ;  /* 0xffff0000aa547812 */ /* 0x000fe200078ec0ff */
[C---:B------:R-:W-:Y:S01]  /*49d0*/  FMUL.FTZ R89, R79.reuse, R85 ;  /* 0x000000554f597220 */ /* 0x040fe20000410000 */
[----:B------:R-:W-:Y:S01]  /*49e0*/  LOP3.LUT R82, R168, 0xffff0000, RZ, 0xc0, !PT ;  /* 0xffff0000a8527812 */ /* 0x000fe200078ec0ff */
[-C--:B------:R-:W-:Y:S01]  /*49f0*/  FMUL.FTZ R79, R79, R83.reuse ;  /* 0x000000534f4f7220 */ /* 0x080fe20000410000 */
[----:B------:R-:W-:Y:S01]  /*4a00*/  LOP3.LUT R171, R171, 0xffff0000, RZ, 0xc0, !PT ;  /* 0xffff0000abab7812 */ /* 0x000fe200078ec0ff */
[----:B------:R-:W-:Y:S01]  /*4a10*/  FMUL.FTZ R87, R47, R84 ;  /* 0x000000542f577220 */ /* 0x000fe20000410000 */
[----:B------:R-:W-:Y:S01]  /*4a20*/  LOP3.LUT R169, R169, 0xffff0000, RZ, 0xc0, !PT ;  /* 0xffff0000a9a97812 */ /* 0x000fe200078ec0ff */
[----:B------:R-:W-:Y:S01]  /*4a30*/  FFMA.FTZ R89, R78, R83, -R89 ;  /* 0x000000534e597223 */ /* 0x000fe20000010859 */
[-C--:B------:R-:W-:Y:S01]  /*4a40*/  FMUL.FTZ R47, R47, R82.reuse ;  /* 0x000000522f2f7220 */ /* 0x080fe20000410000 */
[----:B------:R-:W-:Y:S01]  /*4a50*/  LOP3.LUT R44, R44, 0xffff0000, RZ, 0xc0, !PT ;  /* 0xffff00002c2c7812 */ /* 0x000fe200078ec0ff */
[----:B------:R-:W-:Y:S01]  /*4a60*/  FFMA.FTZ R87, R46, R82, -R87 ;  /* 0x000000522e577223 */ /* 0x000fe20000010857 */
[----:B------:R-:W-:Y:S01]  /*4a70*/  FFMA.FTZ R78, R78, R85, R79 ;  /* 0x000000554e4e7223 */ /* 0x000fe2000001004f */
[----:B------:R-:W-:-:S02]  /*4a80*/  IMAD.U32 R170, R170, 0x10000, RZ ;  /* 0x00010000aaaa7824 */ /* 0x000fc400078e00ff */
[C---:B------:R-:W-:Y:S01]  /*4a90*/  FMUL.FTZ R79, R81.reuse, R171 ;  /* 0x000000ab514f7220 */ /* 0x040fe20000410000 */
[----:B------:R-:W-:Y:S02]  /*4aa0*/  IMAD.U32 R168, R168, 0x10000, RZ ;  /* 0x00010000a8a87824 */ /* 0x000fe400078e00ff */
[-C--:B------:R-:W-:Y:S01]  /*4ab0*/  FMUL.FTZ R82, R81, R169.reuse ;  /* 0x000000a951527220 */ /* 0x080fe20000410000 */
        /* <DEDUP_REMOVED lines=11> */
[----:B------:R-:W-:Y:S01]  /*4b70*/  F2FP.BF16.F32.PACK_AB R45, R84, R87 ;  /* 0x00000057542d723e */ /* 0x000fe200000010ff */
[----:B------:R-:W-:-:S07]  /*4b80*/  IMAD.MOV.U32 R47, RZ, RZ, R79 ;  /* 0x000000ffff2f7224 */ /* 0x000fce00078e004f */
.L_x_490:
[----:B------:R-:W-:Y:S05]  /*4b90*/  BSYNC B2 ;  /* 0x0000000000027941 */ /* 0x000fea0003800000 */
.L_x_489:
[----:B--2---:R1:W-:Y:S02]  /*4ba0*/  STG.E.128 desc[UR36][R56.64+0x140], R44 ;  /* 0x0001402c38007986 */ /* 0x0043e4000c101d24 */
.L_x_468:
[----:B------:R-:W-:Y:S05]  /*4bb0*/  BSYNC B1 ;  /* 0x0000000000017941 */ /* 0x000fea0003800000 */
.L_x_467:
[----:B------:R-:W-:Y:S05]  /*4bc0*/  @P4 BRA `(.L_x_491) ;  /* 0x0000005400a04947 */ /* 0x000fea0003800000 */
[----:B------:R-:W-:Y:S01]  /*4bd0*/  ISETP.NE.AND P0, PT, R14, RZ, PT ;  /* 0x000000ff0e00720c */ /* 0x000fe20003f05270 */
[----:B------:R-:W-:-:S12]  /*4be0*/  BSSY B1, `(.L_x_492) ;  /* 0x0000036000017945 */ /* 0x000fd80003800000 */
[----:B------:R-:W-:Y:S05]  /*4bf0*/  @!P0 BRA `(.L_x_493) ;  /* 0x0000000000d08947 */ /* 0x000fea0003800000 */
[----:B-1234-:R1:W2:Y:S01]  /*4c00*/  LDS.128 R44, [R55+0x2000] ;  /* 0x00200000372c7984 */ /* 0x01e2a20000000c00 */
[----:B------:R-:W-:Y:S01]  /*4c10*/  ISETP.GE.AND P0, PT, R16, R122, PT ;  /* 0x0000007a1000720c */ /* 0x000fe20003f06270 */
[----:B------:R-:W-:-:S12]  /*4c20*/  BSSY B2, `(.L_x_494) ;  /* 0x0000030000027945 */ /* 0x000fd80003800000 */
[----:B-1----:R-:W-:Y:S05]  /*4c30*/  @P0 BRA `(.L_x_495) ;  /* 0x0000000000b80947 */ /* 0x002fea0003800000 */
[--C-:B------:R-:W-:Y:S01]  /*4c40*/  SHF.R.U64 R79, R76, 0x10, R77.reuse ;  /* 0x000000104c4f7819 */ /* 0x100fe2000000124d */
[----:B--2---:R-:W-:Y:S01]  /*4c50*/  IMAD.U32 R56, R46, 0x10000, RZ ;  /* 0x000100002e387824 */ /* 0x004fe200078e00ff */
[----:B------:R-:W-:Y:S02]  /*4c60*/  SHF.R.U32.HI R76, RZ, 0x10, R77 ;  /* 0x00000010ff4c7819 */ /* 0x000fe4000001164d */
[--C-:B------:R-:W-:Y:S02]  /*4c70*/  SHF.R.U32.HI R78, RZ, 0x10, R75.reuse ;  /* 0x00000010ff4e7819 */ /* 0x100fe4000001164b */
[----:B------:R-:W-:Y:S02]  /*4c80*/  PRMT R167, R167, 0x5410, R76 ;  /* 0x00005410a7a77816 */ /* 0x000fe4000000004c */
[----:B------:R-:W-:Y:S01]  /*4c90*/  SHF.R.U64 R81, R74, 0x10, R75 ;  /* 0x000000104a517819 */ /* 0x000fe2000000124b */
[----:B------:R-:W-:Y:S01]  /*4ca0*/  IMAD.U32 R74, R47, 0x10000, RZ ;  /* 0x000100002f4a7824 */ /* 0x000fe200078e00ff */
[----:B------:R-:W-:-:S02]  /*4cb0*/  PRMT R165, R165, 0x5410, R78 ;  /* 0x00005410a5a57816 */ /* 0x000fc4000000004e */
[----:B------:R-:W-:Y:S01]  /*4cc0*/  PRMT R166, R166, 0x5410, R79 ;  /* 0x00005410a6a67816 */ /* 0x000fe2000000004f */
[----:B------:R-:W-:Y:S01]  /*4cd0*/  IMAD.U32 R79, R167, 0x10000, RZ ;  /* 0x00010000a74f7824 */ /* 0x000fe200078e00ff */
[----:B------:R-:W-:Y:S01]  /*4ce0*/  LOP3.LUT R57, R46, 0xffff0000, RZ, 0xc0, !PT ;  /* 0xffff00002e397812 */ /* 0x000fe200078ec0ff */
[----:B------:R-:W-:Y:S01]  /*4cf0*/  IMAD.U32 R77, R165, 0x10000, RZ ;  /* 0x00010000a54d7824 */ /* 0x000fe200078e00ff */
[----:B------:R-:W-:Y:S01]  /*4d00*/  LOP3.LUT R75, R47, 0xffff0000, RZ, 0xc0, !PT ;  /* 0xffff00002f4b7812 */ /* 0x000fe200078ec0ff */
[----:B------:R-:W-:Y:S01]  /*4d10*/  IMAD.U32 R46, R45, 0x10000, RZ ;  /* 0x000100002d2e7824 */ /* 0x000fe200078e00ff */
[----:B------:R-:W-:Y:S01]  /*4d20*/  PRMT R164, R164, 0x5410, R81 ;  /* 0x00005410a4a47816 */ /* 0x000fe20000000051 */
[----:B------:R-:W-:Y:S01]  /*4d30*/  FMUL.FTZ R83, R57, R79 ;  /* 0x0000004f39537220 */ /* 0x000fe20000410000 */
[----:B------:R-:W-:Y:S01]  /*4d40*/  LOP3.LUT R47, R45, 0xffff0000, RZ, 0xc0, !PT ;  /* 0xffff00002d2f7812 */ /* 0x000fe200078ec0ff */
[-C--:B------:R-:W-:Y:S01]  /*4d50*/  FMUL.FTZ R57, R57, R77.reuse ;  /* 0x0000004d39397220 */ /* 0x080fe20000410000 */
[----:B------:R-:W-:Y:S01]  /*4d60*/  LOP3.LUT R78, R166, 0xffff0000, RZ, 0xc0, !PT ;  /* 0xffff0000a64e7812 */ /* 0x000fe200078ec0ff */
[----:B------:R-:W-:Y:S01]  /*4d70*/  IMAD.U32 R45, R44, 0x10000, RZ ;  /* 0x000100002c2d7824 */ /* 0x000fe200078e00ff */
[----:B------:R-:W-:Y:S01]  /*4d80*/  LOP3.LUT R76, R164, 0xffff0000, RZ, 0xc0, !PT ;  /* 0xffff0000a44c7812 */ /* 0x000fe200078ec0ff */
[----:B------:R-:W-:Y:S01]  /*4d90*/  FFMA.FTZ R83, R56, R77, -R83 ;  /* 0x0000004d38537223 */ /* 0x000fe20000010853 */
[----:B------:R-:W-:Y:S01]  /*4da0*/  LOP3.LUT R167, R167, 0xffff0000, RZ, 0xc0, !PT ;  /* 0xffff0000a7a77812 */ /* 0x000fe200078ec0ff */
[----:B------:R-:W-:Y:S01]  /*4db0*/  FMUL.FTZ R81, R47, R78 ;  /* 0x0000004e2f517220 */ /* 0x000fe20000410000 */
[----:B------:R-:W-:Y:S01]  /*4dc0*/  LOP3.LUT R165, R165, 0xffff0000, RZ, 0xc0, !PT ;  /* 0xffff0000a5a57812 */ /* 0x000fe200078ec0ff */
        /* <DEDUP_REMOVED lines=21> */
.L_x_495:
[----:B------:R-:W-:Y:S05]  /*4f20*/  BSYNC B2 ;  /* 0x0000000000027941 */ /* 0x000fea0003800000 */
.L_x_494:
[----:B--2---:R1:W-:Y:S02]  /*4f30*/  STG.E.128 desc[UR36][R52.64], R44 ;  /* 0x0000002c34007986 */ /* 0x0043e4000c101d24 */
.L_x_493:
[----:B------:R-:W-:Y:S05]  /*4f40*/  BSYNC B1 ;  /* 0x0000000000017941 */ /* 0x000fea0003800000 */
.L_x_492:
        /* <DEDUP_REMOVED lines=20> */
[----:B------:R-:W-:Y:S02]  /*5090*/  LOP3.LUT R71, R47, 0xffff0000, RZ, 0xc0, !PT ;  /* 0xffff00002f477812 */ /* 0x000fe400078ec0ff */
[----:B------:R-:W-:Y:S01]  /*50a0*/  PRMT R160, R160, 0x5410, R77 ;  /* 0x00005410a0a07816 */ /* 0x000fe2000000004d */
[----:B------:R-:W-:Y:S01]  /*50b0*/  FMUL.FTZ R79, R57, R75 ;  /* 0x0000004b394f7220 */ /* 0x000fe20000410000 */
[----:B------:R-:W-:Y:S01]  /*50c0*/  LOP3.LUT R47, R45, 0xffff0000, RZ, 0xc0, !PT ;  /* 0xffff00002d2f7812 */ /* 0x000fe200078ec0ff */
[-C--:B------:R-:W-:Y:S01]  /*50d0*/  FMUL.FTZ R57, R57, R73.reuse ;  /* 0x0000004939397220 */ /* 0x080fe20000410000 */
[----:B------:R-:W-:Y:S01]  /*50e0*/  LOP3.LUT R74, R162, 0xffff0000, RZ, 0xc0, !PT ;  /* 0xffff0000a24a7812 */ /* 0x000fe200078ec0ff */
[----:B------:R-:W-:Y:S01]  /*50f0*/  FFMA.FTZ R79, R56, R73, -R79 ;  /* 0x00000049384f7223 */ /* 0x000fe2000001084f */
[----:B------:R-:W-:Y:S01]  /*5100*/  SHF.L.U32 R46, R45, 0x10, RZ ;  /* 0x000000102d2e7819 */ /* 0x000fe200000006ff */
[----:B------:R-:W-:Y:S01]  /*5110*/  IMAD.U32 R45, R44, 0x10000, RZ ;  /* 0x000100002c2d7824 */ /* 0x000fe200078e00ff */
[----:B------:R-:W-:Y:S01]  /*5120*/  LOP3.LUT R72, R160, 0xffff0000, RZ, 0xc0, !PT ;  /* 0xffff0000a0487812 */ /* 0x000fe200078ec0ff */
[----:B------:R-:W-:Y:S01]  /*5130*/  FMUL.FTZ R77, R47, R74 ;  /* 0x0000004a2f4d7220 */ /* 0x000fe20000410000 */
[----:B------:R-:W-:Y:S01]  /*5140*/  LOP3.LUT R163, R163, 0xffff0000, RZ, 0xc0, !PT ;  /* 0xffff0000a3a37812 */ /* 0x000fe200078ec0ff */
[----:B------:R-:W-:Y:S01]  /*5150*/  FFMA.FTZ R56, R56, R75, R57 ;  /* 0x0000004b38387223 */ /* 0x000fe20000010039 */
[----:B------:R-:W-:Y:S01]  /*5160*/  LOP3.LUT R161, R161, 0xffff0000, RZ, 0xc0, !PT ;  /* 0xffff0000a1a17812 */ /* 0x000fe200078ec0ff */
[-C--:B------:R-:W-:Y:S01]  /*5170*/  FMUL.FTZ R47, R47, R72.reuse ;  /* 0x000000482f2f7220 */ /* 0x080fe20000410000 */
[----:B------:R-:W-:Y:S01]  /*5180*/  LOP3.LUT R44, R44, 0xffff0000, RZ, 0xc0, !PT ;  /* 0xffff00002c2c7812 */ /* 0x000fe200078ec0ff */
[----:B------:R-:W-:Y:S01]  /*5190*/  FFMA.FTZ R77, R46, R72, -R77 ;  /* 0x000000482e4d7223 */ /* 0x000fe2000001084d */
        /* <DEDUP_REMOVED lines=17> */
.L_x_499:
[----:B------:R-:W-:Y:S05]  /*52b0*/  BSYNC B2 ;  /* 0x0000000000027941 */ /* 0x000fea0003800000 */
.L_x_498:
[----:B--2---:R1:W-:Y:S02]  /*52c0*/  STG.E.128 desc[UR36][R52.64+0x40], R44 ;  /* 0x0000402c34007986 */ /* 0x0043e4000c101d24 */
.L_x_497:
[----:B------:R-:W-:Y:S05]  /*52d0*/  BSYNC B1 ;  /* 0x0000000000017941 */ /* 0x000fea0003800000 */
.L_x_496:
        /* <DEDUP_REMOVED lines=8> */
[----:B------:R-:W-:Y:S01]  /*5360*/  SHF.R.U64 R68, R68, 0x10, R69 ;  /* 0x0000001044447819 */ /* 0x000fe20000001245 */
[----:B--2---:R-:W-:Y:S01]  /*5370*/  IMAD.U32 R56, R46, 0x10000, RZ ;  /* 0x000100002e387824 */ /* 0x004fe200078e00ff */
[----:B------:R-:W-:Y:S01]  /*5380*/  SHF.R.U64 R70, R66, 0x10, R67 ;  /* 0x0000001042467819 */ /* 0x000fe20000001243 */
[----:B------:R-:W-:Y:S01]  /*5390*/  IMAD.U32 R66, R47, 0x10000, RZ ;  /* 0x000100002f427824 */ /* 0x000fe200078e00ff */
[----:B------:R-:W-:Y:S02]  /*53a0*/  SHF.R.U32.HI R69, RZ, 0x10, R69 ;  /* 0x00000010ff457819 */ /* 0x000fe40000011645 */
[----:B------:R-:W-:Y:S02]  /*53b0*/  SHF.R.U32.HI R71, RZ, 0x10, R67 ;  /* 0x00000010ff477819 */ /* 0x000fe40000011643 */
[----:B------:R-:W-:Y:S02]  /*53c0*/  PRMT R157, R157, 0x5410, R68 ;  /* 0x000054109d9d7816 */ /* 0x000fe40000000044 */
[----:B------:R-:W-:-:S02]  /*53d0*/  PRMT R159, R159, 0x5410, R70 ;  /* 0x000054109f9f7816 */ /* 0x000fc40000000046 */
[----:B------:R-:W-:Y:S02]  /*53e0*/  PRMT R156, R156, 0x5410, R69 ;  /* 0x000054109c9c7816 */ /* 0x000fe40000000045 */
[----:B------:R-:W-:Y:S02]  /*53f0*/  LOP3.LUT R67, R47, 0xffff0000, RZ, 0xc0, !PT ;  /* 0xffff00002f437812 */ /* 0x000fe400078ec0ff */
[----:B------:R-:W-:Y:S01]  /*5400*/  PRMT R158, R158, 0x5410, R71 ;  /* 0x000054109e9e7816 */ /* 0x000fe20000000047 */
[----:B------:R-:W-:Y:S01]  /*5410*/  IMAD.U32 R71, R156, 0x10000, RZ ;  /* 0x000100009c477824 */ /* 0x000fe200078e00ff */
[----:B------:R-:W-:Y:S02]  /*5420*/  LOP3.LUT R47, R45, 0xffff0000, RZ, 0xc0, !PT ;  /* 0xffff00002d2f7812 */ /* 0x000fe400078ec0ff */
[----:B------:R-:W-:Y:S01]  /*5430*/  LOP3.LUT R70, R157, 0xffff0000, RZ, 0xc0, !PT ;  /* 0xffff00009d467812 */ /* 0x000fe200078ec0ff */
[----:B------:R-:W-:Y:S01]  /*5440*/  IMAD.U32 R69, R158, 0x10000, RZ ;  /* 0x000100009e457824 */ /* 0x000fe200078e00ff */
[----:B------:R-:W-:Y:S01]  /*5450*/  LOP3.LUT R68, R159, 0xffff0000, RZ, 0xc0, !PT ;  /* 0xffff00009f447812 */ /* 0x000fe200078ec0ff */
[----:B------:R-:W-:Y:S01]  /*5460*/  IMAD.U32 R157, R157, 0x10000, RZ ;  /* 0x000100009d9d7824 */ /* 0x000fe200078e00ff */
[----:B------:R-:W-:Y:S01]  /*5470*/  LOP3.LUT R57, R46, 0xffff0000, RZ, 0xc0, !PT ;  /* 0xffff00002e397812 */ /* 0x000fe200078ec0ff */
[----:B------:R-:W-:-:S02]  /*5480*/  IMAD.U32 R46, R45, 0x10000, RZ ;  /* 0x000100002d2e7824 */ /* 0x000fc400078e00ff */
[C---:B------:R-:W-:Y:S01]  /*5490*/  FMUL.FTZ R73, R47.reuse, R70 ;  /* 0x000000462f497220 */ /* 0x040fe20000410000 */
[C---:B------:R-:W-:Y:S02]  /*54a0*/  IMAD.U32 R45, R44.reuse, 0x10000, RZ ;  /* 0x000100002c2d7824 */ /* 0x040fe400078e00ff */
[-C--:B------:R-:W-:Y:S01]  /*54b0*/  FMUL.FTZ R47, R47, R68.reuse ;  /* 0x000000442f2f7220 */ /* 0x080fe20000410000 */
[----:B------:R-:W-:Y:S01]  /*54c0*/  LOP3.LUT R44, R44, 0xffff0000, RZ, 0xc0, !PT ;  /* 0xffff00002c2c7812 */ /* 0x000fe200078ec0ff */
[C---:B------:R-:W-:Y:S01]  /*54d0*/  FMUL.FTZ R75, R57.reuse, R71 ;  /* 0x00000047394b7220 */ /* 0x040fe20000410000 */
[----:B------:R-:W-:Y:S01]  /*54e0*/  LOP3.LUT R156, R156, 0xffff0000, RZ, 0xc0, !PT ;  /* 0xffff00009c9c7812 */ /* 0x000fe200078ec0ff */
[-C--:B------:R-:W-:Y:S01]  /*54f0*/  FMUL.FTZ R57, R57, R69.reuse ;  /* 0x0000004539397220 */ /* 0x080fe20000410000 */
[----:B------:R-:W-:Y:S01]  /*5500*/  LOP3.LUT R158, R158, 0xffff0000, RZ, 0xc0, !PT ;  /* 0xffff00009e9e7812 */ /* 0x000fe200078ec0ff */
[----:B------:R-:W-:Y:S02]  /*5510*/  IMAD.U32 R159, R159, 0x10000, RZ ;  /* 0x000100009f9f7824 */ /* 0x000fe400078e00ff */
[C---:B------:R-:W-:Y:S01]  /*5520*/  FFMA.FTZ R73, R46.reuse, R68, -R73 ;  /* 0x000000442e497223 */ /* 0x040fe20000010849 */
[----:B------:R-:W-:Y:S01]  /*5530*/  FFMA.FTZ R70, R46, R70, R47 ;  /* 0x000000462e467223 */ /* 0x000fe2000001002f */
[----:B------:R-:W-:Y:S01]  /*5540*/  FFMA.FTZ R75, R56, R69, -R75 ;  /* 0x00000045384b7223 */ /* 0x000fe2000001084b */
[----:B------:R-:W-:Y:S01]  /*5550*/  FMUL.FTZ R46, R44, R157 ;  /* 0x0000009d2c2e7220 */ /* 0x000fe20000410000 */
[----:B------:R-:W-:Y:S01]  /*5560*/  FFMA.FTZ R56, R56, R71, R57 ;  /* 0x0000004738387223 */ /* 0x000fe20000010039 */
[C---:B------:R-:W-:Y:S01]  /*5570*/  FMUL.FTZ R47, R67.reuse, R156 ;  /* 0x0000009c432f7220 */ /* 0x040fe20000410000 */
[-C--:B------:R-:W-:Y:S01]  /*5580*/  FMUL.FTZ R44, R44, R159.reuse ;  /* 0x0000009f2c2c7220 */ /* 0x080fe20000410000 */
[-C--:B------:R-:W-:Y:S01]  /*5590*/  FMUL.FTZ R67, R67, R158.reuse ;  /* 0x0000009e43437220 */ /* 0x080fe20000410000 */
        /* <DEDUP_REMOVED lines=8> */
[----:B------:R-:W-:Y:S01]  /*5620*/  F2FP.BF16.F32.PACK_AB R47, R66, R47 ;  /* 0x0000002f422f723e */ /* 0x000fe200000010ff */
[----:B------:R-:W-:-:S07]  /*5630*/  IMAD.MOV.U32 R46, RZ, RZ, R56 ;  /* 0x000000ffff2e7224 */ /* 0x000fce00078e0038 */
.L_x_503:
[----:B------:R-:W-:Y:S05]  /*5640*/  BSYNC B2 ;  /* 0x0000000000027941 */ /* 0x000fea0003800000 */
.L_x_502:
[----:B--2---:R1:W-:Y:S02]  /*5650*/  STG.E.128 desc[UR36][R52.64+0x80], R44 ;  /* 0x0000802c34007986 */ /* 0x0043e4000c101d24 */
.L_x_501:
[----:B------:R-:W-:Y:S05]  /*5660*/  BSYNC B1 ;  /* 0x0000000000017941 */ /* 0x000fea0003800000 */
.L_x_500:
[----:B------:R-:W-:Y:S01]  /*5670*/  ISETP.NE.AND P0, PT, R8, RZ, PT ;  /* 0x000000ff0800720c */ /* 0x000fe20003f05270 */
[----:B------:R-:W-:-:S12]  /*5680*/  BSSY B1, `(.L_x_504) ;  /* 0x0000037000017945 */ /* 0x000fd80003800000 */
[----:B------:R-:W-:Y:S05]  /*5690*/  @!P0 BRA `(.L_x_505) ;  /* 0x0000000000d48947 */ /* 0x000fea0003800000 */
[----:B-1234-:R1:W2:Y:S01]  /*56a0*/  LDS.128 R44, [R54+0x6000] ;  /* 0x00600000362c7984 */ /* 0x01e2a20000000c00 */
[----:B------:R-:W-:Y:S01]  /*56b0*/  IADD3 R57, R16, 0x30, RZ ;  /* 0x0000003010397810 */ /* 0x000fe20007ffe0ff */
[----:B------:R-:W-:Y:S03]  /*56c0*/  BSSY B2, `(.L_x_506) ;  /* 0x0000031000027945 */ /* 0x000fe60003800000 */
        /* <DEDUP_REMOVED lines=35> */
[CC--:B------:R-:W-:Y:S01]  /*5900*/  FMUL.FTZ R47, R63.reuse, R142.reuse ;  /* 0x0000008e3f2f7220 */ /* 0x0c0fe20000410000 */
        /* <DEDUP_REMOVED lines=12> */
.L_x_507:
[----:B------:R-:W-:Y:S05]  /*59d0*/  BSYNC B2 ;  /* 0x0000000000027941 */ /* 0x000fea0003800000 */
.L_x_506:
[----:B--2---:R1:W-:Y:S02]  /*59e0*/  STG.E.128 desc[UR36][R52.64+0xc0], R44 ;  /* 0x0000c02c34007986 */ /* 0x0043e4000c101d24 */
.L_x_505:
[----:B------:R-:W-:Y:S05]  /*59f0*/  BSYNC B1 ;  /* 0x0000000000017941 */ /* 0x000fea0003800000 */
.L_x_504:
        /* <DEDUP_REMOVED lines=10> */
[----:B------:R-:W-:Y:S01]  /*5aa0*/  SHF.R.U32.HI R63, RZ, 0x10, R59 ;  /* 0x00000010ff3f7819 */ /* 0x000fe2000001163b */
[----:B------:R-:W-:Y:S01]  /*5ab0*/  IMAD.U32 R57, R47, 0x10000, RZ ;  /* 0x000100002f397824 */ /* 0x000fe200078e00ff */
[--C-:B------:R-:W-:Y:S02]  /*5ac0*/  SHF.R.U64 R59, R60, 0x10, R61.reuse ;  /* 0x000000103c3b7819 */ /* 0x100fe4000000123d */
[----:B------:R-:W-:Y:S02]  /*5ad0*/  SHF.R.U32.HI R60, RZ, 0x10, R61 ;  /* 0x00000010ff3c7819 */ /* 0x000fe4000001163d */
[----:B------:R-:W-:Y:S02]  /*5ae0*/  PRMT R136, R136, 0x5410, R63 ;  /* 0x0000541088887816 */ /* 0x000fe4000000003f */
[----:B------:R-:W-:-:S02]  /*5af0*/  PRMT R141, R141, 0x5410, R60 ;  /* 0x000054108d8d7816 */ /* 0x000fc4000000003c */
[----:B------:R-:W-:Y:S01]  /*5b00*/  LOP3.LUT R56, R46, 0xffff0000, RZ, 0xc0, !PT ;  /* 0xffff00002e387812 */ /* 0x000fe200078ec0ff */
[----:B------:R-:W-:Y:S01]  /*5b10*/  IMAD.U32 R60, R136, 0x10000, RZ ;  /* 0x00010000883c7824 */ /* 0x000fe200078e00ff */
[----:B------:R-:W-:Y:S01]  /*5b20*/  PRMT R137, R137, 0x5410, R62 ;  /* 0x0000541089897816 */ /* 0x000fe2000000003e */
[----:B------:R-:W-:Y:S01]  /*5b30*/  IMAD.U32 R62, R141, 0x10000, RZ ;  /* 0x000100008d3e7824 */ /* 0x000fe200078e00ff */
[----:B------:R-:W-:Y:S01]  /*5b40*/  PRMT R140, R140, 0x5410, R59 ;  /* 0x000054108c8c7816 */ /* 0x000fe2000000003b */
[----:B------:R-:W-:Y:S01]  /*5b50*/  IMAD.U32 R46, R45, 0x10000, RZ ;  /* 0x000100002d2e7824 */ /* 0x000fe200078e00ff */
[----:B------:R-:W-:Y:S01]  /*5b60*/  LOP3.LUT R58, R47, 0xffff0000, RZ, 0xc0, !PT ;  /* 0xffff00002f3a7812 */ /* 0x000fe200078ec0ff */
[C---:B------:R-:W-:Y:S01]  /*5b70*/  FMUL.FTZ R66, R56.reuse, R62 ;  /* 0x0000003e38427220 */ /* 0x040fe20000410000 */
[----:B------:R-:W-:Y:S01]  /*5b80*/  LOP3.LUT R47, R45, 0xffff0000, RZ, 0xc0, !PT ;  /* 0xffff00002d2f7812 */ /* 0x000fe200078ec0ff */
[-C--:B------:R-:W-:Y:S01]  /*5b90*/  FMUL.FTZ R56, R56, R60.reuse ;  /* 0x0000003c38387220 */ /* 0x080fe20000410000 */
[----:B------:R-:W-:Y:S01]  /*5ba0*/  LOP3.LUT R61, R140, 0xffff0000, RZ, 0xc0, !PT ;  /* 0xffff00008c3d7812 */ /* 0x000fe200078ec0ff */
[----:B------:R-:W-:Y:S01]  /*5bb0*/  FFMA.FTZ R66, R55, R60, -R66 ;  /* 0x0000003c37427223 */ /* 0x000fe20000010842 */
[----:B------:R-:W-:Y:S01]  /*5bc0*/  LOP3.LUT R59, R137, 0xffff0000, RZ, 0xc0, !PT ;  /* 0xffff0000893b7812 */ /* 0x000fe200078ec0ff */
[----:B------:R-:W-:Y:S01]  /*5bd0*/  IMAD.U32 R45, R44, 0x10000, RZ ;  /* 0x000100002c2d7824 */ /* 0x000fe200078e00ff */
[----:B------:R-:W-:Y:S01]  /*5be0*/  LOP3.LUT R141, R141, 0xffff0000, RZ, 0xc0, !PT ;  /* 0xffff00008d8d7812 */ /* 0x000fe200078ec0ff */
[----:B------:R-:W-:Y:S01]  /*5bf0*/  FFMA.FTZ R55, R55, R62, R56 ;  /* 0x0000003e37377223 */ /* 0x000fe20000010038 */
[----:B------:R-:W-:Y:S01]  /*5c00*/  LOP3.LUT R136, R136, 0xffff0000, RZ, 0xc0, !PT ;  /* 0xffff000088887812 */ /* 0x000fe200078ec0ff */
[C---:B------:R-:W-:Y:S01]  /*5c10*/  FMUL.FTZ R63, R47.reuse, R61 ;  /* 0x0000003d2f3f7220 */ /* 0x040fe20000410000 */
[----:B------:R-:W-:Y:S01]  /*5c20*/  FMUL.FTZ R64, R47, R59 ;  /* 0x0000003b2f407220 */ /* 0x000fe20000410000 */
[----:B------:R-:W-:Y:S01]  /*5c30*/  LOP3.LUT R44, R44, 0xffff0000, RZ, 0xc0, !PT ;  /* 0xffff00002c2c7812 */ /* 0x000fe200078ec0ff */
[----:B------:R-:W-:Y:S01]  /*5c40*/  FMUL.FTZ R56, R58, R141 ;  /* 0x0000008d3a387220 */ /* 0x000fe20000410000 */
[----:B------:R-:W-:Y:S01]  /*5c50*/  SHF.L.U32 R137, R137, 0x10, RZ ;  /* 0x0000001089897819 */ /* 0x000fe200000006ff */
[----:B------:R-:W-:-:S02]  /*5c60*/  IMAD.U32 R140, R140, 0x10000, RZ ;  /* 0x000100008c8c7824 */ /* 0x000fc400078e00ff */
[-C--:B------:R-:W-:Y:S01]  /*5c70*/  FMUL.FTZ R58, R58, R136.reuse ;  /* 0x000000883a3a7220 */ /* 0x080fe20000410000 */
[C---:B------:R-:W-:Y:S01]  /*5c80*/  FFMA.FTZ R63, R46.reuse, R59, -R63 ;  /* 0x0000003b2e3f7223 */ /* 0x040fe2000001083f */
[----:B------:R-:W-:Y:S01]  /*5c90*/  FFMA.FTZ R64, R46, R61, R64 ;  /* 0x0000003d2e407223 */ /* 0x000fe20000010040 */
[C---:B------:R-:W-:Y:S01]  /*5ca0*/  FFMA.FTZ R56, R57.reuse, R136, -R56 ;  /* 0x0000008839387223 */ /* 0x040fe20000010838 */
[C---:B------:R-:W-:Y:S01]  /*5cb0*/  FMUL.FTZ R46, R44.reuse, R140 ;  /* 0x0000008c2c2e7220 */ /* 0x040fe20000410000 */
[----:B------:R-:W-:Y:S01]  /*5cc0*/  FMUL.FTZ R47, R44, R137 ;  /* 0x000000892c2f7220 */ /* 0x000fe20000410000 */
[----:B------:R-:W-:Y:S01]  /*5cd0*/  FFMA.FTZ R57, R57, R141, R58 ;  /* 0x0000008d39397223 */ /* 0x000fe2000001003a */
[----:B------:R-:W-:Y:S01]  /*5ce0*/  F2FP.BF16.F32.PACK_AB R55, R55, R66 ;  /* 0x000000423737723e */ /* 0x000fe200000010ff */
[C---:B------:R-:W-:Y:S01]  /*5cf0*/  FFMA.FTZ R46, R45.reuse, R137, -R46 ;  /* 0x000000892d2e7223 */ /* 0x040fe2000001082e */
[----:B------:R-:W-:Y:S01]  /*5d00*/  FFMA.FTZ R47, R45, R140, R47 ;  /* 0x0000008c2d2f7223 */ /* 0x000fe2000001002f */
[----:B------:R-:W-:-:S02]  /*5d10*/  F2FP.BF16.F32.PACK_AB R45, R64, R63 ;  /* 0x0000003f402d723e */ /* 0x000fc400000010ff */
[----:B------:R-:W-:Y:S02]  /*5d20*/  F2FP.BF16.F32.PACK_AB R56, R57, R56 ;  /* 0x000000383938723e */ /* 0x000fe400000010ff */
[----:B------:R-:W-:Y:S01]  /*5d30*/  F2FP.BF16.F32.PACK_AB R44, R47, R46 ;  /* 0x0000002e2f2c723e */ /* 0x000fe200000010ff */
[----:B------:R-:W-:Y:S02]  /*5d40*/  IMAD.MOV.U32 R46, RZ, RZ, R55 ;  /* 0x000000ffff2e7224 */ /* 0x000fe400078e0037 */
[----:B------:R-:W-:-:S07]  /*5d50*/  IMAD.MOV.U32 R47, RZ, RZ, R56 ;  /* 0x000000ffff2f7224 */ /* 0x000fce00078e0038 */
.L_x_511:
[----:B------:R-:W-:Y:S05]  /*5d60*/  BSYNC B2 ;  /* 0x0000000000027941 */ /* 0x000fea0003800000 */
.L_x_510:
[----:B--2---:R1:W-:Y:S02]  /*5d70*/  STG.E.128 desc[UR36][R52.64+0x100], R44 ;  /* 0x0001002c34007986 */ /* 0x0043e4000c101d24 */
.L_x_509:
[----:B------:R-:W-:Y:S05]  /*5d80*/  BSYNC B1 ;  /* 0x0000000000017941 */ /* 0x000fea0003800000 */
.L_x_508:
        /* <DEDUP_REMOVED lines=30> */
[C---:B------:R-:W-:Y:S01]  /*5f70*/  FMUL.FTZ R59, R47.reuse, R56 ;  /* 0x000000382f3b7220 */ /* 0x040fe20000410000 */
[----:B------:R-:W-:Y:S01]  /*5f80*/  LOP3.LUT R92, R92, 0xffff0000, RZ, 0xc0, !PT ;  /* 0xffff00005c5c7812 */ /* 0x000fe200078ec0ff */
[-C--:B------:R-:W-:Y:S01]  /*5f90*/  FMUL.FTZ R47, R47, R54.reuse ;  /* 0x000000362f2f7220 */ /* 0x080fe20000410000 */
[----:B------:R-:W-:Y:S01]  /*5fa0*/  LOP3.LUT R44, R44, 0xffff0000, RZ, 0xc0, !PT ;  /* 0xffff00002c2c7812 */ /* 0x000fe200078ec0ff */
[----:B------:R-:W-:Y:S01]  /*5fb0*/  FFMA.FTZ R59, R46, R54, -R59 ;  /* 0x000000362e3b7223 */ /* 0x000fe2000001083b */
[----:B------:R-:W-:Y:S01]  /*5fc0*/  FFMA.FTZ R48, R48, R57, R49 ;  /* 0x0000003930307223 */ /* 0x000fe20000010031 */
[----:B------:R-:W-:-:S02]  /*5fd0*/  IMAD.U32 R94, R94, 0x10000, RZ ;  /* 0x000100005e5e7824 */ /* 0x000fc400078e00ff */
[----:B------:R-:W-:Y:S01]  /*5fe0*/  FMUL.FTZ R49, R51, R95 ;  /* 0x0000005f33317220 */ /* 0x000fe20000410000 */
[----:B------:R-:W-:Y:S02]  /*5ff0*/  IMAD.U32 R93, R93, 0x10000, RZ ;  /* 0x000100005d5d7824 */ /* 0x000fe400078e00ff */
[----:B------:R-:W-:Y:S01]  /*6000*/  FMUL.FTZ R54, R51, R92 ;  /* 0x0000005c33367220 */ /* 0x000fe20000410000 */
[----:B------:R-:W-:Y:S01]  /*6010*/  FFMA.FTZ R56, R46, R56, R47 ;  /* 0x000000382e387223 */ /* 0x000fe2000001002f */
        /* <DEDUP_REMOVED lines=12> */
.L_x_513:
[----:B------:R-:W-:Y:S05]  /*60e0*/  BSYNC B1 ;  /* 0x0000000000017941 */ /* 0x000fea0003800000 */
.L_x_512:
[----:B--2---:R1:W-:Y:S01]  /*60f0*/  STG.E.128 desc[UR36][R52.64+0x140], R44 ;  /* 0x0001402c34007986 */ /* 0x0043e2000c101d24 */
[----:B------:R-:W-:Y:S05]  /*6100*/  BRA `(.L_x_491) ;  /* 0x0000004000507947 */ /* 0x000fea0003800000 */
.L_x_459:
        /* <DEDUP_REMOVED lines=18> */
[----:B------:R-:W-:Y:S02]  /*6230*/  IADD3 R44, P1, R110, R92, RZ ;  /* 0x0000005c6e2c7210 */ /* 0x000fe40007f3e0ff */
[----:B------:R-:W-:Y:S02]  /*6240*/  CS2R R54, SRZ ;  /* 0x0000000000367805 */ /* 0x000fe4000001ff00 */
[----:B------:R-:W-:Y:S01]  /*6250*/  CS2R R52, SRZ ;  /* 0x0000000000347805 */ /* 0x000fe2000001ff00 */
[----:B------:R-:W-:Y:S01]  /*6260*/  IMAD.X R46, R0, 0x1, R31, P0 ;  /* 0x00000001002e7824 */ /* 0x000fe200000e061f */
[----:B------:R-:W-:Y:S02]  /*6270*/  LEA R68, P0, R45, UR4, 0x1 ;  /* 0x000000042d447c11 */ /* 0x000fe4000f8008ff */
[----:B------:R-:W-:-:S02]  /*6280*/  CS2R R66, SRZ ;  /* 0x0000000000427805 */ /* 0x000fc4000001ff00 */
[----:B------:R-:W-:Y:S02]  /*6290*/  CS2R R64, SRZ ;  /* 0x0000000000407805 */ /* 0x000fe4000001ff00 */
[----:B------:R-:W-:Y:S01]  /*62a0*/  LEA.HI.X R69, R45, UR5, R46, 0x1, P0 ;  /* 0x000000052d457c11 */ /* 0x000fe200080f0c2e */
[----:B------:R-:W-:Y:S01]  /*62b0*/  ULDC.64 UR4, c[0x0][0x3e0] ;  /* 0x0000f80000047ab9 */ /* 0x000fe20000000a00 */
[----:B------:R-:W-:Y:S01]  /*62c0*/  ISETP.GE.AND P0, PT, R22, R122, PT ;  /* 0x0000007a1600720c */ /* 0x000fe20003f06270 */
[----:B------:R-:W-:Y:S01]  /*62d0*/  IMAD.X R45, R3, 0x1, R33, P1 ;  /* 0x00000001032d7824 */ /* 0x000fe200008e0621 */
[----:B------:R-:W-:-:S04]  /*62e0*/  LEA R72, P1, R44, UR4, 0x1 ;  /* 0x000000042c487c11 */ /* 0x000fc8000f8208ff */
[----:B------:R-:W-:Y:S02]  /*62f0*/  LEA.HI.X R73, R44, UR5, R45, 0x1, P1 ;  /* 0x000000052c497c11 */ /* 0x000fe400088f0c2d */
[----:B------:R-:W-:-:S05]  /*6300*/  ISETP.GE.AND P1, PT, R184, R122, PT ;  /* 0x0000007ab800720c */ /* 0x000fca0003f26270 */
[----:B------:R0:W5:Y:S04]  /*6310*/  @!P0 LDG.E.128 R52, desc[UR36][R68.64] ;  /* 0x0000002444348981 */ /* 0x000168000c1e1d00 */
[----:B------:R0:W5:Y:S01]  /*6320*/  @!P0 LDG.E.128 R64, desc[UR36][R72.64] ;  /* 0x0000002448408981 */ /* 0x000162000c1e1d00 */
[----:B------:R-:W-:Y:S02]  /*6330*/  ISETP.GE.AND P0, PT, R185, R122, PT ;  /* 0x0000007ab900720c */ /* 0x000fe40003f06270 */
        /* <DEDUP_REMOVED lines=8> */
[----:B------:R0:W5:Y:S04]  /*63c0*/  @!P1 LDG.E.128 R48, desc[UR36][R68.64+0x40] ;  /* 0x0000402444309981 */ /* 0x000168000c1e1d00 */
[----:B------:R0:W5:Y:S04]  /*63d0*/  @!P0 LDG.E.128 R44, desc[UR36][R68.64+0x80] ;  /* 0x00008024442c8981 */ /* 0x000168000c1e1d00 */
[----:B------:R0:W5:Y:S04]  /*63e0*/  @!P1 LDG.E.128 R60, desc[UR36][R72.64+0x40] ;  /* 0x00004024483c9981 */ /* 0x000168000c1e1d00 */
[----:B------:R0:W5:Y:S02]  /*63f0*/  @!P0 LDG.E.128 R56, desc[UR36][R72.64+0x80] ;  /* 0x0000802448388981 */ /* 0x000164000c1e1d00 */
.L_x_515:
[----:B------:R-:W-:Y:S05]  /*6400*/  BSYNC B1 ;  /* 0x0000000000017941 */ /* 0x000fea0003800000 */
.L_x_514:
[----:B------:R-:W-:Y:S01]  /*6410*/  ISETP.GE.AND P0, PT, R202, R4, PT ;  /* 0x00000004ca00720c */ /* 0x000fe20003f06270 */
[----:B------:R-:W-:Y:S01]  /*6420*/  BSSY B1, `(.L_x_516) ;  /* 0x000002e000017945 */ /* 0x000fe20003800000 */
[----:B0-----:R-:W-:Y:S02]  /*6430*/  CS2R R68, SRZ ;  /* 0x0000000000447805 */ /* 0x001fe4000001ff00 */
        /* <DEDUP_REMOVED lines=17> */
[----:B------:R-:W-:Y:S02]  /*6550*/  IADD3.X R69, R31, R0, R38, P1, P5 ;  /* 0x000000001f457210 */ /* 0x000fe40000fea426 */
[----:B------:R-:W-:Y:S02]  /*6560*/  CS2R R76, SRZ ;  /* 0x00000000004c7805 */ /* 0x000fe4000001ff00 */
[----:B------:R-:W-:Y:S02]  /*6570*/  IADD3 R0, P1, P5, R110, R92, R39 ;  /* 0x0000005c6e007210 */ /* 0x000fe40007d3e027 */
[----:B------:R-:W-:-:S02]  /*6580*/  CS2R R90, SRZ ;  /* 0x00000000005a7805 */ /* 0x000fc4000001ff00 */
[----:B------:R-:W-:Y:S02]  /*6590*/  CS2R R88, SRZ ;  /* 0x0000000000587805 */ /* 0x000fe4000001ff00 */
[----:B------:R-:W-:Y:S02]  /*65a0*/  IADD3.X R3, R33, R3, R41, P1, P5 ;  /* 0x0000000321037210 */ /* 0x000fe40000fea429 */
[----:B------:R-:W-:-:S04]  /*65b0*/  LEA R92, P1, R94, UR4, 0x1 ;  /* 0x000000045e5c7c11 */ /* 0x000fc8000f8208ff */
[----:B------:R-:W-:Y:S02]  /*65c0*/  LEA.HI.X R93, R94, UR5, R69, 0x1, P1 ;  /* 0x000000055e5d7c11 */ /* 0x000fe400088f0c45 */
[----:B------:R-:W-:-:S04]  /*65d0*/  LEA R94, P1, R0, UR6, 0x1 ;  /* 0x00000006005e7c11 */ /* 0x000fc8000f8208ff */
[----:B------:R-:W-:Y:S02]  /*65e0*/  LEA.HI.X R95, R0, UR7, R3, 0x1, P1 ;  /* 0x00000007005f7c11 */ /* 0x000fe400088f0c03 */
[----:B------:R-:W-:Y:S02]  /*65f0*/  ISETP.GE.AND P1, PT, R22, R122, PT ;  /* 0x0000007a1600720c */ /* 0x000fe40003f26270 */
[----:B------:R-:W-:Y:S02]  /*6600*/  CS2R R74, SRZ ;  /* 0x00000000004a7805 */ /* 0x000fe4000001ff00 */
[----:B------:R-:W-:Y:S02]  /*6610*/  CS2R R72, SRZ ;  /* 0x0000000000487805 */ /* 0x000fe4000001ff00 */
[----:B------:R-:W-:Y:S02]  /*6620*/  CS2R R86, SRZ ;  /* 0x0000000000567805 */ /* 0x000fe4000001ff00 */
[----:B------:R-:W-:-:S05]  /*6630*/  CS2R R84, SRZ ;  /* 0x0000000000547805 */ /* 0x000fca000001ff00 */
[----:B------:R0:W5:Y:S04]  /*6640*/  @!P1 LDG.E.128 R76, desc[UR36][R92.64] ;  /* 0x000000245c4c9981 */ /* 0x000168000c1e1d00 */
[----:B------:R0:W5:Y:S01]  /*6650*/  @!P1 LDG.E.128 R88, desc[UR36][R94.64] ;  /* 0x000000245e589981 */ /* 0x000162000c1e1d00 */
[----:B------:R-:W-:Y:S02]  /*6660*/  ISETP.GE.AND P1, PT, R184, R122, PT ;  /* 0x0000007ab800720c */ /* 0x000fe40003f26270 */
[----:B------:R-:W-:Y:S02]  /*6670*/  CS2R R70, SRZ ;  /* 0x0000000000467805 */ /* 0x000fe4000001ff00 */
[----:B------:R-:W-:Y:S02]  /*6680*/  CS2R R68, SRZ ;  /* 0x0000000000447805 */ /* 0x000fe4000001ff00 */
[----:B------:R-:W-:-:S02]  /*6690*/  CS2R R82, SRZ ;  /* 0x0000000000527805 */ /* 0x000fc4000001ff00 */
[----:B------:R-:W-:-:S05]  /*66a0*/  CS2R R80, SRZ ;  /* 0x0000000000507805 */ /* 0x000fca000001ff00 */
[----:B------:R0:W5:Y:S04]  /*66b0*/  @!P1 LDG.E.128 R72, desc[UR36][R92.64+0x40] ;  /* 0x000040245c489981 */ /* 0x000168000c1e1d00 */
[----:B------:R0:W5:Y:S01]  /*66c0*/  @!P1 LDG.E.128 R84, desc[UR36][R94.64+0x40] ;  /* 0x000040245e549981 */ /* 0x000162000c1e1d00 */
[----:B------:R-:W-:-:S13]  /*66d0*/  ISETP.GE.AND P1, PT, R185, R122, PT ;  /* 0x0000007ab900720c */ /* 0x000fda0003f26270 */
[----:B------:R0:W5:Y:S04]  /*66e0*/  @!P1 LDG.E.128 R68, desc[UR36][R92.64+0x80] ;  /* 0x000080245c449981 */ /* 0x000168000c1e1d00 */
[----:B------:R0:W5:Y:S02]  /*66f0*/  @!P1 LDG.E.128 R80, desc[UR36][R94.64+0x80] ;  /* 0x000080245e509981 */ /* 0x000164000c1e1d00 */
.L_x_517:
[----:B------:R-:W-:Y:S05]  /*6700*/  BSYNC B1 ;  /* 0x0000000000017941 */ /* 0x000fea0003800000 */
.L_x_516:
[----:B------:R-:W-:Y:S01]  /*6710*/  IMAD.MOV.U32 R0, RZ, RZ, R44 ;  /* 0x000000ffff007224 */ /* 0x000fe200078e002c */
[----:B------:R-:W-:Y:S01]  /*6720*/  MOV R3, R45 ;  /* 0x0000002d00037202 */ /* 0x000fe20000000f00 */
[----:B0-----:R-:W-:Y:S01]  /*6730*/  IMAD.MOV.U32 R93, RZ, RZ, R49 ;  /* 0x000000ffff5d7224 */ /* 0x001fe200078e0031 */
[----:B------:R-:W-:Y:S01]  /*6740*/  ISETP.NE.AND P1, PT, R188, 0x3, PT ;  /* 0x00000003bc00780c */ /* 0x000fe20003f25270 */
        /* <DEDUP_REMOVED lines=37> */
[----:B------:R-:W-:Y:S01]  /*69a0*/  PRMT R167, R167, 0x5410, R0 ;  /* 0x00005410a7a77816 */ /* 0x000fe20000000000 */
[----:B-----5:R-:W-:Y:S01]  /*69b0*/  IMAD.MOV.U32 R0, RZ, RZ, R70 ;  /* 0x000000ffff007224 */ /* 0x020fe200078e0046 */
        /* <DEDUP_REMOVED lines=47> */
[----:B------:R-:W-:Y:S02]  /*6cb0*/  PRMT R231, R98, 0x7610, R231 ;  /* 0x0000761062e77816 */ /* 0x000fe400000000e7 */
[----:B------:R-:W-:Y:S02]  /*6cc0*/  PRMT R226, R93, 0x7610, R226 ;  /* 0x000076105de27816 */ /* 0x000fe400000000e2 */
[----:B------:R-:W-:Y:S02]  /*6cd0*/  PRMT R227, R92, 0x7610, R227 ;  /* 0x000076105ce37816 */ /* 0x000fe400000000e3 */
[----:B------:R-:W-:Y:S02]  /*6ce0*/  PRMT R228, R3, 0x7610, R228 ;  /* 0x0000761003e47816 */ /* 0x000fe400000000e4 */
[----:B------:R-:W-:Y:S01]  /*6cf0*/  PRMT R229, R0, 0x7610, R229 ;  /* 0x0000761000e57816 */ /* 0x000fe200000000e5 */
[----:B------:R-:W-:Y:S06]  /*6d00*/  @!P1 BRA `(.L_x_518) ;  /* 0x0000000000049947 */ /* 0x000fec0003800000 */
[----:B------:R-:W-:Y:S01]  /*6d10*/  BPT.TRAP 0x1 ;  /* 0x000000040000795c */ /* 0x000fe20000300000 */
.L_x_518:
[----:B------:R-:W-:Y:S01]  /*6d20*/  IMAD R3, R18, 0x8, R2 ;  /* 0x0000000812037824 */ /* 0x000fe200078e0202 */
[----:B------:R-:W-:Y:S01]  /*6d30*/  SHF.L.U32 R0, R186, 0x1f, RZ ;  /* 0x0000001fba007819 */ /* 0x000fe200000006ff */
[----:B------:R-:W0:Y:S01]  /*6d40*/  LDC R151, c[0x0][0x2e4] ;  /* 0x0000b900ff977b82 */ /* 0x000e220000000800 */
[----:B------:R-:W-:Y:S02]  /*6d50*/  BSSY B1, `(.L_x_519) ;  /* 0x0000004000017945 */ /* 0x000fe40003800000 */
[----:B------:R-:W1:Y:S05]  /*6d60*/  SYNCS.PHASECHK.TRANS64.TRYWAIT P5, [R3+URZ+0x34890], R0 ;  /* 0x03489000030075a7 */ /* 0x000e6a00080a017f */
[----:B------:R-:W2:Y:S01]  /*6d70*/  LDC.64 R130, c[0x0][0x2f0] ;  /* 0x0000bc00ff827b82 */ /* 0x000ea20000000a00 */
[----:B-1----:R-:W-:Y:S05]  /*6d80*/  @!P5 BRA `(.L_x_520) ;  /* 0x000001800030d947 */ /* 0x002fea0003800000 */
.L_x_763:
[----:B------:R-:W-:Y:S05]  /*6d90*/  BSYNC B1 ;  /* 0x0000000000017941 */ /* 0x000fea0003800000 */
.L_x_519:
[----:B------:R-:W-:Y:S01]  /*6da0*/  BSSY B1, `(.L_x_521) ;  /* 0x000018f000017945 */ /* 0x000fe20003800000 */
[----:B0-----:R-:W-:Y:S02]  /*6db0*/  IMAD.IADD R153, R151, 0x1, -R119 ;  /* 0x0000000197997824 */ /* 0x001fe400078e0a77 */
[----:B------:R-:W-:Y:S01]  /*6dc0*/  IMAD.MOV.U32 R133, RZ, RZ, R96 ;  /* 0x000000ffff857224 */ /* 0x000fe200078e0060 */
[----:B------:R-:W-:Y:S06]  /*6dd0*/  @P4 BRA `(.L_x_522) ;  /* 0x00000018002c4947 */ /* 0x000fec0003800000 */
[----:B------:R-:W-:Y:S01]  /*6de0*/  ISETP.NE.AND P4, PT, R14, RZ, PT ;  /* 0x000000ff0e00720c */ /* 0x000fe20003f85270 */
[-C--:B--2---:R-:W-:Y:S01]  /*6df0*/  IMAD R92, R148, R130.reuse, RZ ;  /* 0x00000082945c7224 */ /* 0x084fe200078e02ff */
[----:B------:R-:W-:Y:S01]  /*6e00*/  BSSY B2, `(.L_x_523) ;  /* 0x0000083000027945 */ /* 0x000fe20003800000 */
[----:B------:R-:W-:-:S04]  /*6e10*/  IMAD.WIDE.U32 R136, R19, R130, R132 ;  /* 0x0000008213887225 */ /* 0x000fc800078e0084 */
[----:B------:R-:W-:-:S04]  /*6e20*/  IMAD R93, R19, R131, R92 ;  /* 0x00000083135d7224 */ /* 0x000fc800078e025c */
[----:B------:R-:W-:Y:S02]  /*6e30*/  IMAD.IADD R170, R93, 0x1, R137 ;  /* 0x000000015daa7824 */ /* 0x000fe400078e0289 */
[----:B------:R-:W-:Y:S05]  /*6e40*/  @!P4 BRA `(.L_x_524) ;  /* 0x0000000400f8c947 */ /* 0x000fea0003800000 */
[----:B------:R-:W-:Y:S01]  /*6e50*/  SEL R92, R119, R153, !P3 ;  /* 0x00000099775c7207 */ /* 0x000fe20005800000 */
[----:B------:R-:W-:Y:S01]  /*6e60*/  BSSY B3, `(.L_x_525) ;  /* 0x000007a000037945 */ /* 0x000fe20003800000 */
[----:B------:R-:W-:Y:S02]  /*6e70*/  IADD3 R96, P4, P5, R104, R136, R29 ;  /* 0x0000008868607210 */ /* 0x000fe40007d9e01d */
[----:B------:R-:W-:Y:S02]  /*6e80*/  SHF.R.S32.HI R93, RZ, 0x1f, R92 ;  /* 0x0000001fff5d7819 */ /* 0x000fe4000001145c */
[----:B------:R-:W-:Y:S02]  /*6e90*/  IADD3.X R97, R101, R170, R13, P4, P5 ;  /* 0x000000aa65617210 */ /* 0x000fe400027ea40d */
[----:B------:R-:W-:-:S04]  /*6ea0*/  LEA.HI R93, R93, R92, RZ, 0x4 ;  /* 0x0000005c5d5d7211 */ /* 0x000fc800078f20ff */
[----:B------:R-:W-:-:S05]  /*6eb0*/  LEA.HI.SX32 R92, R93, R30, 0x1c ;  /* 0x0000001e5d5c7211 */ /* 0x000fca00078fe2ff */
[----:B------:R-:W-:-:S05]  /*6ec0*/  IMAD.SHL.U32 R93, R92, 0x8, RZ ;  /* 0x000000085c5d7824 */ /* 0x000fca00078e00ff */
[----:B------:R-:W-:-:S13]  /*6ed0*/  ISETP.GE.AND P4, PT, R93, R151, PT ;  /* 0x000000975d00720c */ /* 0x000fda0003f86270 */
[--C-:B------:R-:W-:Y:S02]  /*6ee0*/  @!P4 SHF.R.S32.HI R95, RZ, 0x1f, R93.reuse ;  /* 0x0000001fff5fc819 */ /* 0x100fe4000001145d */
[----:B------:R-:W-:-:S04]  /*6ef0*/  @!P4 IADD3 R94, P5, P6, R104, R136, R93 ;  /* 0x00000088685ec210 */ /* 0x000fc80007ebe05d */
[----:B------:R-:W-:Y:S02]  /*6f00*/  @!P4 IADD3.X R95, R101, R170, R95, P5, P6 ;  /* 0x000000aa655fc210 */ /* 0x000fe40002fec45f */
[----:B------:R-:W-:-:S04]  /*6f10*/  LEA R140, P5, R96, R120, 0x1 ;  /* 0x00000078608c7211 */ /* 0x000fc800078a08ff */
[----:B------:R-:W-:Y:S02]  /*6f20*/  LEA.HI.X R141, R96, R121, R97, 0x1, P5 ;  /* 0x00000079608d7211 */ /* 0x000fe400028f0c61 */
[----:B------:R-:W-:-:S04]  /*6f30*/  @!P4 LEA R142, P5, R94, R120, 0x1 ;  /* 0x000000785e8ec211 */ /* 0x000fc800078a08ff */
[----:B------:R-:W-:Y:S02]  /*6f40*/  @!P4 LEA.HI.X R143, R94, R121, R95, 0x1, P5 ;  /* 0x000000795e8fc211 */ /* 0x000fe400028f0c5f */
[----:B------:R-:W-:Y:S02]  /*6f50*/  SHF.R.S32.HI R95, RZ, 0x1f, R92 ;  /* 0x0000001fff5f7819 */ /* 0x000fe4000001145c */
[----:B------:R-:W-:Y:S02]  /*6f60*/  LOP3.LUT R94, R189, 0x38, R93, 0xf8, !PT ;  /* 0x00000038bd5e7812 */ /* 0x000fe400078ef85d */
[----:B------:R-:W-:Y:S01]  /*6f70*/  LEA.HI R92, R95, R92, RZ, 0x3 ;  /* 0x0000005c5f5c7211 */ /* 0x000fe200078f18ff */
[----:B------:R-:W-:Y:S01]  /*6f80*/  IMAD R95, R18, 0x6000, R146 ;  /* 0x00006000125f7824 */ /* 0x000fe200078e0292 */
[----:B------:R-:W-:Y:S02]  /*6f90*/  LOP3.LUT R94, R94, R191, RZ, 0x3c, !PT ;  /* 0x000000bf5e5e7212 */ /* 0x000fe400078e3cff */
[----:B------:R-:W-:Y:S01]  /*6fa0*/  ISETP.GE.AND P5, PT, R22, R122, PT ;  /* 0x0000007a1600720c */ /* 0x000fe20003fa6270 */
[----:B------:R-:W-:-:S05]  /*6fb0*/  IMAD.SHL.U32 R92, R92, 0x400, RZ ;  /* 0x000004005c5c7824 */ /* 0x000fca00078e00ff */
[----:B------:R-:W-:Y:S01]  /*6fc0*/  LOP3.LUT R93, R92, 0x7fffe000, RZ, 0xc0, !PT ;  /* 0x7fffe0005c5d7812 */ /* 0x000fe200078ec0ff */
[----:B------:R-:W-:-:S04]  /*6fd0*/  IMAD R92, R95, 0x2, R2 ;  /* 0x000000025f5c7824 */ /* 0x000fc800078e0202 */
[----:B------:R-:W-:-:S04]  /*6fe0*/  IMAD R93, R190, 0x200, R93 ;  /* 0x00000200be5d7824 */ /* 0x000fc800078e025d */
[----:B------:R-:W-:-:S04]  /*6ff0*/  IMAD.IADD R93, R93, 0x1, R94 ;  /* 0x000000015d5d7824 */ /* 0x000fc800078e025e */
[----:B------:R-:W-:-:S04]  /*7000*/  IMAD R93, R18, 0x6000, R93 ;  /* 0x00006000125d7824 */ /* 0x000fc800078e025d */
[----:B------:R-:W-:Y:S02]  /*7010*/  IMAD R96, R93, 0x2, R2 ;  /* 0x000000025d607824 */ /* 0x000fe400078e0202 */
[----:B------:R-:W0:Y:S04]  /*7020*/  LDS.128 R92, [R92+0x1c400] ;  /* 0x01c400005c5c7984 */ /* 0x000e280000000c00 */
[----:B------:R-:W2:Y:S01]  /*7030*/  LDS.128 R96, [R96+0x1c400] ;  /* 0x01c4000060607984 */ /* 0x000ea20000000c00 */
[----:B------:R-:W-:Y:S05]  /*7040*/  @P5 BRA `(.L_x_526) ;  /* 0x00000004006c5947 */ /* 0x000fea0003800000 */
[----:B------:R-:W-:Y:S01]  /*7050*/  SHF.R.U32.HI R172, RZ, 0x10, R65 ;  /* 0x00000010ffac7819 */ /* 0x000fe20000011641 */
[----:B--2---:R-:W-:Y:S01]  /*7060*/  IMAD.U32 R180, R97, 0x10000, RZ ;  /* 0x0001000061b47824 */ /* 0x004fe200078e00ff */
[----:B------:R-:W-:Y:S01]  /*7070*/  SHF.R.U32.HI R178, RZ, 0x10, R53 ;  /* 0x00000010ffb27819 */ /* 0x000fe20000011635 */
[----:B0-----:R-:W-:Y:S01]  /*7080*/  IMAD.U32 R174, R93, 0x10000, RZ ;  /* 0x000100005dae7824 */ /* 0x001fe200078e00ff */
[----:B------:R-:W-:Y:S02]  /*7090*/  PRMT R172, R171, 0x5432, R172 ;  /* 0x00005432abac7816 */ /* 0x000fe400000000ac */
[----:B------:R-:W-:Y:S02]  /*70a0*/  PRMT R178, R162, 0x5432, R178 ;  /* 0x00005432a2b27816 */ /* 0x000fe400000000b2 */
[----:B------:R-:W-:Y:S01]  /*70b0*/  LOP3.LUT R93, R93, 0xffff0000, RZ, 0xc0, !PT ;  /* 0xffff00005d5d7812 */ /* 0x000fe200078ec0ff */
[----:B------:R-:W-:Y:S01]  /*70c0*/  IMAD.U32 R173, R172, 0x10000, RZ ;  /* 0x00010000acad7824 */ /* 0x000fe200078e00ff */
[----:B------:R-:W-:-:S02]  /*70d0*/  SHF.L.U32 R175, R178, 0x10, RZ ;  /* 0x00000010b2af7819 */ /* 0x000fc400000006ff */
[----:B------:R-:W-:Y:S01]  /*70e0*/  LOP3.LUT R172, R172, 0xffff0000, RZ, 0xc0, !PT ;  /* 0xffff0000acac7812 */ /* 0x000fe200078ec0ff */
[----:B------:R-:W-:Y:S01]  /*70f0*/  FMUL.FTZ R177, R180, R173 ;  /* 0x000000adb4b17220 */ /* 0x000fe20000410000 */
[----:B------:R-:W-:Y:S01]  /*7100*/  LOP3.LUT R178, R178, 0xffff0000, RZ, 0xc0, !PT ;  /* 0xffff0000b2b27812 */ /* 0x000fe200078ec0ff */
[-C--:B------:R-:W-:Y:S01]  /*7110*/  FMUL.FTZ R180, R180, R175.reuse ;  /* 0x000000afb4b47220 */ /* 0x080fe20000410000 */
[----:B------:R-:W-:Y:S01]  /*7120*/  SHF.R.U64 R66, R66, 0x10, R67 ;  /* 0x0000001042427819 */ /* 0x000fe20000001243 */
[C---:B------:R-:W-:Y:S01]  /*7130*/  FFMA.FTZ R176, R174.reuse, R175, -R177 ;  /* 0x000000afaeb07223 */ /* 0x040fe200000108b1 */
[----:B------:R-:W-:Y:S02]  /*7140*/  IMAD.U32 R177, R99, 0x10000, RZ ;  /* 0x0001000063b17824 */ /* 0x000fe400078e00ff */
[----:B------:R-:W-:Y:S01]  /*7150*/  FFMA.FTZ R174, R174, R173, R180 ;  /* 0x000000adaeae7223 */ /* 0x000fe200000100b4 */
[----:B------:R-:W-:Y:S01]  /*7160*/  LOP3.LUT R173, R97, 0xffff0000, RZ, 0xc0, !PT ;  /* 0xffff000061ad7812 */ /* 0x000fe200078ec0ff */
[----:B------:R-:W-:Y:S01]  /*7170*/  IMAD.U32 R175, R95, 0x10000, RZ ;  /* 0x000100005faf7824 */ /* 0x000fe200078e00ff */
[----:B------:R-:W-:Y:S01]  /*7180*/  SHF.R.U64 R64, R64, 0x10, R65 ;  /* 0x0000001040407819 */ /* 0x000fe20000001241 */
[----:B------:R-:W-:Y:S01]  /*7190*/  IMAD.U32 R65, R94, 0x10000, RZ ;  /* 0x000100005e417824 */ /* 0x000fe200078e00ff */
[----:B------:R-:W-:Y:S01]  /*71a0*/  SHF.R.U64 R52, R52, 0x10, R53 ;  /* 0x0000001034347819 */ /* 0x000fe20000001235 */
[C---:B------:R-:W-:Y:S01]  /*71b0*/  FMUL.FTZ R180, R173.reuse, R172 ;  /* 0x000000acadb47220 */ /* 0x040fe20000410000 */
[----:B------:R-:W-:Y:S01]  /*71c0*/  FMUL.FTZ R173, R173, R178 ;  /* 0x000000b2adad7220 */ /* 0x000fe20000410000 */
[----:B------:R-:W-:Y:S01]  /*71d0*/  PRMT R64, R169, 0x5432, R64 ;  /* 0x00005432a9407816 */ /* 0x000fe20000000040 */
[----:B------:R-:W-:-:S02]  /*71e0*/  IMAD.U32 R53, R92, 0x10000, RZ ;  /* 0x000100005c357824 */ /* 0x000fc400078e00ff */
[C---:B------:R-:W-:Y:S01]  /*71f0*/  FFMA.FTZ R97, R93.reuse, R178, -R180 ;  /* 0x000000b25d617223 */ /* 0x040fe200000108b4 */
[----:B------:R-:W-:Y:S01]  /*7200*/  FFMA.FTZ R93, R93, R172, R173 ;  /* 0x000000ac5d5d7223 */ /* 0x000fe200000100ad */
[----:B------:R-:W-:Y:S02]  /*7210*/  SHF.R.U32.HI R172, RZ, 0x10, R67 ;  /* 0x00000010ffac7819 */ /* 0x000fe40000011643 */
[----:B------:R-:W-:Y:S02]  /*7220*/  SHF.R.U32.HI R173, RZ, 0x10, R55 ;  /* 0x00000010ffad7819 */ /* 0x000fe40000011637 */
[----:B------:R-:W-:Y:S02]  /*7230*/  PRMT R172, R168, 0x5432, R172 ;  /* 0x00005432a8ac7816 */ /* 0x000fe400000000ac */
[----:B------:R-:W-:Y:S02]  /*7240*/  PRMT R173, R182, 0x5410, R173 ;  /* 0x00005410b6ad7816 */ /* 0x000fe400000000ad */
[----:B------:R-:W-:Y:S01]  /*7250*/  LOP3.LUT R67, R95, 0xffff0000, RZ, 0xc0, !PT ;  /* 0xffff00005f437812 */ /* 0x000fe200078ec0ff */
[C---:B------:R-:W-:Y:S01]  /*7260*/  IMAD.U32 R178, R172.reuse, 0x10000, RZ ;  /* 0x00010000acb27824 */ /* 0x040fe200078e00ff */
[----:B------:R-:W-:Y:S01]  /*7270*/  LOP3.LUT R95, R99, 0xffff0000, RZ, 0xc0, !PT ;  /* 0xffff0000635f7812 */ /* 0x000fe200078ec0ff */
[----:B------:R-:W-:Y:S01]  /*7280*/  IMAD.U32 R180, R173, 0x10000, RZ ;  /* 0x00010000adb47824 */ /* 0x000fe200078e00ff */
[----:B------:R-:W-:Y:S01]  /*7290*/  LOP3.LUT R172, R172, 0xffff0000, RZ, 0xc0, !PT ;  /* 0xffff0000acac7812 */ /* 0x000fe200078ec0ff */
[----:B------:R-:W-:Y:S01]  /*72a0*/  FMUL.FTZ R182, R177, R178 ;  /* 0x000000b2b1b67220 */ /* 0x000fe20000410000 */
[----:B------:R-:W-:Y:S01]  /*72b0*/  PRMT R52, R161, 0x5432, R52 ;  /* 0x00005432a1347816 */ /* 0x000fe20000000034 */
[-C--:B------:R-:W-:Y:S01]  /*72c0*/  FMUL.FTZ R177, R177, R180.reuse ;  /* 0x000000b4b1b17220 */ /* 0x080fe20000410000 */
[----:B------:R-:W-:Y:S01]  /*72d0*/  SHF.R.U64 R54, R54, 0x10, R55 ;  /* 0x0000001036367819 */ /* 0x000fe20000001237 */
[----:B------:R-:W-:Y:S01]  /*72e0*/  FFMA.FTZ R182, R175, R180, -R182 ;  /* 0x000000b4afb67223 */ /* 0x000fe200000108b6 */
[----:B------:R-:W-:Y:S01]  /*72f0*/  FMUL.FTZ R180, R95, R172 ;  /* 0x000000ac5fb47220 */ /* 0x000fe20000410000 */
[----:B------:R-:W-:Y:S01]  /*7300*/  FFMA.FTZ R177, R175, R178, R177 ;  /* 0x000000b2afb17223 */ /* 0x000fe200000100b1 */
[----:B------:R-:W-:Y:S01]  /*7310*/  LOP3.LUT R178, R173, 0xffff0000, RZ, 0xc0, !PT ;  /* 0xffff0000adb27812 */ /* 0x000fe200078ec0ff */
[C---:B------:R-:W-:Y:S01]  /*7320*/  IMAD.U32 R55, R96.reuse, 0x10000, RZ ;  /* 0x0001000060377824 */ /* 0x040fe200078e00ff */
[----:B------:R-:W-:-:S02]  /*7330*/  LOP3.LUT R96, R96, 0xffff0000, RZ, 0xc0, !PT ;  /* 0xffff000060607812 */ /* 0x000fc400078ec0ff */
[----:B------:R-:W-:Y:S01]  /*7340*/  LOP3.LUT R92, R92, 0xffff0000, RZ, 0xc0, !PT ;  /* 0xffff00005c5c7812 */ /* 0x000fe200078ec0ff */
[-C--:B------:R-:W-:Y:S01]  /*7350*/  FMUL.FTZ R95, R95, R178.reuse ;  /* 0x000000b25f5f7220 */ /* 0x080fe20000410000 */
[----:B------:R-:W-:Y:S01]  /*7360*/  FFMA.FTZ R99, R67, R178, -R180 ;  /* 0x000000b243637223 */ /* 0x000fe200000108b4 */
[----:B------:R-:W-:Y:S01]  /*7370*/  IMAD.U32 R178, R64, 0x10000, RZ ;  /* 0x0001000040b27824 */ /* 0x000fe200078e00ff */
[----:B------:R-:W-:Y:S01]  /*7380*/  PRMT R66, R167, 0x5432, R66 ;  /* 0x00005432a7427816 */ /* 0x000fe20000000042 */
[----:B------:R-:W-:Y:S01]  /*7390*/  FFMA.FTZ R172, R67, R172, R95 ;  /* 0x000000ac43ac7223 */ /* 0x000fe2000001005f */
[----:B------:R-:W-:Y:S01]  /*73a0*/  IMAD.U32 R180, R52, 0x10000, RZ ;  /* 0x0001000034b47824 */ /* 0x000fe200078e00ff */
[----:B------:R-:W-:Y:S01]  /*73b0*/  LOP3.LUT R67, R64, 0xffff0000, RZ, 0xc0, !PT ;  /* 0xffff000040437812 */ /* 0x000fe200078ec0ff */
[C---:B------:R-:W-:Y:S01]  /*73c0*/  FMUL.FTZ R64, R55.reuse, R178 ;  /* 0x000000b237407220 */ /* 0x040fe20000410000 */
[----:B------:R-:W-:Y:S01]  /*73d0*/  LOP3.LUT R95, R52, 0xffff0000, RZ, 0xc0, !PT ;  /* 0xffff0000345f7812 */ /* 0x000fe200078ec0ff */
[-C--:B------:R-:W-:Y:S01]  /*73e0*/  FMUL.FTZ R55, R55, R180.reuse ;  /* 0x000000b437377220 */ /* 0x080fe20000410000 */
[----:B------:R-:W-:Y:S01]  /*73f0*/  PRMT R54, R160, 0x5432, R54 ;  /* 0x00005432a0367816 */ /* 0x000fe20000000036 */
[----:B------:R-:W-:Y:S01]  /*7400*/  FMUL.FTZ R173, R96, R67 ;  /* 0x0000004360ad7220 */ /* 0x000fe20000410000 */
[----:B------:R-:W-:Y:S01]  /*7410*/  LOP3.LUT R175, R94, 0xffff0000, RZ, 0xc0, !PT ;  /* 0xffff00005eaf7812 */ /* 0x000fe200078ec0ff */
[C---:B------:R-:W-:Y:S01]  /*7420*/  FFMA.FTZ R64, R53.reuse, R180, -R64 ;  /* 0x000000b435407223 */ /* 0x040fe20000010840 */
[----:B------:R-:W-:Y:S01]  /*7430*/  FFMA.FTZ R55, R53, R178, R55 ;  /* 0x000000b235377223 */ /* 0x000fe20000010037 */
[----:B------:R-:W-:-:S02]  /*7440*/  IMAD.U32 R94, R98, 0x10000, RZ ;  /* 0x00010000625e7824 */ /* 0x000fc400078e00ff */
[-C--:B------:R-:W-:Y:S01]  /*7450*/  FMUL.FTZ R53, R96, R95.reuse ;  /* 0x0000005f60357220 */ /* 0x080fe20000410000 */
[----:B------:R-:W-:Y:S01]  /*7460*/  FFMA.FTZ R173, R92, R95, -R173 ;  /* 0x0000005f5cad7223 */ /* 0x000fe200000108ad */
[----:B------:R-:W-:Y:S01]  /*7470*/  IMAD.U32 R52, R66, 0x10000, RZ ;  /* 0x0001000042347824 */ /* 0x000fe200078e00ff */
[----:B------:R-:W-:Y:S01]  /*7480*/  LOP3.LUT R98, R98, 0xffff0000, RZ, 0xc0, !PT ;  /* 0xffff000062627812 */ /* 0x000fe200078ec0ff */
[----:B------:R-:W-:Y:S01]  /*7490*/  IMAD.U32 R95, R54, 0x10000, RZ ;  /* 0x00010000365f7824 */ /* 0x000fe200078e00ff */
[----:B------:R-:W-:Y:S01]  /*74a0*/  LOP3.LUT R66, R66, 0xffff0000, RZ, 0xc0, !PT ;  /* 0xffff000042427812 */ /* 0x000fe200078ec0ff */
[----:B------:R-:W-:Y:S01]  /*74b0*/  FFMA.FTZ R96, R92, R67, R53 ;  /* 0x000000435c607223 */ /* 0x000fe20000010035 */
[----:B------:R-:W-:Y:S01]  /*74c0*/  LOP3.LUT R54, R54, 0xffff0000, RZ, 0xc0, !PT ;  /* 0xffff000036367812 */ /* 0x000fe200078ec0ff */
[C---:B------:R-:W-:Y:S01]  /*74d0*/  FMUL.FTZ R92, R94.reuse, R52 ;  /* 0x000000345e5c7220 */ /* 0x040fe20000410000 */
[-C--:B------:R-:W-:Y:S01]  /*74e0*/  FMUL.FTZ R53, R94, R95.reuse ;  /* 0x0000005f5e357220 */ /* 0x080fe20000410000 */
[C---:B------:R-:W-:Y:S01]  /*74f0*/  FMUL.FTZ R94, R98.reuse, R66 ;  /* 0x00000042625e7220 */ /* 0x040fe20000410000 */
[----:B------:R-:W-:Y:S01]  /*7500*/  F2FP.BF16.F32.PACK_AB R97, R97, R176 ;  /* 0x000000b06161723e */ /* 0x000fe200000010ff */
[----:B------:R-:W-:Y:S01]  /*7510*/  FMUL.FTZ R67, R98, R54 ;  /* 0x0000003662437220 */ /* 0x000fe20000410000 */
[C---:B------:R-:W-:Y:S01]  /*7520*/  FFMA.FTZ R92, R65.reuse, R95, -R92 ;  /* 0x0000005f415c7223 */ /* 0x040fe2000001085c */
[----:B------:R-:W-:Y:S01]  /*7530*/  FFMA.FTZ R53, R65, R52, R53 ;  /* 0x0000003441357223 */ /* 0x000fe20000010035 */
[C---:B------:R-:W-:Y:S01]  /*7540*/  FFMA.FTZ R65, R175.reuse, R54, -R94 ;  /* 0x00000036af417223 */ /* 0x040fe2000001085e */
[----:B------:R-:W-:Y:S01]  /*7550*/  FFMA.FTZ R66, R175, R66, R67 ;  /* 0x00000042af427223 */ /* 0x000fe20000010043 */
[----:B------:R-:W-:Y:S01]  /*7560*/  F2FP.BF16.F32.PACK_AB R174, R93, R174 ;  /* 0x000000ae5dae723e */ /* 0x000fe200000010ff */
[----:B------:R-:W-:Y:S01]  /*7570*/  IMAD.MOV.U32 R93, RZ, RZ, R97 ;  /* 0x000000ffff5d7224 */ /* 0x000fe200078e0061 */
[----:B------:R-:W-:-:S02]  /*7580*/  F2FP.BF16.F32.PACK_AB R64, R173, R64 ;  /* 0x00000040ad40723e */ /* 0x000fc400000010ff */
[----:B------:R-:W-:Y:S01]  /*7590*/  F2FP.BF16.F32.PACK_AB R95, R99, R182 ;  /* 0x000000b6635f723e */ /* 0x000fe200000010ff */
[----:B------:R-:W-:Y:S01]  /*75a0*/  IMAD.MOV.U32 R97, RZ, RZ, R174 ;  /* 0x000000ffff617224 */ /* 0x000fe200078e00ae */
[----:B------:R-:W-:Y:S01]  /*75b0*/  F2FP.BF16.F32.PACK_AB R94, R65, R92 ;  /* 0x0000005c415e723e */ /* 0x000fe200000010ff */
[----:B------:R-:W-:Y:S01]  /*75c0*/  IMAD.MOV.U32 R92, RZ, RZ, R64 ;  /* 0x000000ffff5c7224 */ /* 0x000fe200078e0040 */
[----:B------:R-:W-:Y:S02]  /*75d0*/  F2FP.BF16.F32.PACK_AB R99, R172, R177 ;  /* 0x000000b1ac63723e */ /* 0x000fe400000010ff */
[----:B------:R-:W-:Y:S02]  /*75e0*/  F2FP.BF16.F32.PACK_AB R96, R96, R55 ;  /* 0x000000376060723e */ /* 0x000fe400000010ff */
[----:B------:R-:W-:-:S07]  /*75f0*/  F2FP.BF16.F32.PACK_AB R98, R66, R53 ;  /* 0x000000354262723e */ /* 0x000fce00000010ff */
.L_x_526:
[----:B------:R-:W-:Y:S05]  /*7600*/  BSYNC B3 ;  /* 0x0000000000037941 */ /* 0x000fea0003800000 */
.L_x_525:
[----:B0-----:R0:W-:Y:S04]  /*7610*/  STG.E.128 desc[UR36][R140.64], R92 ;  /* 0x0000005c8c007986 */ /* 0x0011e8000c101d24 */
[----:B--2---:R0:W-:Y:S02]  /*7620*/  @!P4 STG.E.128 desc[UR36][R142.64], R96 ;  /* 0x000000608e00c986 */ /* 0x0041e4000c101d24 */
.L_x_524:
[----:B------:R-:W-:Y:S05]  /*7630*/  BSYNC B2 ;  /* 0x0000000000027941 */ /* 0x000fea0003800000 */
.L_x_523:
[----:B------:R-:W-:Y:S01]  /*7640*/  ISETP.NE.AND P4, PT, R10, RZ, PT ;  /* 0x000000ff0a00720c */ /* 0x000fe20003f85270 */
[----:B------:R-:W-:-:S12]  /*7650*/  BSSY B2, `(.L_x_527) ;  /* 0x0000081000027945 */ /* 0x000fd80003800000 */
        /* <DEDUP_REMOVED lines=13> */
[----:B0-----:R-:W-:-:S04]  /*7730*/  LEA R92, P5, R64, R120, 0x1 ;  /* 0x00000078405c7211 */ /* 0x001fc800078a08ff */
        /* <DEDUP_REMOVED lines=11> */
[----:B------:R-:W-:-:S03]  /*77f0*/  IMAD R52, R55, 0x2, R2 ;  /* 0x0000000237347824 */ /* 0x000fc600078e0202 */
[----:B------:R-:W-:-:S05]  /*7800*/  LEA R53, R190, R53, 0x9 ;  /* 0x00000035be357211 */ /* 0x000fca00078e48ff */
[----:B------:R-:W-:-:S04]  /*7810*/  IMAD.IADD R53, R53, 0x1, R54 ;  /* 0x0000000135357824 */ /* 0x000fc800078e0236 */
[----:B------:R-:W-:-:S04]  /*7820*/  IMAD R53, R18, 0x6000, R53 ;  /* 0x0000600012357824 */ /* 0x000fc800078e0235 */
[----:B------:R-:W-:Y:S02]  /*7830*/  IMAD R64, R53, 0x2, R2 ;  /* 0x0000000235407824 */ /* 0x000fe400078e0202 */
[----:B------:R-:W0:Y:S04]  /*7840*/  LDS.128 R52, [R52+0x1c400] ;  /* 0x01c4000034347984 */ /* 0x000e280000000c00 */
[----:B------:R-:W2:Y:S01]  /*7850*/  LDS.128 R64, [R64+0x1c400] ;  /* 0x01c4000040407984 */ /* 0x000ea20000000c00 */
[----:B------:R-:W-:Y:S05]  /*7860*/  @P5 BRA `(.L_x_530) ;  /* 0x0000000400705947 */ /* 0x000fea0003800000 */
[--C-:B------:R-:W-:Y:S01]  /*7870*/  SHF.R.U64 R50, R50, 0x10, R51.reuse ;  /* 0x0000001032327819 */ /* 0x100fe20000001233 */
[----:B--2---:R-:W-:Y:S01]  /*7880*/  IMAD.U32 R98, R65, 0x10000, RZ ;  /* 0x0001000041627824 */ /* 0x004fe200078e00ff */
[----:B------:R-:W-:Y:S01]  /*7890*/  SHF.R.U32.HI R96, RZ, 0x10, R51 ;  /* 0x00000010ff607819 */ /* 0x000fe20000011633 */
[----:B------:R-:W-:Y:S01]  /*78a0*/  IMAD.U32 R143, R67, 0x10000, RZ ;  /* 0x00010000438f7824 */ /* 0x000fe200078e00ff */
[----:B------:R-:W-:Y:S01]  /*78b0*/  SHF.R.U64 R51, R60, 0x10, R61 ;  /* 0x000000103c337819 */ /* 0x000fe2000000123d */
[----:B0-----:R-:W-:Y:S01]  /*78c0*/  IMAD.U32 R141, R55, 0x10000, RZ ;  /* 0x00010000378d7824 */ /* 0x001fe200078e00ff */
[----:B------:R-:W-:Y:S01]  /*78d0*/  SHF.R.U64 R48, R48, 0x10, R49 ;  /* 0x0000001030307819 */ /* 0x000fe20000001231 */
[----:B------:R-:W-:Y:S01]  /*78e0*/  IMAD.U32 R140, R54, 0x10000, RZ ;  /* 0x00010000368c7824 */ /* 0x000fe200078e00ff */
[----:B------:R-:W-:Y:S02]  /*78f0*/  SHF.R.U32.HI R60, RZ, 0x10, R61 ;  /* 0x00000010ff3c7819 */ /* 0x000fe4000001163d */
[----:B------:R-:W-:-:S02]  /*7900*/  SHF.R.U32.HI R49, RZ, 0x10, R49 ;  /* 0x00000010ff317819 */ /* 0x000fc40000011631 */
[----:B------:R-:W-:Y:S02]  /*7910*/  PRMT R60, R166, 0x5432, R60 ;  /* 0x00005432a63c7816 */ /* 0x000fe4000000003c */
[----:B------:R-:W-:Y:S02]  /*7920*/  PRMT R49, R159, 0x5432, R49 ;  /* 0x000054329f317816 */ /* 0x000fe40000000031 */
[--C-:B------:R-:W-:Y:S01]  /*7930*/  SHF.R.U64 R61, R62, 0x10, R63.reuse ;  /* 0x000000103e3d7819 */ /* 0x100fe2000000123f */
[----:B------:R-:W-:Y:S01]  /*7940*/  IMAD.U32 R172, R60, 0x10000, RZ ;  /* 0x000100003cac7824 */ /* 0x000fe200078e00ff */
[----:B------:R-:W-:Y:S01]  /*7950*/  SHF.R.U32.HI R62, RZ, 0x10, R63 ;  /* 0x00000010ff3e7819 */ /* 0x000fe2000001163f */
[----:B------:R-:W-:Y:S01]  /*7960*/  IMAD.U32 R173, R49, 0x10000, RZ ;  /* 0x0001000031ad7824 */ /* 0x000fe200078e00ff */
[----:B------:R-:W-:Y:S01]  /*7970*/  LOP3.LUT R99, R65, 0xffff0000, RZ, 0xc0, !PT ;  /* 0xffff000041637812 */ /* 0x000fe200078ec0ff */
[----:B------:R-:W-:Y:S01]  /*7980*/  FMUL.FTZ R174, R98, R172 ;  /* 0x000000ac62ae7220 */ /* 0x000fe20000410000 */
[----:B------:R-:W-:Y:S01]  /*7990*/  LOP3.LUT R60, R60, 0xffff0000, RZ, 0xc0, !PT ;  /* 0xffff00003c3c7812 */ /* 0x000fe200078ec0ff */
[----:B------:R-:W-:Y:S01]  /*79a0*/  IMAD.U32 R63, R53, 0x10000, RZ ;  /* 0x00010000353f7824 */ /* 0x000fe200078e00ff */
[----:B------:R-:W-:Y:S01]  /*79b0*/  PRMT R62, R164, 0x5432, R62 ;  /* 0x00005432a43e7816 */ /* 0x000fe2000000003e */
[----:B------:R-:W-:Y:S01]  /*79c0*/  FMUL.FTZ R98, R98, R173 ;  /* 0x000000ad62627220 */ /* 0x000fe20000410000 */
[----:B------:R-:W-:Y:S01]  /*79d0*/  PRMT R96, R156, 0x5432, R96 ;  /* 0x000054329c607816 */ /* 0x000fe20000000060 */
[----:B------:R-:W-:Y:S01]  /*79e0*/  FMUL.FTZ R180, R99, R60 ;  /* 0x0000003c63b47220 */ /* 0x000fe20000410000 */
[----:B------:R-:W-:Y:S01]  /*79f0*/  LOP3.LUT R97, R53, 0xffff0000, RZ, 0xc0, !PT ;  /* 0xffff000035617812 */ /* 0x000fe200078ec0ff */
[----:B------:R-:W-:Y:S01]  /*7a00*/  IMAD.U32 R178, R62, 0x10000, RZ ;  /* 0x000100003eb27824 */ /* 0x000fe200078e00ff */
[----:B------:R-:W-:Y:S01]  /*7a10*/  LOP3.LUT R176, R49, 0xffff0000, RZ, 0xc0, !PT ;  /* 0xffff000031b07812 */ /* 0x000fe200078ec0ff */
[----:B------:R-:W-:Y:S01]  /*7a20*/  FFMA.FTZ R98, R63, R172, R98 ;  /* 0x000000ac3f627223 */ /* 0x000fe20000010062 */
[----:B------:R-:W-:Y:S01]  /*7a30*/  IMAD.U32 R172, R96, 0x10000, RZ ;  /* 0x0001000060ac7824 */ /* 0x000fe200078e00ff */
[----:B------:R-:W-:Y:S01]  /*7a40*/  PRMT R51, R165, 0x5432, R51 ;  /* 0x00005432a5337816 */ /* 0x000fe20000000033 */
[----:B------:R-:W-:-:S02]  /*7a50*/  IMAD.U32 R65, R64, 0x10000, RZ ;  /* 0x0001000040417824 */ /* 0x000fc400078e00ff */
[-C--:B------:R-:W-:Y:S01]  /*7a60*/  FMUL.FTZ R182, R99, R176.reuse ;  /* 0x000000b063b67220 */ /* 0x080fe20000410000 */
[----:B------:R-:W-:Y:S01]  /*7a70*/  FFMA.FTZ R49, R97, R176, -R180 ;  /* 0x000000b061317223 */ /* 0x000fe200000108b4 */
[----:B------:R-:W-:Y:S01]  /*7a80*/  FMUL.FTZ R176, R143, R178 ;  /* 0x000000b28fb07220 */ /* 0x000fe20000410000 */
[----:B------:R-:W-:Y:S01]  /*7a90*/  LOP3.LUT R67, R67, 0xffff0000, RZ, 0xc0, !PT ;  /* 0xffff000043437812 */ /* 0x000fe200078ec0ff */
[-C--:B------:R-:W-:Y:S01]  /*7aa0*/  FMUL.FTZ R143, R143, R172.reuse ;  /* 0x000000ac8f8f7220 */ /* 0x080fe20000410000 */
[----:B------:R-:W-:Y:S01]  /*7ab0*/  PRMT R48, R158, 0x5432, R48 ;  /* 0x000054329e307816 */ /* 0x000fe20000000030 */
[----:B------:R-:W-:Y:S01]  /*7ac0*/  FFMA.FTZ R176, R141, R172, -R176 ;  /* 0x000000ac8db07223 */ /* 0x000fe200000108b0 */
[----:B------:R-:W-:Y:S01]  /*7ad0*/  LOP3.LUT R62, R62, 0xffff0000, RZ, 0xc0, !PT ;  /* 0xffff00003e3e7812 */ /* 0x000fe200078ec0ff */
[----:B------:R-:W-:Y:S01]  /*7ae0*/  FFMA.FTZ R97, R97, R60, R182 ;  /* 0x0000003c61617223 */ /* 0x000fe200000100b6 */
[----:B------:R-:W-:Y:S01]  /*7af0*/  LOP3.LUT R96, R96, 0xffff0000, RZ, 0xc0, !PT ;  /* 0xffff000060607812 */ /* 0x000fe200078ec0ff */
[----:B------:R-:W-:Y:S01]  /*7b00*/  FFMA.FTZ R143, R141, R178, R143 ;  /* 0x000000b28d8f7223 */ /* 0x000fe2000001008f */
[----:B------:R-:W-:Y:S01]  /*7b10*/  LOP3.LUT R55, R55, 0xffff0000, RZ, 0xc0, !PT ;  /* 0xffff000037377812 */ /* 0x000fe200078ec0ff */
[----:B------:R-:W-:Y:S01]  /*7b20*/  IMAD.U32 R172, R51, 0x10000, RZ ;  /* 0x0001000033ac7824 */ /* 0x000fe200078e00ff */
[----:B------:R-:W-:Y:S01]  /*7b30*/  LOP3.LUT R64, R64, 0xffff0000, RZ, 0xc0, !PT ;  /* 0xffff000040407812 */ /* 0x000fe200078ec0ff */
[----:B------:R-:W-:Y:S01]  /*7b40*/  FMUL.FTZ R178, R67, R62 ;  /* 0x0000003e43b27220 */ /* 0x000fe20000410000 */
[----:B------:R-:W-:-:S02]  /*7b50*/  IMAD.U32 R60, R48, 0x10000, RZ ;  /* 0x00010000303c7824 */ /* 0x000fc400078e00ff */
[----:B------:R-:W-:Y:S01]  /*7b60*/  FMUL.FTZ R180, R67, R96 ;  /* 0x0000006043b47220 */ /* 0x000fe20000410000 */
[----:B------:R-:W-:Y:S01]  /*7b70*/  LOP3.LUT R51, R51, 0xffff0000, RZ, 0xc0, !PT ;  /* 0xffff000033337812 */ /* 0x000fe200078ec0ff */
[----:B------:R-:W-:Y:S01]  /*7b80*/  IMAD.U32 R53, R52, 0x10000, RZ ;  /* 0x0001000034357824 */ /* 0x000fe200078e00ff */
[----:B------:R-:W-:Y:S01]  /*7b90*/  LOP3.LUT R67, R48, 0xffff0000, RZ, 0xc0, !PT ;  /* 0xffff000030437812 */ /* 0x000fe200078ec0ff */
[----:B------:R-:W-:Y:S01]  /*7ba0*/  FFMA.FTZ R174, R63, R173, -R174 ;  /* 0x000000ad3fae7223 */ /* 0x000fe200000108ae */
[----:B------:R-:W-:Y:S01]  /*7bb0*/  FMUL.FTZ R48, R65, R172 ;  /* 0x000000ac41307220 */ /* 0x000fe20000410000 */
[----:B------:R-:W-:Y:S01]  /*7bc0*/  LOP3.LUT R52, R52, 0xffff0000, RZ, 0xc0, !PT ;  /* 0xffff000034347812 */ /* 0x000fe200078ec0ff */
[----:B------:R-:W-:Y:S01]  /*7bd0*/  FFMA.FTZ R63, R55, R96, -R178 ;  /* 0x00000060373f7223 */ /* 0x000fe200000108b2 */
[----:B------:R-:W-:Y:S01]  /*7be0*/  FMUL.FTZ R65, R65, R60 ;  /* 0x0000003c41417220 */ /* 0x000fe20000410000 */
[----:B------:R-:W-:Y:S01]  /*7bf0*/  FFMA.FTZ R180, R55, R62, R180 ;  /* 0x0000003e37b47223 */ /* 0x000fe200000100b4 */
[----:B------:R-:W-:Y:S01]  /*7c00*/  PRMT R61, R163, 0x5432, R61 ;  /* 0x00005432a33d7816 */ /* 0x000fe2000000003d */
[----:B------:R-:W-:Y:S01]  /*7c10*/  FMUL.FTZ R55, R64, R51 ;  /* 0x0000003340377220 */ /* 0x000fe20000410000 */
[C---:B------:R-:W-:Y:S01]  /*7c20*/  FFMA.FTZ R48, R53.reuse, R60, -R48 ;  /* 0x0000003c35307223 */ /* 0x040fe20000010830 */
[----:B------:R-:W-:Y:S01]  /*7c30*/  FFMA.FTZ R65, R53, R172, R65 ;  /* 0x000000ac35417223 */ /* 0x000fe20000010041 */
[----:B------:R-:W-:Y:S01]  /*7c40*/  LOP3.LUT R142, R54, 0xffff0000, RZ, 0xc0, !PT ;  /* 0xffff0000368e7812 */ /* 0x000fe200078ec0ff */
[-C--:B------:R-:W-:Y:S01]  /*7c50*/  FMUL.FTZ R53, R64, R67.reuse ;  /* 0x0000004340357220 */ /* 0x080fe20000410000 */
[----:B------:R-:W-:Y:S01]  /*7c60*/  FFMA.FTZ R55, R52, R67, -R55 ;  /* 0x0000004334377223 */ /* 0x000fe20000010837 */
[C---:B------:R-:W-:Y:S01]  /*7c70*/  IMAD.U32 R54, R66.reuse, 0x10000, RZ ;  /* 0x0001000042367824 */ /* 0x040fe200078e00ff */
[----:B------:R-:W-:Y:S01]  /*7c80*/  LOP3.LUT R66, R66, 0xffff0000, RZ, 0xc0, !PT ;  /* 0xffff000042427812 */ /* 0x000fe200078ec0ff */
[----:B------:R-:W-:Y:S01]  /*7c90*/  IMAD.U32 R67, R61, 0x10000, RZ ;  /* 0x000100003d437824 */ /* 0x000fe200078e00ff */
[----:B------:R-:W-:Y:S01]  /*7ca0*/  PRMT R50, R157, 0x5432, R50 ;  /* 0x000054329d327816 */ /* 0x000fe20000000032 */
[----:B------:R-:W-:Y:S01]  /*7cb0*/  FFMA.FTZ R52, R52, R51, R53 ;  /* 0x0000003334347223 */ /* 0x000fe20000010035 */
[----:B------:R-:W-:Y:S01]  /*7cc0*/  LOP3.LUT R61, R61, 0xffff0000, RZ, 0xc0, !PT ;  /* 0xffff00003d3d7812 */ /* 0x000fe200078ec0ff */
[----:B------:R-:W-:Y:S01]  /*7cd0*/  FMUL.FTZ R51, R54, R67 ;  /* 0x0000004336337220 */ /* 0x000fe20000410000 */
[----:B------:R-:W-:-:S02]  /*7ce0*/  SHF.L.U32 R99, R50, 0x10, RZ ;  /* 0x0000001032637819 */ /* 0x000fc400000006ff */
[----:B------:R-:W-:Y:S01]  /*7cf0*/  LOP3.LUT R141, R50, 0xffff0000, RZ, 0xc0, !PT ;  /* 0xffff0000328d7812 */ /* 0x000fe200078ec0ff */
[----:B------:R-:W-:Y:S01]  /*7d00*/  FMUL.FTZ R53, R66, R61 ;  /* 0x0000003d42357220 */ /* 0x000fe20000410000 */
[----:B------:R-:W-:Y:S01]  /*7d10*/  F2FP.BF16.F32.PACK_AB R63, R63, R176 ;  /* 0x000000b03f3f723e */ /* 0x000fe200000010ff */
[-C--:B------:R-:W-:Y:S01]  /*7d20*/  FMUL.FTZ R54, R54, R99.reuse ;  /* 0x0000006336367220 */ /* 0x080fe20000410000 */
[----:B------:R-:W-:Y:S01]  /*7d30*/  FFMA.FTZ R51, R140, R99, -R51 ;  /* 0x000000638c337223 */ /* 0x000fe20000010833 */
[-C--:B------:R-:W-:Y:S01]  /*7d40*/  FMUL.FTZ R66, R66, R141.reuse ;  /* 0x0000008d42427220 */ /* 0x080fe20000410000 */
[----:B------:R-:W-:Y:S01]  /*7d50*/  FFMA.FTZ R50, R142, R141, -R53 ;  /* 0x0000008d8e327223 */ /* 0x000fe20000010835 */
[----:B------:R-:W-:Y:S01]  /*7d60*/  FFMA.FTZ R54, R140, R67, R54 ;  /* 0x000000438c367223 */ /* 0x000fe20000010036 */
[----:B------:R-:W-:Y:S01]  /*7d70*/  F2FP.BF16.F32.PACK_AB R97, R97, R98 ;  /* 0x000000626161723e */ /* 0x000fe200000010ff */
        /* <DEDUP_REMOVED lines=8> */
[----:B------:R-:W-:Y:S01]  /*7e00*/  F2FP.BF16.F32.PACK_AB R53, R49, R174 ;  /* 0x000000ae3135723e */ /* 0x000fe200000010ff */
[----:B------:R-:W-:Y:S01]  /*7e10*/  IMAD.MOV.U32 R54, RZ, RZ, R62 ;  /* 0x000000ffff367224 */ /* 0x000fe200078e003e */
[----:B------:R-:W-:-:S07]  /*7e20*/  F2FP.BF16.F32.PACK_AB R67, R180, R143 ;  /* 0x0000008fb443723e */ /* 0x000fce00000010ff */
.L_x_530:
[----:B------:R-:W-:Y:S05]  /*7e30*/  BSYNC B3 ;  /* 0x0000000000037941 */ /* 0x000fea0003800000 */
.L_x_529:
[----:B0-----:R3:W-:Y:S04]  /*7e40*/  STG.E.128 desc[UR36][R92.64], R52 ;  /* 0x000000345c007986 */ /* 0x0017e8000c101d24 */
[----:B--2---:R3:W-:Y:S02]  /*7e50*/  @!P4 STG.E.128 desc[UR36][R94.64], R64 ;  /* 0x000000405e00c986 */ /* 0x0047e4000c101d24 */
.L_x_528:
[----:B------:R-:W-:Y:S05]  /*7e60*/  BSYNC B2 ;  /* 0x0000000000027941 */ /* 0x000fea0003800000 */
.L_x_527:
[----:B------:R-:W-:-:S13]  /*7e70*/  ISETP.NE.AND P4, PT, R9, RZ, PT ;  /* 0x000000ff0900720c */ /* 0x000fda0003f85270 */
[----:B------:R-:W-:Y:S05]  /*7e80*/  @!P4 BRA `(.L_x_522) ;  /* 0x000000080000c947 */ /* 0x000fea0003800000 */
[----:B------:R-:W-:Y:S01]  /*7e90*/  ISETP.NE.AND P6, PT, R103, RZ, PT ;  /* 0x000000ff6700720c */ /* 0x000fe20003fc5270 */
[----:B------:R-:W-:Y:S01]  /*7ea0*/  BSSY B2, `(.L_x_531) ;  /* 0x000007c000027945 */ /* 0x000fe20003800000 */
[----:B------:R-:W-:Y:S02]  /*7eb0*/  IADD3 R51, P4, P5, R104, R136, R15 ;  /* 0x0000008868337210 */ /* 0x000fe40007d9e00f */
[----:B------:R-:W-:Y:S02]  /*7ec0*/  SEL R48, R119, R153, !P6 ;  /* 0x0000009977307207 */ /* 0x000fe40007000000 */
[----:B---3--:R-:W-:Y:S02]  /*7ed0*/  IADD3.X R52, R101, R170, R11, P4, P5 ;  /* 0x000000aa65347210 */ /* 0x008fe400027ea40b */
[----:B------:R-:W-:-:S04]  /*7ee0*/  SHF.R.S32.HI R49, RZ, 0x1f, R48 ;  /* 0x0000001fff317819 */ /* 0x000fc80000011430 */
[----:B------:R-:W-:-:S04]  /*7ef0*/  LEA.HI R49, R49, R48, RZ, 0x4 ;  /* 0x0000003031317211 */ /* 0x000fc800078f20ff */
[----:B------:R-:W-:-:S05]  /*7f00*/  LEA.HI.SX32 R49, R49, R20, 0x1c ;  /* 0x0000001431317211 */ /* 0x000fca00078fe2ff */
[----:B------:R-:W-:-:S05]  /*7f10*/  IMAD.SHL.U32 R48, R49, 0x8, RZ ;  /* 0x0000000831307824 */ /* 0x000fca00078e00ff */
[----:B------:R-:W-:-:S13]  /*7f20*/  ISETP.GE.AND P4, PT, R48, R151, PT ;  /* 0x000000973000720c */ /* 0x000fda0003f86270 */
[--C-:B------:R-:W-:Y:S02]  /*7f30*/  @!P4 SHF.R.S32.HI R50, RZ, 0x1f, R48.reuse ;  /* 0x0000001fff32c819 */ /* 0x100fe40000011430 */
[--C-:B------:R-:W-:Y:S02]  /*7f40*/  @!P4 IADD3 R136, P5, P6, R104, R136, R48.reuse ;  /* 0x000000886888c210 */ /* 0x100fe40007ebe030 */
[----:B------:R-:W-:Y:S02]  /*7f50*/  LOP3.LUT R48, R189, 0x38, R48, 0xf8, !PT ;  /* 0x00000038bd307812 */ /* 0x000fe400078ef830 */
[----:B------:R-:W-:Y:S02]  /*7f60*/  @!P4 IADD3.X R50, R101, R170, R50, P5, P6 ;  /* 0x000000aa6532c210 */ /* 0x000fe40002fec432 */
[----:B------:R-:W-:Y:S02]  /*7f70*/  LEA R60, P5, R51, R120, 0x1 ;  /* 0x00000078333c7211 */ /* 0x000fe400078a08ff */
[----:B------:R-:W-:-:S02]  /*7f80*/  LOP3.LUT R48, R48, R191, RZ, 0x3c, !PT ;  /* 0x000000bf30307212 */ /* 0x000fc400078e3cff */
[----:B------:R-:W-:Y:S02]  /*7f90*/  LEA.HI.X R61, R51, R121, R52, 0x1, P5 ;  /* 0x00000079333d7211 */ /* 0x000fe400028f0c34 */
[----:B------:R-:W-:-:S04]  /*7fa0*/  @!P4 LEA R62, P5, R136, R120, 0x1 ;  /* 0x00000078883ec211 */ /* 0x000fc800078a08ff */
[----:B------:R-:W-:Y:S02]  /*7fb0*/  @!P4 LEA.HI.X R63, R136, R121, R50, 0x1, P5 ;  /* 0x00000079883fc211 */ /* 0x000fe400028f0c32 */
[----:B------:R-:W-:Y:S02]  /*7fc0*/  SHF.R.S32.HI R50, RZ, 0x1f, R49 ;  /* 0x0000001fff327819 */ /* 0x000fe40000011431 */
[----:B------:R-:W-:Y:S02]  /*7fd0*/  ISETP.GE.AND P5, PT, R185, R122, PT ;  /* 0x0000007ab900720c */ /* 0x000fe40003fa6270 */
[----:B------:R-:W-:-:S05]  /*7fe0*/  LEA.HI R50, R50, R49, RZ, 0x3 ;  /* 0x0000003132327211 */ /* 0x000fca00078f18ff */
[----:B------:R-:W-:-:S05]  /*7ff0*/  IMAD.SHL.U32 R50, R50, 0x400, RZ ;  /* 0x0000040032327824 */ /* 0x000fca00078e00ff */
[----:B------:R-:W-:-:S05]  /*8000*/  LOP3.LUT R49, R50, 0x7fffe000, RZ, 0xc0, !PT ;  /* 0x7fffe00032317812 */ /* 0x000fca00078ec0ff */
[----:B------:R-:W-:-:S04]  /*8010*/  IMAD R49, R190, 0x200, R49 ;  /* 0x00000200be317824 */ /* 0x000fc800078e0231 */
[----:B------:R-:W-:Y:S02]  /*8020*/  IMAD.IADD R51, R49, 0x1, R48 ;  /* 0x0000000131337824 */ /* 0x000fe400078e0230 */
[C---:B------:R-:W-:Y:S02]  /*8030*/  IMAD R49, R18.reuse, 0x6000, R139 ;  /* 0x0000600012317824 */ /* 0x040fe400078e028b */
[----:B------:R-:W-:Y:S02]  /*8040*/  IMAD R51, R18, 0x6000, R51 ;  /* 0x0000600012337824 */ /* 0x000fe400078e0233 */
[--C-:B------:R-:W-:Y:S02]  /*8050*/  IMAD R49, R49, 0x2, R2.reuse ;  /* 0x0000000231317824 */ /* 0x100fe400078e0202 */
[----:B------:R-:W-:-:S04]  /*8060*/  IMAD R52, R51, 0x2, R2 ;  /* 0x0000000233347824 */ /* 0x000fc800078e0202 */
[----:B------:R-:W2:Y:S04]  /*8070*/  LDS.128 R48, [R49+0x1c400] ;  /* 0x01c4000031307984 */ /* 0x000ea80000000c00 */
[----:B------:R-:W3:Y:S01]  /*8080*/  LDS.128 R52, [R52+0x1c400] ;  /* 0x01c4000034347984 */ /* 0x000ee20000000c00 */
[----:B------:R-:W-:Y:S05]  /*8090*/  @P5 BRA `(.L_x_532) ;  /* 0x0000000400705947 */ /* 0x000fea0003800000 */
[--C-:B------:R-:W-:Y:S01]  /*80a0*/  SHF.R.U64 R65, R44, 0x10, R45.reuse ;  /* 0x000000102c417819 */ /* 0x100fe2000000122d */
[----:B---3--:R-:W-:Y:S01]  /*80b0*/  IMAD.U32 R66, R53, 0x10000, RZ ;  /* 0x0001000035427824 */ /* 0x008fe200078e00ff */
[----:B------:R-:W-:Y:S01]  /*80c0*/  SHF.R.U32.HI R44, RZ, 0x10, R45 ;  /* 0x00000010ff2c7819 */ /* 0x000fe2000001162d */
[----:B0-----:R-:W-:Y:S01]  /*80d0*/  IMAD.U32 R95, R55, 0x10000, RZ ;  /* 0x00010000375f7824 */ /* 0x001fe200078e00ff */
[--C-:B------:R-:W-:Y:S01]  /*80e0*/  SHF.R.U64 R45, R46, 0x10, R47.reuse ;  /* 0x000000102e2d7819 */ /* 0x100fe2000000122f */
[----:B--2---:R-:W-:Y:S01]  /*80f0*/  IMAD.U32 R93, R51, 0x10000, RZ ;  /* 0x00010000335d7824 */ /* 0x004fe200078e00ff */
[----:B------:R-:W-:Y:S01]  /*8100*/  SHF.R.U32.HI R46, RZ, 0x10, R47 ;  /* 0x00000010ff2e7819 */ /* 0x000fe2000001162f */
[----:B------:R-:W-:Y:S01]  /*8110*/  IMAD.U32 R92, R50, 0x10000, RZ ;  /* 0x00010000325c7824 */ /* 0x000fe200078e00ff */
[--C-:B------:R-:W-:Y:S02]  /*8120*/  SHF.R.U64 R47, R56, 0x10, R57.reuse ;  /* 0x00000010382f7819 */ /* 0x100fe40000001239 */
[----:B------:R-:W-:-:S02]  /*8130*/  SHF.R.U32.HI R56, RZ, 0x10, R57 ;  /* 0x00000010ff387819 */ /* 0x000fc40000011639 */
[--C-:B------:R-:W-:Y:S02]  /*8140*/  SHF.R.U64 R57, R58, 0x10, R59.reuse ;  /* 0x000000103a397819 */ /* 0x100fe4000000123b */
[----:B------:R-:W-:Y:S02]  /*8150*/  PRMT R237, R237, 0x5410, R56 ;  /* 0x00005410eded7816 */ /* 0x000fe40000000038 */
[----:B------:R-:W-:Y:S02]  /*8160*/  PRMT R233, R233, 0x5410, R44 ;  /* 0x00005410e9e97816 */ /* 0x000fe4000000002c */
[----:B------:R-:W-:Y:S01]  /*8170*/  SHF.R.U32.HI R58, RZ, 0x10, R59 ;  /* 0x00000010ff3a7819 */ /* 0x000fe2000001163b */
[----:B------:R-:W-:Y:S01]  /*8180*/  IMAD.U32 R59, R49, 0x10000, RZ ;  /* 0x00010000313b7824 */ /* 0x000fe200078e00ff */
[----:B------:R-:W-:Y:S01]  /*8190*/  PRMT R230, R230, 0x5410, R45 ;  /* 0x00005410e6e67816 */ /* 0x000fe2000000002d */
[----:B------:R-:W-:Y:S01]  /*81a0*/  IMAD.U32 R44, R233, 0x10000, RZ ;  /* 0x00010000e92c7824 */ /* 0x000fe200078e00ff */
[----:B------:R-:W-:-:S02]  /*81b0*/  SHF.L.U32 R45, R237, 0x10, RZ ;  /* 0x00000010ed2d7819 */ /* 0x000fc400000006ff */
[----:B------:R-:W-:Y:S02]  /*81c0*/  PRMT R235, R235, 0x5410, R58 ;  /* 0x00005410ebeb7816 */ /* 0x000fe4000000003a */
[----:B------:R-:W-:Y:S01]  /*81d0*/  PRMT R231, R231, 0x5410, R46 ;  /* 0x00005410e7e77816 */ /* 0x000fe2000000002e */
[CC--:B------:R-:W-:Y:S01]  /*81e0*/  FMUL.FTZ R56, R66.reuse, R45.reuse ;  /* 0x0000002d42387220 */ /* 0x0c0fe20000410000 */
[----:B------:R-:W-:Y:S01]  /*81f0*/  LOP3.LUT R67, R53, 0xffff0000, RZ, 0xc0, !PT ;  /* 0xffff000035437812 */ /* 0x000fe200078ec0ff */
[-C--:B------:R-:W-:Y:S01]  /*8200*/  FMUL.FTZ R66, R66, R44.reuse ;  /* 0x0000002c42427220 */ /* 0x080fe20000410000 */
[----:B------:R-:W-:Y:S01]  /*8210*/  LOP3.LUT R46, R237, 0xffff0000, RZ, 0xc0, !PT ;  /* 0xffff0000ed2e7812 */ /* 0x000fe200078ec0ff */
[----:B------:R-:W-:Y:S01]  /*8220*/  IMAD.U32 R58, R235, 0x10000, RZ ;  /* 0x00010000eb3a7824 */ /* 0x000fe200078e00ff */
[----:B------:R-:W-:Y:S01]  /*8230*/  LOP3.LUT R233, R233, 0xffff0000, RZ, 0xc0, !PT ;  /* 0xffff0000e9e97812 */ /* 0x000fe200078ec0ff */
[----:B------:R-:W-:Y:S01]  /*8240*/  FFMA.FTZ R44, R59, R44, -R56 ;  /* 0x0000002c3b2c7223 */ /* 0x000fe20000010838 */
[----:B------:R-:W-:Y:S01]  /*8250*/  LOP3.LUT R64, R49, 0xffff0000, RZ, 0xc0, !PT ;  /* 0xffff000031407812 */ /* 0x000fe200078ec0ff */
[----:B------:R-:W-:Y:S01]  /*8260*/  FFMA.FTZ R59, R59, R45, R66 ;  /* 0x0000002d3b3b7223 */ /* 0x000fe20000010042 */
[----:B------:R-:W-:Y:S01]  /*8270*/  PRMT R236, R236, 0x5410, R47 ;  /* 0x00005410ecec7816 */ /* 0x000fe2000000002f */
[C---:B------:R-:W-:Y:S01]  /*8280*/  FMUL.FTZ R47, R67.reuse, R46 ;  /* 0x0000002e432f7220 */ /* 0x040fe20000410000 */
[----:B------:R-:W-:Y:S01]  /*8290*/  FMUL.FTZ R67, R67, R233 ;  /* 0x000000e943437220 */ /* 0x000fe20000410000 */
[----:B------:R-:W-:-:S02]  /*82a0*/  IMAD.U32 R66, R231, 0x10000, RZ ;  /* 0x00010000e7427824 */ /* 0x000fc400078e00ff */
[C---:B------:R-:W-:Y:S01]  /*82b0*/  FMUL.FTZ R96, R95.reuse, R58 ;  /* 0x0000003a5f607220 */ /* 0x040fe20000410000 */
[C---:B------:R-:W-:Y:S01]  /*82c0*/  FFMA.FTZ R45, R64.reuse, R233, -R47 ;  /* 0x000000e9402d7223 */ /* 0x040fe2000001082f */
[----:B------:R-:W-:Y:S01]  /*82d0*/  FFMA.FTZ R64, R64, R46, R67 ;  /* 0x0000002e40407223 */ /* 0x000fe20000010043 */
[-C--:B------:R-:W-:Y:S01]  /*82e0*/  FMUL.FTZ R95, R95, R66.reuse ;  /* 0x000000425f5f7220 */ /* 0x080fe20000410000 */
[----:B------:R-:W-:Y:S01]  /*82f0*/  FFMA.FTZ R46, R93, R66, -R96 ;  /* 0x000000425d2e7223 */ /* 0x000fe20000010860 */
[----:B------:R-:W-:Y:S01]  /*8300*/  LOP3.LUT R55, R55, 0xffff0000, RZ, 0xc0, !PT ;  /* 0xffff000037377812 */ /* 0x000fe200078ec0ff */
[----:B------:R-:W-:Y:S01]  /*8310*/  IMAD.U32 R53, R52, 0x10000, RZ ;  /* 0x0001000034357824 */ /* 0x000fe200078e00ff */
[----:B------:R-:W-:Y:S01]  /*8320*/  LOP3.LUT R56, R235, 0xffff0000, RZ, 0xc0, !PT ;  /* 0xffff0000eb387812 */ /* 0x000fe200078ec0ff */
[----:B------:R-:W-:Y:S01]  /*8330*/  IMAD.U32 R49, R48, 0x10000, RZ ;  /* 0x0001000030317824 */ /* 0x000fe200078e00ff */
[----:B------:R-:W-:Y:S01]  /*8340*/  LOP3.LUT R66, R231, 0xffff0000, RZ, 0xc0, !PT ;  /* 0xffff0000e7427812 */ /* 0x000fe200078ec0ff */
[----:B------:R-:W-:Y:S01]  /*8350*/  FFMA.FTZ R93, R93, R58, R95 ;  /* 0x0000003a5d5d7223 */ /* 0x000fe2000001005f */
[----:B------:R-:W-:Y:S01]  /*8360*/  PRMT R232, R232, 0x5410, R65 ;  /* 0x00005410e8e87816 */ /* 0x000fe20000000041 */
[C---:B------:R-:W-:Y:S01]  /*8370*/  FMUL.FTZ R98, R55.reuse, R56 ;  /* 0x0000003837627220 */ /* 0x040fe20000410000 */
[----:B------:R-:W-:Y:S01]  /*8380*/  PRMT R234, R234, 0x5410, R57 ;  /* 0x00005410eaea7816 */ /* 0x000fe20000000039 */
[----:B------:R-:W-:Y:S01]  /*8390*/  FMUL.FTZ R136, R55, R66 ;  /* 0x0000004237887220 */ /* 0x000fe20000410000 */
[----:B------:R-:W-:Y:S01]  /*83a0*/  LOP3.LUT R52, R52, 0xffff0000, RZ, 0xc0, !PT ;  /* 0xffff000034347812 */ /* 0x000fe200078ec0ff */
[C---:B------:R-:W-:Y:S01]  /*83b0*/  IMAD.U32 R96, R236.reuse, 0x10000, RZ ;  /* 0x00010000ec607824 */ /* 0x040fe200078e00ff */
[----:B------:R-:W-:Y:S01]  /*83c0*/  LOP3.LUT R57, R236, 0xffff0000, RZ, 0xc0, !PT ;  /* 0xffff0000ec397812 */ /* 0x000fe200078ec0ff */
[----:B------:R-:W-:Y:S01]  /*83d0*/  IMAD.U32 R58, R232, 0x10000, RZ ;  /* 0x00010000e83a7824 */ /* 0x000fe200078e00ff */
[----:B------:R-:W-:-:S02]  /*83e0*/  LOP3.LUT R51, R51, 0xffff0000, RZ, 0xc0, !PT ;  /* 0xffff000033337812 */ /* 0x000fc400078ec0ff */
[----:B------:R-:W-:Y:S01]  /*83f0*/  LOP3.LUT R55, R232, 0xffff0000, RZ, 0xc0, !PT ;  /* 0xffff0000e8377812 */ /* 0x000fe200078ec0ff */
[----:B------:R-:W-:Y:S01]  /*8400*/  FMUL.FTZ R65, R52, R57 ;  /* 0x0000003934417220 */ /* 0x000fe20000410000 */
[----:B------:R-:W-:Y:S01]  /*8410*/  LOP3.LUT R48, R48, 0xffff0000, RZ, 0xc0, !PT ;  /* 0xffff000030307812 */ /* 0x000fe200078ec0ff */
[----:B------:R-:W-:Y:S01]  /*8420*/  FFMA.FTZ R47, R51, R66, -R98 ;  /* 0x00000042332f7223 */ /* 0x000fe20000010862 */
[----:B------:R-:W-:Y:S01]  /*8430*/  LOP3.LUT R94, R50, 0xffff0000, RZ, 0xc0, !PT ;  /* 0xffff0000325e7812 */ /* 0x000fe200078ec0ff */
[----:B------:R-:W-:Y:S02]  /*8440*/  IMAD.U32 R50, R54, 0x10000, RZ ;  /* 0x0001000036327824 */ /* 0x000fe400078e00ff */
[C---:B------:R-:W-:Y:S01]  /*8450*/  FMUL.FTZ R66, R53.reuse, R96 ;  /* 0x0000006035427220 */ /* 0x040fe20000410000 */
[-C--:B------:R-:W-:Y:S01]  /*8460*/  FMUL.FTZ R95, R52, R55.reuse ;  /* 0x00000037345f7220 */ /* 0x080fe20000410000 */
[----:B------:R-:W-:Y:S01]  /*8470*/  LOP3.LUT R54, R54, 0xffff0000, RZ, 0xc0, !PT ;  /* 0xffff000036367812 */ /* 0x000fe200078ec0ff */
[----:B------:R-:W-:Y:S01]  /*8480*/  FMUL.FTZ R53, R53, R58 ;  /* 0x0000003a35357220 */ /* 0x000fe20000410000 */
[----:B------:R-:W-:Y:S01]  /*8490*/  FFMA.FTZ R52, R48, R55, -R65 ;  /* 0x0000003730347223 */ /* 0x000fe20000010841 */
[C---:B------:R-:W-:Y:S01]  /*84a0*/  LOP3.LUT R67, R234.reuse, 0xffff0000, RZ, 0xc0, !PT ;  /* 0xffff0000ea437812 */ /* 0x040fe200078ec0ff */
[----:B------:R-:W-:-:S02]  /*84b0*/  IMAD.U32 R65, R234, 0x10000, RZ ;  /* 0x00010000ea417824 */ /* 0x000fc400078e00ff */
[----:B------:R-:W-:Y:S01]  /*84c0*/  FFMA.FTZ R56, R51, R56, R136 ;  /* 0x0000003833387223 */ /* 0x000fe20000010088 */
[C---:B------:R-:W-:Y:S01]  /*84d0*/  FFMA.FTZ R51, R49.reuse, R58, -R66 ;  /* 0x0000003a31337223 */ /* 0x040fe20000010842 */
[----:B------:R-:W-:Y:S01]  /*84e0*/  LOP3.LUT R55, R230, 0xffff0000, RZ, 0xc0, !PT ;  /* 0xffff0000e6377812 */ /* 0x000fe200078ec0ff */
[----:B------:R-:W-:Y:S01]  /*84f0*/  FFMA.FTZ R49, R49, R96, R53 ;  /* 0x0000006031317223 */ /* 0x000fe20000010035 */
[----:B------:R-:W-:Y:S01]  /*8500*/  FFMA.FTZ R48, R48, R57, R95 ;  /* 0x0000003930307223 */ /* 0x000fe2000001005f */
[----:B------:R-:W-:Y:S02]  /*8510*/  IMAD.U32 R53, R230, 0x10000, RZ ;  /* 0x00010000e6357824 */ /* 0x000fe400078e00ff */
[----:B------:R-:W-:Y:S01]  /*8520*/  FMUL.FTZ R57, R50, R65 ;  /* 0x0000004132397220 */ /* 0x000fe20000410000 */
[C---:B------:R-:W-:Y:S01]  /*8530*/  FMUL.FTZ R95, R54.reuse, R67 ;  /* 0x00000043365f7220 */ /* 0x040fe20000410000 */
[----:B------:R-:W-:Y:S01]  /*8540*/  FMUL.FTZ R58, R54, R55 ;  /* 0x00000037363a7220 */ /* 0x000fe20000410000 */
[-C--:B------:R-:W-:Y:S01]  /*8550*/  FMUL.FTZ R50, R50, R53.reuse ;  /* 0x0000003532327220 */ /* 0x080fe20000410000 */
[----:B------:R-:W-:Y:S01]  /*8560*/  FFMA.FTZ R57, R92, R53, -R57 ;  /* 0x000000355c397223 */ /* 0x000fe20000010839 */
[C---:B------:R-:W-:Y:S01]  /*8570*/  FFMA.FTZ R54, R94.reuse, R55, -R95 ;  /* 0x000000375e367223 */ /* 0x040fe2000001085f */
[----:B------:R-:W-:Y:S01]  /*8580*/  FFMA.FTZ R67, R94, R67, R58 ;  /* 0x000000435e437223 */ /* 0x000fe2000001003a */
[----:B------:R-:W-:Y:S01]  /*8590*/  FFMA.FTZ R50, R92, R65, R50 ;  /* 0x000000415c327223 */ /* 0x000fe20000010032 */
[----:B------:R-:W-:-:S02]  /*85a0*/  F2FP.BF16.F32.PACK_AB R51, R52, R51 ;  /* 0x000000333433723e */ /* 0x000fc400000010ff */
[----:B------:R-:W-:Y:S02]  /*85b0*/  F2FP.BF16.F32.PACK_AB R44, R45, R44 ;  /* 0x0000002c2d2c723e */ /* 0x000fe400000010ff */
[----:B------:R-:W-:Y:S02]  /*85c0*/  F2FP.BF16.F32.PACK_AB R46, R47, R46 ;  /* 0x0000002e2f2e723e */ /* 0x000fe400000010ff */
[----:B------:R-:W-:Y:S02]  /*85d0*/  F2FP.BF16.F32.PACK_AB R57, R54, R57 ;  /* 0x000000393639723e */ /* 0x000fe400000010ff */
[----:B------:R-:W-:Y:S01]  /*85e0*/  F2FP.BF16.F32.PACK_AB R52, R48, R49 ;  /* 0x000000313034723e */ /* 0x000fe200000010ff */
[----:B------:R-:W-:Y:S01]  /*85f0*/  IMAD.MOV.U32 R48, RZ, RZ, R51 ;  /* 0x000000ffff307224 */ /* 0x000fe200078e0033 */
[----:B------:R-:W-:Y:S01]  /*8600*/  F2FP.BF16.F32.PACK_AB R54, R67, R50 ;  /* 0x000000324336723e */ /* 0x000fe200000010ff */
[----:B------:R-:W-:Y:S01]  /*8610*/  IMAD.MOV.U32 R49, RZ, RZ, R44 ;  /* 0x000000ffff317224 */ /* 0x000fe200078e002c */
[----:B------:R-:W-:Y:S01]  /*8620*/  F2FP.BF16.F32.PACK_AB R53, R64, R59 ;  /* 0x0000003b4035723e */ /* 0x000fe200000010ff */
[----:B------:R-:W-:Y:S01]  /*8630*/  IMAD.MOV.U32 R50, RZ, RZ, R57 ;  /* 0x000000ffff327224 */ /* 0x000fe200078e0039 */
[----:B------:R-:W-:Y:S01]  /*8640*/  F2FP.BF16.F32.PACK_AB R55, R56, R93 ;  /* 0x0000005d3837723e */ /* 0x000fe200000010ff */
[----:B------:R-:W-:-:S07]  /*8650*/  IMAD.MOV.U32 R51, RZ, RZ, R46 ;  /* 0x000000ffff337224 */ /* 0x000fce00078e002e */
.L_x_532:
[----:B------:R-:W-:Y:S05]  /*8660*/  BSYNC B2 ;  /* 0x0000000000027941 */ /* 0x000fea0003800000 */
.L_x_531:
[----:B--2---:R4:W-:Y:S04]  /*8670*/  STG.E.128 desc[UR36][R60.64], R48 ;  /* 0x000000303c007986 */ /* 0x0049e8000c101d24 */
[----:B---3--:R4:W-:Y:S02]  /*8680*/  @!P4 STG.E.128 desc[UR36][R62.64], R52 ;  /* 0x000000343e00c986 */ /* 0x0089e4000c101d24 */
.L_x_522:
[----:B------:R-:W-:Y:S05]  /*8690*/  BSYNC B1 ;  /* 0x0000000000017941 */ /* 0x000fea0003800000 */
.L_x_521:
[-C--:B--2---:R-:W-:Y:S02]  /*86a0*/  IMAD R44, R150, R130.reuse, RZ ;  /* 0x00000082962c7224 */ /* 0x084fe400078e02ff */
[----:B------:R-:W-:-:S04]  /*86b0*/  IMAD.WIDE.U32 R132, R202, R130, R132 ;  /* 0x00000082ca847225 */ /* 0x000fc800078e0084 */
[----:B------:R-:W-:Y:S01]  /*86c0*/  IMAD R131, R202, R131, R44 ;  /* 0x00000083ca837224 */ /* 0x000fe200078e022c */
[----:B------:R-:W-:Y:S06]  /*86d0*/  @P0 BRA `(.L_x_491) ;  /* 0x0000001800dc0947 */ /* 0x000fec0003800000 */
[----:B------:R-:W-:Y:S01]  /*86e0*/  ISETP.NE.AND P0, PT, R14, RZ, PT ;  /* 0x000000ff0e00720c */ /* 0x000fe20003f05270 */
[----:B------:R-:W-:Y:S01]  /*86f0*/  BSSY B1, `(.L_x_533) ;  /* 0x000007f000017945 */ /* 0x000fe20003800000 */
[----:B------:R-:W-:-:S11]  /*8700*/  IMAD.IADD R56, R133, 0x1, R131 ;  /* 0x0000000185387824 */ /* 0x000fd600078e0283 */
[----:B------:R-:W-:Y:S05]  /*8710*/  @!P0 BRA `(.L_x_534) ;  /* 0x0000000400f08947 */ /* 0x000fea0003800000 */
[----:B------:R-:W-:Y:S01]  /*8720*/  SEL R44, R119, R153, !P3 ;  /* 0x00000099772c7207 */ /* 0x000fe20005800000 */
[----:B------:R-:W-:Y:S01]  /*8730*/  BSSY B2, `(.L_x_535) ;  /* 0x0000078000027945 */ /* 0x000fe20003800000 */
[----:B----4-:R-:W-:Y:S02]  /*8740*/  IADD3 R48, P0, P4, R104, R132, R29 ;  /* 0x0000008468307210 */ /* 0x010fe40007c1e01d */
[----:B------:R-:W-:Y:S02]  /*8750*/  SHF.R.S32.HI R45, RZ, 0x1f, R44 ;  /* 0x0000001fff2d7819 */ /* 0x000fe4000001142c */
[----:B------:R-:W-:Y:S02]  /*8760*/  IADD3.X R50, R101, R56, R13, P0, P4 ;  /* 0x0000003865327210 */ /* 0x000fe400007e840d */
[----:B------:R-:W-:-:S04]  /*8770*/  LEA.HI R45, R45, R44, RZ, 0x4 ;  /* 0x0000002c2d2d7211 */ /* 0x000fc800078f20ff */
[----:B------:R-:W-:-:S04]  /*8780*/  LEA.HI.SX32 R45, R45, R30, 0x1c ;  /* 0x0000001e2d2d7211 */ /* 0x000fc800078fe2ff */
[----:B---3--:R-:W-:Y:S01]  /*8790*/  SHF.R.S32.HI R52, RZ, 0x1f, R45 ;  /* 0x0000001fff347819 */ /* 0x008fe2000001142d */
[----:B------:R-:W-:-:S03]  /*87a0*/  IMAD.SHL.U32 R44, R45, 0x8, RZ ;  /* 0x000000082d2c7824 */ /* 0x000fc600078e00ff */
[----:B------:R-:W-:Y:S02]  /*87b0*/  LEA.HI R52, R52, R45, RZ, 0x3 ;  /* 0x0000002d34347211 */ /* 0x000fe400078f18ff */
[----:B------:R-:W-:Y:S02]  /*87c0*/  ISETP.GE.AND P0, PT, R44, R151, PT ;  /* 0x000000972c00720c */ /* 0x000fe40003f06270 */
[----:B------:R-:W-:Y:S01]  /*87d0*/  LOP3.LUT R45, R187, 0x38, R44, 0xf8, !PT ;  /* 0x00000038bb2d7812 */ /* 0x000fe200078ef82c */
[----:B------:R-:W-:-:S05]  /*87e0*/  IMAD.SHL.U32 R52, R52, 0x400, RZ ;  /* 0x0000040034347824 */ /* 0x000fca00078e00ff */
[----:B------:R-:W-:-:S05]  /*87f0*/  LOP3.LUT R47, R52, 0x7fffe000, RZ, 0xc0, !PT ;  /* 0x7fffe000342f7812 */ /* 0x000fca00078ec0ff */
[--C-:B------:R-:W-:Y:S02]  /*8800*/  @!P0 SHF.R.S32.HI R49, RZ, 0x1f, R44.reuse ;  /* 0x0000001fff318819 */ /* 0x100fe4000001142c */
[----:B------:R-:W-:Y:S02]  /*8810*/  @!P0 IADD3 R46, P4, P5, R104, R132, R44 ;  /* 0x00000084682e8210 */ /* 0x000fe40007d9e02c */
[----:B------:R-:W-:Y:S01]  /*8820*/  LOP3.LUT R44, R45, R218, RZ, 0x3c, !PT ;  /* 0x000000da2d2c7212 */ /* 0x000fe200078e3cff */
[----:B------:R-:W-:Y:S01]  /*8830*/  IMAD R45, R18, 0x6000, R144 ;  /* 0x00006000122d7824 */ /* 0x000fe200078e0290 */
[----:B------:R-:W-:Y:S02]  /*8840*/  @!P0 IADD3.X R49, R101, R56, R49, P4, P5 ;  /* 0x0000003865318210 */ /* 0x000fe400027ea431 */
[----:B------:R-:W-:Y:S01]  /*8850*/  IADD3 R47, R44, R47, R193 ;  /* 0x0000002f2c2f7210 */ /* 0x000fe20007ffe0c1 */
[----:B------:R-:W-:Y:S01]  /*8860*/  IMAD R45, R45, 0x2, R2 ;  /* 0x000000022d2d7824 */ /* 0x000fe200078e0202 */
[----:B------:R-:W-:-:S03]  /*8870*/  LEA R52, P4, R48, R120, 0x1 ;  /* 0x0000007830347211 */ /* 0x000fc600078808ff */
[----:B------:R-:W-:Y:S01]  /*8880*/  IMAD R47, R18, 0x6000, R47 ;  /* 0x00006000122f7824 */ /* 0x000fe200078e022f */
[----:B------:R-:W-:Y:S02]  /*8890*/  LEA.HI.X R53, R48, R121, R50, 0x1, P4 ;  /* 0x0000007930357211 */ /* 0x000fe400020f0c32 */
[----:B------:R-:W-:Y:S01]  /*88a0*/  @!P0 LEA R54, P4, R46, R120, 0x1 ;  /* 0x000000782e368211 */ /* 0x000fe200078808ff */
[----:B------:R-:W-:-:S03]  /*88b0*/  IMAD R48, R47, 0x2, R2 ;  /* 0x000000022f307824 */ /* 0x000fc600078e0202 */
[----:B------:R-:W-:Y:S02]  /*88c0*/  @!P0 LEA.HI.X R55, R46, R121, R49, 0x1, P4 ;  /* 0x000000792e378211 */ /* 0x000fe400020f0c31 */
[----:B------:R-:W2:Y:S01]  /*88d0*/  LDS.128 R44, [R45+0x1c400] ;  /* 0x01c400002d2c7984 */ /* 0x000ea20000000c00 */
[----:B------:R-:W-:-:S03]  /*88e0*/  ISETP.GE.AND P4, PT, R22, R122, PT ;  /* 0x0000007a1600720c */ /* 0x000fc60003f86270 */
[----:B------:R-:W3:Y:S10]  /*88f0*/  LDS.128 R48, [R48+0x1c400] ;  /* 0x01c4000030307984 */ /* 0x000ef40000000c00 */
[----:B------:R-:W-:Y:S05]  /*8900*/  @P4 BRA `(.L_x_536) ;  /* 0x0000000400684947 */ /* 0x000fea0003800000 */
[--C-:B0-----:R-:W-:Y:S01]  /*8910*/  SHF.R.U64 R93, R76, 0x10, R77.reuse ;  /* 0x000000104c5d7819 */ /* 0x101fe2000000124d */
[----:B--2---:R-:W-:Y:S01]  /*8920*/  IMAD.U32 R59, R45, 0x10000, RZ ;  /* 0x000100002d3b7824 */ /* 0x004fe200078e00ff */
[----:B------:R-:W-:Y:S01]  /*8930*/  SHF.R.U32.HI R76, RZ, 0x10, R77 ;  /* 0x00000010ff4c7819 */ /* 0x000fe2000001164d */
[----:B---3--:R-:W-:Y:S01]  /*8940*/  IMAD.U32 R64, R51, 0x10000, RZ ;  /* 0x0001000033407824 */ /* 0x008fe200078e00ff */
[--C-:B------:R-:W-:Y:S01]  /*8950*/  SHF.R.U64 R77, R88, 0x10, R89.reuse ;  /* 0x00000010584d7819 */ /* 0x100fe20000001259 */
[----:B------:R-:W-:Y:S01]  /*8960*/  IMAD.U32 R63, R47, 0x10000, RZ ;  /* 0x000100002f3f7824 */ /* 0x000fe200078e00ff */
[----:B------:R-:W-:Y:S01]  /*8970*/  SHF.R.U32.HI R88, RZ, 0x10, R89 ;  /* 0x00000010ff587819 */ /* 0x000fe20000011659 */
[----:B------:R-:W-:Y:S01]  /*8980*/  IMAD.U32 R57, R44, 0x10000, RZ ;  /* 0x000100002c397824 */ /* 0x000fe200078e00ff */
[----:B------:R-:W-:Y:S02]  /*8990*/  SHF.R.U64 R66, R78, 0x10, R79 ;  /* 0x000000104e427819 */ /* 0x000fe4000000124f */
[----:B------:R-:W-:-:S02]  /*89a0*/  PRMT R229, R229, 0x5410, R88 ;  /* 0x00005410e5e57816 */ /* 0x000fc40000000058 */
[----:B------:R-:W-:Y:S02]  /*89b0*/  PRMT R225, R225, 0x5410, R76 ;  /* 0x00005410e1e17816 */ /* 0x000fe4000000004c */
[----:B------:R-:W-:Y:S01]  /*89c0*/  SHF.R.U32.HI R78, RZ, 0x10, R79 ;  /* 0x00000010ff4e7819 */ /* 0x000fe2000001164f */
[----:B------:R-:W-:Y:S01]  /*89d0*/  IMAD.U32 R76, R229, 0x10000, RZ ;  /* 0x00010000e54c7824 */ /* 0x000fe200078e00ff */
[----:B------:R-:W-:Y:S02]  /*89e0*/  SHF.L.U32 R65, R49, 0x10, RZ ;  /* 0x0000001031417819 */ /* 0x000fe400000006ff */
[--C-:B------:R-:W-:Y:S02]  /*89f0*/  SHF.R.U64 R67, R90, 0x10, R91.reuse ;  /* 0x000000105a437819 */ /* 0x100fe4000000125b */
[----:B------:R-:W-:Y:S02]  /*8a00*/  SHF.R.U32.HI R90, RZ, 0x10, R91 ;  /* 0x00000010ff5a7819 */ /* 0x000fe4000001165b */
[----:B------:R-:W-:Y:S01]  /*8a10*/  PRMT R181, R181, 0x5410, R66 ;  /* 0x00005410b5b57816 */ /* 0x000fe20000000042 */
[----:B------:R-:W-:Y:S01]  /*8a20*/  IMAD.U32 R66, R225, 0x10000, RZ ;  /* 0x00010000e1427824 */ /* 0x000fe200078e00ff */
[----:B------:R-:W-:Y:S01]  /*8a30*/  PRMT R183, R183, 0x5410, R78 ;  /* 0x00005410b7b77816 */ /* 0x000fe2000000004e */
[----:B------:R-:W-:Y:S01]  /*8a40*/  FMUL.FTZ R78, R65, R76 ;  /* 0x0000004c414e7220 */ /* 0x000fe20000410000 */
[----:B------:R-:W-:Y:S01]  /*8a50*/  LOP3.LUT R60, R49, 0xffff0000, RZ, 0xc0, !PT ;  /* 0xffff0000313c7812 */ /* 0x000fe200078ec0ff */
[-C--:B------:R-:W-:Y:S01]  /*8a60*/  FMUL.FTZ R88, R65, R66.reuse ;  /* 0x0000004241587220 */ /* 0x080fe20000410000 */
[----:B------:R-:W-:Y:S01]  /*8a70*/  LOP3.LUT R229, R229, 0xffff0000, RZ, 0xc0, !PT ;  /* 0xffff0000e5e57812 */ /* 0x000fe200078ec0ff */
[----:B------:R-:W-:Y:S01]  /*8a80*/  IMAD.U32 R65, R183, 0x10000, RZ ;  /* 0x00010000b7417824 */ /* 0x000fe200078e00ff */
[----:B------:R-:W-:Y:S01]  /*8a90*/  PRMT R227, R227, 0x5410, R90 ;  /* 0x00005410e3e37816 */ /* 0x000fe2000000005a */
[----:B------:R-:W-:Y:S01]  /*8aa0*/  IMAD.U32 R49, R48, 0x10000, RZ ;  /* 0x0001000030317824 */ /* 0x000fe200078e00ff */
[----:B------:R-:W-:Y:S01]  /*8ab0*/  LOP3.LUT R62, R51, 0xffff0000, RZ, 0xc0, !PT ;  /* 0xffff0000333e7812 */ /* 0x000fe200078ec0ff */
[----:B------:R-:W-:Y:S01]  /*8ac0*/  FFMA.FTZ R51, R59, R66, -R78 ;  /* 0x000000423b337223 */ /* 0x000fe2000001084e */
[----:B------:R-:W-:Y:S01]  /*8ad0*/  LOP3.LUT R225, R225, 0xffff0000, RZ, 0xc0, !PT ;  /* 0xffff0000e1e17812 */ /* 0x000fe200078ec0ff */
[----:B------:R-:W-:Y:S01]  /*8ae0*/  FMUL.FTZ R78, R60, R229 ;  /* 0x000000e53c4e7220 */ /* 0x000fe20000410000 */
[----:B------:R-:W-:Y:S01]  /*8af0*/  LOP3.LUT R61, R45, 0xffff0000, RZ, 0xc0, !PT ;  /* 0xffff00002d3d7812 */ /* 0x000fe200078ec0ff */
[----:B------:R-:W-:-:S02]  /*8b00*/  IMAD.U32 R66, R227, 0x10000, RZ ;  /* 0x00010000e3427824 */ /* 0x000fc400078e00ff */
[----:B------:R-:W-:Y:S01]  /*8b10*/  FFMA.FTZ R59, R59, R76, R88 ;  /* 0x0000004c3b3b7223 */ /* 0x000fe20000010058 */
[-C--:B------:R-:W-:Y:S01]  /*8b20*/  FMUL.FTZ R76, R60, R225.reuse ;  /* 0x000000e13c4c7220 */ /* 0x080fe20000410000 */
[----:B------:R-:W-:Y:S01]  /*8b30*/  PRMT R228, R228, 0x5410, R77 ;  /* 0x00005410e4e47816 */ /* 0x000fe2000000004d */
[----:B------:R-:W-:Y:S01]  /*8b40*/  FFMA.FTZ R60, R61, R225, -R78 ;  /* 0x000000e13d3c7223 */ /* 0x000fe2000001084e */
[----:B------:R-:W-:Y:S01]  /*8b50*/  PRMT R226, R226, 0x5410, R67 ;  /* 0x00005410e2e27816 */ /* 0x000fe20000000043 */
[-C--:B------:R-:W-:Y:S01]  /*8b60*/  FMUL.FTZ R78, R64, R66.reuse ;  /* 0x00000042404e7220 */ /* 0x080fe20000410000 */
[----:B------:R-:W-:Y:S01]  /*8b70*/  PRMT R224, R224, 0x5410, R93 ;  /* 0x00005410e0e07816 */ /* 0x000fe2000000005d */
[----:B------:R-:W-:Y:S01]  /*8b80*/  FMUL.FTZ R67, R64, R65 ;  /* 0x0000004140437220 */ /* 0x000fe20000410000 */
[----:B------:R-:W-:Y:S01]  /*8b90*/  LOP3.LUT R227, R227, 0xffff0000, RZ, 0xc0, !PT ;  /* 0xffff0000e3e37812 */ /* 0x000fe200078ec0ff */
[----:B------:R-:W-:Y:S01]  /*8ba0*/  FFMA.FTZ R64, R61, R229, R76 ;  /* 0x000000e53d407223 */ /* 0x000fe2000001004c */
[----:B------:R-:W-:Y:S01]  /*8bb0*/  LOP3.LUT R183, R183, 0xffff0000, RZ, 0xc0, !PT ;  /* 0xffff0000b7b77812 */ /* 0x000fe200078ec0ff */
[C---:B------:R-:W-:Y:S01]  /*8bc0*/  FFMA.FTZ R61, R63.reuse, R65, -R78 ;  /* 0x000000413f3d7223 */ /* 0x040fe2000001084e */
[----:B------:R-:W-:Y:S01]  /*8bd0*/  FFMA.FTZ R78, R63, R66, R67 ;  /* 0x000000423f4e7223 */ /* 0x000fe20000010043 */
[----:B------:R-:W-:Y:S01]  /*8be0*/  IMAD.U32 R76, R228, 0x10000, RZ ;  /* 0x00010000e44c7824 */ /* 0x000fe200078e00ff */
[----:B------:R-:W-:Y:S01]  /*8bf0*/  LOP3.LUT R58, R47, 0xffff0000, RZ, 0xc0, !PT ;  /* 0xffff00002f3a7812 */ /* 0x000fe200078ec0ff */
[----:B------:R-:W-:-:S02]  /*8c00*/  IMAD.U32 R66, R224, 0x10000, RZ ;  /* 0x00010000e0427824 */ /* 0x000fc400078e00ff */
[C---:B------:R-:W-:Y:S01]  /*8c10*/  FMUL.FTZ R63, R62.reuse, R227 ;  /* 0x000000e33e3f7220 */ /* 0x040fe20000410000 */
[-C--:B------:R-:W-:Y:S01]  /*8c20*/  FMUL.FTZ R67, R62, R183.reuse ;  /* 0x000000b73e437220 */ /* 0x080fe20000410000 */
[C---:B------:R-:W-:Y:S01]  /*8c30*/  FMUL.FTZ R62, R49.reuse, R76 ;  /* 0x0000004c313e7220 */ /* 0x040fe20000410000 */
[-C--:B------:R-:W-:Y:S01]  /*8c40*/  FMUL.FTZ R49, R49, R66.reuse ;  /* 0x0000004231317220 */ /* 0x080fe20000410000 */
[----:B------:R-:W-:Y:S01]  /*8c50*/  FFMA.FTZ R88, R58, R183, -R63 ;  /* 0x000000b73a587223 */ /* 0x000fe2000001083f */
[----:B------:R-:W-:Y:S01]  /*8c60*/  LOP3.LUT R48, R48, 0xffff0000, RZ, 0xc0, !PT ;  /* 0xffff000030307812 */ /* 0x000fe200078ec0ff */
[C---:B------:R-:W-:Y:S01]  /*8c70*/  FFMA.FTZ R62, R57.reuse, R66, -R62 ;  /* 0x00000042393e7223 */ /* 0x040fe2000001083e */
[----:B------:R-:W-:Y:S01]  /*8c80*/  LOP3.LUT R65, R228, 0xffff0000, RZ, 0xc0, !PT ;  /* 0xffff0000e4417812 */ /* 0x000fe200078ec0ff */
[----:B------:R-:W-:Y:S01]  /*8c90*/  IMAD.U32 R45, R46, 0x10000, RZ ;  /* 0x000100002e2d7824 */ /* 0x000fe200078e00ff */
[----:B------:R-:W-:Y:S01]  /*8ca0*/  LOP3.LUT R63, R224, 0xffff0000, RZ, 0xc0, !PT ;  /* 0xffff0000e03f7812 */ /* 0x000fe200078ec0ff */
[----:B------:R-:W-:Y:S01]  /*8cb0*/  FFMA.FTZ R57, R57, R76, R49 ;  /* 0x0000004c39397223 */ /* 0x000fe20000010031 */
[----:B------:R-:W-:Y:S01]  /*8cc0*/  LOP3.LUT R47, R46, 0xffff0000, RZ, 0xc0, !PT ;  /* 0xffff00002e2f7812 */ /* 0x000fe200078ec0ff */
[C---:B------:R-:W-:Y:S01]  /*8cd0*/  IMAD.U32 R46, R50.reuse, 0x10000, RZ ;  /* 0x00010000322e7824 */ /* 0x040fe200078e00ff */
[----:B------:R-:W-:Y:S01]  /*8ce0*/  LOP3.LUT R50, R50, 0xffff0000, RZ, 0xc0, !PT ;  /* 0xffff000032327812 */ /* 0x000fe200078ec0ff */
[----:B------:R-:W-:-:S02]  /*8cf0*/  IMAD.U32 R49, R226, 0x10000, RZ ;  /* 0x00010000e2317824 */ /* 0x000fc400078e00ff */
[----:B------:R-:W-:Y:S01]  /*8d00*/  FFMA.FTZ R227, R58, R227, R67 ;  /* 0x000000e33ae37223 */ /* 0x000fe20000010043 */
[----:B------:R-:W-:Y:S01]  /*8d10*/  LOP3.LUT R226, R226, 0xffff0000, RZ, 0xc0, !PT ;  /* 0xffff0000e2e27812 */ /* 0x000fe200078ec0ff */
[C---:B------:R-:W-:Y:S01]  /*8d20*/  FMUL.FTZ R67, R48.reuse, R65 ;  /* 0x0000004130437220 */ /* 0x040fe20000410000 */
[----:B------:R-:W-:Y:S01]  /*8d30*/  FMUL.FTZ R77, R48, R63 ;  /* 0x0000003f304d7220 */ /* 0x000fe20000410000 */
[----:B------:R-:W-:Y:S01]  /*8d40*/  LOP3.LUT R44, R44, 0xffff0000, RZ, 0xc0, !PT ;  /* 0xffff00002c2c7812 */ /* 0x000fe200078ec0ff */
[C---:B------:R-:W-:Y:S01]  /*8d50*/  IMAD.U32 R48, R181.reuse, 0x10000, RZ ;  /* 0x00010000b5307824 */ /* 0x040fe200078e00ff */
[----:B------:R-:W-:Y:S01]  /*8d60*/  LOP3.LUT R181, R181, 0xffff0000, RZ, 0xc0, !PT ;  /* 0xffff0000b5b57812 */ /* 0x000fe200078ec0ff */
[----:B------:R-:W-:Y:S01]  /*8d70*/  FMUL.FTZ R58, R46, R49 ;  /* 0x000000312e3a7220 */ /* 0x000fe20000410000 */
[----:B------:R-:W-:Y:S01]  /*8d80*/  FMUL.FTZ R66, R50, R226 ;  /* 0x000000e232427220 */ /* 0x000fe20000410000 */
[----:B------:R-:W-:Y:S01]  /*8d90*/  FFMA.FTZ R67, R44, R63, -R67 ;  /* 0x0000003f2c437223 */ /* 0x000fe20000010843 */
[-C--:B------:R-:W-:Y:S01]  /*8da0*/  FMUL.FTZ R46, R46, R48.reuse ;  /* 0x000000302e2e7220 */ /* 0x080fe20000410000 */
[-C--:B------:R-:W-:Y:S01]  /*8db0*/  FMUL.FTZ R63, R50, R181.reuse ;  /* 0x000000b5323f7220 */ /* 0x080fe20000410000 */
[----:B------:R-:W-:Y:S01]  /*8dc0*/  FFMA.FTZ R58, R45, R48, -R58 ;  /* 0x000000302d3a7223 */ /* 0x000fe2000001083a */
[----:B------:R-:W-:Y:S01]  /*8dd0*/  FFMA.FTZ R181, R47, R181, -R66 ;  /* 0x000000b52fb57223 */ /* 0x000fe20000010842 */
[----:B------:R-:W-:Y:S01]  /*8de0*/  FFMA.FTZ R44, R44, R65, R77 ;  /* 0x000000412c2c7223 */ /* 0x000fe2000001004d */
[----:B------:R-:W-:Y:S01]  /*8df0*/  FFMA.FTZ R46, R45, R49, R46 ;  /* 0x000000312d2e7223 */ /* 0x000fe2000001002e */
[----:B------:R-:W-:Y:S01]  /*8e00*/  FFMA.FTZ R63, R47, R226, R63 ;  /* 0x000000e22f3f7223 */ /* 0x000fe2000001003f */
[----:B------:R-:W-:-:S02]  /*8e10*/  F2FP.BF16.F32.PACK_AB R62, R67, R62 ;  /* 0x0000003e433e723e */ /* 0x000fc400000010ff */
[----:B------:R-:W-:Y:S02]  /*8e20*/  F2FP.BF16.F32.PACK_AB R58, R181, R58 ;  /* 0x0000003ab53a723e */ /* 0x000fe400000010ff */
[----:B------:R-:W-:Y:S02]  /*8e30*/  F2FP.BF16.F32.PACK_AB R45, R60, R51 ;  /* 0x000000333c2d723e */ /* 0x000fe400000010ff */
[----:B------:R-:W-:Y:S01]  /*8e40*/  F2FP.BF16.F32.PACK_AB R48, R44, R57 ;  /* 0x000000392c30723e */ /* 0x000fe200000010ff */
[----:B------:R-:W-:Y:S01]  /*8e50*/  IMAD.MOV.U32 R44, RZ, RZ, R62 ;  /* 0x000000ffff2c7224 */ /* 0x000fe200078e003e */
[----:B------:R-:W-:Y:S01]  /*8e60*/  F2FP.BF16.F32.PACK_AB R50, R63, R46 ;  /* 0x0000002e3f32723e */ /* 0x000fe200000010ff */
[----:B------:R-:W-:Y:S01]  /*8e70*/  IMAD.MOV.U32 R46, RZ, RZ, R58 ;  /* 0x000000ffff2e7224 */ /* 0x000fe200078e003a */
[----:B------:R-:W-:Y:S02]  /*8e80*/  F2FP.BF16.F32.PACK_AB R47, R88, R61 ;  /* 0x0000003d582f723e */ /* 0x000fe400000010ff */
[----:B------:R-:W-:-:S02]  /*8e90*/  F2FP.BF16.F32.PACK_AB R49, R64, R59 ;  /* 0x0000003b4031723e */ /* 0x000fc400000010ff */
[----:B------:R-:W-:-:S07]  /*8ea0*/  F2FP.BF16.F32.PACK_AB R51, R227, R78 ;  /* 0x0000004ee333723e */ /* 0x000fce00000010ff */
.L_x_536:
[----:B------:R-:W-:Y:S05]  /*8eb0*/  BSYNC B2 ;  /* 0x0000000000027941 */ /* 0x000fea0003800000 */
.L_x_535:
[----:B--2---:R2:W-:Y:S04]  /*8ec0*/  STG.E.128 desc[UR36][R52.64], R44 ;  /* 0x0000002c34007986 */ /* 0x0045e8000c101d24 */
[----:B---3--:R2:W-:Y:S02]  /*8ed0*/  @!P0 STG.E.128 desc[UR36][R54.64], R48 ;  /* 0x0000003036008986 */ /* 0x0085e4000c101d24 */
.L_x_534:
[----:B------:R-:W-:Y:S05]  /*8ee0*/  BSYNC B1 ;  /* 0x0000000000017941 */ /* 0x000fea0003800000 */
.L_x_533:
[----:B------:R-:W-:Y:S01]  /*8ef0*/  ISETP.NE.AND P0, PT, R10, RZ, PT ;  /* 0x000000ff0a00720c */ /* 0x000fe20003f05270 */
[----:B------:R-:W-:-:S12]  /*8f00*/  BSSY B1, `(.L_x_537) ;  /* 0x000007e000017945 */ /* 0x000fd80003800000 */
[----:B------:R-:W-:Y:S05]  /*8f10*/  @!P0 BRA `(.L_x_538) ;  /* 0x0000000400f08947 */ /* 0x000fea0003800000 */
[----:B--2---:R-:W-:Y:S01]  /*8f20*/  SEL R44, R119, R153, !P2 ;  /* 0x00000099772c7207 */ /* 0x004fe20005000000 */
        /* <DEDUP_REMOVED lines=22> */
[-C--:B------:R-:W-:Y:S02]  /*9090*/  LEA.HI.X R53, R48, R121.reuse, R50, 0x1, P4 ;  /* 0x0000007930357211 */ /* 0x080fe400020f0c32 */
[C---:B------:R-:W-:Y:S02]  /*90a0*/  @!P0 LEA R54, P4, R46.reuse, R120, 0x1 ;  /* 0x000000782e368211 */ /* 0x040fe400078808ff */
[----:B------:R-:W-:Y:S02]  /*90b0*/  LEA R48, R47, R2, 0x1 ;  /* 0x000000022f307211 */ /* 0x000fe400078e08ff */
[----:B------:R-:W-:Y:S02]  /*90c0*/  @!P0 LEA.HI.X R55, R46, R121, R49, 0x1, P4 ;  /* 0x000000792e378211 */ /* 0x000fe400020f0c31 */
[----:B------:R-:W2:Y:S01]  /*90d0*/  LDS.128 R44, [R45+0x1c400] ;  /* 0x01c400002d2c7984 */ /* 0x000ea20000000c00 */
[----:B------:R-:W-:-:S03]  /*90e0*/  ISETP.GE.AND P4, PT, R184, R122, PT ;  /* 0x0000007ab800720c */ /* 0x000fc60003f86270 */
[----:B------:R-:W3:Y:S10]  /*90f0*/  LDS.128 R48, [R48+0x1c400] ;  /* 0x01c4000030307984 */ /* 0x000ef40000000c00 */
[----:B------:R-:W-:Y:S05]  /*9100*/  @P4 BRA `(.L_x_540) ;  /* 0x0000000400684947 */ /* 0x000fea0003800000 */
[----:B------:R-:W-:Y:S01]  /*9110*/  SHF.R.U64 R77, R72, 0x10, R73 ;  /* 0x00000010484d7819 */ /* 0x000fe20000001249 */
[----:B---3--:R-:W-:Y:S01]  /*9120*/  IMAD.U32 R62, R49, 0x10000, RZ ;  /* 0x00010000313e7824 */ /* 0x008fe200078e00ff */
[----:B------:R-:W-:Y:S01]  /*9130*/  SHF.R.U64 R72, R84, 0x10, R85 ;  /* 0x0000001054487819 */ /* 0x000fe20000001255 */
[----:B--2---:R-:W-:Y:S01]  /*9140*/  IMAD.U32 R59, R45, 0x10000, RZ ;  /* 0x000100002d3b7824 */ /* 0x004fe200078e00ff */
[----:B------:R-:W-:Y:S01]  /*9150*/  SHF.R.U32.HI R66, RZ, 0x10, R73 ;  /* 0x00000010ff427819 */ /* 0x000fe20000011649 */
[----:B------:R-:W-:Y:S01]  /*9160*/  IMAD.U32 R64, R51, 0x10000, RZ ;  /* 0x0001000033407824 */ /* 0x000fe200078e00ff */
[----:B------:R-:W-:Y:S01]  /*9170*/  SHF.R.U32.HI R84, RZ, 0x10, R85 ;  /* 0x00000010ff547819 */ /* 0x000fe20000011655 */
[----:B------:R-:W-:Y:S01]  /*9180*/  IMAD.U32 R61, R47, 0x10000, RZ ;  /* 0x000100002f3d7824 */ /* 0x000fe200078e00ff */
[----:B------:R-:W-:Y:S01]  /*9190*/  SHF.R.U64 R65, R74, 0x10, R75 ;  /* 0x000000104a417819 */ /* 0x000fe2000000124b */
[----:B------:R-:W-:Y:S01]  /*91a0*/  IMAD.U32 R57, R44, 0x10000, RZ ;  /* 0x000100002c397824 */ /* 0x000fe200078e00ff */
[----:B------:R-:W-:-:S02]  /*91b0*/  PRMT R167, R167, 0x5410, R66 ;  /* 0x00005410a7a77816 */ /* 0x000fc40000000042 */
[----:B------:R-:W-:Y:S02]  /*91c0*/  PRMT R179, R179, 0x5410, R84 ;  /* 0x00005410b3b37816 */ /* 0x000fe40000000054 */
[----:B------:R-:W-:Y:S02]  /*91d0*/  SHF.R.U32.HI R74, RZ, 0x10, R75 ;  /* 0x00000010ff4a7819 */ /* 0x000fe4000001164b */
[----:B------:R-:W-:Y:S01]  /*91e0*/  PRMT R164, R164, 0x5410, R65 ;  /* 0x00005410a4a47816 */ /* 0x000fe20000000041 */
[----:B------:R-:W-:Y:S01]  /*91f0*/  IMAD.U32 R66, R179, 0x10000, RZ ;  /* 0x00010000b3427824 */ /* 0x000fe200078e00ff */
[--C-:B------:R-:W-:Y:S01]  /*9200*/  SHF.R.U64 R67, R86, 0x10, R87.reuse ;  /* 0x0000001056437819 */ /* 0x100fe20000001257 */
[----:B------:R-:W-:Y:S01]  /*9210*/  IMAD.U32 R65, R167, 0x10000, RZ ;  /* 0x00010000a7417824 */ /* 0x000fe200078e00ff */
[----:B------:R-:W-:Y:S02]  /*9220*/  SHF.R.U32.HI R86, RZ, 0x10, R87 ;  /* 0x00000010ff567819 */ /* 0x000fe40000011657 */
[----:B------:R-:W-:Y:S01]  /*9230*/  PRMT R165, R165, 0x5410, R74 ;  /* 0x00005410a5a57816 */ /* 0x000fe2000000004a */
[CC--:B------:R-:W-:Y:S01]  /*9240*/  FMUL.FTZ R74, R62.reuse, R65.reuse ;  /* 0x000000413e4a7220 */ /* 0x0c0fe20000410000 */
[----:B------:R-:W-:Y:S01]  /*9250*/  PRMT R171, R171, 0x5410, R72 ;  /* 0x00005410abab7816 */ /* 0x000fe20000000048 */
[-C--:B------:R-:W-:Y:S01]  /*9260*/  FMUL.FTZ R72, R62, R66.reuse ;  /* 0x000000423e487220 */ /* 0x080fe20000410000 */
[----:B------:R-:W-:Y:S01]  /*9270*/  PRMT R169, R169, 0x5410, R86 ;  /* 0x00005410a9a97816 */ /* 0x000fe20000000056 */
[----:B------:R-:W-:Y:S01]  /*9280*/  FFMA.FTZ R74, R59, R66, R74 ;  /* 0x000000423b4a7223 */ /* 0x000fe2000001004a */
[----:B------:R-:W-:Y:S01]  /*9290*/  LOP3.LUT R63, R49, 0xffff0000, RZ, 0xc0, !PT ;  /* 0xffff0000313f7812 */ /* 0x000fe200078ec0ff */
[----:B------:R-:W-:Y:S01]  /*92a0*/  FFMA.FTZ R72, R59, R65, -R72 ;  /* 0x000000413b487223 */ /* 0x000fe20000010848 */
[----:B------:R-:W-:Y:S01]  /*92b0*/  LOP3.LUT R179, R179, 0xffff0000, RZ, 0xc0, !PT ;  /* 0xffff0000b3b37812 */ /* 0x000fe200078ec0ff */
[----:B------:R-:W-:Y:S01]  /*92c0*/  IMAD.U32 R59, R165, 0x10000, RZ ;  /* 0x00010000a53b7824 */ /* 0x000fe200078e00ff */
[----:B------:R-:W-:Y:S01]  /*92d0*/  LOP3.LUT R167, R167, 0xffff0000, RZ, 0xc0, !PT ;  /* 0xffff0000a7a77812 */ /* 0x000fe200078ec0ff */
[----:B------:R-:W-:Y:S01]  /*92e0*/  IMAD.U32 R62, R169, 0x10000, RZ ;  /* 0x00010000a93e7824 */ /* 0x000fe200078e00ff */
[----:B------:R-:W-:Y:S01]  /*92f0*/  PRMT R168, R168, 0x5410, R67 ;  /* 0x00005410a8a87816 */ /* 0x000fe20000000043 */
[----:B------:R-:W-:Y:S01]  /*9300*/  FMUL.FTZ R65, R63, R179 ;  /* 0x000000b33f417220 */ /* 0x000fe20000410000 */
[----:B------:R-:W-:Y:S01]  /*9310*/  LOP3.LUT R60, R45, 0xffff0000, RZ, 0xc0, !PT ;  /* 0xffff00002d3c7812 */ /* 0x000fe200078ec0ff */
[----:B------:R-:W-:Y:S01]  /*9320*/  FMUL.FTZ R67, R64, R59 ;  /* 0x0000003b40437220 */ /* 0x000fe20000410000 */
[----:B------:R-:W-:Y:S01]  /*9330*/  PRMT R166, R166, 0x5410, R77 ;  /* 0x00005410a6a67816 */ /* 0x000fe2000000004d */
[----:B------:R-:W-:Y:S01]  /*9340*/  FMUL.FTZ R63, R63, R167 ;  /* 0x000000a73f3f7220 */ /* 0x000fe20000410000 */
[----:B------:R-:W-:Y:S01]  /*9350*/  LOP3.LUT R51, R51, 0xffff0000, RZ, 0xc0, !PT ;  /* 0xffff000033337812 */ /* 0x000fe200078ec0ff */
[-C--:B------:R-:W-:Y:S01]  /*9360*/  FMUL.FTZ R66, R64, R62.reuse ;  /* 0x0000003e40427220 */ /* 0x080fe20000410000 */
[----:B------:R-:W-:Y:S01]  /*9370*/  LOP3.LUT R169, R169, 0xffff0000, RZ, 0xc0, !PT ;  /* 0xffff0000a9a97812 */ /* 0x000fe200078ec0ff */
[----:B------:R-:W-:Y:S01]  /*9380*/  FFMA.FTZ R67, R61, R62, R67 ;  /* 0x0000003e3d437223 */ /* 0x000fe20000010043 */
[----:B------:R-:W-:Y:S01]  /*9390*/  LOP3.LUT R165, R165, 0xffff0000, RZ, 0xc0, !PT ;  /* 0xffff0000a5a57812 */ /* 0x000fe200078ec0ff */
[----:B------:R-:W-:-:S02]  /*93a0*/  IMAD.U32 R49, R48, 0x10000, RZ ;  /* 0x0001000030317824 */ /* 0x000fc400078e00ff */
[C---:B------:R-:W-:Y:S01]  /*93b0*/  FFMA.FTZ R65, R60.reuse, R167, -R65 ;  /* 0x000000a73c417223 */ /* 0x040fe20000010841 */
[----:B------:R-:W-:Y:S01]  /*93c0*/  FFMA.FTZ R63, R60, R179, R63 ;  /* 0x000000b33c3f7223 */ /* 0x000fe2000001003f */
[----:B------:R-:W-:Y:S02]  /*93d0*/  IMAD.U32 R62, R171, 0x10000, RZ ;  /* 0x00010000ab3e7824 */ /* 0x000fe400078e00ff */
[----:B------:R-:W-:Y:S01]  /*93e0*/  FFMA.FTZ R66, R61, R59, -R66 ;  /* 0x0000003b3d427223 */ /* 0x000fe20000010842 */
[----:B------:R-:W-:Y:S01]  /*93f0*/  IMAD.U32 R60, R166, 0x10000, RZ ;  /* 0x00010000a63c7824 */ /* 0x000fe200078e00ff */
[----:B------:R-:W-:Y:S01]  /*9400*/  LOP3.LUT R58, R47, 0xffff0000, RZ, 0xc0, !PT ;  /* 0xffff00002f3a7812 */ /* 0x000fe200078ec0ff */
[C---:B------:R-:W-:Y:S01]  /*9410*/  FMUL.FTZ R59, R51.reuse, R169 ;  /* 0x000000a9333b7220 */ /* 0x040fe20000410000 */
[----:B------:R-:W-:Y:S01]  /*9420*/  LOP3.LUT R48, R48, 0xffff0000, RZ, 0xc0, !PT ;  /* 0xffff000030307812 */ /* 0x000fe200078ec0ff */
[-C--:B------:R-:W-:Y:S01]  /*9430*/  FMUL.FTZ R51, R51, R165.reuse ;  /* 0x000000a533337220 */ /* 0x080fe20000410000 */
[----:B------:R-:W-:Y:S01]  /*9440*/  LOP3.LUT R171, R171, 0xffff0000, RZ, 0xc0, !PT ;  /* 0xffff0000abab7812 */ /* 0x000fe200078ec0ff */
[C---:B------:R-:W-:Y:S01]  /*9450*/  FMUL.FTZ R64, R49.reuse, R62 ;  /* 0x0000003e31407220 */ /* 0x040fe20000410000 */
[----:B------:R-:W-:Y:S01]  /*9460*/  LOP3.LUT R166, R166, 0xffff0000, RZ, 0xc0, !PT ;  /* 0xffff0000a6a67812 */ /* 0x000fe200078ec0ff */
[-C--:B------:R-:W-:Y:S01]  /*9470*/  FMUL.FTZ R49, R49, R60.reuse ;  /* 0x0000003c31317220 */ /* 0x080fe20000410000 */
[----:B------:R-:W-:Y:S01]  /*9480*/  LOP3.LUT R45, R44, 0xffff0000, RZ, 0xc0, !PT ;  /* 0xffff00002c2d7812 */ /* 0x000fe200078ec0ff */
[C---:B------:R-:W-:Y:S01]  /*9490*/  FFMA.FTZ R165, R58.reuse, R165, -R59 ;  /* 0x000000a53aa57223 */ /* 0x040fe2000001083b */
[----:B------:R-:W-:Y:S01]  /*94a0*/  FFMA.FTZ R76, R58, R169, R51 ;  /* 0x000000a93a4c7223 */ /* 0x000fe20000010033 */
[----:B------:R-:W-:Y:S01]  /*94b0*/  FFMA.FTZ R64, R57, R60, -R64 ;  /* 0x0000003c39407223 */ /* 0x000fe20000010840 */
[----:B------:R-:W-:-:S02]  /*94c0*/  IMAD.U32 R47, R50, 0x10000, RZ ;  /* 0x00010000322f7824 */ /* 0x000fc400078e00ff */
[C---:B------:R-:W-:Y:S01]  /*94d0*/  FMUL.FTZ R58, R48.reuse, R171 ;  /* 0x000000ab303a7220 */ /* 0x040fe20000410000 */
[----:B------:R-:W-:Y:S01]  /*94e0*/  FFMA.FTZ R62, R57, R62, R49 ;  /* 0x0000003e393e7223 */ /* 0x000fe20000010031 */
[-C--:B------:R-:W-:Y:S01]  /*94f0*/  FMUL.FTZ R60, R48, R166.reuse ;  /* 0x000000a6303c7220 */ /* 0x080fe20000410000 */
[----:B------:R-:W-:Y:S01]  /*9500*/  LOP3.LUT R50, R50, 0xffff0000, RZ, 0xc0, !PT ;  /* 0xffff000032327812 */ /* 0x000fe200078ec0ff */
[C---:B------:R-:W-:Y:S01]  /*9510*/  IMAD.U32 R51, R168.reuse, 0x10000, RZ ;  /* 0x00010000a8337824 */ /* 0x040fe200078e00ff */
[----:B------:R-:W-:Y:S01]  /*9520*/  LOP3.LUT R57, R168, 0xffff0000, RZ, 0xc0, !PT ;  /* 0xffff0000a8397812 */ /* 0x000fe200078ec0ff */
[C---:B------:R-:W-:Y:S01]  /*9530*/  IMAD.U32 R48, R164.reuse, 0x10000, RZ ;  /* 0x00010000a4307824 */ /* 0x040fe200078e00ff */
[----:B------:R-:W-:Y:S01]  /*9540*/  LOP3.LUT R49, R164, 0xffff0000, RZ, 0xc0, !PT ;  /* 0xffff0000a4317812 */ /* 0x000fe200078ec0ff */
[C---:B------:R-:W-:Y:S02]  /*9550*/  IMAD.U32 R44, R46.reuse, 0x10000, RZ ;  /* 0x000100002e2c7824 */ /* 0x040fe400078e00ff */
[----:B------:R-:W-:Y:S01]  /*9560*/  FFMA.FTZ R59, R45, R166, -R58 ;  /* 0x000000a62d3b7223 */ /* 0x000fe2000001083a */
[----:B------:R-:W-:Y:S01]  /*9570*/  LOP3.LUT R46, R46, 0xffff0000, RZ, 0xc0, !PT ;  /* 0xffff00002e2e7812 */ /* 0x000fe200078ec0ff */
[C---:B------:R-:W-:Y:S01]  /*9580*/  FMUL.FTZ R61, R47.reuse, R51 ;  /* 0x000000332f3d7220 */ /* 0x040fe20000410000 */
[-C--:B------:R-:W-:Y:S01]  /*9590*/  FMUL.FTZ R58, R47, R48.reuse ;  /* 0x000000302f3a7220 */ /* 0x080fe20000410000 */
[C---:B------:R-:W-:Y:S01]  /*95a0*/  FMUL.FTZ R47, R50.reuse, R57 ;  /* 0x00000039322f7220 */ /* 0x040fe20000410000 */
[----:B------:R-:W-:Y:S01]  /*95b0*/  FMUL.FTZ R50, R50, R49 ;  /* 0x0000003132327220 */ /* 0x000fe20000410000 */
[C---:B------:R-:W-:Y:S01]  /*95c0*/  FFMA.FTZ R61, R44.reuse, R48, -R61 ;  /* 0x000000302c3d7223 */ /* 0x040fe2000001083d */
[----:B------:R-:W-:Y:S01]  /*95d0*/  FFMA.FTZ R58, R44, R51, R58 ;  /* 0x000000332c3a7223 */ /* 0x000fe2000001003a */
        /* <DEDUP_REMOVED lines=8> */
[----:B------:R-:W-:Y:S01]  /*9660*/  IMAD.MOV.U32 R44, RZ, RZ, R64 ;  /* 0x000000ffff2c7224 */ /* 0x000fe200078e0040 */
[----:B------:R-:W-:Y:S02]  /*9670*/  F2FP.BF16.F32.PACK_AB R47, R165, R66 ;  /* 0x00000042a52f723e */ /* 0x000fe400000010ff */
[----:B------:R-:W-:Y:S02]  /*9680*/  F2FP.BF16.F32.PACK_AB R49, R63, R74 ;  /* 0x0000004a3f31723e */ /* 0x000fe400000010ff */
[----:B------:R-:W-:-:S02]  /*9690*/  F2FP.BF16.F32.PACK_AB R51, R76, R67 ;  /* 0x000000434c33723e */ /* 0x000fc400000010ff */
[----:B------:R-:W-:-:S07]  /*96a0*/  F2FP.BF16.F32.PACK_AB R50, R57, R58 ;  /* 0x0000003a3932723e */ /* 0x000fce00000010ff */
.L_x_540:
[----:B------:R-:W-:Y:S05]  /*96b0*/  BSYNC B2 ;  /* 0x0000000000027941 */ /* 0x000fea0003800000 */
.L_x_539:
[----:B--2---:R2:W-:Y:S04]  /*96c0*/  STG.E.128 desc[UR36][R52.64], R44 ;  /* 0x0000002c34007986 */ /* 0x0045e8000c101d24 */
[----:B---3--:R2:W-:Y:S02]  /*96d0*/  @!P0 STG.E.128 desc[UR36][R54.64], R48 ;  /* 0x0000003036008986 */ /* 0x0085e4000c101d24 */
.L_x_538:
[----:B------:R-:W-:Y:S05]  /*96e0*/  BSYNC B1 ;  /* 0x0000000000017941 */ /* 0x000fea0003800000 */
.L_x_537:
[----:B------:R-:W-:-:S13]  /*96f0*/  ISETP.NE.AND P0, PT, R9, RZ, PT ;  /* 0x000000ff0900720c */ /* 0x000fda0003f05270 */
[----:B------:R-:W-:Y:S05]  /*9700*/  @!P0 BRA `(.L_x_491) ;  /* 0x0000000800d08947 */ /* 0x000fea0003800000 */
[----:B------:R-:W-:Y:S01]  /*9710*/  ISETP.NE.AND P4, PT, R103, RZ, PT ;  /* 0x000000ff6700720c */ /* 0x000fe20003f85270 */
[----:B------:R-:W-:Y:S03]  /*9720*/  BSSY B1, `(.L_x_541) ;  /* 0x0000073000017945 */ /* 0x000fe60003800000 */
[----:B------:R-:W-:Y:S02]  /*9730*/  SEL R153, R119, R153, !P4 ;  /* 0x0000009977997207 */ /* 0x000fe40006000000 */
[----:B--234-:R-:W-:Y:S02]  /*9740*/  IADD3 R53, P0, P4, R104, R132, R15 ;  /* 0x0000008468357210 */ /* 0x01cfe40007c1e00f */
[----:B------:R-:W-:Y:S02]  /*9750*/  SHF.R.S32.HI R44, RZ, 0x1f, R153 ;  /* 0x0000001fff2c7819 */ /* 0x000fe40000011499 */
[----:B------:R-:W-:-:S02]  /*9760*/  IADD3.X R58, R101, R56, R11, P0, P4 ;  /* 0x00000038653a7210 */ /* 0x000fc400007e840b */
[----:B------:R-:W-:Y:S02]  /*9770*/  LEA.HI R153, R44, R153, RZ, 0x4 ;  /* 0x000000992c997211 */ /* 0x000fe400078f20ff */
[----:B------:R-:W-:Y:S02]  /*9780*/  ISETP.GE.AND P4, PT, R185, R122, PT ;  /* 0x0000007ab900720c */ /* 0x000fe40003f86270 */
[----:B------:R-:W-:Y:S02]  /*9790*/  LEA.HI.SX32 R153, R153, R20, 0x1c ;  /* 0x0000001499997211 */ /* 0x000fe400078fe2ff */
[----:B------:R-:W-:Y:S02]  /*97a0*/  LEA R52, P0, R53, R120, 0x1 ;  /* 0x0000007835347211 */ /* 0x000fe400078008ff */
[----:B------:R-:W-:Y:S02]  /*97b0*/  SHF.R.S32.HI R44, RZ, 0x1f, R153 ;  /* 0x0000001fff2c7819 */ /* 0x000fe40000011499 */
[----:B------:R-:W-:-:S02]  /*97c0*/  SHF.L.U32 R54, R153, 0x3, RZ ;  /* 0x0000000399367819 */ /* 0x000fc400000006ff */
[----:B------:R-:W-:Y:S02]  /*97d0*/  LEA.HI R44, R44, R153, RZ, 0x3 ;  /* 0x000000992c2c7211 */ /* 0x000fe400078f18ff */
[----:B------:R-:W-:Y:S02]  /*97e0*/  LOP3.LUT R45, R187, 0x38, R54, 0xf8, !PT ;  /* 0x00000038bb2d7812 */ /* 0x000fe400078ef836 */
[----:B------:R-:W-:Y:S01]  /*97f0*/  LEA.HI.X R53, R53, R121, R58, 0x1, P0 ;  /* 0x0000007935357211 */ /* 0x000fe200000f0c3a */
[----:B------:R-:W-:Y:S01]  /*9800*/  IMAD.SHL.U32 R46, R44, 0x400, RZ ;  /* 0x000004002c2e7824 */ /* 0x000fe200078e00ff */
[----:B------:R-:W-:Y:S01]  /*9810*/  LOP3.LUT R44, R45, R218, RZ, 0x3c, !PT ;  /* 0x000000da2d2c7212 */ /* 0x000fe200078e3cff */
[----:B------:R-:W-:-:S03]  /*9820*/  IMAD R45, R18, 0x6000, R135 ;  /* 0x00006000122d7824 */ /* 0x000fc600078e0287 */
[----:B------:R-:W-:Y:S01]  /*9830*/  LOP3.LUT R46, R46, 0x7fffe000, RZ, 0xc0, !PT ;  /* 0x7fffe0002e2e7812 */ /* 0x000fe200078ec0ff */
[----:B------:R-:W-:-:S03]  /*9840*/  IMAD R45, R45, 0x2, R2 ;  /* 0x000000022d2d7824 */ /* 0x000fc600078e0202 */
[----:B------:R-:W-:-:S05]  /*9850*/  IADD3 R47, R44, R46, R193 ;  /* 0x0000002e2c2f7210 */ /* 0x000fca0007ffe0c1 */
[----:B------:R-:W-:-:S04]  /*9860*/  IMAD R47, R18, 0x6000, R47 ;  /* 0x00006000122f7824 */ /* 0x000fc800078e022f */
[----:B------:R-:W-:Y:S02]  /*9870*/  IMAD R48, R47, 0x2, R2 ;  /* 0x000000022f307824 */ /* 0x000fe400078e0202 */
[----:B------:R-:W2:Y:S04]  /*9880*/  LDS.128 R44, [R45+0x1c400] ;  /* 0x01c400002d2c7984 */ /* 0x000ea80000000c00 */
[----:B------:R-:W3:Y:S01]  /*9890*/  LDS.128 R48, [R48+0x1c400] ;  /* 0x01c4000030307984 */ /* 0x000ee20000000c00 */
[----:B------:R-:W-:Y:S05]  /*98a0*/  @P4 BRA `(.L_x_542) ;  /* 0x0000000400684947 */ /* 0x000fea0003800000 */
[--C-:B------:R-:W-:Y:S01]  /*98b0*/  SHF.R.U64 R73, R68, 0x10, R69.reuse ;  /* 0x0000001044497819 */ /* 0x100fe20000001245 */
[----:B---3--:R-:W-:Y:S01]  /*98c0*/  IMAD.U32 R60, R49, 0x10000, RZ ;  /* 0x00010000313c7824 */ /* 0x008fe200078e00ff */
[----:B------:R-:W-:Y:S01]  /*98d0*/  SHF.R.U32.HI R68, RZ, 0x10, R69 ;  /* 0x00000010ff447819 */ /* 0x000fe20000011645 */
[----:B--2---:R-:W-:Y:S01]  /*98e0*/  IMAD.U32 R55, R45, 0x10000, RZ ;  /* 0x000100002d377824 */ /* 0x004fe200078e00ff */
[--C-:B------:R-:W-:Y:S01]  /*98f0*/  SHF.R.U64 R69, R80, 0x10, R81.reuse ;  /* 0x0000001050457819 */ /* 0x100fe20000001251 */
[----:B------:R-:W-:Y:S01]  /*9900*/  IMAD.U32 R62, R51, 0x10000, RZ ;  /* 0x00010000333e7824 */ /* 0x000fe200078e00ff */
[----:B------:R-:W-:Y:S01]  /*9910*/  SHF.R.U32.HI R80, RZ, 0x10, R81 ;  /* 0x00000010ff507819 */ /* 0x000fe20000011651 */
[----:B------:R-:W-:Y:S01]  /*9920*/  IMAD.U32 R58, R48, 0x10000, RZ ;  /* 0x00010000303a7824 */ /* 0x000fe200078e00ff */
[----:B------:R-:W-:Y:S02]  /*9930*/  SHF.R.U64 R65, R70, 0x10, R71 ;  /* 0x0000001046417819 */ /* 0x000fe40000001247 */
[----:B------:R-:W-:-:S02]  /*9940*/  PRMT R163, R163, 0x5410, R80 ;  /* 0x00005410a3a37816 */ /* 0x000fc40000000050 */
[----:B------:R-:W-:Y:S02]  /*9950*/  PRMT R159, R159, 0x5410, R68 ;  /* 0x000054109f9f7816 */ /* 0x000fe40000000044 */
[----:B------:R-:W-:Y:S02]  /*9960*/  SHF.R.U64 R67, R82, 0x10, R83 ;  /* 0x0000001052437819 */ /* 0x000fe40000001253 */
[----:B------:R-:W-:Y:S01]  /*9970*/  PRMT R156, R156, 0x5410, R65 ;  /* 0x000054109c9c7816 */ /* 0x000fe20000000041 */
[----:B------:R-:W-:Y:S01]  /*9980*/  IMAD.U32 R65, R163, 0x10000, RZ ;  /* 0x00010000a3417824 */ /* 0x000fe200078e00ff */
[----:B------:R-:W-:Y:S01]  /*9990*/  SHF.R.U32.HI R70, RZ, 0x10, R71 ;  /* 0x00000010ff467819 */ /* 0x000fe20000011647 */
[----:B------:R-:W-:Y:S01]  /*99a0*/  IMAD.U32 R64, R159, 0x10000, RZ ;  /* 0x000100009f407824 */ /* 0x000fe200078e00ff */
[----:B------:R-:W-:Y:S01]  /*99b0*/  SHF.R.U32.HI R82, RZ, 0x10, R83 ;  /* 0x00000010ff527819 */ /* 0x000fe20000011653 */
[----:B------:R-:W-:Y:S01]  /*99c0*/  FMUL.FTZ R68, R60, R65 ;  /* 0x000000413c447220 */ /* 0x000fe20000410000 */
[----:B------:R-:W-:-:S02]  /*99d0*/  LOP3.LUT R61, R49, 0xffff0000, RZ, 0xc0, !PT ;  /* 0xffff0000313d7812 */ /* 0x000fc400078ec0ff */
[----:B------:R-:W-:Y:S01]  /*99e0*/  PRMT R157, R157, 0x5410, R70 ;  /* 0x000054109d9d7816 */ /* 0x000fe20000000046 */
[-C--:B------:R-:W-:Y:S01]  /*99f0*/  FMUL.FTZ R70, R60, R64.reuse ;  /* 0x000000403c467220 */ /* 0x080fe20000410000 */
[----:B------:R-:W-:Y:S01]  /*9a00*/  PRMT R161, R161, 0x5410, R82 ;  /* 0x00005410a1a17816 */ /* 0x000fe20000000052 */
[----:B------:R-:W-:Y:S01]  /*9a10*/  FFMA.FTZ R68, R55, R64, -R68 ;  /* 0x0000004037447223 */ /* 0x000fe20000010844 */
[----:B------:R-:W-:Y:S01]  /*9a20*/  LOP3.LUT R66, R163, 0xffff0000, RZ, 0xc0, !PT ;  /* 0xffff0000a3427812 */ /* 0x000fe200078ec0ff */
[----:B------:R-:W-:Y:S01]  /*9a30*/  FFMA.FTZ R70, R55, R65, R70 ;  /* 0x0000004137467223 */ /* 0x000fe20000010046 */
[----:B------:R-:W-:Y:S01]  /*9a40*/  LOP3.LUT R60, R159, 0xffff0000, RZ, 0xc0, !PT ;  /* 0xffff00009f3c7812 */ /* 0x000fe200078ec0ff */
[----:B------:R-:W-:Y:S01]  /*9a50*/  IMAD.U32 R55, R157, 0x10000, RZ ;  /* 0x000100009d377824 */ /* 0x000fe200078e00ff */
[----:B------:R-:W-:Y:S01]  /*9a60*/  LOP3.LUT R57, R45, 0xffff0000, RZ, 0xc0, !PT ;  /* 0xffff00002d397812 */ /* 0x000fe200078ec0ff */
[----:B------:R-:W-:Y:S01]  /*9a70*/  FMUL.FTZ R64, R61, R66 ;  /* 0x000000423d407220 */ /* 0x000fe20000410000 */
[----:B------:R-:W-:Y:S01]  /*9a80*/  PRMT R160, R160, 0x5410, R67 ;  /* 0x00005410a0a07816 */ /* 0x000fe20000000043 */
[----:B------:R-:W-:Y:S01]  /*9a90*/  IMAD.U32 R67, R161, 0x10000, RZ ;  /* 0x00010000a1437824 */ /* 0x000fe200078e00ff */
[----:B------:R-:W-:Y:S01]  /*9aa0*/  LOP3.LUT R59, R48, 0xffff0000, RZ, 0xc0, !PT ;  /* 0xffff0000303b7812 */ /* 0x000fe200078ec0ff */
[----:B------:R-:W-:Y:S01]  /*9ab0*/  FMUL.FTZ R72, R61, R60 ;  /* 0x0000003c3d487220 */ /* 0x000fe20000410000 */
[----:B------:R-:W-:Y:S01]  /*9ac0*/  PRMT R162, R162, 0x5410, R69 ;  /* 0x00005410a2a27816 */ /* 0x000fe20000000045 */
[----:B------:R-:W-:-:S02]  /*9ad0*/  IMAD.U32 R48, R47, 0x10000, RZ ;  /* 0x000100002f307824 */ /* 0x000fc400078e00ff */
[----:B------:R-:W-:Y:S01]  /*9ae0*/  FFMA.FTZ R61, R57, R60, -R64 ;  /* 0x0000003c393d7223 */ /* 0x000fe20000010840 */
[C---:B------:R-:W-:Y:S01]  /*9af0*/  FMUL.FTZ R69, R62.reuse, R67 ;  /* 0x000000433e457220 */ /* 0x040fe20000410000 */
[----:B------:R-:W-:Y:S01]  /*9b00*/  LOP3.LUT R63, R51, 0xffff0000, RZ, 0xc0, !PT ;  /* 0xffff0000333f7812 */ /* 0x000fe200078ec0ff */
[-C--:B------:R-:W-:Y:S01]  /*9b10*/  FMUL.FTZ R62, R62, R55.reuse ;  /* 0x000000373e3e7220 */ /* 0x080fe20000410000 */
[----:B------:R-:W-:Y:S01]  /*9b20*/  LOP3.LUT R64, R161, 0xffff0000, RZ, 0xc0, !PT ;  /* 0xffff0000a1407812 */ /* 0x000fe200078ec0ff */
[----:B------:R-:W-:Y:S01]  /*9b30*/  FFMA.FTZ R69, R48, R55, -R69 ;  /* 0x0000003730457223 */ /* 0x000fe20000010845 */
[----:B------:R-:W-:Y:S01]  /*9b40*/  LOP3.LUT R60, R157, 0xffff0000, RZ, 0xc0, !PT ;  /* 0xffff00009d3c7812 */ /* 0x000fe200078ec0ff */
[----:B------:R-:W-:Y:S01]  /*9b50*/  FFMA.FTZ R65, R57, R66, R72 ;  /* 0x0000004239417223 */ /* 0x000fe20000010048 */
[----:B------:R-:W-:Y:S01]  /*9b60*/  PRMT R158, R158, 0x5410, R73 ;  /* 0x000054109e9e7816 */ /* 0x000fe20000000049 */
[----:B------:R-:W-:Y:S01]  /*9b70*/  FFMA.FTZ R67, R48, R67, R62 ;  /* 0x0000004330437223 */ /* 0x000fe2000001003e */
[----:B------:R-:W-:Y:S01]  /*9b80*/  LOP3.LUT R49, R47, 0xffff0000, RZ, 0xc0, !PT ;  /* 0xffff00002f317812 */ /* 0x000fe200078ec0ff */
[----:B------:R-:W-:-:S02]  /*9b90*/  IMAD.U32 R55, R162, 0x10000, RZ ;  /* 0x00010000a2377824 */ /* 0x000fc400078e00ff */
[C---:B------:R-:W-:Y:S01]  /*9ba0*/  FMUL.FTZ R62, R63.reuse, R64 ;  /* 0x000000403f3e7220 */ /* 0x040fe20000410000 */
[-C--:B------:R-:W-:Y:S01]  /*9bb0*/  FMUL.FTZ R72, R63, R60.reuse ;  /* 0x0000003c3f487220 */ /* 0x080fe20000410000 */
[----:B------:R-:W-:Y:S01]  /*9bc0*/  LOP3.LUT R162, R162, 0xffff0000, RZ, 0xc0, !PT ;  /* 0xffff0000a2a27812 */ /* 0x000fe200078ec0ff */
[----:B------:R-:W-:Y:S02]  /*9bd0*/  IMAD.U32 R48, R158, 0x10000, RZ ;  /* 0x000100009e307824 */ /* 0x000fe400078e00ff */
[C---:B------:R-:W-:Y:S01]  /*9be0*/  FFMA.FTZ R66, R49.reuse, R60, -R62 ;  /* 0x0000003c31427223 */ /* 0x040fe2000001083e */
[C---:B------:R-:W-:Y:S01]  /*9bf0*/  IMAD.U32 R45, R44.reuse, 0x10000, RZ ;  /* 0x000100002c2d7824 */ /* 0x040fe200078e00ff */
[----:B------:R-:W-:Y:S01]  /*9c00*/  LOP3.LUT R44, R44, 0xffff0000, RZ, 0xc0, !PT ;  /* 0xffff00002c2c7812 */ /* 0x000fe200078ec0ff */
[----:B------:R-:W-:Y:S01]  /*9c10*/  FFMA.FTZ R72, R49, R64, R72 ;  /* 0x0000004031487223 */ /* 0x000fe20000010048 */
[----:B------:R-:W-:Y:S01]  /*9c20*/  LOP3.LUT R158, R158, 0xffff0000, RZ, 0xc0, !PT ;  /* 0xffff00009e9e7812 */ /* 0x000fe200078ec0ff */
[CC--:B------:R-:W-:Y:S01]  /*9c30*/  FMUL.FTZ R60, R58.reuse, R55.reuse ;  /* 0x000000373a3c7220 */ /* 0x0c0fe20000410000 */
[----:B------:R-:W-:Y:S01]  /*9c40*/  FMUL.FTZ R49, R59, R162 ;  /* 0x000000a23b317220 */ /* 0x000fe20000410000 */
[----:B------:R-:W-:Y:S01]  /*9c50*/  FMUL.FTZ R58, R58, R48 ;  /* 0x000000303a3a7220 */ /* 0x000fe20000410000 */
[C---:B------:R-:W-:Y:S01]  /*9c60*/  IMAD.U32 R51, R50.reuse, 0x10000, RZ ;  /* 0x0001000032337824 */ /* 0x040fe200078e00ff */
[----:B------:R-:W-:Y:S01]  /*9c70*/  LOP3.LUT R50, R50, 0xffff0000, RZ, 0xc0, !PT ;  /* 0xffff000032327812 */ /* 0x000fe200078ec0ff */
[----:B------:R-:W-:Y:S01]  /*9c80*/  FFMA.FTZ R57, R44, R158, -R49 ;  /* 0x0000009e2c397223 */ /* 0x000fe20000010831 */
[C---:B------:R-:W-:Y:S01]  /*9c90*/  FFMA.FTZ R60, R45.reuse, R48, -R60 ;  /* 0x000000302d3c7223 */ /* 0x040fe2000001083c */
[----:B------:R-:W-:Y:S01]  /*9ca0*/  FFMA.FTZ R55, R45, R55, R58 ;  /* 0x000000372d377223 */ /* 0x000fe2000001003a */
[----:B------:R-:W-:Y:S01]  /*9cb0*/  FMUL.FTZ R59, R59, R158 ;  /* 0x0000009e3b3b7220 */ /* 0x000fe20000410000 */
[C---:B------:R-:W-:Y:S01]  /*9cc0*/  LOP3.LUT R49, R160.reuse, 0xffff0000, RZ, 0xc0, !PT ;  /* 0xffff0000a0317812 */ /* 0x040fe200078ec0ff */
[----:B------:R-:W-:Y:S01]  /*9cd0*/  IMAD.U32 R58, R160, 0x10000, RZ ;  /* 0x00010000a03a7824 */ /* 0x000fe200078e00ff */
[----:B------:R-:W-:Y:S01]  /*9ce0*/  SHF.L.U32 R48, R156, 0x10, RZ ;  /* 0x000000109c307819 */ /* 0x000fe200000006ff */
[----:B------:R-:W-:Y:S01]  /*9cf0*/  IMAD.U32 R47, R46, 0x10000, RZ ;  /* 0x000100002e2f7824 */ /* 0x000fe200078e00ff */
[----:B------:R-:W-:Y:S01]  /*9d00*/  LOP3.LUT R45, R156, 0xffff0000, RZ, 0xc0, !PT ;  /* 0xffff00009c2d7812 */ /* 0x000fe200078ec0ff */
[----:B------:R-:W-:Y:S01]  /*9d10*/  FFMA.FTZ R44, R44, R162, R59 ;  /* 0x000000a22c2c7223 */ /* 0x000fe2000001003b */
[----:B------:R-:W-:Y:S01]  /*9d20*/  LOP3.LUT R46, R46, 0xffff0000, RZ, 0xc0, !PT ;  /* 0xffff00002e2e7812 */ /* 0x000fe200078ec0ff */
[C---:B------:R-:W-:Y:S01]  /*9d30*/  FMUL.FTZ R62, R51.reuse, R58 ;  /* 0x0000003a333e7220 */ /* 0x040fe20000410000 */
        /* <DEDUP_REMOVED lines=17> */
.L_x_542:
[----:B------:R-:W-:Y:S05]  /*9e50*/  BSYNC B1 ;  /* 0x0000000000017941 */ /* 0x000fea0003800000 */
.L_x_541:
[----:B--2---:R2:W-:Y:S01]  /*9e60*/  STG.E.128 desc[UR36][R52.64], R44 ;  /* 0x0000002c34007986 */ /* 0x0045e2000c101d24 */
[----:B------:R-:W-:-:S13]  /*9e70*/  ISETP.GE.AND P0, PT, R54, R151, PT ;  /* 0x000000973600720c */ /* 0x000fda0003f06270 */
[----:B------:R-:W-:Y:S05]  /*9e80*/  @P0 BRA `(.L_x_491) ;  /* 0x0000000000f00947 */ /* 0x000fea0003800000 */
[--C-:B------:R-:W-:Y:S02]  /*9e90*/  IADD3 R132, P0, P4, R104, R132, R54.reuse ;  /* 0x0000008468847210 */ /* 0x100fe40007c1e036 */
[----:B------:R-:W-:-:S04]  /*9ea0*/  SHF.R.S32.HI R54, RZ, 0x1f, R54 ;  /* 0x0000001fff367819 */ /* 0x000fc80000011436 */
[----:B------:R-:W-:Y:S02]  /*9eb0*/  IADD3.X R56, R101, R56, R54, P0, P4 ;  /* 0x0000003865387210 */ /* 0x000fe400007e8436 */
[----:B------:R-:W-:-:S04]  /*9ec0*/  LEA R120, P0, R132, R120, 0x1 ;  /* 0x0000007884787211 */ /* 0x000fc800078008ff */
[----:B------:R-:W-:-:S05]  /*9ed0*/  LEA.HI.X R121, R132, R121, R56, 0x1, P0 ;  /* 0x0000007984797211 */ /* 0x000fca00000f0c38 */
[----:B---3--:R3:W-:Y:S01]  /*9ee0*/  STG.E.128 desc[UR36][R120.64], R48 ;  /* 0x0000003078007986 */ /* 0x0087e2000c101d24 */
[----:B------:R-:W-:Y:S05]  /*9ef0*/  BRA `(.L_x_491) ;  /* 0x0000000000d47947 */ /* 0x000fea0003800000 */
.L_x_458:
[----:B------:R-:W-:-:S13]  /*9f00*/  ISETP.NE.AND P1, PT, R188, 0x3, PT ;  /* 0x00000003bc00780c */ /* 0x000fda0003f25270 */
[----:B------:R-:W-:Y:S05]  /*9f10*/  @!P1 BRA `(.L_x_543) ;  /* 0x0000000000049947 */ /* 0x000fea0003800000 */
[----:B------:R-:W-:Y:S01]  /*9f20*/  BPT.TRAP 0x1 ;  /* 0x000000040000795c */ /* 0x000fe20000300000 */
.L_x_543:
[----:B------:R-:W-:Y:S01]  /*9f30*/  IMAD R3, R18, 0x8, R2 ;  /* 0x0000000812037824 */ /* 0x000fe200078e0202 */
[----:B------:R-:W-:Y:S01]  /*9f40*/  SHF.L.U32 R0, R186, 0x1f, RZ ;  /* 0x0000001fba007819 */ /* 0x000fe200000006ff */
[----:B------:R-:W-:Y:S01]  /*9f50*/  IMAD R4, R26, -0x80, R27 ;  /* 0xffffff801a047824 */ /* 0x000fe200078e021b */
[----:B------:R-:W-:Y:S02]  /*9f60*/  BSSY B1, `(.L_x_544) ;  /* 0x0000005000017945 */ /* 0x000fe40003800000 */
[----:B------:R-:W0:Y:S02]  /*9f70*/  SYNCS.PHASECHK.TRANS64.TRYWAIT P4, [R3+URZ+0x34890], R0 ;  /* 0x03489000030075a7 */ /* 0x000e24000808017f */
[----:B------:R-:W-:-:S04]  /*9f80*/  VIMNMX R4, R4, 0x80, PT ;  /* 0x0000008004047848 */ /* 0x000fc80003fe0100 */
[----:B------:R-:W-:Y:S01]  /*9f90*/  ISETP.GE.AND P0, PT, R19, R4, PT ;  /* 0x000000041300720c */ /* 0x000fe20003f06270 */
[----:B0-----:R-:W-:-:S12]  /*9fa0*/  @!P4 BRA `(.L_x_545) ;  /* 0x0000014c00bcc947 */ /* 0x001fd80003800000 */
.L_x_764:
[----:B------:R-:W-:Y:S05]  /*9fb0*/  BSYNC B1 ;  /* 0x0000000000017941 */ /* 0x000fea0003800000 */
.L_x_544:
[----:B------:R-:W-:Y:S04]  /*9fc0*/  BSSY B1, `(.L_x_546) ;  /* 0x0000014000017945 */ /* 0x000fe80003800000 */
[----:B------:R-:W-:Y:S05]  /*9fd0*/  @P0 BRA `(.L_x_547) ;  /* 0x0000000000480947 */ /* 0x000fea0003800000 */
[----:B------:R-:W-:Y:S02]  /*9fe0*/  ISETP.NE.AND P4, PT, R14, RZ, PT ;  /* 0x000000ff0e00720c */ /* 0x000fe40003f85270 */
[----:B------:R-:W-:-:S11]  /*9ff0*/  ISETP.NE.AND P0, PT, R10, RZ, PT ;  /* 0x000000ff0a00720c */ /* 0x000fd60003f05270 */
[----:B------:R-:W1:Y:S04]  /*a000*/  @P4 LDS.128 R44, [R55] ;  /* 0x00000000372c4984 */ /* 0x000e680000000c00 */
[----:B------:R-:W2:Y:S04]  /*a010*/  @P0 LDS.128 R48, [R54] ;  /* 0x0000000036300984 */ /* 0x000ea80000000c00 */
[----:B-1----:R-:W-:Y:S01]  /*a020*/  @P4 STG.E.128 desc[UR36][R56.64], R44 ;  /* 0x0000002c38004986 */ /* 0x002fe2000c101d24 */
[----:B------:R-:W-:-:S03]  /*a030*/  ISETP.NE.AND P4, PT, R9, RZ, PT ;  /* 0x000000ff0900720c */ /* 0x000fc60003f85270 */
[----:B--2---:R-:W-:Y:S01]  /*a040*/  @P0 STG.E.128 desc[UR36][R56.64+0x40], R48 ;  /* 0x0000403038000986 */ /* 0x004fe2000c101d24 */
[----:B------:R-:W-:-:S09]  /*a050*/  ISETP.NE.AND P0, PT, R8, RZ, PT ;  /* 0x000000ff0800720c */ /* 0x000fd20003f05270 */
[----:B------:R-:W1:Y:S04]  /*a060*/  @P4 LDS.128 R44, [R55+0x4000] ;  /* 0x00400000372c4984 */ /* 0x000e680000000c00 */
[----:B------:R-:W2:Y:S04]  /*a070*/  @P0 LDS.128 R48, [R54+0x4000] ;  /* 0x0040000036300984 */ /* 0x000ea80000000c00 */
[----:B-1----:R-:W-:Y:S01]  /*a080*/  @P4 STG.E.128 desc[UR36][R56.64+0x80], R44 ;  /* 0x0000802c38004986 */ /* 0x002fe2000c101d24 */
[----:B------:R-:W-:-:S03]  /*a090*/  ISETP.NE.AND P4, PT, R6, RZ, PT ;  /* 0x000000ff0600720c */ /* 0x000fc60003f85270 */
[----:B--2---:R-:W-:Y:S01]  /*a0a0*/  @P0 STG.E.128 desc[UR36][R56.64+0xc0], R48 ;  /* 0x0000c03038000986 */ /* 0x004fe2000c101d24 */
[----:B------:R-:W-:-:S09]  /*a0b0*/  ISETP.NE.AND P0, PT, R7, RZ, PT ;  /* 0x000000ff0700720c */ /* 0x000fd20003f05270 */
[----:B------:R-:W1:Y:S04]  /*a0c0*/  @P4 LDS.128 R48, [R54+0x8000] ;  /* 0x0080000036304984 */ /* 0x000e680000000c00 */
[----:B------:R-:W2:Y:S04]  /*a0d0*/  @P0 LDS.128 R44, [R55+0x8000] ;  /* 0x00800000372c0984 */ /* 0x000ea80000000c00 */
[----:B-1----:R1:W-:Y:S04]  /*a0e0*/  @P4 STG.E.128 desc[UR36][R56.64+0x140], R48 ;  /* 0x0001403038004986 */ /* 0x0023e8000c101d24 */
[----:B--2---:R1:W-:Y:S02]  /*a0f0*/  @P0 STG.E.128 desc[UR36][R56.64+0x100], R44 ;  /* 0x0001002c38000986 */ /* 0x0043e4000c101d24 */
.L_x_547:
[----:B------:R-:W-:Y:S05]  /*a100*/  BSYNC B1 ;  /* 0x0000000000017941 */ /* 0x000fea0003800000 */
.L_x_546:
[----:B------:R-:W-:-:S13]  /*a110*/  ISETP.GE.AND P0, PT, R202, R4, PT ;  /* 0x00000004ca00720c */ /* 0x000fda0003f06270 */
[----:B------:R-:W-:Y:S05]  /*a120*/  @P0 BRA `(.L_x_491) ;  /* 0x0000000000480947 */ /* 0x000fea0003800000 */
[----:B------:R-:W-:Y:S02]  /*a130*/  ISETP.NE.AND P4, PT, R14, RZ, PT ;  /* 0x000000ff0e00720c */ /* 0x000fe40003f85270 */
[----:B------:R-:W-:-:S11]  /*a140*/  ISETP.NE.AND P0, PT, R9, RZ, PT ;  /* 0x000000ff0900720c */ /* 0x000fd60003f05270 */
[----:B-1----:R-:W1:Y:S04]  /*a150*/  @P4 LDS.128 R44, [R55+0x2000] ;  /* 0x00200000372c4984 */ /* 0x002e680000000c00 */
[----:B------:R-:W2:Y:S04]  /*a160*/  @P0 LDS.128 R48, [R55+0x6000] ;  /* 0x0060000037300984 */ /* 0x000ea80000000c00 */
        /* <DEDUP_REMOVED lines=14> */
.L_x_491:
[----:B------:R-:W-:Y:S05]  /*a250*/  BSYNC B0 ;  /* 0x0000000000007941 */ /* 0x000fea0003800000 */
.L_x_457:
[----:B-1234-:R-:W1:Y:S01]  /*a260*/  S2R R44, SR_TID.X ;  /* 0x00000000002c7919 */ /* 0x01ee620000002100 */
[----:B------:R-:W-:Y:S01]  /*a270*/  @!PT LDS RZ, [RZ] ;  /* 0x00000000fffff984 */ /* 0x000fe20000000800 */
[----:B------:R-:W-:Y:S01]  /*a280*/  @!PT LDS RZ, [RZ] ;  /* 0x00000000fffff984 */ /* 0x000fe20000000800 */
[----:B------:R-:W-:Y:S01]  /*a290*/  @!PT LDS RZ, [RZ] ;  /* 0x00000000fffff984 */ /* 0x000fe20000000800 */
[----:B------:R-:W-:Y:S01]  /*a2a0*/  @!PT LDS RZ, [RZ] ;  /* 0x00000000fffff984 */ /* 0x000fe20000000800 */
[----:B------:R2:W-:Y:S06]  /*a2b0*/  MEMBAR.ALL.CTA ;  /* 0x0000000000007992 */ /* 0x0005ec0000008000 */
[----:B--2---:R-:W2:Y:S01]  /*a2c0*/  FENCE.VIEW.ASYNC.S ;  /* 0x00000000000073c6 */ /* 0x004ea20000000000 */
[----:B------:R-:W-:Y:S05]  /*a2d0*/  WARPSYNC.ALL ;  /* 0x0000000000007948 */ /* 0x000fea0003800000 */
[----:B------:R-:W-:Y:S01]  /*a2e0*/  BSSY B0, `(.L_x_548) ;  /* 0x0000009000007945 */ /* 0x000fe20003800000 */
[----:B-1----:R-:W-:Y:S01]  /*a2f0*/  LOP3.LUT R44, R44, 0x7f, RZ, 0xc0, !PT ;  /* 0x0000007f2c2c7812 */ /* 0x002fe200078ec0ff */
[----:B--2---:R1:W-:Y:S03]  /*a300*/  BAR.SYNC.DEFER_BLOCKING R155, 0x80 ;  /* 0x0002009b0000751d */ /* 0x0043e60000010000 */
[----:B------:R-:W-:-:S13]  /*a310*/  ISETP.NE.AND P0, PT, R44, RZ, PT ;  /* 0x000000ff2c00720c */ /* 0x000fda0003f05270 */
[----:B------:R-:W-:-:S05]  /*a320*/  @!P0 VIADD R44, R3, 0x348a0 ;  /* 0x000348a0032c8836 */ /* 0x000fca0000000000 */
[----:B------:R-:W-:-:S04]  /*a330*/  @!P0 PRMT R44, RZ, 0x654, R44 ;  /* 0x00000654ff2c8816 */ /* 0x000fc8000000002c */
[----:B------:R1:W-:Y:S01]  /*a340*/  @!P0 SYNCS.ARRIVE.TRANS64.RED.A1T0 RZ, [R44+URZ], RZ ;  /* 0x000000ff2cff89a7 */ /* 0x0003e2000810043f */
[----:B------:R-:W-:Y:S05]  /*a350*/  @!P1 BRA `(.L_x_549) ;  /* 0x0000000000049947 */ /* 0x000fea0003800000 */
[----:B------:R-:W-:Y:S01]  /*a360*/  BPT.TRAP 0x1 ;  /* 0x000000040000795c */ /* 0x000fe20000300000 */
.L_x_549:
[----:B------:R-:W-:Y:S05]  /*a370*/  BSYNC B0 ;  /* 0x0000000000007941 */ /* 0x000fea0003800000 */
.L_x_548:
[----:B------:R-:W2:Y:S01]  /*a380*/  SYNCS.PHASECHK.TRANS64.TRYWAIT P4, [R3+URZ+0x348b0], R0 ;  /* 0x0348b000030075a7 */ /* 0x000ea2000808017f */
[----:B------:R-:W-:Y:S01]  /*a390*/  IMAD R45, R18, 0x4000, R35 ;  /* 0x00004000122d7824 */ /* 0x000fe200078e0223 */
[----:B------:R-:W-:Y:S01]  /*a3a0*/  ULDC.64 UR60, c[0x0][0x318] ;  /* 0x0000c600003c7ab9 */ /* 0x000fe20000000a00 */
[----:B------:R-:W-:Y:S01]  /*a3b0*/  ULDC.64 UR38, c[0x0][0x308] ;  /* 0x0000c20000267ab9 */ /* 0x000fe20000000a00 */
[----:B------:R-:W-:Y:S01]  /*a3c0*/  BSSY B0, `(.L_x_550) ;  /* 0x0000004000007945 */ /* 0x000fe20003800000 */
[----:B------:R-:W-:Y:S01]  /*a3d0*/  ISETP.GE.AND P1, PT, R19, R4, PT ;  /* 0x000000041300720c */ /* 0x000fe20003f26270 */
[----:B------:R-:W-:Y:S02]  /*a3e0*/  IMAD.IADD R47, R124, 0x1, R45 ;  /* 0x000000017c2f7824 */ /* 0x000fe400078e022d */
[----:B--2---:R-:W-:Y:S10]  /*a3f0*/  @!P4 BRA `(.L_x_551) ;  /* 0x0000014800bcc947 */ /* 0x004ff40003800000 */
.L_x_765:
[----:B------:R-:W-:Y:S05]  /*a400*/  BSYNC B0 ;  /* 0x0000000000007941 */ /* 0x000fea0003800000 */
.L_x_550:
[----:B------:R-:W-:Y:S01]  /*a410*/  BSSY B0, `(.L_x_552) ;  /* 0x000001a000007945 */ /* 0x000fe20003800000 */
[----:B0-2---:R-:W-:Y:S02]  /*a420*/  IMAD R0, R45, 0x2, R24 ;  /* 0x000000022d007824 */ /* 0x005fe400078e0218 */
[----:B------:R-:W-:-:S04]  /*a430*/  IMAD.WIDE R52, R26, 0x80, R116 ;  /* 0x000000801a347825 */ /* 0x000fc800078e0274 */
[----:B------:R-:W-:Y:S01]  /*a440*/  IMAD R56, R47, 0x2, R24 ;  /* 0x000000022f387824 */ /* 0x000fe200078e0218 */
[----:B------:R-:W-:Y:S06]  /*a450*/  @P1 BRA `(.L_x_553) ;  /* 0x0000000000541947 */ /* 0x000fec0003800000 */
[----:B------:R-:W-:Y:S01]  /*a460*/  IMAD R47, R53, UR60, RZ ;  /* 0x0000003c352f7c24 */ /* 0x000fe2000f8e02ff */
[----:B------:R-:W-:Y:S01]  /*a470*/  ULDC UR4, c[0x0][0x310] ;  /* 0x0000c40000047ab9 */ /* 0x000fe20000000800 */
[----:B-1----:R-:W-:Y:S01]  /*a480*/  IMAD.MOV.U32 R44, RZ, RZ, R106 ;  /* 0x000000ffff2c7224 */ /* 0x002fe200078e006a */
[----:B------:R-:W-:Y:S01]  /*a490*/  ISETP.GE.AND P4, PT, R22, UR4, PT ;  /* 0x0000000416007c0c */ /* 0x000fe2000bf86270 */
[----:B------:R-:W-:Y:S02]  /*a4a0*/  IMAD.MOV.U32 R45, RZ, RZ, R5 ;  /* 0x000000ffff2d7224 */ /* 0x000fe400078e0005 */
[C---:B------:R-:W-:Y:S02]  /*a4b0*/  IMAD R47, R52.reuse, UR61, R47 ;  /* 0x0000003d342f7c24 */ /* 0x040fe4000f8e022f */
[----:B------:R-:W-:-:S04]  /*a4c0*/  IMAD.WIDE.U32 R44, R52, UR60, R44 ;  /* 0x0000003c342c7c25 */ /* 0x000fc8000f8e002c */
[----:B------:R-:W-:Y:S01]  /*a4d0*/  IMAD.IADD R45, R45, 0x1, R47 ;  /* 0x000000012d2d7824 */ /* 0x000fe200078e022f */
[----:B------:R-:W-:-:S04]  /*a4e0*/  LEA R54, P1, R44, UR38, 0x1 ;  /* 0x000000262c367c11 */ /* 0x000fc8000f8208ff */
[----:B------:R-:W-:Y:S02]  /*a4f0*/  LEA.HI.X R55, R44, UR39, R45, 0x1, P1 ;  /* 0x000000272c377c11 */ /* 0x000fe400088f0c2d */
[----:B------:R-:W-:Y:S01]  /*a500*/  ISETP.GE.AND P1, PT, R184, UR4, PT ;  /* 0x00000004b8007c0c */ /* 0x000fe2000bf26270 */
[----:B------:R-:W0:-:S12]  /*a510*/  @!P4 LDS.128 R44, [R0] ;  /* 0x00000000002cc984 */ /* 0x000e180000000c00 */
[----:B------:R-:W1:Y:S04]  /*a520*/  @!P1 LDS.128 R48, [R56] ;  /* 0x0000000038309984 */ /* 0x000e680000000c00 */
[----:B0-----:R-:W-:Y:S01]  /*a530*/  @!P4 STG.E.128 desc[UR36][R54.64], R44 ;  /* 0x0000002c3600c986 */ /* 0x001fe2000c101d24 */
[----:B------:R-:W-:-:S03]  /*a540*/  ISETP.GE.AND P4, PT, R185, UR4, PT ;  /* 0x00000004b9007c0c */ /* 0x000fc6000bf86270 */
[----:B-1----:R-:W-:Y:S01]  /*a550*/  @!P1 STG.E.128 desc[UR36][R54.64+0x40], R48 ;  /* 0x0000403036009986 */ /* 0x002fe2000c101d24 */
[----:B------:R-:W-:-:S09]  /*a560*/  ISETP.GE.AND P1, PT, R102, UR4, PT ;  /* 0x0000000466007c0c */ /* 0x000fd2000bf26270 */
[----:B------:R-:W0:Y:S04]  /*a570*/  @!P4 LDS.128 R44, [R0+0x4000] ;  /* 0x00400000002cc984 */ /* 0x000e280000000c00 */
[----:B------:R-:W1:Y:S04]  /*a580*/  @!P1 LDS.128 R48, [R56+0x4000] ;  /* 0x0040000038309984 */ /* 0x000e680000000c00 */
[----:B0-----:R0:W-:Y:S04]  /*a590*/  @!P4 STG.E.128 desc[UR36][R54.64+0x80], R44 ;  /* 0x0000802c3600c986 */ /* 0x0011e8000c101d24 */
[----:B-1----:R0:W-:Y:S02]  /*a5a0*/  @!P1 STG.E.128 desc[UR36][R54.64+0xc0], R48 ;  /* 0x0000c03036009986 */ /* 0x0021e4000c101d24 */
.L_x_553:
[----:B------:R-:W-:Y:S05]  /*a5b0*/  BSYNC B0 ;  /* 0x0000000000007941 */ /* 0x000fea0003800000 */
.L_x_552:
[----:B------:R-:W-:Y:S01]  /*a5c0*/  ISETP.GE.AND P1, PT, R202, R4, PT ;  /* 0x00000004ca00720c */ /* 0x000fe20003f26270 */
[----:B------:R-:W-:-:S12]  /*a5d0*/  BSSY B0, `(.L_x_554) ;  /* 0x0000018000007945 */ /* 0x000fd80003800000 */
[----:B------:R-:W-:Y:S05]  /*a5e0*/  @P1 BRA `(.L_x_555) ;  /* 0x0000000000581947 */ /* 0x000fea0003800000 */
[----:B0-----:R-:W-:Y:S01]  /*a5f0*/  IADD3 R47, P1, R52, 0x40, RZ ;  /* 0x00000040342f7810 */ /* 0x001fe20007f3e0ff */
[----:B------:R-:W-:Y:S01]  /*a600*/  IMAD.MOV.U32 R4, RZ, RZ, R106 ;  /* 0x000000ffff047224 */ /* 0x000fe200078e006a */
[----:B------:R-:W-:Y:S02]  /*a610*/  ULDC UR4, c[0x0][0x310] ;  /* 0x0000c40000047ab9 */ /* 0x000fe40000000800 */
[----:B------:R-:W-:Y:S01]  /*a620*/  ISETP.GE.AND P4, PT, R22, UR4, PT ;  /* 0x0000000416007c0c */ /* 0x000fe2000bf86270 */
[----:B------:R-:W-:Y:S02]  /*a630*/  IMAD.X R52, RZ, RZ, R53, P1 ;  /* 0x000000ffff347224 */ /* 0x000fe400008e0635 */
[----:B-1----:R-:W-:-:S04]  /*a640*/  IMAD.WIDE.U32 R44, R47, UR60, R4 ;  /* 0x0000003c2f2c7c25 */ /* 0x002fc8000f8e0004 */
[----:B------:R-:W-:-:S04]  /*a650*/  IMAD R52, R52, UR60, RZ ;  /* 0x0000003c34347c24 */ /* 0x000fc8000f8e02ff */
[----:B------:R-:W-:Y:S01]  /*a660*/  IMAD R47, R47, UR61, R52 ;  /* 0x0000003d2f2f7c24 */ /* 0x000fe2000f8e0234 */
[----:B------:R-:W-:-:S03]  /*a670*/  LEA R52, P1, R44, UR38, 0x1 ;  /* 0x000000262c347c11 */ /* 0x000fc6000f8208ff */
[----:B------:R-:W-:-:S05]  /*a680*/  IMAD.IADD R45, R45, 0x1, R47 ;  /* 0x000000012d2d7824 */ /* 0x000fca00078e022f */
[----:B------:R-:W-:Y:S02]  /*a690*/  LEA.HI.X R53, R44, UR39, R45, 0x1, P1 ;  /* 0x000000272c357c11 */ /* 0x000fe400088f0c2d */
[----:B------:R-:W-:Y:S01]  /*a6a0*/  ISETP.GE.AND P1, PT, R185, UR4, PT ;  /* 0x00000004b9007c0c */ /* 0x000fe2000bf26270 */
[----:B------:R-:W0:-:S12]  /*a6b0*/  @!P4 LDS.128 R44, [R0+0x2000] ;  /* 0x00200000002cc984 */ /* 0x000e180000000c00 */
[----:B------:R-:W1:Y:S04]  /*a6c0*/  @!P1 LDS.128 R48, [R0+0x6000] ;  /* 0x0060000000309984 */ /* 0x000e680000000c00 */
        /* <DEDUP_REMOVED lines=8> */
.L_x_555:
[----:B------:R-:W-:Y:S05]  /*a750*/  BSYNC B0 ;  /* 0x0000000000007941 */ /* 0x000fea0003800000 */
.L_x_554:
[----:B------:R-:W-:Y:S01]  /*a760*/  @!PT LDS RZ, [RZ] ;  /* 0x00000000fffff984 */ /* 0x000fe20000000800 */
[----:B------:R-:W-:Y:S01]  /*a770*/  @!PT LDS RZ, [RZ] ;  /* 0x00000000fffff984 */ /* 0x000fe20000000800 */
[----:B------:R-:W-:Y:S01]  /*a780*/  @!PT LDS RZ, [RZ] ;  /* 0x00000000fffff984 */ /* 0x000fe20000000800 */
[----:B------:R-:W-:Y:S01]  /*a790*/  @!PT LDS RZ, [RZ] ;  /* 0x00000000fffff984 */ /* 0x000fe20000000800 */
[----:B------:R3:W-:Y:S06]  /*a7a0*/  MEMBAR.ALL.CTA ;  /* 0x0000000000007992 */ /* 0x0007ec0000008000 */
[----:B---3--:R-:W3:Y:S02]  /*a7b0*/  FENCE.VIEW.ASYNC.S ;  /* 0x00000000000073c6 */ /* 0x008ee40000000000 */
[----:B---3--:R3:W-:Y:S01]  /*a7c0*/  BAR.SYNC.DEFER_BLOCKING R155, 0x80 ;  /* 0x0002009b0000751d */ /* 0x0087e20000010000 */
[----:B------:R-:W-:Y:S01]  /*a7d0*/  ISETP.NE.AND P4, PT, R118, RZ, PT ;  /* 0x000000ff7600720c */ /* 0x000fe20003f85270 */
[----:B------:R-:W-:-:S02]  /*a7e0*/  @!P0 VIADD R3, R3, 0x348c0 ;  /* 0x000348c003038836 */ /* 0x000fc40000000000 */
[----:B------:R-:W-:-:S03]  /*a7f0*/  VIADD R18, R18, 0x1 ;  /* 0x0000000112127836 */ /* 0x000fc60000000000 */
[----:B------:R-:W-:Y:S02]  /*a800*/  @!P0 PRMT R3, RZ, 0x654, R3 ;  /* 0x00000654ff038816 */ /* 0x000fe40000000003 */
[----:B------:R-:W-:-:S04]  /*a810*/  ISETP.NE.AND P1, PT, R18, 0x2, PT ;  /* 0x000000021200780c */ /* 0x000fc80003f25270 */
[----:B------:R-:W-:Y:S01]  /*a820*/  SEL R18, R18, RZ, P1 ;  /* 0x000000ff12127207 */ /* 0x000fe20000800000 */
[----:B------:R4:W-:Y:S01]  /*a830*/  @!P0 SYNCS.ARRIVE.TRANS64.RED.A1T0 RZ, [R3+URZ], RZ ;  /* 0x000000ff03ff89a7 */ /* 0x0009e2000810043f */
[----:B------:R-:W-:Y:S02]  /*a840*/  PLOP3.LUT P0, PT, PT, PT, PT, 0x8, 0x0 ;  /* 0x000000000000781c */ /* 0x000fe40003f0e170 */
[----:B----4-:R-:W-:-:S04]  /*a850*/  SEL R3, RZ, 0x1, P1 ;  /* 0x00000001ff037807 */ /* 0x010fc80000800000 */
[----:B------:R-:W-:Y:S01]  /*a860*/  LOP3.LUT R186, R186, R3, RZ, 0x3c, !PT ;  /* 0x00000003baba7212 */ /* 0x000fe200078e3cff */
[----:B---3--:R-:W-:Y:S06]  /*a870*/  @P4 BRA `(.L_x_556) ;  /* 0xffffff7c00644947 */ /* 0x008fec000383ffff */
.L_x_452:
[----:B------:R-:W-:Y:S01]  /*a880*/  BSSY B0, `(.L_x_557) ;  /* 0x000002c000007945 */ /* 0x000fe20003800000 */
[----:B------:R-:W-:Y:S01]  /*a890*/  ISETP.GE.AND P2, PT, R152, 0x1, PT ;  /* 0x000000019800780c */ /* 0x000fe20003f46270 */
[----:B------:R-:W-:Y:S01]  /*a8a0*/  IMAD.MOV.U32 R3, RZ, RZ, RZ ;  /* 0x000000ffff037224 */ /* 0x000fe200078e00ff */
[----:B------:R-:W-:Y:S01]  /*a8b0*/  PLOP3.LUT P1, PT, PT, PT, PT, 0x80, 0x0 ;  /* 0x000000000000781c */ /* 0x000fe20003f2f070 */
[----:B------:R-:W-:Y:S01]  /*a8c0*/  IMAD.MOV.U32 R0, RZ, RZ, RZ ;  /* 0x000000ffff007224 */ /* 0x000fe200078e00ff */
[----:B------:R-:W-:Y:S02]  /*a8d0*/  CS2R R86, SRZ ;  /* 0x0000000000567805 */ /* 0x000fe4000001ff00 */
[----:B------:R-:W-:Y:S02]  /*a8e0*/  CS2R R84, SRZ ;  /* 0x0000000000547805 */ /* 0x000fe4000001ff00 */
[----:B------:R-:W-:Y:S02]  /*a8f0*/  CS2R R82, SRZ ;  /* 0x0000000000527805 */ /* 0x000fe4000001ff00 */
[----:B------:R-:W-:-:S02]  /*a900*/  CS2R R80, SRZ ;  /* 0x0000000000507805 */ /* 0x000fc4000001ff00 */
[----:B------:R-:W-:Y:S01]  /*a910*/  MOV R35, RZ ;  /* 0x000000ff00237202 */ /* 0x000fe20000000f00 */
[----:B------:R-:W-:Y:S01]  /*a920*/  IMAD.MOV.U32 R78, RZ, RZ, RZ ;  /* 0x000000ffff4e7224 */ /* 0x000fe200078e00ff */
[----:B------:R-:W-:Y:S02]  /*a930*/  CS2R R76, SRZ ;  /* 0x00000000004c7805 */ /* 0x000fe4000001ff00 */
[----:B------:R-:W-:Y:S01]  /*a940*/  CS2R R74, SRZ ;  /* 0x00000000004a7805 */ /* 0x000fe2000001ff00 */
[----:B------:R-:W-:Y:S01]  /*a950*/  IMAD.MOV.U32 R73, RZ, RZ, RZ ;  /* 0x000000ffff497224 */ /* 0x000fe200078e00ff */
[----:B------:R-:W-:Y:S02]  /*a960*/  CS2R R32, SRZ ;  /* 0x0000000000207805 */ /* 0x000fe4000001ff00 */
[----:B------:R-:W-:Y:S01]  /*a970*/  CS2R R30, SRZ ;  /* 0x00000000001e7805 */ /* 0x000fe2000001ff00 */
[----:B------:R-:W-:Y:S01]  /*a980*/  IMAD.MOV.U32 R70, RZ, RZ, RZ ;  /* 0x000000ffff467224 */ /* 0x000fe200078e00ff */
[----:B------:R-:W-:-:S02]  /*a990*/  CS2R R68, SRZ ;  /* 0x0000000000447805 */ /* 0x000fc4000001ff00 */
[----:B------:R-:W-:Y:S02]  /*a9a0*/  CS2R R66, SRZ ;  /* 0x0000000000427805 */ /* 0x000fe4000001ff00 */
[----:B------:R-:W-:Y:S02]  /*a9b0*/  CS2R R64, SRZ ;  /* 0x0000000000407805 */ /* 0x000fe4000001ff00 */
[----:B------:R-:W-:Y:S02]  /*a9c0*/  CS2R R62, SRZ ;  /* 0x00000000003e7805 */ /* 0x000fe4000001ff00 */
[----:B------:R-:W-:Y:S02]  /*a9d0*/  CS2R R60, SRZ ;  /* 0x00000000003c7805 */ /* 0x000fe4000001ff00 */
[----:B------:R-:W-:Y:S02]  /*a9e0*/  CS2R R58, SRZ ;  /* 0x00000000003a7805 */ /* 0x000fe4000001ff00 */
[----:B------:R-:W-:-:S02]  /*a9f0*/  CS2R R56, SRZ ;  /* 0x0000000000387805 */ /* 0x000fc4000001ff00 */
[----:B0-----:R-:W-:Y:S02]  /*aa00*/  CS2R R54, SRZ ;  /* 0x0000000000367805 */ /* 0x001fe4000001ff00 */
[----:B--2---:R-:W-:Y:S02]  /*aa10*/  CS2R R52, SRZ ;  /* 0x0000000000347805 */ /* 0x004fe4000001ff00 */
[----:B------:R-:W-:Y:S02]  /*aa20*/  CS2R R50, SRZ ;  /* 0x0000000000327805 */ /* 0x000fe4000001ff00 */
[----:B------:R-:W-:Y:S02]  /*aa30*/  CS2R R48, SRZ ;  /* 0x0000000000307805 */ /* 0x000fe4000001ff00 */
[----:B------:R-:W-:Y:S02]  /*aa40*/  CS2R R46, SRZ ;  /* 0x00000000002e7805 */ /* 0x000fe4000001ff00 */
[----:B-1----:R-:W-:-:S02]  /*aa50*/  CS2R R44, SRZ ;  /* 0x00000000002c7805 */ /* 0x002fc4000001ff00 */
[----:B------:R-:W-:Y:S02]  /*aa60*/  CS2R R42, SRZ ;  /* 0x00000000002a7805 */ /* 0x000fe4000001ff00 */
[----:B------:R-:W-:Y:S02]  /*aa70*/  CS2R R40, SRZ ;  /* 0x0000000000287805 */ /* 0x000fe4000001ff00 */
[----:B------:R-:W-:Y:S02]  /*aa80*/  CS2R R38, SRZ ;  /* 0x0000000000267805 */ /* 0x000fe4000001ff00 */
[----:B------:R-:W-:Y:S01]  /*aa90*/  CS2R R36, SRZ ;  /* 0x0000000000247805 */ /* 0x000fe2000001ff00 */
[----:B------:R-:W-:Y:S01]  /*aaa0*/  IMAD.MOV.U32 R91, RZ, RZ, RZ ;  /* 0x000000ffff5b7224 */ /* 0x000fe200078e00ff */
[----:B------:R-:W-:Y:S01]  /*aab0*/  CS2R R10, SRZ ;  /* 0x00000000000a7805 */ /* 0x000fe2000001ff00 */
[----:B------:R-:W-:Y:S02]  /*aac0*/  IMAD.MOV.U32 R88, RZ, RZ, RZ ;  /* 0x000000ffff587224 */ /* 0x000fe400078e00ff */
[----:B------:R-:W-:-:S02]  /*aad0*/  IMAD.MOV.U32 R26, RZ, RZ, RZ ;  /* 0x000000ffff1a7224 */ /* 0x000fc400078e00ff */
[----:B------:R-:W-:Y:S02]  /*aae0*/  IMAD.MOV.U32 R93, RZ, RZ, RZ ;  /* 0x000000ffff5d7224 */ /* 0x000fe400078e00ff */
[----:B------:R-:W-:Y:S02]  /*aaf0*/  IMAD.MOV.U32 R28, RZ, RZ, RZ ;  /* 0x000000ffff1c7224 */ /* 0x000fe400078e00ff */
[----:B------:R-:W-:Y:S01]  /*ab00*/  IMAD.MOV.U32 R95, RZ, RZ, RZ ;  /* 0x000000ffff5f7224 */ /* 0x000fe200078e00ff */
[----:B------:R-:W-:Y:S06]  /*ab10*/  @P0 BRA `(.L_x_558) ;  /* 0x0000000000080947 */ /* 0x000fec0003800000 */
[----:B------:R-:W0:Y:S02]  /*ab20*/  FENCE.VIEW.ASYNC.G ;  /* 0x00000000000073c6 */ /* 0x000e240000000100 */
[----:B0-----:R-:W-:Y:S06]  /*ab30*/  BAR.ARV 0xc, 0x120 ;  /* 0x0304800000007b1d */ /* 0x001fec0000002000 */
.L_x_558:
[----:B------:R-:W-:Y:S05]  /*ab40*/  BSYNC B0 ;  /* 0x0000000000007941 */ /* 0x000fea0003800000 */
.L_x_557:
[----:B------:R-:W-:Y:S02]  /*ab50*/  IMAD.MOV.U32 R89, RZ, RZ, RZ ;  /* 0x000000ffff597224 */ /* 0x000fe400078e00ff */
[----:B------:R-:W-:Y:S01]  /*ab60*/  IMAD.MOV.U32 R24, RZ, RZ, RZ ;  /* 0x000000ffff187224 */ /* 0x000fe200078e00ff */
[----:B------:R-:W-:Y:S06]  /*ab70*/  @!P2 BRA `(.L_x_559) ;  /* 0x000000c80024a947 */ /* 0x000fec0003800000 */
[----:B------:R-:W0:Y:S01]  /*ab80*/  SHFL.IDX PT, R0, R219, RZ, 0x1f ;  /* 0x00001fffdb007589 */ /* 0x000e2200000e0000 */
[----:B------:R-:W-:-:S04]  /*ab90*/  LOP3.LUT P0, RZ, R208, 0x3ff, RZ, 0xc0, !PT ;  /* 0x000003ffd0ff7812 */ /* 0x000fc8000780c0ff */
[----:B------:R-:W-:Y:S02]  /*aba0*/  P2R R24, PR, RZ, 0x1 ;  /* 0x00000001ff187803 */ /* 0x000fe40000000000 */
[----:B0-----:R-:W-:-:S04]  /*abb0*/  LEA.HI R3, R0, R0, RZ, 0x1 ;  /* 0x0000000000037211 */ /* 0x001fc800078f08ff */
[----:B------:R-:W-:-:S05]  /*abc0*/  LOP3.LUT R3, R3, 0x1e, RZ, 0xc0, !PT ;  /* 0x0000001e03037812 */ /* 0x000fca00078ec0ff */
[----:B------:R-:W-:-:S04]  /*abd0*/  IMAD.IADD R3, R0, 0x1, -R3 ;  /* 0x0000000100037824 */ /* 0x000fc800078e0a03 */
[----:B------:R-:W-:-:S05]  /*abe0*/  IMAD R3, R3, 0x2000, R208 ;  /* 0x0000200003037824 */ /* 0x000fca00078e02d0 */
[----:B------:R-:W-:-:S04]  /*abf0*/  SHF.R.U32.HI R3, RZ, 0x4, R3 ;  /* 0x00000004ff037819 */ /* 0x000fc80000011603 */
[----:B------:R-:W-:Y:S01]  /*ac00*/  LOP3.LUT R40, R3, 0x3fff, RZ, 0xc0, !PT ;  /* 0x00003fff03287812 */ /* 0x000fe200078ec0ff */
[----:B------:R-:W-:Y:S06]  /*ac10*/  @!P0 BRA `(.L_x_560) ;  /* 0x0000000000408947 */ /* 0x000fec0003800000 */
[----:B------:R-:W-:Y:S01]  /*ac20*/  MOV R0, 0x0 ;  /* 0x0000000000007802 */ /* 0x000fe20000000f00 */
[----:B------:R-:W-:Y:S01]  /*ac30*/  ULDC.64 UR4, c[0x4][0xb8] ;  /* 0x01002e0000047ab9 */ /* 0x000fe20000000a00 */
[----:B------:R-:W-:Y:S01]  /*ac40*/  ULDC.64 UR6, c[0x4][0xc0] ;  /* 0x0100300000067ab9 */ /* 0x000fe20000000a00 */
[----:B------:R-:W-:Y:S01]  /*ac50*/  IMAD.U32 R4, RZ, RZ, UR4 ;  /* 0x00000004ff047e24 */ /* 0x000fe2000f8e00ff */
[----:B------:R0:W1:Y:S01]  /*ac60*/  LDC.64 R14, c[0x4][R0] ;  /* 0x01000000000e7b82 */ /* 0x0000620000000a00 */
[----:B------:R-:W-:Y:S01]  /*ac70*/  IMAD.U32 R5, RZ, RZ, UR5 ;  /* 0x00000005ff057e24 */ /* 0x000fe2000f8e00ff */
[----:B------:R-:W-:Y:S01]  /*ac80*/  ULDC.64 UR4, c[0x4][0x28] ;  /* 0x01000a0000047ab9 */ /* 0x000fe20000000a00 */
[----:B------:R-:W-:Y:S01]  /*ac90*/  IMAD.U32 R6, RZ, RZ, UR6 ;  /* 0x00000006ff067e24 */ /* 0x000fe2000f8e00ff */
[----:B------:R-:W-:Y:S01]  /*aca0*/  MOV R11, UR5 ;  /* 0x00000005000b7c02 */ /* 0x000fe20008000f00 */
[----:B------:R-:W-:Y:S02]  /*acb0*/  IMAD.U32 R7, RZ, RZ, UR7 ;  /* 0x00000007ff077e24 */ /* 0x000fe4000f8e00ff */
[----:B------:R-:W-:-:S02]  /*acc0*/  IMAD.U32 R10, RZ, RZ, UR4 ;  /* 0x00000004ff0a7e24 */ /* 0x000fc4000f8e00ff */
[----:B------:R-:W-:Y:S02]  /*acd0*/  IMAD.MOV.U32 R8, RZ, RZ, 0x70 ;  /* 0x00000070ff087424 */ /* 0x000fe400078e00ff */
[----:B------:R-:W-:Y:S02]  /*ace0*/  IMAD.MOV.U32 R12, RZ, RZ, 0x1 ;  /* 0x00000001ff0c7424 */ /* 0x000fe400078e00ff */
[----:B0-----:R-:W-:-:S07]  /*acf0*/  IMAD.MOV.U32 R13, RZ, RZ, RZ ;  /* 0x000000ffff0d7224 */ /* 0x001fce00078e00ff */
[----:B------:R-:W-:-:S07]  /*ad00*/  LEPC R20, `(.L_x_560) ;  /* 0x000000001014794e */ /* 0x000fce0000000000 */
[----:B-1---5:R-:W-:Y:S05]  /*ad10*/  CALL.ABS.NOINC R14 ;  /* 0x000000000e007343 */ /* 0x022fea0003c00000 */
.L_x_560:
[----:B------:R-:W-:Y:S02]  /*ad20*/  ULDC UR4, c[0x0][0x3d4] ;  /* 0x0000f50000047ab9 */ /* 0x000fe40000000800 */
[----:B------:R-:W-:-:S13]  /*ad30*/  ISETP.LT.AND P0, PT, RZ, UR4, PT ;  /* 0x00000004ff007c0c */ /* 0x000fda000bf01270 */
[----:B------:R-:W-:Y:S05]  /*ad40*/  @P0 BRA `(.L_x_561) ;  /* 0x00000000003c0947 */ /* 0x000fea0003800000 */
[----:B------:R-:W-:-:S04]  /*ad50*/  LEA.HI R0, R203, R203, RZ, 0x1 ;  /* 0x000000cbcb007211 */ /* 0x000fc800078f08ff */
[----:B------:R-:W-:-:S05]  /*ad60*/  LOP3.LUT R0, R0, 0xfffffffe, RZ, 0xc0, !PT ;  /* 0xfffffffe00007812 */ /* 0x000fca00078ec0ff */
[----:B------:R-:W-:-:S05]  /*ad70*/  IMAD.IADD R0, R203, 0x1, -R0 ;  /* 0x00000001cb007824 */ /* 0x000fca00078e0a00 */
[----:B------:R-:W-:-:S04]  /*ad80*/  SHF.L.U32 R3, R0, 0x1f, RZ ;  /* 0x0000001f00037819 */ /* 0x000fc800000006ff */
[----:B------:R0:W1:Y:S03]  /*ad90*/  SYNCS.PHASECHK.TRANS64.TRYWAIT P0, [R2+URZ+0x34800], R3 ;  /* 0x03480003020075a7 */ /* 0x000066000800017f */
[----:B-1----:R-:W-:Y:S05]  /*ada0*/  @!P0 NANOSLEEP.SYNCS 0x989680 ;  /* 0x009896800000895d */ /* 0x002fea0003900000 */
[----:B------:R-:W1:Y:S01]  /*adb0*/  @!P0 SYNCS.PHASECHK.TRANS64 P0, [R2+URZ+0x34800], R3 ;  /* 0x03480003020085a7 */ /* 0x000e62000800007f */
[----:B------:R-:W-:Y:S04]  /*adc0*/  BSSY B0, `(.L_x_562) ;  /* 0x0000006000007945 */ /* 0x000fe80003800000 */
[----:B-1----:R-:W-:Y:S05]  /*add0*/  @P0 BRA `(.L_x_563) ;  /* 0x0000000000100947 */ /* 0x002fea0003800000 */
.L_x_564:
[----:B-1----:R1:W2:Y:S02]  /*ade0*/  SYNCS.PHASECHK.TRANS64.TRYWAIT P0, [R2+URZ+0x34800], R3 ;  /* 0x03480003020075a7 */ /* 0x0022a4000800017f */
[----:B--2---:R-:W-:Y:S05]  /*adf0*/  @!P0 NANOSLEEP.SYNCS 0x989680 ;  /* 0x009896800000895d */ /* 0x004fea0003900000 */
[----:B------:R-:W2:Y:S02]  /*ae00*/  @!P0 SYNCS.PHASECHK.TRANS64 P0, [R2+URZ+0x34800], R3 ;  /* 0x03480003020085a7 */ /* 0x000ea4000800007f */
[----:B--2---:R-:W-:Y:S05]  /*ae10*/  @!P0 BRA `(.L_x_564) ;  /* 0xfffffffc00f08947 */ /* 0x004fea000383ffff */
.L_x_563:
[----:B------:R-:W-:Y:S05]  /*ae20*/  BSYNC B0 ;  /* 0x0000000000007941 */ /* 0x000fea0003800000 */
.L_x_562:
[----:B------:R-:W-:Y:S05]  /*ae30*/  BRA `(.L_x_565) ;  /* 0x00000058002c7947 */ /* 0x000fea0003800000 */
.L_x_561:
[----:B-----5:R-:W-:Y:S01]  /*ae40*/  SHF.R.S32.HI R0, RZ, 0x1f, R147 ;  /* 0x0000001fff007819 */ /* 0x020fe20000011493 */
[----:B------:R-:W-:Y:S01]  /*ae50*/  ULDC.64 UR4, c[0x0][0x3d8] ;  /* 0x0000f60000047ab9 */ /* 0x000fe20000000a00 */
[----:B------:R-:W-:Y:S01]  /*ae60*/  ULDC.64 UR6, c[0x0][0x3e8] ;  /* 0x0000fa0000067ab9 */ /* 0x000fe20000000a00 */
[----:B------:R-:W-:Y:S01]  /*ae70*/  IMAD.WIDE.U32 R38, R147, UR4, RZ ;  /* 0x0000000493267c25 */ /* 0x000fe2000f8e00ff */
[----:B------:R-:W-:Y:S02]  /*ae80*/  SHF.R.S32.HI R8, RZ, 0x1f, R16 ;  /* 0x0000001fff087819 */ /* 0x000fe40000011410 */
[----:B------:R-:W-:Y:S01]  /*ae90*/  ISETP.NE.AND P5, PT, R24, RZ, PT ;  /* 0x000000ff1800720c */ /* 0x000fe20003fa5270 */
[----:B------:R-:W-:Y:S01]  /*aea0*/  IMAD R4, R0, UR4, RZ ;  /* 0x0000000400047c24 */ /* 0x000fe2000f8e02ff */
[----:B------:R-:W-:-:S03]  /*aeb0*/  SHF.R.S32.HI R10, RZ, 0x1f, R22 ;  /* 0x0000001fff0a7819 */ /* 0x000fc60000011416 */
[----:B------:R-:W-:Y:S01]  /*aec0*/  IMAD R9, R147, UR5, R4 ;  /* 0x0000000593097c24 */ /* 0x000fe2000f8e0204 */
[----:B------:R-:W-:Y:S01]  /*aed0*/  ULDC.64 UR4, c[0x0][0x3c8] ;  /* 0x0000f20000047ab9 */ /* 0x000fe20000000a00 */
[----:B------:R-:W-:Y:S01]  /*aee0*/  IMAD R4, R0, UR6, RZ ;  /* 0x0000000600047c24 */ /* 0x000fe2000f8e02ff */
[-C--:B------:R-:W-:Y:S01]  /*aef0*/  IADD3 R0, P0, R16, R38.reuse, RZ ;  /* 0x0000002610007210 */ /* 0x080fe20007f1e0ff */
[----:B------:R-:W-:Y:S01]  /*af00*/  IMAD.IADD R9, R9, 0x1, R39 ;  /* 0x0000000109097824 */ /* 0x000fe200078e0227 */
[----:B------:R-:W-:Y:S01]  /*af10*/  LEA R36, P1, R38, UR4, 0x1 ;  /* 0x0000000426247c11 */ /* 0x000fe2000f8208ff */
[C---:B------:R-:W-:Y:S01]  /*af20*/  IMAD R39, R147.reuse, UR7, R4 ;  /* 0x0000000793277c24 */ /* 0x040fe2000f8e0204 */
[----:B------:R-:W-:Y:S01]  /*af30*/  LEA R34, P2, R0, UR4, 0x1 ;  /* 0x0000000400227c11 */ /* 0x000fe2000f8408ff */
[--C-:B------:R-:W-:Y:S01]  /*af40*/  IMAD.X R3, R8, 0x1, R9.reuse, P0 ;  /* 0x0000000108037824 */ /* 0x100fe200000e0609 */
[----:B------:R-:W-:Y:S01]  /*af50*/  IADD3 R6, P0, R22, R38, RZ ;  /* 0x0000002616067210 */ /* 0x000fe20007f1e0ff */
[----:B------:R-:W-:Y:S01]  /*af60*/  IMAD.WIDE.U32 R4, R147, UR6, RZ ;  /* 0x0000000693047c25 */ /* 0x000fe2000f8e00ff */
[----:B------:R-:W-:Y:S01]  /*af70*/  ULDC.64 UR6, c[0x0][0x3e0] ;  /* 0x0000f80000067ab9 */ /* 0x000fe20000000a00 */
[----:B------:R-:W-:-:S02]  /*af80*/  LEA.HI.X R38, R38, UR5, R9, 0x1, P1 ;  /* 0x0000000526267c11 */ /* 0x000fc400088f0c09 */
[----:B------:R-:W-:Y:S01]  /*af90*/  LEA.HI.X R35, R0, UR5, R3, 0x1, P2 ;  /* 0x0000000500237c11 */ /* 0x000fe200090f0c03 */
[----:B------:R-:W-:Y:S01]  /*afa0*/  IMAD.IADD R39, R39, 0x1, R5 ;  /* 0x0000000127277824 */ /* 0x000fe200078e0205 */
[-C--:B------:R-:W-:Y:S01]  /*afb0*/  IADD3 R7, P3, R16, R4.reuse, RZ ;  /* 0x0000000410077210 */ /* 0x080fe20007f7e0ff */
[----:B------:R-:W-:Y:S01]  /*afc0*/  IMAD.X R5, R10, 0x1, R9, P0 ;  /* 0x000000010a057824 */ /* 0x000fe200000e0609 */
[----:B------:R-:W-:Y:S02]  /*afd0*/  IADD3 R0, P4, R22, R4, RZ ;  /* 0x0000000416007210 */ /* 0x000fe40007f9e0ff */
[----:B------:R-:W-:Y:S01]  /*afe0*/  LEA R42, P1, R7, UR6, 0x1 ;  /* 0x00000006072a7c11 */ /* 0x000fe2000f8208ff */
[--C-:B------:R-:W-:Y:S01]  /*aff0*/  IMAD.X R8, R8, 0x1, R39.reuse, P3 ;  /* 0x0000000108087824 */ /* 0x100fe200018e0627 */
[----:B------:R-:W-:Y:S01]  /*b000*/  LEA R44, P2, R6, UR4, 0x1 ;  /* 0x00000004062c7c11 */ /* 0x000fe2000f8408ff */
[----:B------:R-:W-:Y:S01]  /*b010*/  IMAD.X R3, R10, 0x1, R39, P4 ;  /* 0x000000010a037824 */ /* 0x000fe200020e0627 */
[----:B------:R-:W-:-:S02]  /*b020*/  LEA R46, P3, R0, UR6, 0x1 ;  /* 0x00000006002e7c11 */ /* 0x000fc4000f8608ff */
[----:B------:R-:W-:Y:S02]  /*b030*/  LEA R37, P0, R4, UR6, 0x1 ;  /* 0x0000000604257c11 */ /* 0x000fe4000f8008ff */
[----:B------:R-:W-:Y:S02]  /*b040*/  LEA.HI.X R43, R7, UR7, R8, 0x1, P1 ;  /* 0x00000007072b7c11 */ /* 0x000fe400088f0c08 */
[----:B------:R-:W-:Y:S02]  /*b050*/  LEA.HI.X R45, R6, UR5, R5, 0x1, P2 ;  /* 0x00000005062d7c11 */ /* 0x000fe400090f0c05 */
[----:B------:R-:W-:Y:S02]  /*b060*/  LEA.HI.X R47, R0, UR7, R3, 0x1, P3 ;  /* 0x00000007002f7c11 */ /* 0x000fe400098f0c03 */
[----:B------:R-:W-:Y:S01]  /*b070*/  LEA.HI.X R39, R4, UR7, R39, 0x1, P0 ;  /* 0x0000000704277c11 */ /* 0x000fe200080f0c27 */
        /* <DEDUP_REMOVED lines=9> */
[----:B------:R-:W-:Y:S01]  /*b110*/  MOV R13, RZ ;  /* 0x000000ff000d7202 */ /* 0x000fe20000000f00 */
[----:B------:R-:W-:Y:S02]  /*b120*/  IMAD.U32 R7, RZ, RZ, UR7 ;  /* 0x00000007ff077e24 */ /* 0x000fe4000f8e00ff */
[----:B------:R-:W-:-:S02]  /*b130*/  IMAD.U32 R10, RZ, RZ, UR4 ;  /* 0x00000004ff0a7e24 */ /* 0x000fc4000f8e00ff */
[----:B------:R-:W-:Y:S02]  /*b140*/  IMAD.U32 R11, RZ, RZ, UR5 ;  /* 0x00000005ff0b7e24 */ /* 0x000fe4000f8e00ff */
[----:B------:R-:W-:Y:S02]  /*b150*/  IMAD.MOV.U32 R8, RZ, RZ, 0x70 ;  /* 0x00000070ff087424 */ /* 0x000fe400078e00ff */
[----:B0-----:R-:W-:-:S07]  /*b160*/  IMAD.MOV.U32 R12, RZ, RZ, 0x1 ;  /* 0x00000001ff0c7424 */ /* 0x001fce00078e00ff */
[----:B------:R-:W-:-:S07]  /*b170*/  LEPC R20, `(.L_x_566) ;  /* 0x000000001014794e */ /* 0x000fce0000000000 */
[----:B-1----:R-:W-:Y:S05]  /*b180*/  CALL.ABS.NOINC R14 ;  /* 0x000000000e007343 */ /* 0x002fea0003c00000 */
.L_x_566:
[----:B------:R-:W-:Y:S01]  /*b190*/  ULDC.U8 UR4, c[0x0][0x3f0] ;  /* 0x0000fc0000047ab9 */ /* 0x000fe20000000000 */
[----:B------:R-:W-:Y:S01]  /*b1a0*/  IMAD R0, R149, -0x80, R154 ;  /* 0xffffff8095007824 */ /* 0x000fe200078e029a */
[----:B------:R-:W-:Y:S01]  /*b1b0*/  ISETP.NE.AND P0, PT, RZ, UR4, PT ;  /* 0x00000004ff007c0c */ /* 0x000fe2000bf05270 */
[----:B------:R-:W-:Y:S03]  /*b1c0*/  BSSY B0, `(.L_x_567) ;  /* 0x000054a000007945 */ /* 0x000fe60003800000 */
[----:B------:R-:W-:-:S09]  /*b1d0*/  VIMNMX R0, R0, 0x80, PT ;  /* 0x0000008000007848 */ /* 0x000fd20003fe0100 */
[----:B------:R-:W-:Y:S05]  /*b1e0*/  @!P0 BRA `(.L_x_568) ;  /* 0x0000002800788947 */ /* 0x000fea0003800000 */
        /* <DEDUP_REMOVED lines=13> */
[----:B------:R-:W-:Y:S01]  /*b2c0*/  CS2R R32, SRZ ;  /* 0x0000000000207805 */ /* 0x000fe2000001ff00 */
[----:B------:R-:W-:Y:S06]  /*b2d0*/  @P0 BRA `(.L_x_570) ;  /* 0x0000000000900947 */ /* 0x000fec0003800000 */
[C---:B------:R-:W-:Y:S01]  /*b2e0*/  VIADD R3, R16.reuse, 0x10 ;  /* 0x0000001010037836 */ /* 0x040fe20000000000 */
[----:B------:R-:W-:Y:S01]  /*b2f0*/  ULDC UR4, c[0x0][0x3d4] ;  /* 0x0000f50000047ab9 */ /* 0x000fe20000000800 */
[C---:B------:R-:W-:Y:S01]  /*b300*/  VIADD R4, R16.reuse, 0x20 ;  /* 0x0000002010047836 */ /* 0x040fe20000000000 */
[C---:B------:R-:W-:Y:S01]  /*b310*/  ISETP.GE.AND P1, PT, R16.reuse, UR4, PT ;  /* 0x0000000410007c0c */ /* 0x040fe2000bf26270 */
[C---:B------:R-:W-:Y:S01]  /*b320*/  VIADD R5, R16.reuse, 0x30 ;  /* 0x0000003010057836 */ /* 0x040fe20000000000 */
[----:B------:R-:W-:Y:S01]  /*b330*/  ISETP.GE.AND P2, PT, R3, UR4, PT ;  /* 0x0000000403007c0c */ /* 0x000fe2000bf46270 */
[----:B------:R-:W-:Y:S01]  /*b340*/  VIADD R3, R16, 0x40 ;  /* 0x0000004010037836 */ /* 0x000fe20000000000 */
[----:B------:R-:W-:Y:S01]  /*b350*/  ISETP.GE.AND P3, PT, R4, UR4, PT ;  /* 0x0000000404007c0c */ /* 0x000fe2000bf66270 */
[----:B------:R-:W-:Y:S01]  /*b360*/  VIADD R6, R16, 0x50 ;  /* 0x0000005010067836 */ /* 0x000fe20000000000 */
[----:B------:R-:W-:Y:S02]  /*b370*/  ISETP.GE.AND P4, PT, R5, UR4, PT ;  /* 0x0000000405007c0c */ /* 0x000fe4000bf86270 */
[----:B------:R-:W-:-:S02]  /*b380*/  CS2R R20, SRZ ;  /* 0x0000000000147805 */ /* 0x000fc4000001ff00 */
[----:B------:R-:W-:Y:S02]  /*b390*/  ISETP.GE.AND P5, PT, R3, UR4, PT ;  /* 0x0000000403007c0c */ /* 0x000fe4000bfa6270 */
[----:B------:R-:W-:Y:S02]  /*b3a0*/  CS2R R24, SRZ ;  /* 0x0000000000187805 */ /* 0x000fe4000001ff00 */
[----:B------:R-:W-:Y:S02]  /*b3b0*/  ISETP.GE.AND P6, PT, R6, UR4, PT ;  /* 0x0000000406007c0c */ /* 0x000fe4000bfc6270 */
        /* <DEDUP_REMOVED lines=10> */
[----:B------:R0:W5:Y:S04]  /*b460*/  @!P1 LDG.E.64 R20, desc[UR36][R34.64] ;  /* 0x0000002422149981 */ /* 0x000168000c1e1b00 */
        /* <DEDUP_REMOVED lines=10> */
[----:B------:R0:W5:Y:S02]  /*b510*/  @!P6 LDG.E.64 R4, desc[UR36][R42.64+0xa0] ;  /* 0x0000a0242a04e981 */ /* 0x000164000c1e1b00 */
.L_x_570:
[----:B------:R-:W-:Y:S05]  /*b520*/  BSYNC B1 ;  /* 0x0000000000017941 */ /* 0x000fea0003800000 */
.L_x_569:
[----:B0----5:R-:W-:Y:S01]  /*b530*/  IMAD.MOV.U32 R35, RZ, RZ, R20 ;  /* 0x000000ffff237224 */ /* 0x021fe200078e0014 */
[----:B------:R-:W-:Y:S01]  /*b540*/  SHF.R.U64 R54, R20, 0x10, R21 ;  /* 0x0000001014367819 */ /* 0x000fe20000001215 */
[----:B------:R-:W-:Y:S01]  /*b550*/  IMAD.MOV.U32 R20, RZ, RZ, R8 ;  /* 0x000000ffff147224 */ /* 0x000fe200078e0008 */
[----:B------:R-:W-:Y:S01]  /*b560*/  SHF.R.U64 R66, R8, 0x10, R9 ;  /* 0x0000001008427819 */ /* 0x000fe20000001209 */
[----:B------:R-:W-:Y:S01]  /*b570*/  IMAD.MOV.U32 R45, RZ, RZ, R21 ;  /* 0x000000ffff2d7224 */ /* 0x000fe200078e0015 */
[----:B------:R-:W-:Y:S01]  /*b580*/  LOP3.LUT R8, R189, 0x18, R22, 0xf8, !PT ;  /* 0x00000018bd087812 */ /* 0x000fe200078ef816 */
[----:B------:R-:W-:Y:S01]  /*b590*/  IMAD.MOV.U32 R42, RZ, RZ, R6 ;  /* 0x000000ffff2a7224 */ /* 0x000fe200078e0006 */
[----:B------:R-:W-:Y:S01]  /*b5a0*/  LOP3.LUT P1, RZ, R210, 0x4, RZ, 0xc0, !PT ;  /* 0x00000004d2ff7812 */ /* 0x000fe2000782c0ff */
[----:B------:R-:W-:Y:S01]  /*b5b0*/  IMAD.MOV.U32 R46, RZ, RZ, R25 ;  /* 0x000000ffff2e7224 */ /* 0x000fe200078e0019 */
[----:B------:R-:W-:Y:S01]  /*b5c0*/  LOP3.LUT R3, R8, R191, RZ, 0x3c, !PT ;  /* 0x000000bf08037212 */ /* 0x000fe200078e3cff */
[----:B------:R-:W-:Y:S01]  /*b5d0*/  IMAD.MOV.U32 R47, RZ, RZ, R27 ;  /* 0x000000ffff2f7224 */ /* 0x000fe200078e001b */
[----:B------:R-:W-:Y:S01]  /*b5e0*/  SHF.R.U32.HI R55, RZ, 0x10, R21 ;  /* 0x00000010ff377819 */ /* 0x000fe20000011615 */
[----:B------:R-:W-:Y:S01]  /*b5f0*/  IMAD.MOV.U32 R21, RZ, RZ, R24 ;  /* 0x000000ffff157224 */ /* 0x000fe200078e0018 */
[----:B------:R-:W-:Y:S01]  /*b600*/  SHF.R.U64 R56, R24, 0x10, R25 ;  /* 0x0000001018387819 */ /* 0x000fe20000001219 */
[----:B------:R-:W-:Y:S01]  /*b610*/  IMAD R3, R190, 0x200, R3 ;  /* 0x00000200be037824 */ /* 0x000fe200078e0203 */
[----:B------:R-:W-:Y:S01]  /*b620*/  SHF.R.U64 R74, R6, 0x10, R7 ;  /* 0x00000010064a7819 */ /* 0x000fe20000001207 */
[----:B------:R-:W-:Y:S01]  /*b630*/  IMAD.MOV.U32 R24, RZ, RZ, R26 ;  /* 0x000000ffff187224 */ /* 0x000fe200078e001a */
[----:B------:R-:W-:Y:S01]  /*b640*/  SHF.R.U64 R58, R26, 0x10, R27 ;  /* 0x000000101a3a7819 */ /* 0x000fe2000000121b */
[----:B------:R-:W-:Y:S01]  /*b650*/  IMAD R8, R3, 0x2, R2 ;  /* 0x0000000203087824 */ /* 0x000fe200078e0202 */
[----:B------:R-:W-:Y:S01]  /*b660*/  UMOV UR4, 0xffffffff ;  /* 0xffffffff00047882 */ /* 0x000fe20000000000 */
[----:B------:R-:W-:Y:S01]  /*b670*/  IMAD.MOV.U32 R48, RZ, RZ, R28 ;  /* 0x000000ffff307224 */ /* 0x000fe200078e001c */
[----:B------:R-:W-:Y:S01]  /*b680*/  SHF.R.U32.HI R57, RZ, 0x10, R25 ;  /* 0x00000010ff397819 */ /* 0x000fe20000011619 */
[----:B------:R-:W-:Y:S01]  /*b690*/  IMAD.MOV.U32 R49, RZ, RZ, R29 ;  /* 0x000000ffff317224 */ /* 0x000fe200078e001d */
[----:B------:R-:W-:Y:S01]  /*b6a0*/  SHF.R.U32.HI R59, RZ, 0x10, R27 ;  /* 0x00000010ff3b7819 */ /* 0x000fe2000001161b */
[----:B------:R-:W-:Y:S01]  /*b6b0*/  VIADD R6, R8, 0x10400 ;  /* 0x0001040008067836 */ /* 0x000fe20000000000 */
[--C-:B------:R-:W-:Y:S01]  /*b6c0*/  SHF.R.U64 R62, R30, 0x10, R31.reuse ;  /* 0x000000101e3e7819 */ /* 0x100fe2000000121f */
[--C-:B------:R-:W-:Y:S01]  /*b6d0*/  IMAD.MOV.U32 R51, RZ, RZ, R31.reuse ;  /* 0x000000ffff337224 */ /* 0x100fe200078e001f */
[----:B------:R-:W-:Y:S01]  /*b6e0*/  SHF.R.U32.HI R63, RZ, 0x10, R31 ;  /* 0x00000010ff3f7819 */ /* 0x000fe2000001161f */
[--C-:B------:R-:W-:Y:S01]  /*b6f0*/  IMAD.MOV.U32 R43, RZ, RZ, R7.reuse ;  /* 0x000000ffff2b7224 */ /* 0x100fe200078e0007 */
[----:B------:R-:W-:Y:S01]  /*b700*/  SHF.R.U32.HI R75, RZ, 0x10, R7 ;  /* 0x00000010ff4b7819 */ /* 0x000fe20000011607 */
[----:B------:R-:W-:Y:S01]  /*b710*/  VIADD R3, R8, 0x10440 ;  /* 0x0001044008037836 */ /* 0x000fe20000000000 */
[--C-:B------:R-:W-:Y:S01]  /*b720*/  SHF.R.U64 R60, R28, 0x10, R29.reuse ;  /* 0x000000101c3c7819 */ /* 0x100fe2000000121d */
[----:B------:R-:W-:Y:S01]  /*b730*/  IMAD.MOV.U32 R50, RZ, RZ, R30 ;  /* 0x000000ffff327224 */ /* 0x000fe200078e001e */
[----:B------:R-:W-:Y:S01]  /*b740*/  SHF.R.U32.HI R61, RZ, 0x10, R29 ;  /* 0x00000010ff3d7819 */ /* 0x000fe2000001161d */
[----:B------:R-:W-:Y:S01]  /*b750*/  IMAD.MOV.U32 R52, RZ, RZ, R32 ;  /* 0x000000ffff347224 */ /* 0x000fe200078e0020 */
[--C-:B------:R-:W-:Y:S01]  /*b760*/  SHF.R.U64 R64, R32, 0x10, R33.reuse ;  /* 0x0000001020407819 */ /* 0x100fe20000001221 */
[--C-:B------:R-:W-:Y:S01]  /*b770*/  IMAD.MOV.U32 R53, RZ, RZ, R33.reuse ;  /* 0x000000ffff357224 */ /* 0x100fe200078e0021 */
[----:B------:R-:W-:Y:S01]  /*b780*/  SHF.R.U32.HI R65, RZ, 0x10, R33 ;  /* 0x00000010ff417819 */ /* 0x000fe20000011621 */
[----:B------:R-:W-:Y:S01]  /*b790*/  IMAD.MOV.U32 R7, RZ, RZ, R4 ;  /* 0x000000ffff077224 */ /* 0x000fe200078e0004 */
[----:B------:R-:W-:Y:S01]  /*b7a0*/  SHF.R.U64 R76, R4, 0x10, R5 ;  /* 0x00000010044c7819 */ /* 0x000fe20000001205 */
[----:B------:R-:W-:Y:S01]  /*b7b0*/  @P1 VIADD R3, R6, 0xffffffc0 ;  /* 0xffffffc006031836 */ /* 0x000fe20000000000 */
[----:B------:R-:W-:Y:S01]  /*b7c0*/  PRMT R31, R21, 0x5410, R56 ;  /* 0x00005410151f7816 */ /* 0x000fe20000000038 */
[----:B------:R-:W-:Y:S01]  /*b7d0*/  IMAD.MOV.U32 R33, RZ, RZ, R10 ;  /* 0x000000ffff217224 */ /* 0x000fe200078e000a */
[----:B------:R-:W-:Y:S01]  /*b7e0*/  PRMT R27, R24, 0x5410, R58 ;  /* 0x00005410181b7816 */ /* 0x000fe2000000003a */
[----:B------:R-:W-:Y:S01]  /*b7f0*/  IMAD.MOV.U32 R34, RZ, RZ, R11 ;  /* 0x000000ffff227224 */ /* 0x000fe200078e000b */
[----:B------:R-:W-:Y:S01]  /*b800*/  MOV R25, R9 ;  /* 0x0000000900197202 */ /* 0x000fe20000000f00 */
[----:B------:R-:W-:Y:S01]  /*b810*/  IMAD.MOV.U32 R29, RZ, RZ, R12 ;  /* 0x000000ffff1d7224 */ /* 0x000fe200078e000c */
[----:B------:R-:W-:Y:S01]  /*b820*/  SHF.R.U32.HI R67, RZ, 0x10, R9 ;  /* 0x00000010ff437819 */ /* 0x000fe20000011609 */
[----:B------:R-:W-:Y:S01]  /*b830*/  IMAD.MOV.U32 R30, RZ, RZ, R13 ;  /* 0x000000ffff1e7224 */ /* 0x000fe200078e000d */
[--C-:B------:R-:W-:Y:S01]  /*b840*/  SHF.R.U64 R68, R10, 0x10, R11.reuse ;  /* 0x000000100a447819 */ /* 0x100fe2000000120b */
[----:B------:R-:W-:Y:S01]  /*b850*/  IMAD.MOV.U32 R26, RZ, RZ, R14 ;  /* 0x000000ffff1a7224 */ /* 0x000fe200078e000e */
[----:B------:R-:W-:Y:S01]  /*b860*/  SHF.R.U32.HI R69, RZ, 0x10, R11 ;  /* 0x00000010ff457819 */ /* 0x000fe2000001160b */
[----:B------:R-:W-:Y:S01]  /*b870*/  IMAD.MOV.U32 R41, RZ, RZ, R15 ;  /* 0x000000ffff297224 */ /* 0x000fe200078e000f */
[----:B------:R-:W-:Y:S01]  /*b880*/  SHF.R.U64 R70, R12, 0x10, R13 ;  /* 0x000000100c467819 */ /* 0x000fe2000000120d */
[----:B------:R-:W-:Y:S01]  /*b890*/  IMAD.MOV.U32 R44, RZ, RZ, R5 ;  /* 0x000000ffff2c7224 */ /* 0x000fe200078e0005 */
[----:B------:R-:W-:-:S02]  /*b8a0*/  SHF.R.U32.HI R71, RZ, 0x10, R13 ;  /* 0x00000010ff477819 */ /* 0x000fc4000001160d */
[--C-:B------:R-:W-:Y:S02]  /*b8b0*/  SHF.R.U64 R72, R14, 0x10, R15.reuse ;  /* 0x000000100e487819 */ /* 0x100fe4000000120f */
[----:B------:R-:W-:Y:S02]  /*b8c0*/  SHF.R.U32.HI R73, RZ, 0x10, R15 ;  /* 0x00000010ff497819 */ /* 0x000fe4000001160f */
[----:B------:R-:W-:Y:S02]  /*b8d0*/  SHF.R.U32.HI R77, RZ, 0x10, R5 ;  /* 0x00000010ff4d7819 */ /* 0x000fe40000011605 */
[----:B------:R-:W-:Y:S02]  /*b8e0*/  PRMT R6, R45, 0x5410, R55 ;  /* 0x000054102d067816 */ /* 0x000fe40000000037 */
[----:B------:R-:W-:Y:S02]  /*b8f0*/  PRMT R35, R35, 0x5410, R54 ;  /* 0x0000541023237816 */ /* 0x000fe40000000036 */
[----:B------:R-:W-:-:S02]  /*b900*/  PRMT R32, R46, 0x5410, R57 ;  /* 0x000054102e207816 */ /* 0x000fc40000000039 */
[----:B------:R-:W-:Y:S02]  /*b910*/  PRMT R28, R47, 0x5410, R59 ;  /* 0x000054102f1c7816 */ /* 0x000fe4000000003b */
[----:B------:R-:W-:Y:S02]  /*b920*/  PRMT R21, R48, 0x7610, R21 ;  /* 0x0000761030157816 */ /* 0x000fe40000000015 */
[----:B------:R-:W-:Y:S02]  /*b930*/  PRMT R24, R49, 0x7610, R24 ;  /* 0x0000761031187816 */ /* 0x000fe40000000018 */
[----:B------:R-:W-:Y:S01]  /*b940*/  LEA.HI R4, R203, R203, RZ, 0x1 ;  /* 0x000000cbcb047211 */ /* 0x000fe200078f08ff */
[----:B------:R-:W-:Y:S06]  /*b950*/  BRA.DIV UR4, `(.L_x_571) ;  /* 0x0000013604787947 */ /* 0x000fec000b800000 */
.L_x_768:
[----:B------:R-:W-:Y:S01]  /*b960*/  UMOV UR4, 0xffffffff ;  /* 0xffffffff00047882 */ /* 0x000fe20000000000 */
[----:B------:R-:W-:Y:S02]  /*b970*/  LOP3.LUT R4, R4, 0xfffffffe, RZ, 0xc0, !PT ;  /* 0xfffffffe04047812 */ /* 0x000fe400078ec0ff */
[----:B------:R-:W-:Y:S05]  /*b980*/  BRA.DIV UR4, `(.L_x_572) ;  /* 0x0000013604947947 */ /* 0x000fea000b800000 */
.L_x_771:
[----:B------:R-:W-:Y:S01]  /*b990*/  UMOV UR4, 0xffffffff ;  /* 0xffffffff00047882 */ /* 0x000fe20000000000 */
[----:B------:R-:W-:Y:S02]  /*b9a0*/  IMAD.IADD R4, R203, 0x1, -R4 ;  /* 0x00000001cb047824 */ /* 0x000fe400078e0a04 */
[----:B------:R-:W-:Y:S05]  /*b9b0*/  BRA.DIV UR4, `(.L_x_573) ;  /* 0x0000013604b07947 */ /* 0x000fea000b800000 */
.L_x_774:
[----:B------:R-:W-:Y:S01]  /*b9c0*/  UMOV UR4, 0xffffffff ;  /* 0xffffffff00047882 */ /* 0x000fe20000000000 */
[----:B------:R-:W-:Y:S02]  /*b9d0*/  SHF.L.U32 R5, R4, 0x1f, RZ ;  /* 0x0000001f04057819 */ /* 0x000fe400000006ff */
[----:B------:R-:W-:Y:S05]  /*b9e0*/  BRA.DIV UR4, `(.L_x_574) ;  /* 0x0000013604cc7947 */ /* 0x000fea000b800000 */
.L_x_777:
[----:B------:R-:W0:Y:S01]  /*b9f0*/  SYNCS.PHASECHK.TRANS64.TRYWAIT P1, [R2+URZ+0x34800], R5 ;  /* 0x03480005020075a7 */ /* 0x000e22000802017f */
[----:B------:R-:W-:Y:S01]  /*ba00*/  PRMT R38, R25, 0x5410, R67 ;  /* 0x0000541019267816 */ /* 0x000fe20000000043 */
[----:B------:R-:W-:Y:S01]  /*ba10*/  BSSY B1, `(.L_x_575) ;  /* 0x0000014000017945 */ /* 0x000fe20003800000 */
[----:B------:R-:W-:Y:S02]  /*ba20*/  PRMT R25, R26, 0x5410, R72 ;  /* 0x000054101a197816 */ /* 0x000fe40000000048 */
[----:B------:R-:W-:Y:S02]  /*ba30*/  PRMT R26, R41, 0x7610, R26 ;  /* 0x00007610291a7816 */ /* 0x000fe4000000001a */
[----:B------:R-:W-:Y:S02]  /*ba40*/  PRMT R37, R20, 0x5410, R66 ;  /* 0x0000541014257816 */ /* 0x000fe40000000042 */
[----:B------:R-:W-:Y:S02]  /*ba50*/  PRMT R21, R21, 0x5410, R60 ;  /* 0x0000541015157816 */ /* 0x000fe4000000003c */
[----:B------:R-:W-:-:S02]  /*ba60*/  PRMT R24, R24, 0x5410, R61 ;  /* 0x0000541018187816 */ /* 0x000fc4000000003d */
[----:B------:R-:W-:Y:S02]  /*ba70*/  PRMT R13, R50, 0x5410, R62 ;  /* 0x00005410320d7816 */ /* 0x000fe4000000003e */
        /* <DEDUP_REMOVED lines=11> */
[----:B------:R-:W-:Y:S01]  /*bb30*/  PRMT R12, R44, 0x5410, R77 ;  /* 0x000054102c0c7816 */ /* 0x000fe2000000004d */
[----:B0-----:R-:W-:Y:S06]  /*bb40*/  @!P1 BRA `(.L_x_576) ;  /* 0x00000134009c9947 */ /* 0x001fec0003800000 */
.L_x_778:
[----:B------:R-:W-:Y:S05]  /*bb50*/  BSYNC B1 ;  /* 0x0000000000017941 */ /* 0x000fea0003800000 */
.L_x_575:
[----:B------:R-:W-:Y:S01]  /*bb60*/  BSSY B1, `(.L_x_577) ;  /* 0x0000103000017945 */ /* 0x000fe20003800000 */
[----:B------:R-:W-:-:S03]  /*bb70*/  IMAD.MOV.U32 R36, RZ, RZ, R6 ;  /* 0x000000ffff247224 */ /* 0x000fc600078e0006 */
[----:B------:R-:W-:Y:S05]  /*bb80*/  @P0 BRA `(.L_x_578) ;  /* 0x0000001000000947 */ /* 0x000fea0003800000 */
[----:B0-----:R-:W0:Y:S01]  /*bb90*/  LDC R5, c[0x0][0x3d4] ;  /* 0x0000f500ff057b82 */ /* 0x001e220000000800 */
[C---:B------:R-:W-:Y:S01]  /*bba0*/  VIADD R4, R16.reuse, 0x10 ;  /* 0x0000001010047836 */ /* 0x040fe20000000000 */
[C---:B------:R-:W-:Y:S01]  /*bbb0*/  IADD3 R6, R16.reuse, 0x20, RZ ;  /* 0x0000002010067810 */ /* 0x040fe20007ffe0ff */
[C---:B------:R-:W-:Y:S01]  /*bbc0*/  VIADD R42, R16.reuse, 0x30 ;  /* 0x00000030102a7836 */ /* 0x040fe20000000000 */
[----:B------:R-:W-:Y:S01]  /*bbd0*/  BSSY B2, `(.L_x_579) ;  /* 0x0000030000027945 */ /* 0x000fe20003800000 */
[-C--:B0-----:R-:W-:Y:S02]  /*bbe0*/  ISETP.GE.AND P0, PT, R16, R5.reuse, PT ;  /* 0x000000051000720c */ /* 0x081fe40003f06270 */
[-C--:B------:R-:W-:Y:S01]  /*bbf0*/  ISETP.GE.AND P1, PT, R4, R5.reuse, PT ;  /* 0x000000050400720c */ /* 0x080fe20003f26270 */
[----:B------:R-:W-:Y:S01]  /*bc00*/  VIADD R4, R16, 0x40 ;  /* 0x0000004010047836 */ /* 0x000fe20000000000 */
[-C--:B------:R-:W-:Y:S01]  /*bc10*/  ISETP.GE.AND P2, PT, R6, R5.reuse, PT ;  /* 0x000000050600720c */ /* 0x080fe20003f46270 */
[----:B------:R-:W-:Y:S01]  /*bc20*/  VIADD R6, R16, 0x50 ;  /* 0x0000005010067836 */ /* 0x000fe20000000000 */
[----:B------:R-:W-:-:S02]  /*bc30*/  ISETP.GE.AND P3, PT, R42, R5, PT ;  /* 0x000000052a00720c */ /* 0x000fc40003f66270 */
[-C--:B------:R-:W-:Y:S02]  /*bc40*/  ISETP.GE.AND P4, PT, R4, R5.reuse, PT ;  /* 0x000000050400720c */ /* 0x080fe40003f86270 */
[----:B------:R-:W-:-:S03]  /*bc50*/  ISETP.GE.AND P5, PT, R6, R5, PT ;  /* 0x000000050600720c */ /* 0x000fc60003fa6270 */
[----:B------:R-:W-:Y:S10]  /*bc60*/  @P0 BRA `(.L_x_580) ;  /* 0x0000000000980947 */ /* 0x000ff40003800000 */
[----:B------:R-:W0:Y:S01]  /*bc70*/  LDS.128 R4, [R8+0x10400] ;  /* 0x0104000008047984 */ /* 0x000e220000000c00 */
[C---:B------:R-:W-:Y:S01]  /*bc80*/  IMAD.U32 R45, R37.reuse, 0x10000, RZ ;  /* 0x00010000252d7824 */ /* 0x040fe200078e00ff */
[----:B------:R-:W-:Y:S01]  /*bc90*/  LOP3.LUT R48, R37, 0xffff0000, RZ, 0xc0, !PT ;  /* 0xffff000025307812 */ /* 0x000fe200078ec0ff */
[C---:B------:R-:W-:Y:S01]  /*bca0*/  IMAD.U32 R44, R35.reuse, 0x10000, RZ ;  /* 0x00010000232c7824 */ /* 0x040fe200078e00ff */
[----:B------:R-:W-:Y:S01]  /*bcb0*/  LOP3.LUT R46, R35, 0xffff0000, RZ, 0xc0, !PT ;  /* 0xffff0000232e7812 */ /* 0x000fe200078ec0ff */
[C---:B0-----:R-:W-:Y:S01]  /*bcc0*/  IMAD.U32 R39, R4.reuse, 0x10000, RZ ;  /* 0x0001000004277824 */ /* 0x041fe200078e00ff */
[----:B------:R-:W-:Y:S01]  /*bcd0*/  LOP3.LUT R4, R4, 0xffff0000, RZ, 0xc0, !PT ;  /* 0xffff000004047812 */ /* 0x000fe200078ec0ff */
[C---:B------:R-:W-:Y:S01]  /*bce0*/  IMAD.U32 R41, R5.reuse, 0x10000, RZ ;  /* 0x0001000005297824 */ /* 0x040fe200078e00ff */
[----:B------:R-:W-:Y:S01]  /*bcf0*/  LOP3.LUT R5, R5, 0xffff0000, RZ, 0xc0, !PT ;  /* 0xffff000005057812 */ /* 0x000fe200078ec0ff */
[C---:B------:R-:W-:Y:S01]  /*bd00*/  IMAD.U32 R42, R6.reuse, 0x10000, RZ ;  /* 0x00010000062a7824 */ /* 0x040fe200078e00ff */
[----:B------:R-:W-:Y:S01]  /*bd10*/  LOP3.LUT R6, R6, 0xffff0000, RZ, 0xc0, !PT ;  /* 0xffff000006067812 */ /* 0x000fe200078ec0ff */
[C---:B------:R-:W-:Y:S01]  /*bd20*/  FMUL.FTZ R50, R4.reuse, R45 ;  /* 0x0000002d04327220 */ /* 0x040fe20000410000 */
[----:B------:R-:W-:Y:S01]  /*bd30*/  FMUL.FTZ R4, R4, R44 ;  /* 0x0000002c04047220 */ /* 0x000fe20000410000 */
[----:B------:R-:W-:-:S02]  /*bd40*/  IMAD.U32 R43, R7, 0x10000, RZ ;  /* 0x00010000072b7824 */ /* 0x000fc400078e00ff */
[----:B------:R-:W-:Y:S01]  /*bd50*/  FMUL.FTZ R52, R5, R48 ;  /* 0x0000003005347220 */ /* 0x000fe20000410000 */
[C---:B------:R-:W-:Y:S01]  /*bd60*/  FFMA.FTZ R50, R39.reuse, R44, -R50 ;  /* 0x0000002c27327223 */ /* 0x040fe20000010832 */
[----:B------:R-:W-:Y:S01]  /*bd70*/  FFMA.FTZ R45, R39, R45, R4 ;  /* 0x0000002d272d7223 */ /* 0x000fe20000010004 */
[----:B------:R-:W-:Y:S01]  /*bd80*/  LOP3.LUT R7, R7, 0xffff0000, RZ, 0xc0, !PT ;  /* 0xffff000007077812 */ /* 0x000fe200078ec0ff */
[-C--:B------:R-:W-:Y:S01]  /*bd90*/  FMUL.FTZ R54, R5, R46.reuse ;  /* 0x0000002e05367220 */ /* 0x080fe20000410000 */
[C---:B------:R-:W-:Y:S01]  /*bda0*/  LOP3.LUT R44, R38.reuse, 0xffff0000, RZ, 0xc0, !PT ;  /* 0xffff0000262c7812 */ /* 0x040fe200078ec0ff */
[----:B------:R-:W-:Y:S01]  /*bdb0*/  IMAD.U32 R39, R38, 0x10000, RZ ;  /* 0x0001000026277824 */ /* 0x000fe200078e00ff */
[C---:B------:R-:W-:Y:S01]  /*bdc0*/  LOP3.LUT R4, R36.reuse, 0xffff0000, RZ, 0xc0, !PT ;  /* 0xffff000024047812 */ /* 0x040fe200078ec0ff */
[----:B------:R-:W-:Y:S02]  /*bdd0*/  IMAD.U32 R5, R36, 0x10000, RZ ;  /* 0x0001000024057824 */ /* 0x000fe400078e00ff */
[C---:B------:R-:W-:Y:S01]  /*bde0*/  FFMA.FTZ R52, R41.reuse, R46, -R52 ;  /* 0x0000002e29347223 */ /* 0x040fe20000010834 */
[----:B------:R-:W-:Y:S01]  /*bdf0*/  FFMA.FTZ R41, R41, R48, R54 ;  /* 0x0000003029297223 */ /* 0x000fe20000010036 */
[C---:B------:R-:W-:Y:S01]  /*be00*/  FMUL.FTZ R47, R6.reuse, R39 ;  /* 0x00000027062f7220 */ /* 0x040fe20000410000 */
        /* <DEDUP_REMOVED lines=9> */
[----:B------:R-:W-:Y:S02]  /*bea0*/  F2FP.BF16.F32.PACK_AB R6, R39, R6 ;  /* 0x000000062706723e */ /* 0x000fe400000010ff */
[----:B------:R-:W-:-:S05]  /*beb0*/  F2FP.BF16.F32.PACK_AB R7, R44, R7 ;  /* 0x000000072c07723e */ /* 0x000fca00000010ff */
[----:B------:R0:W-:Y:S02]  /*bec0*/  STS.128 [R8+0x10400], R4 ;  /* 0x0104000408007388 */ /* 0x0001e40000000c00 */
.L_x_580:
[----:B------:R-:W-:Y:S05]  /*bed0*/  BSYNC B2 ;  /* 0x0000000000027941 */ /* 0x000fea0003800000 */
.L_x_579:
[----:B------:R-:W-:Y:S04]  /*bee0*/  BSSY B2, `(.L_x_581) ;  /* 0x0000028000027945 */ /* 0x000fe80003800000 */
[----:B------:R-:W-:Y:S05]  /*bef0*/  @P1 BRA `(.L_x_582) ;  /* 0x0000000000981947 */ /* 0x000fea0003800000 */
[----:B0-----:R-:W0:Y:S01]  /*bf00*/  LDS.128 R4, [R3] ;  /* 0x0000000003047984 */ /* 0x001e220000000c00 */
[----:B------:R-:W-:Y:S01]  /*bf10*/  IMAD.U32 R45, R33, 0x10000, RZ ;  /* 0x00010000212d7824 */ /* 0x000fe200078e00ff */
[C---:B------:R-:W-:Y:S01]  /*bf20*/  LOP3.LUT R46, R31.reuse, 0xffff0000, RZ, 0xc0, !PT ;  /* 0xffff00001f2e7812 */ /* 0x040fe200078ec0ff */
[----:B------:R-:W-:Y:S01]  /*bf30*/  IMAD.U32 R44, R31, 0x10000, RZ ;  /* 0x000100001f2c7824 */ /* 0x000fe200078e00ff */
        /* <DEDUP_REMOVED lines=13> */
[-C--:B------:R-:W-:Y:S01]  /*c010*/  FMUL.FTZ R54, R5, R46.reuse ;  /* 0x0000002e05367220 */ /* 0x080fe20000410000 */
[----:B------:R-:W-:Y:S01]  /*c020*/  LOP3.LUT R7, R7, 0xffff0000, RZ, 0xc0, !PT ;  /* 0xffff000007077812 */ /* 0x000fe200078ec0ff */
[----:B------:R-:W-:Y:S01]  /*c030*/  IMAD.U32 R39, R34, 0x10000, RZ ;  /* 0x0001000022277824 */ /* 0x000fe200078e00ff */
[----:B------:R-:W-:Y:S01]  /*c040*/  SHF.L.U32 R5, R32, 0x10, RZ ;  /* 0x0000001020057819 */ /* 0x000fe200000006ff */
[C---:B------:R-:W-:Y:S01]  /*c050*/  FFMA.FTZ R52, R41.reuse, R46, -R52 ;  /* 0x0000002e29347223 */ /* 0x040fe20000010834 */
[----:B------:R-:W-:Y:S01]  /*c060*/  LOP3.LUT R44, R34, 0xffff0000, RZ, 0xc0, !PT ;  /* 0xffff0000222c7812 */ /* 0x000fe200078ec0ff */
[----:B------:R-:W-:Y:S01]  /*c070*/  FFMA.FTZ R41, R41, R48, R54 ;  /* 0x0000003029297223 */ /* 0x000fe20000010036 */
[----:B------:R-:W-:Y:S01]  /*c080*/  LOP3.LUT R4, R32, 0xffff0000, RZ, 0xc0, !PT ;  /* 0xffff000020047812 */ /* 0x000fe200078ec0ff */
[C---:B------:R-:W-:Y:S01]  /*c090*/  FMUL.FTZ R47, R6.reuse, R39 ;  /* 0x00000027062f7220 */ /* 0x040fe20000410000 */
[----:B------:R-:W-:Y:S01]  /*c0a0*/  FMUL.FTZ R46, R6, R5 ;  /* 0x00000005062e7220 */ /* 0x000fe20000410000 */
[----:B------:R-:W-:-:S02]  /*c0b0*/  FMUL.FTZ R48, R7, R44 ;  /* 0x0000002c07307220 */ /* 0x000fc40000410000 */
[-C--:B------:R-:W-:Y:S01]  /*c0c0*/  FMUL.FTZ R49, R7, R4.reuse ;  /* 0x0000000407317220 */ /* 0x080fe20000410000 */
[C---:B------:R-:W-:Y:S01]  /*c0d0*/  FFMA.FTZ R6, R42.reuse, R5, -R47 ;  /* 0x000000052a067223 */ /* 0x040fe2000001082f */
[----:B------:R-:W-:Y:S01]  /*c0e0*/  FFMA.FTZ R39, R42, R39, R46 ;  /* 0x000000272a277223 */ /* 0x000fe2000001002e */
[C---:B------:R-:W-:Y:S01]  /*c0f0*/  FFMA.FTZ R7, R43.reuse, R4, -R48 ;  /* 0x000000042b077223 */ /* 0x040fe20000010830 */
[----:B------:R-:W-:Y:S01]  /*c100*/  FFMA.FTZ R44, R43, R44, R49 ;  /* 0x0000002c2b2c7223 */ /* 0x000fe20000010031 */
[----:B------:R-:W-:Y:S02]  /*c110*/  F2FP.BF16.F32.PACK_AB R4, R45, R50 ;  /* 0x000000322d04723e */ /* 0x000fe400000010ff */
[----:B------:R-:W-:Y:S02]  /*c120*/  F2FP.BF16.F32.PACK_AB R5, R41, R52 ;  /* 0x000000342905723e */ /* 0x000fe400000010ff */
[----:B------:R-:W-:Y:S02]  /*c130*/  F2FP.BF16.F32.PACK_AB R6, R39, R6 ;  /* 0x000000062706723e */ /* 0x000fe400000010ff */
[----:B------:R-:W-:-:S05]  /*c140*/  F2FP.BF16.F32.PACK_AB R7, R44, R7 ;  /* 0x000000072c07723e */ /* 0x000fca00000010ff */
[----:B------:R1:W-:Y:S02]  /*c150*/  STS.128 [R3], R4 ;  /* 0x0000000403007388 */ /* 0x0003e40000000c00 */
.L_x_582:
[----:B------:R-:W-:Y:S05]  /*c160*/  BSYNC B2 ;  /* 0x0000000000027941 */ /* 0x000fea0003800000 */
.L_x_581:
[----:B------:R-:W-:Y:S04]  /*c170*/  BSSY B2, `(.L_x_583) ;  /* 0x0000028000027945 */ /* 0x000fe80003800000 */
[----:B------:R-:W-:Y:S05]  /*c180*/  @P2 BRA `(.L_x_584) ;  /* 0x0000000000982947 */ /* 0x000fea0003800000 */
[----:B01----:R-:W0:Y:S01]  /*c190*/  LDS.128 R4, [R8+0x14400] ;  /* 0x0144000008047984 */ /* 0x003e220000000c00 */
        /* <DEDUP_REMOVED lines=37> */
.L_x_584:
[----:B------:R-:W-:Y:S05]  /*c3f0*/  BSYNC B2 ;  /* 0x0000000000027941 */ /* 0x000fea0003800000 */
.L_x_583:
[----:B------:R-:W-:Y:S04]  /*c400*/  BSSY B2, `(.L_x_585) ;  /* 0x0000028000027945 */ /* 0x000fe80003800000 */
[----:B------:R-:W-:Y:S05]  /*c410*/  @P3 BRA `(.L_x_586) ;  /* 0x0000000000983947 */ /* 0x000fea0003800000 */
[----:B012---:R-:W0:Y:S01]  /*c420*/  LDS.128 R4, [R3+0x4000] ;  /* 0x0040000003047984 */ /* 0x007e220000000c00 */
        /* <DEDUP_REMOVED lines=37> */
.L_x_586:
[----:B------:R-:W-:Y:S05]  /*c680*/  BSYNC B2 ;  /* 0x0000000000027941 */ /* 0x000fea0003800000 */
.L_x_585:
[----:B------:R-:W-:Y:S04]  /*c690*/  BSSY B2, `(.L_x_587) ;  /* 0x0000028000027945 */ /* 0x000fe80003800000 */
[----:B------:R-:W-:Y:S05]  /*c6a0*/  @P4 BRA `(.L_x_588) ;  /* 0x0000000000984947 */ /* 0x000fea0003800000 */
[----:B0123--:R-:W0:Y:S01]  /*c6b0*/  LDS.128 R4, [R8+0x18400] ;  /* 0x0184000008047984 */ /* 0x00fe220000000c00 */
[----:B------:R-:W-:Y:S01]  /*c6c0*/  SHF.L.U32 R44, R13, 0x10, RZ ;  /* 0x000000100d2c7819 */ /* 0x000fe200000006ff */
[C---:B------:R-:W-:Y:S01]  /*c6d0*/  IMAD.U32 R45, R15.reuse, 0x10000, RZ ;  /* 0x000100000f2d7824 */ /* 0x040fe200078e00ff */
[----:B------:R-:W-:Y:S02]  /*c6e0*/  LOP3.LUT R48, R15, 0xffff0000, RZ, 0xc0, !PT ;  /* 0xffff00000f307812 */ /* 0x000fe400078ec0ff */
        /* <DEDUP_REMOVED lines=34> */
.L_x_588:
[----:B------:R-:W-:Y:S05]  /*c910*/  BSYNC B2 ;  /* 0x0000000000027941 */ /* 0x000fea0003800000 */
.L_x_587:
[----:B------:R-:W-:Y:S05]  /*c920*/  @P5 BRA `(.L_x_578) ;  /* 0x0000000000985947 */ /* 0x000fea0003800000 */
[----:B01234-:R-:W0:Y:S01]  /*c930*/  LDS.128 R4, [R3+0x8000] ;  /* 0x0080000003047984 */ /* 0x01fe220000000c00 */
        /* <DEDUP_REMOVED lines=37> */
.L_x_578:
[----:B------:R-:W-:Y:S05]  /*cb90*/  BSYNC B1 ;  /* 0x0000000000017941 */ /* 0x000fea0003800000 */
.L_x_577:
[----:B------:R-:W-:-:S13]  /*cba0*/  ISETP.GE.AND P0, PT, R202, R0, PT ;  /* 0x00000000ca00720c */ /* 0x000fda0003f06270 */
[----:B------:R-:W-:Y:S05]  /*cbb0*/  @P0 BRA `(.L_x_589) ;  /* 0x0000003800a80947 */ /* 0x000fea0003800000 */
[----:B01234-:R-:W0:Y:S01]  /*cbc0*/  LDC R5, c[0x0][0x3d4] ;  /* 0x0000f500ff057b82 */ /* 0x01fe220000000800 */
[C---:B------:R-:W-:Y:S01]  /*cbd0*/  VIADD R0, R16.reuse, 0x10 ;  /* 0x0000001010007836 */ /* 0x040fe20000000000 */
[----:B------:R-:W-:Y:S01]  /*cbe0*/  BSSY B1, `(.L_x_590) ;  /* 0x0000032000017945 */ /* 0x000fe20003800000 */
[C---:B------:R-:W-:Y:S02]  /*cbf0*/  VIADD R4, R16.reuse, 0x20 ;  /* 0x0000002010047836 */ /* 0x040fe40000000000 */
[C---:B------:R-:W-:Y:S01]  /*cc00*/  VIADD R6, R16.reuse, 0x30 ;  /* 0x0000003010067836 */ /* 0x040fe20000000000 */
        /* <DEDUP_REMOVED lines=10> */
[----:B------:R-:W-:Y:S01]  /*ccb0*/  IMAD.U32 R44, R35, 0x10000, RZ ;  /* 0x00010000232c7824 */ /* 0x000fe200078e00ff */
[C---:B------:R-:W-:Y:S01]  /*ccc0*/  LOP3.LUT R47, R37.reuse, 0xffff0000, RZ, 0xc0, !PT ;  /* 0xffff0000252f7812 */ /* 0x040fe200078ec0ff */
[----:B------:R-:W-:Y:S01]  /*ccd0*/  IMAD.U32 R46, R37, 0x10000, RZ ;  /* 0x00010000252e7824 */ /* 0x000fe200078e00ff */
[----:B------:R-:W-:Y:S01]  /*cce0*/  LOP3.LUT R45, R35, 0xffff0000, RZ, 0xc0, !PT ;  /* 0xffff0000232d7812 */ /* 0x000fe200078ec0ff */
[C---:B------:R-:W-:Y:S01]  /*ccf0*/  IMAD.U32 R49, R38.reuse, 0x10000, RZ ;  /* 0x0001000026317824 */ /* 0x040fe200078e00ff */
[----:B------:R-:W-:Y:S02]  /*cd00*/  LOP3.LUT R51, R38, 0xffff0000, RZ, 0xc0, !PT ;  /* 0xffff000026337812 */ /* 0x000fe400078ec0ff */
[C---:B0-----:R-:W-:Y:S01]  /*cd10*/  SHF.L.U32 R0, R4.reuse, 0x10, RZ ;  /* 0x0000001004007819 */ /* 0x041fe200000006ff */
[C---:B------:R-:W-:Y:S01]  /*cd20*/  IMAD.U32 R39, R5.reuse, 0x10000, RZ ;  /* 0x0001000005277824 */ /* 0x040fe200078e00ff */
[----:B------:R-:W-:Y:S01]  /*cd30*/  LOP3.LUT R4, R4, 0xffff0000, RZ, 0xc0, !PT ;  /* 0xffff000004047812 */ /* 0x000fe200078ec0ff */
[C---:B------:R-:W-:Y:S01]  /*cd40*/  IMAD.U32 R35, R6.reuse, 0x10000, RZ ;  /* 0x0001000006237824 */ /* 0x040fe200078e00ff */
[----:B------:R-:W-:Y:S01]  /*cd50*/  LOP3.LUT R5, R5, 0xffff0000, RZ, 0xc0, !PT ;  /* 0xffff000005057812 */ /* 0x000fe200078ec0ff */
[----:B------:R-:W-:Y:S01]  /*cd60*/  IMAD.U32 R37, R7, 0x10000, RZ ;  /* 0x0001000007257824 */ /* 0x000fe200078e00ff */
[----:B------:R-:W-:Y:S01]  /*cd70*/  LOP3.LUT R6, R6, 0xffff0000, RZ, 0xc0, !PT ;  /* 0xffff000006067812 */ /* 0x000fe200078ec0ff */
[-C--:B------:R-:W-:Y:S01]  /*cd80*/  FMUL.FTZ R41, R46, R4.reuse ;  /* 0x000000042e297220 */ /* 0x080fe20000410000 */
[C---:B------:R-:W-:Y:S01]  /*cd90*/  FMUL.FTZ R43, R44.reuse, R4 ;  /* 0x000000042c2b7220 */ /* 0x040fe20000410000 */
[-C--:B------:R-:W-:Y:S01]  /*cda0*/  FMUL.FTZ R42, R47, R5.reuse ;  /* 0x000000052f2a7220 */ /* 0x080fe20000410000 */
[----:B------:R-:W-:Y:S01]  /*cdb0*/  LOP3.LUT R7, R7, 0xffff0000, RZ, 0xc0, !PT ;  /* 0xffff000007077812 */ /* 0x000fe200078ec0ff */
[-C--:B------:R-:W-:Y:S01]  /*cdc0*/  FFMA.FTZ R4, R44, R0.reuse, -R41 ;  /* 0x000000002c047223 */ /* 0x080fe20000010829 */
[----:B------:R-:W-:Y:S01]  /*cdd0*/  FFMA.FTZ R43, R46, R0, R43 ;  /* 0x000000002e2b7223 */ /* 0x000fe2000001002b */
[C---:B------:R-:W-:Y:S01]  /*cde0*/  FMUL.FTZ R0, R45.reuse, R5 ;  /* 0x000000052d007220 */ /* 0x040fe20000410000 */
[----:B------:R-:W-:Y:S01]  /*cdf0*/  FFMA.FTZ R5, R45, R39, -R42 ;  /* 0x000000272d057223 */ /* 0x000fe2000001082a */
[C---:B------:R-:W-:Y:S01]  /*ce00*/  LOP3.LUT R45, R36.reuse, 0xffff0000, RZ, 0xc0, !PT ;  /* 0xffff0000242d7812 */ /* 0x040fe200078ec0ff */
[----:B------:R-:W-:-:S02]  /*ce10*/  IMAD.U32 R41, R36, 0x10000, RZ ;  /* 0x0001000024297824 */ /* 0x000fc400078e00ff */
[-C--:B------:R-:W-:Y:S01]  /*ce20*/  FMUL.FTZ R36, R49, R6.reuse ;  /* 0x0000000631247220 */ /* 0x080fe20000410000 */
[----:B------:R-:W-:Y:S01]  /*ce30*/  FMUL.FTZ R42, R51, R7 ;  /* 0x00000007332a7220 */ /* 0x000fe20000410000 */
[----:B------:R-:W-:Y:S01]  /*ce40*/  FFMA.FTZ R0, R47, R39, R0 ;  /* 0x000000272f007223 */ /* 0x000fe20000010000 */
[----:B------:R-:W-:Y:S01]  /*ce50*/  FMUL.FTZ R38, R41, R6 ;  /* 0x0000000629267220 */ /* 0x000fe20000410000 */
[----:B------:R-:W-:Y:S01]  /*ce60*/  FMUL.FTZ R44, R45, R7 ;  /* 0x000000072d2c7220 */ /* 0x000fe20000410000 */
[----:B------:R-:W-:Y:S01]  /*ce70*/  FFMA.FTZ R6, R41, R35, -R36 ;  /* 0x0000002329067223 */ /* 0x000fe20000010824 */
[----:B------:R-:W-:Y:S01]  /*ce80*/  FFMA.FTZ R7, R45, R37, -R42 ;  /* 0x000000252d077223 */ /* 0x000fe2000001082a */
[----:B------:R-:W-:Y:S01]  /*ce90*/  FFMA.FTZ R35, R49, R35, R38 ;  /* 0x0000002331237223 */ /* 0x000fe20000010026 */
[----:B------:R-:W-:Y:S01]  /*cea0*/  FFMA.FTZ R44, R51, R37, R44 ;  /* 0x00000025332c7223 */ /* 0x000fe2000001002c */
[----:B------:R-:W-:Y:S02]  /*ceb0*/  F2FP.BF16.F32.PACK_AB R4, R43, R4 ;  /* 0x000000042b04723e */ /* 0x000fe400000010ff */
[----:B------:R-:W-:-:S02]  /*cec0*/  F2FP.BF16.F32.PACK_AB R5, R0, R5 ;  /* 0x000000050005723e */ /* 0x000fc400000010ff */
[----:B------:R-:W-:Y:S02]  /*ced0*/  F2FP.BF16.F32.PACK_AB R6, R35, R6 ;  /* 0x000000062306723e */ /* 0x000fe400000010ff */
[----:B------:R-:W-:-:S05]  /*cee0*/  F2FP.BF16.F32.PACK_AB R7, R44, R7 ;  /* 0x000000072c07723e */ /* 0x000fca00000010ff */
[----:B------:R0:W-:Y:S02]  /*cef0*/  STS.128 [R8+0x12400], R4 ;  /* 0x0124000408007388 */ /* 0x0001e40000000c00 */
.L_x_591:
[----:B------:R-:W-:Y:S05]  /*cf00*/  BSYNC B1 ;  /* 0x0000000000017941 */ /* 0x000fea0003800000 */
.L_x_590:
[----:B------:R-:W-:Y:S04]  /*cf10*/  BSSY B1, `(.L_x_592) ;  /* 0x0000028000017945 */ /* 0x000fe80003800000 */
[----:B------:R-:W-:Y:S05]  /*cf20*/  @P1 BRA `(.L_x_593) ;  /* 0x0000000000981947 */ /* 0x000fea0003800000 */
[----:B0-----:R-:W0:Y:S01]  /*cf30*/  LDS.128 R4, [R3+0x2000] ;  /* 0x0020000003047984 */ /* 0x001e220000000c00 */
[----:B------:R-:W-:Y:S01]  /*cf40*/  IMAD.U32 R38, R31, 0x10000, RZ ;  /* 0x000100001f267824 */ /* 0x000fe200078e00ff */
[C---:B------:R-:W-:Y:S01]  /*cf50*/  LOP3.LUT R43, R33.reuse, 0xffff0000, RZ, 0xc0, !PT ;  /* 0xffff0000212b7812 */ /* 0x040fe200078ec0ff */
[----:B------:R-:W-:Y:S01]  /*cf60*/  IMAD.U32 R42, R33, 0x10000, RZ ;  /* 0x00010000212a7824 */ /* 0x000fe200078e00ff */
        /* <DEDUP_REMOVED lines=9> */
[-C--:B------:R-:W-:Y:S01]  /*d000*/  FMUL.FTZ R37, R42, R4.reuse ;  /* 0x000000042a257220 */ /* 0x080fe20000410000 */
[----:B------:R-:W-:Y:S01]  /*d010*/  FMUL.FTZ R39, R38, R4 ;  /* 0x0000000426277220 */ /* 0x000fe20000410000 */
[----:B------:R-:W-:Y:S01]  /*d020*/  FMUL.FTZ R36, R43, R5 ;  /* 0x000000052b247220 */ /* 0x000fe20000410000 */
[----:B------:R-:W-:-:S02]  /*d030*/  IMAD.U32 R33, R7, 0x10000, RZ ;  /* 0x0001000007217824 */ /* 0x000fc400078e00ff */
[-C--:B------:R-:W-:Y:S01]  /*d040*/  FFMA.FTZ R4, R38, R0.reuse, -R37 ;  /* 0x0000000026047223 */ /* 0x080fe20000010825 */
[----:B------:R-:W-:Y:S01]  /*d050*/  FFMA.FTZ R39, R42, R0, R39 ;  /* 0x000000002a277223 */ /* 0x000fe20000010027 */
[C---:B------:R-:W-:Y:S01]  /*d060*/  FMUL.FTZ R0, R41.reuse, R5 ;  /* 0x0000000529007220 */ /* 0x040fe20000410000 */
[-C--:B------:R-:W-:Y:S01]  /*d070*/  FFMA.FTZ R5, R41, R35.reuse, -R36 ;  /* 0x0000002329057223 */ /* 0x080fe20000010824 */
[----:B------:R-:W-:Y:S01]  /*d080*/  LOP3.LUT R7, R7, 0xffff0000, RZ, 0xc0, !PT ;  /* 0xffff000007077812 */ /* 0x000fe200078ec0ff */
[C---:B------:R-:W-:Y:S01]  /*d090*/  IMAD.U32 R37, R32.reuse, 0x10000, RZ ;  /* 0x0001000020257824 */ /* 0x040fe200078e00ff */
[----:B------:R-:W-:Y:S01]  /*d0a0*/  LOP3.LUT R41, R32, 0xffff0000, RZ, 0xc0, !PT ;  /* 0xffff000020297812 */ /* 0x000fe200078ec0ff */
[-C--:B------:R-:W-:Y:S01]  /*d0b0*/  FMUL.FTZ R32, R45, R6.reuse ;  /* 0x000000062d207220 */ /* 0x080fe20000410000 */
[----:B------:R-:W-:Y:S01]  /*d0c0*/  FFMA.FTZ R0, R43, R35, R0 ;  /* 0x000000232b007223 */ /* 0x000fe20000010000 */
[----:B------:R-:W-:Y:S01]  /*d0d0*/  FMUL.FTZ R34, R37, R6 ;  /* 0x0000000625227220 */ /* 0x000fe20000410000 */
[-C--:B------:R-:W-:Y:S01]  /*d0e0*/  FMUL.FTZ R36, R47, R7.reuse ;  /* 0x000000072f247220 */ /* 0x080fe20000410000 */
[----:B------:R-:W-:Y:S01]  /*d0f0*/  FMUL.FTZ R38, R41, R7 ;  /* 0x0000000729267220 */ /* 0x000fe20000410000 */
[-C--:B------:R-:W-:Y:S01]  /*d100*/  FFMA.FTZ R6, R37, R31.reuse, -R32 ;  /* 0x0000001f25067223 */ /* 0x080fe20000010820 */
[----:B------:R-:W-:Y:S01]  /*d110*/  FFMA.FTZ R31, R45, R31, R34 ;  /* 0x0000001f2d1f7223 */ /* 0x000fe20000010022 */
[-C--:B------:R-:W-:Y:S01]  /*d120*/  FFMA.FTZ R7, R41, R33.reuse, -R36 ;  /* 0x0000002129077223 */ /* 0x080fe20000010824 */
[----:B------:R-:W-:Y:S01]  /*d130*/  FFMA.FTZ R38, R47, R33, R38 ;  /* 0x000000212f267223 */ /* 0x000fe20000010026 */
[----:B------:R-:W-:-:S02]  /*d140*/  F2FP.BF16.F32.PACK_AB R4, R39, R4 ;  /* 0x000000042704723e */ /* 0x000fc400000010ff */
[----:B------:R-:W-:Y:S02]  /*d150*/  F2FP.BF16.F32.PACK_AB R5, R0, R5 ;  /* 0x000000050005723e */ /* 0x000fe400000010ff */
[----:B------:R-:W-:Y:S02]  /*d160*/  F2FP.BF16.F32.PACK_AB R6, R31, R6 ;  /* 0x000000061f06723e */ /* 0x000fe400000010ff */
[----:B------:R-:W-:-:S05]  /*d170*/  F2FP.BF16.F32.PACK_AB R7, R38, R7 ;  /* 0x000000072607723e */ /* 0x000fca00000010ff */
[----:B------:R1:W-:Y:S02]  /*d180*/  STS.128 [R3+0x2000], R4 ;  /* 0x0020000403007388 */ /* 0x0003e40000000c00 */
.L_x_593:
[----:B------:R-:W-:Y:S05]  /*d190*/  BSYNC B1 ;  /* 0x0000000000017941 */ /* 0x000fea0003800000 */
.L_x_592:
[----:B------:R-:W-:Y:S04]  /*d1a0*/  BSSY B1, `(.L_x_594) ;  /* 0x0000028000017945 */ /* 0x000fe80003800000 */
[----:B------:R-:W-:Y:S05]  /*d1b0*/  @P2 BRA `(.L_x_595) ;  /* 0x0000000000982947 */ /* 0x000fea0003800000 */
[----:B01----:R-:W0:Y:S01]  /*d1c0*/  LDS.128 R4, [R8+0x16400] ;  /* 0x0164000008047984 */ /* 0x003e220000000c00 */
[----:B------:R-:W-:Y:S01]  /*d1d0*/  SHF.L.U32 R36, R29, 0x10, RZ ;  /* 0x000000101d247819 */ /* 0x000fe200000006ff */
[----:B------:R-:W-:Y:S01]  /*d1e0*/  IMAD.U32 R34, R27, 0x10000, RZ ;  /* 0x000100001b227824 */ /* 0x000fe200078e00ff */
[----:B------:R-:W-:Y:S01]  /*d1f0*/  LOP3.LUT R39, R29, 0xffff0000, RZ, 0xc0, !PT ;  /* 0xffff00001d277812 */ /* 0x000fe200078ec0ff */
        /* <DEDUP_REMOVED lines=34> */
.L_x_595:
[----:B------:R-:W-:Y:S05]  /*d420*/  BSYNC B1 ;  /* 0x0000000000017941 */ /* 0x000fea0003800000 */
.L_x_594:
[----:B------:R-:W-:Y:S04]  /*d430*/  BSSY B1, `(.L_x_596) ;  /* 0x0000028000017945 */ /* 0x000fe80003800000 */
[----:B------:R-:W-:Y:S05]  /*d440*/  @P3 BRA `(.L_x_597) ;  /* 0x0000000000983947 */ /* 0x000fea0003800000 */
[----:B012---:R-:W0:Y:S01]  /*d450*/  LDS.128 R4, [R3+0x6000] ;  /* 0x0060000003047984 */ /* 0x007e220000000c00 */
        /* <DEDUP_REMOVED lines=37> */
.L_x_597:
[----:B------:R-:W-:Y:S05]  /*d6b0*/  BSYNC B1 ;  /* 0x0000000000017941 */ /* 0x000fea0003800000 */
.L_x_596:
[----:B------:R-:W-:Y:S04]  /*d6c0*/  BSSY B1, `(.L_x_598) ;  /* 0x0000028000017945 */ /* 0x000fe80003800000 */
[----:B------:R-:W-:Y:S05]  /*d6d0*/  @P4 BRA `(.L_x_599) ;  /* 0x0000000000984947 */ /* 0x000fea0003800000 */
[----:B0123--:R-:W0:Y:S01]  /*d6e0*/  LDS.128 R4, [R8+0x1a400] ;  /* 0x01a4000008047984 */ /* 0x00fe220000000c00 */
[----:B------:R-:W-:Y:S01]  /*d6f0*/  IMAD.U32 R26, R13, 0x10000, RZ ;  /* 0x000100000d1a7824 */ /* 0x000fe200078e00ff */
[C---:B------:R-:W-:Y:S01]  /*d700*/  LOP3.LUT R31, R15.reuse, 0xffff0000, RZ, 0xc0, !PT ;  /* 0xffff00000f1f7812 */ /* 0x040fe200078ec0ff */
[----:B------:R-:W-:Y:S01]  /*d710*/  IMAD.U32 R28, R15, 0x10000, RZ ;  /* 0x000100000f1c7824 */ /* 0x000fe200078e00ff */
[----:B------:R-:W-:Y:S02]  /*d720*/  LOP3.LUT R29, R13, 0xffff0000, RZ, 0xc0, !PT ;  /* 0xffff00000d1d7812 */ /* 0x000fe400078ec0ff */
[C---:B------:R-:W-:Y:S02]  /*d730*/  SHF.L.U32 R33, R20.reuse, 0x10, RZ ;  /* 0x0000001014217819 */ /* 0x040fe400000006ff */
        /* <DEDUP_REMOVED lines=32> */
.L_x_599:
[----:B------:R-:W-:Y:S05]  /*d940*/  BSYNC B1 ;  /* 0x0000000000017941 */ /* 0x000fea0003800000 */
.L_x_598:
[----:B------:R-:W-:Y:S05]  /*d950*/  @P5 BRA `(.L_x_589) ;  /* 0x0000002c00405947 */ /* 0x000fea0003800000 */
[----:B01234-:R-:W0:Y:S01]  /*d960*/  LDS.128 R4, [R3+0xa000] ;  /* 0x00a0000003047984 */ /* 0x01fe220000000c00 */
[C---:B------:R-:W-:Y:S01]  /*d970*/  IMAD.U32 R24, R11.reuse, 0x10000, RZ ;  /* 0x000100000b187824 */ /* 0x040fe200078e00ff */
[----:B------:R-:W-:Y:S01]  /*d980*/  LOP3.LUT R26, R11, 0xffff0000, RZ, 0xc0, !PT ;  /* 0xffff00000b1a7812 */ /* 0x000fe200078ec0ff */
[C---:B------:R-:W-:Y:S01]  /*d990*/  IMAD.U32 R14, R9.reuse, 0x10000, RZ ;  /* 0x00010000090e7824 */ /* 0x040fe200078e00ff */
        /* <DEDUP_REMOVED lines=14> */
[----:B------:R-:W-:Y:S01]  /*da80*/  FFMA.FTZ R4, R14, R0, -R13 ;  /* 0x000000000e047223 */ /* 0x000fe2000001080d */
[C---:B------:R-:W-:Y:S01]  /*da90*/  FMUL.FTZ R13, R20.reuse, R5 ;  /* 0x00000005140d7220 */ /* 0x040fe20000410000 */
[----:B------:R-:W-:Y:S01]  /*daa0*/  LOP3.LUT R7, R7, 0xffff0000, RZ, 0xc0, !PT ;  /* 0xffff000007077812 */ /* 0x000fe200078ec0ff */
[----:B------:R-:W-:Y:S01]  /*dab0*/  FFMA.FTZ R5, R20, R8, -R21 ;  /* 0x0000000814057223 */ /* 0x000fe20000010815 */
[----:B------:R-:W-:Y:S02]  /*dac0*/  IMAD.U32 R21, R10, 0x10000, RZ ;  /* 0x000100000a157824 */ /* 0x000fe400078e00ff */
[----:B------:R-:W-:Y:S01]  /*dad0*/  FFMA.FTZ R15, R24, R0, R15 ;  /* 0x00000000180f7223 */ /* 0x000fe2000001000f */
[-C--:B------:R-:W-:Y:S01]  /*dae0*/  FMUL.FTZ R0, R27, R6.reuse ;  /* 0x000000061b007220 */ /* 0x080fe20000410000 */
[-C--:B------:R-:W-:Y:S01]  /*daf0*/  FMUL.FTZ R10, R29, R7.reuse ;  /* 0x000000071d0a7220 */ /* 0x080fe20000410000 */
[----:B------:R-:W-:Y:S01]  /*db00*/  FMUL.FTZ R6, R21, R6 ;  /* 0x0000000615067220 */ /* 0x000fe20000410000 */
[----:B------:R-:W-:Y:S01]  /*db10*/  FMUL.FTZ R12, R25, R7 ;  /* 0x00000007190c7220 */ /* 0x000fe20000410000 */
[-C--:B------:R-:W-:Y:S01]  /*db20*/  FFMA.FTZ R0, R21, R9.reuse, -R0 ;  /* 0x0000000915007223 */ /* 0x080fe20000010800 */
[----:B------:R-:W-:Y:S01]  /*db30*/  FFMA.FTZ R8, R26, R8, R13 ;  /* 0x000000081a087223 */ /* 0x000fe2000001000d */
[----:B------:R-:W-:Y:S01]  /*db40*/  FFMA.FTZ R9, R27, R9, R6 ;  /* 0x000000091b097223 */ /* 0x000fe20000010006 */
[-C--:B------:R-:W-:Y:S01]  /*db50*/  FFMA.FTZ R7, R25, R11.reuse, -R10 ;  /* 0x0000000b19077223 */ /* 0x080fe2000001080a */
[----:B------:R-:W-:Y:S01]  /*db60*/  FFMA.FTZ R12, R29, R11, R12 ;  /* 0x0000000b1d0c7223 */ /* 0x000fe2000001000c */
[----:B------:R-:W-:-:S02]  /*db70*/  F2FP.BF16.F32.PACK_AB R4, R15, R4 ;  /* 0x000000040f04723e */ /* 0x000fc400000010ff */
[----:B------:R-:W-:Y:S02]  /*db80*/  F2FP.BF16.F32.PACK_AB R5, R8, R5 ;  /* 0x000000050805723e */ /* 0x000fe400000010ff */
[----:B------:R-:W-:Y:S02]  /*db90*/  F2FP.BF16.F32.PACK_AB R6, R9, R0 ;  /* 0x000000000906723e */ /* 0x000fe400000010ff */
[----:B------:R-:W-:-:S05]  /*dba0*/  F2FP.BF16.F32.PACK_AB R7, R12, R7 ;  /* 0x000000070c07723e */ /* 0x000fca00000010ff */
[----:B------:R0:W-:Y:S01]  /*dbb0*/  STS.128 [R3+0xa000], R4 ;  /* 0x00a0000403007388 */ /* 0x0001e20000000c00 */
[----:B------:R-:W-:Y:S05]  /*dbc0*/  BRA `(.L_x_589) ;  /* 0x0000002800a47947 */ /* 0x000fea0003800000 */
.L_x_568:
        /* <DEDUP_REMOVED lines=15> */
[----:B------:R-:W-:Y:S01]  /*dcc0*/  ULDC UR4, c[0x0][0x3d4] ;  /* 0x0000f50000047ab9 */ /* 0x000fe20000000800 */
[----:B------:R-:W-:Y:S02]  /*dcd0*/  CS2R R24, SRZ ;  /* 0x0000000000187805 */ /* 0x000fe4000001ff00 */
[----:B------:R-:W-:Y:S02]  /*dce0*/  ISETP.GE.AND P0, PT, R22, UR4, PT ;  /* 0x0000000416007c0c */ /* 0x000fe4000bf06270 */
[----:B------:R-:W-:Y:S02]  /*dcf0*/  CS2R R26, SRZ ;  /* 0x00000000001a7805 */ /* 0x000fe4000001ff00 */
[----:B------:R-:W-:Y:S02]  /*dd00*/  ISETP.GE.AND P2, PT, R184, UR4, PT ;  /* 0x00000004b8007c0c */ /* 0x000fe4000bf46270 */
[----:B------:R-:W-:Y:S02]  /*dd10*/  CS2R R28, SRZ ;  /* 0x00000000001c7805 */ /* 0x000fe4000001ff00 */
[----:B------:R-:W-:-:S02]  /*dd20*/  ISETP.GE.AND P3, PT, R185, UR4, PT ;  /* 0x00000004b9007c0c */ /* 0x000fc4000bf66270 */
        /* <DEDUP_REMOVED lines=9> */
[----:B------:R0:W5:Y:S04]  /*ddc0*/  @!P0 LDG.E.128 R24, desc[UR36][R44.64] ;  /* 0x000000242c188981 */ /* 0x000168000c1e1d00 */
[----:B------:R0:W5:Y:S04]  /*ddd0*/  @!P2 LDG.E.128 R28, desc[UR36][R44.64+0x40] ;  /* 0x000040242c1ca981 */ /* 0x000168000c1e1d00 */
[----:B------:R0:W5:Y:S04]  /*dde0*/  @!P3 LDG.E.128 R32, desc[UR36][R44.64+0x80] ;  /* 0x000080242c20b981 */ /* 0x000168000c1e1d00 */
[----:B------:R0:W5:Y:S04]  /*ddf0*/  @!P0 LDG.E.128 R4, desc[UR36][R46.64] ;  /* 0x000000242e048981 */ /* 0x000168000c1e1d00 */
[----:B------:R0:W5:Y:S04]  /*de00*/  @!P2 LDG.E.128 R8, desc[UR36][R46.64+0x40] ;  /* 0x000040242e08a981 */ /* 0x000168000c1e1d00 */
[----:B------:R0:W5:Y:S02]  /*de10*/  @!P3 LDG.E.128 R12, desc[UR36][R46.64+0x80] ;  /* 0x000080242e0cb981 */ /* 0x000164000c1e1d00 */
.L_x_601:
[----:B------:R-:W-:Y:S05]  /*de20*/  BSYNC B1 ;  /* 0x0000000000017941 */ /* 0x000fea0003800000 */
.L_x_600:
[--C-:B-----5:R-:W-:Y:S01]  /*de30*/  IMAD.MOV.U32 R42, RZ, RZ, R25.reuse ;  /* 0x000000ffff2a7224 */ /* 0x120fe200078e0019 */
[----:B------:R-:W-:Y:S01]  /*de40*/  SHF.R.U64 R49, R24, 0x10, R25 ;  /* 0x0000001018317819 */ /* 0x000fe20000001219 */
[----:B------:R-:W-:Y:S01]  /*de50*/  IMAD.MOV.U32 R43, RZ, RZ, R27 ;  /* 0x000000ffff2b7224 */ /* 0x000fe200078e001b */
[----:B------:R-:W-:Y:S01]  /*de60*/  SHF.R.U32.HI R50, RZ, 0x10, R25 ;  /* 0x00000010ff327819 */ /* 0x000fe20000011619 */
[----:B------:R-:W-:Y:S01]  /*de70*/  IMAD.MOV.U32 R25, RZ, RZ, R26 ;  /* 0x000000ffff197224 */ /* 0x000fe200078e001a */
[--C-:B------:R-:W-:Y:S01]  /*de80*/  SHF.R.U64 R51, R26, 0x10, R27.reuse ;  /* 0x000000101a337819 */ /* 0x100fe2000000121b */
[----:B------:R-:W-:Y:S01]  /*de90*/  IMAD.MOV.U32 R26, RZ, RZ, R28 ;  /* 0x000000ffff1a7224 */ /* 0x000fe200078e001c */
[----:B------:R-:W-:Y:S01]  /*dea0*/  SHF.R.U32.HI R52, RZ, 0x10, R27 ;  /* 0x00000010ff347819 */ /* 0x000fe2000001161b */
[--C-:B------:R-:W-:Y:S01]  /*deb0*/  IMAD.MOV.U32 R27, RZ, RZ, R29.reuse ;  /* 0x000000ffff1b7224 */ /* 0x100fe200078e001d */
[----:B------:R-:W-:Y:S01]  /*dec0*/  SHF.R.U64 R53, R28, 0x10, R29 ;  /* 0x000000101c357819 */ /* 0x000fe2000000121d */
[--C-:B------:R-:W-:Y:S01]  /*ded0*/  IMAD.MOV.U32 R48, RZ, RZ, R35.reuse ;  /* 0x000000ffff307224 */ /* 0x100fe200078e0023 */
[--C-:B------:R-:W-:Y:S01]  /*dee0*/  SHF.R.U64 R59, R34, 0x10, R35.reuse ;  /* 0x00000010223b7819 */ /* 0x100fe20000001223 */
[----:B------:R-:W-:Y:S01]  /*def0*/  IMAD.MOV.U32 R3, RZ, RZ, R24 ;  /* 0x000000ffff037224 */ /* 0x000fe200078e0018 */
[----:B------:R-:W-:Y:S01]  /*df00*/  SHF.R.U32.HI R60, RZ, 0x10, R35 ;  /* 0x00000010ff3c7819 */ /* 0x000fe20000011623 */
[----:B------:R-:W-:Y:S01]  /*df10*/  IMAD.MOV.U32 R28, RZ, RZ, R30 ;  /* 0x000000ffff1c7224 */ /* 0x000fe200078e001e */
[----:B------:R-:W-:Y:S01]  /*df20*/  PRMT R35, R25, 0x5410, R51 ;  /* 0x0000541019237816 */ /* 0x000fe20000000033 */
[----:B0-----:R-:W-:Y:S01]  /*df30*/  IMAD.MOV.U32 R44, RZ, RZ, R31 ;  /* 0x000000ffff2c7224 */ /* 0x001fe200078e001f */
[----:B------:R-:W-:Y:S01]  /*df40*/  PRMT R25, R26, 0x5410, R53 ;  /* 0x000054101a197816 */ /* 0x000fe20000000035 */
[----:B------:R-:W-:Y:S01]  /*df50*/  UMOV UR4, 0xffffffff ;  /* 0xffffffff00047882 */ /* 0x000fe20000000000 */
[----:B------:R-:W-:Y:S01]  /*df60*/  SHF.R.U32.HI R54, RZ, 0x10, R29 ;  /* 0x00000010ff367819 */ /* 0x000fe2000001161d */
[----:B------:R-:W-:Y:S01]  /*df70*/  IMAD.MOV.U32 R45, RZ, RZ, R32 ;  /* 0x000000ffff2d7224 */ /* 0x000fe200078e0020 */
[----:B------:R-:W-:Y:S01]  /*df80*/  PRMT R26, R27, 0x7610, R26 ;  /* 0x000076101b1a7816 */ /* 0x000fe2000000001a */
[----:B------:R-:W-:Y:S01]  /*df90*/  IMAD.MOV.U32 R47, RZ, RZ, R34 ;  /* 0x000000ffff2f7224 */ /* 0x000fe200078e0022 */
[----:B------:R-:W-:Y:S01]  /*dfa0*/  SHF.R.U64 R55, R30, 0x10, R31 ;  /* 0x000000101e377819 */ /* 0x000fe2000000121f */
[----:B------:R-:W-:Y:S01]  /*dfb0*/  IMAD.MOV.U32 R21, RZ, RZ, R5 ;  /* 0x000000ffff157224 */ /* 0x000fe200078e0005 */
[----:B------:R-:W-:Y:S01]  /*dfc0*/  SHF.R.U32.HI R56, RZ, 0x10, R31 ;  /* 0x00000010ff387819 */ /* 0x000fe2000001161f */
[----:B------:R-:W-:Y:S01]  /*dfd0*/  IMAD.MOV.U32 R24, RZ, RZ, R6 ;  /* 0x000000ffff187224 */ /* 0x000fe200078e0006 */
[----:B------:R-:W-:Y:S01]  /*dfe0*/  MOV R46, R33 ;  /* 0x00000021002e7202 */ /* 0x000fe20000000f00 */
[----:B------:R-:W-:Y:S01]  /*dff0*/  IMAD.MOV.U32 R41, RZ, RZ, R7 ;  /* 0x000000ffff297224 */ /* 0x000fe200078e0007 */
[--C-:B------:R-:W-:Y:S01]  /*e000*/  SHF.R.U64 R57, R32, 0x10, R33.reuse ;  /* 0x0000001020397819 */ /* 0x100fe20000001221 */
        /* <DEDUP_REMOVED lines=9> */
[----:B------:R-:W-:Y:S01]  /*e0a0*/  SHF.R.U32.HI R64, RZ, 0x10, R7 ;  /* 0x00000010ff407819 */ /* 0x000fe20000011607 */
[----:B------:R-:W-:Y:S01]  /*e0b0*/  IMAD.MOV.U32 R6, RZ, RZ, R12 ;  /* 0x000000ffff067224 */ /* 0x000fe200078e000c */
[----:B------:R-:W-:Y:S01]  /*e0c0*/  SHF.R.U64 R65, R8, 0x10, R9 ;  /* 0x0000001008417819 */ /* 0x000fe20000001209 */
[----:B------:R-:W-:Y:S01]  /*e0d0*/  IMAD.MOV.U32 R7, RZ, RZ, R13 ;  /* 0x000000ffff077224 */ /* 0x000fe200078e000d */
[----:B------:R-:W-:Y:S01]  /*e0e0*/  SHF.R.U32.HI R66, RZ, 0x10, R9 ;  /* 0x00000010ff427819 */ /* 0x000fe20000011609 */
[----:B------:R-:W-:Y:S01]  /*e0f0*/  IMAD.MOV.U32 R8, RZ, RZ, R14 ;  /* 0x000000ffff087224 */ /* 0x000fe200078e000e */
[----:B------:R-:W-:Y:S01]  /*e100*/  PRMT R33, R3, 0x5410, R49 ;  /* 0x0000541003217816 */ /* 0x000fe20000000031 */
[----:B------:R-:W-:Y:S01]  /*e110*/  IMAD.MOV.U32 R9, RZ, RZ, R15 ;  /* 0x000000ffff097224 */ /* 0x000fe200078e000f */
[----:B------:R-:W-:-:S02]  /*e120*/  PRMT R27, R28, 0x7610, R27 ;  /* 0x000076101c1b7816 */ /* 0x000fc4000000001b */
[--C-:B------:R-:W-:Y:S02]  /*e130*/  SHF.R.U64 R10, R10, 0x10, R11.reuse ;  /* 0x000000100a0a7819 */ /* 0x100fe4000000120b */
[----:B------:R-:W-:Y:S02]  /*e140*/  SHF.R.U32.HI R67, RZ, 0x10, R11 ;  /* 0x00000010ff437819 */ /* 0x000fe4000001160b */
[--C-:B------:R-:W-:Y:S02]  /*e150*/  SHF.R.U64 R68, R12, 0x10, R13.reuse ;  /* 0x000000100c447819 */ /* 0x100fe4000000120d */
[----:B------:R-:W-:Y:S02]  /*e160*/  SHF.R.U32.HI R69, RZ, 0x10, R13 ;  /* 0x00000010ff457819 */ /* 0x000fe4000001160d */
[--C-:B------:R-:W-:Y:S02]  /*e170*/  SHF.R.U64 R70, R14, 0x10, R15.reuse ;  /* 0x000000100e467819 */ /* 0x100fe4000000120f */
[----:B------:R-:W-:-:S02]  /*e180*/  SHF.R.U32.HI R71, RZ, 0x10, R15 ;  /* 0x00000010ff477819 */ /* 0x000fc4000001160f */
[----:B------:R-:W-:Y:S02]  /*e190*/  PRMT R34, R42, 0x5410, R50 ;  /* 0x000054102a227816 */ /* 0x000fe40000000032 */
[----:B------:R-:W-:Y:S02]  /*e1a0*/  PRMT R5, R43, 0x5410, R52 ;  /* 0x000054102b057816 */ /* 0x000fe40000000034 */
[----:B------:R-:W-:Y:S02]  /*e1b0*/  PRMT R26, R26, 0x5410, R54 ;  /* 0x000054101a1a7816 */ /* 0x000fe40000000036 */
[----:B------:R-:W-:Y:S02]  /*e1c0*/  PRMT R28, R44, 0x7610, R28 ;  /* 0x000076102c1c7816 */ /* 0x000fe4000000001c */
[----:B------:R-:W-:Y:S01]  /*e1d0*/  LEA.HI R3, R203, R203, RZ, 0x1 ;  /* 0x000000cbcb037211 */ /* 0x000fe200078f08ff */
[----:B------:R-:W-:Y:S06]  /*e1e0*/  BRA.DIV UR4, `(.L_x_602) ;  /* 0x0000011204087947 */ /* 0x000fec000b800000 */
.L_x_781:
[----:B------:R-:W-:Y:S01]  /*e1f0*/  UMOV UR4, 0xffffffff ;  /* 0xffffffff00047882 */ /* 0x000fe20000000000 */
[----:B------:R-:W-:Y:S02]  /*e200*/  LOP3.LUT R4, R3, 0xfffffffe, RZ, 0xc0, !PT ;  /* 0xfffffffe03047812 */ /* 0x000fe400078ec0ff */
[----:B------:R-:W-:Y:S05]  /*e210*/  BRA.DIV UR4, `(.L_x_603) ;  /* 0x0000011204247947 */ /* 0x000fea000b800000 */
.L_x_784:
[----:B------:R-:W-:Y:S01]  /*e220*/  UMOV UR4, 0xffffffff ;  /* 0xffffffff00047882 */ /* 0x000fe20000000000 */
[----:B------:R-:W-:Y:S02]  /*e230*/  IMAD.IADD R3, R203, 0x1, -R4 ;  /* 0x00000001cb037824 */ /* 0x000fe400078e0a04 */
[----:B------:R-:W-:Y:S05]  /*e240*/  BRA.DIV UR4, `(.L_x_604) ;  /* 0x0000011204407947 */ /* 0x000fea000b800000 */
.L_x_787:
[----:B------:R-:W-:Y:S01]  /*e250*/  UMOV UR4, 0xffffffff ;  /* 0xffffffff00047882 */ /* 0x000fe20000000000 */
[----:B------:R-:W-:Y:S02]  /*e260*/  SHF.L.U32 R3, R3, 0x1f, RZ ;  /* 0x0000001f03037819 */ /* 0x000fe400000006ff */
[----:B------:R-:W-:Y:S05]  /*e270*/  BRA.DIV UR4, `(.L_x_605) ;  /* 0x00000112045c7947 */ /* 0x000fea000b800000 */
.L_x_790:
[----:B------:R-:W0:Y:S01]  /*e280*/  SYNCS.PHASECHK.TRANS64.TRYWAIT P0, [R2+URZ+0x34800], R3 ;  /* 0x03480003020075a7 */ /* 0x000e22000800017f */
        /* <DEDUP_REMOVED lines=20> */
.L_x_791:
[----:B------:R-:W-:Y:S05]  /*e3d0*/  BSYNC B1 ;  /* 0x0000000000017941 */ /* 0x000fea0003800000 */
.L_x_606:
[----:B------:R-:W-:Y:S01]  /*e3e0*/  BSSY B1, `(.L_x_608) ;  /* 0x0000118000017945 */ /* 0x000fe20003800000 */
[----:B------:R-:W-:Y:S02]  /*e3f0*/  IMAD.MOV.U32 R36, RZ, RZ, R5 ;  /* 0x000000ffff247224 */ /* 0x000fe400078e0005 */
[----:B0-----:R-:W-:Y:S01]  /*e400*/  IMAD.MOV.U32 R3, RZ, RZ, R4 ;  /* 0x000000ffff037224 */ /* 0x001fe200078e0004 */
[----:B------:R-:W-:Y:S06]  /*e410*/  @P1 BRA `(.L_x_609) ;  /* 0x0000001000501947 */ /* 0x000fec0003800000 */
[----:B------:R-:W0:Y:S01]  /*e420*/  LDC R42, c[0x0][0x3d4] ;  /* 0x0000f500ff2a7b82 */ /* 0x000e220000000800 */
[----:B------:R-:W-:Y:S01]  /*e430*/  BSSY B2, `(.L_x_610) ;  /* 0x0000060000027945 */ /* 0x000fe20003800000 */
[-C--:B0-----:R-:W-:Y:S02]  /*e440*/  ISETP.GE.AND P0, PT, R22, R42.reuse, PT ;  /* 0x0000002a1600720c */ /* 0x081fe40003f06270 */
[-C--:B------:R-:W-:Y:S02]  /*e450*/  ISETP.GE.AND P1, PT, R184, R42.reuse, PT ;  /* 0x0000002ab800720c */ /* 0x080fe40003f26270 */
[----:B------:R-:W-:-:S09]  /*e460*/  ISETP.GE.AND P2, PT, R185, R42, PT ;  /* 0x0000002ab900720c */ /* 0x000fd20003f46270 */
[----:B------:R-:W-:Y:S05]  /*e470*/  @P0 BRA `(.L_x_611) ;  /* 0x00000004006c0947 */ /* 0x000fea0003800000 */
[----:B------:R-:W-:Y:S01]  /*e480*/  LEA.HI R5, R42, R206, RZ, 0x1d ;  /* 0x000000ce2a057211 */ /* 0x000fe200078fe8ff */
[----:B------:R-:W-:Y:S01]  /*e490*/  IMAD.U32 R54, R37, 0x10000, RZ ;  /* 0x0001000025367824 */ /* 0x000fe200078e00ff */
[----:B------:R-:W-:Y:S01]  /*e4a0*/  LOP3.LUT R4, R189, 0x38, R22, 0xf8, !PT ;  /* 0x00000038bd047812 */ /* 0x000fe200078ef816 */
[----:B------:R-:W-:Y:S01]  /*e4b0*/  IMAD.U32 R52, R33, 0x10000, RZ ;  /* 0x0001000021347824 */ /* 0x000fe200078e00ff */
[----:B------:R-:W-:Y:S01]  /*e4c0*/  SHF.R.S32.HI R6, RZ, 0x1f, R5 ;  /* 0x0000001fff067819 */ /* 0x000fe20000011405 */
[----:B------:R-:W-:Y:S01]  /*e4d0*/  IMAD.U32 R53, R38, 0x10000, RZ ;  /* 0x0001000026357824 */ /* 0x000fe200078e00ff */
[----:B------:R-:W-:Y:S02]  /*e4e0*/  LOP3.LUT R51, R37, 0xffff0000, RZ, 0xc0, !PT ;  /* 0xffff000025337812 */ /* 0x000fe400078ec0ff */
[----:B------:R-:W-:Y:S01]  /*e4f0*/  LEA.HI R7, R6, R5, RZ, 0x3 ;  /* 0x0000000506077211 */ /* 0x000fe200078f18ff */
[----:B------:R-:W-:Y:S01]  /*e500*/  IMAD.SHL.U32 R6, R5, 0x8, RZ ;  /* 0x0000000805067824 */ /* 0x000fe200078e00ff */
[----:B------:R-:W-:-:S02]  /*e510*/  LOP3.LUT R5, R4, R191, RZ, 0x3c, !PT ;  /* 0x000000bf04057212 */ /* 0x000fc400078e3cff */
[----:B------:R-:W-:Y:S02]  /*e520*/  SHF.L.U32 R7, R7, 0xa, RZ ;  /* 0x0000000a07077819 */ /* 0x000fe400000006ff */
[----:B------:R-:W-:Y:S01]  /*e530*/  LOP3.LUT R6, R189, 0x38, R6, 0xf8, !PT ;  /* 0x00000038bd067812 */ /* 0x000fe200078ef806 */
[----:B------:R-:W-:Y:S01]  /*e540*/  IMAD R5, R190, 0x200, R5 ;  /* 0x00000200be057824 */ /* 0x000fe200078e0205 */
[----:B------:R-:W-:Y:S02]  /*e550*/  LOP3.LUT R7, R7, 0x7fffe000, RZ, 0xc0, !PT ;  /* 0x7fffe00007077812 */ /* 0x000fe400078ec0ff */
[----:B------:R-:W-:Y:S01]  /*e560*/  LOP3.LUT R6, R6, R191, RZ, 0x3c, !PT ;  /* 0x000000bf06067212 */ /* 0x000fe200078e3cff */
[----:B------:R-:W-:Y:S02]  /*e570*/  IMAD R61, R5, 0x2, R2 ;  /* 0x00000002053d7824 */ /* 0x000fe400078e0202 */
[----:B------:R-:W-:-:S04]  /*e580*/  IMAD R7, R190, 0x200, R7 ;  /* 0x00000200be077824 */ /* 0x000fc800078e0207 */
[----:B------:R-:W-:Y:S02]  /*e590*/  IMAD.IADD R9, R7, 0x1, R6 ;  /* 0x0000000107097824 */ /* 0x000fe400078e0206 */
[----:B------:R-:W0:Y:S02]  /*e5a0*/  LDS.128 R4, [R61+0x10400] ;  /* 0x010400003d047984 */ /* 0x000e240000000c00 */
[----:B------:R-:W-:-:S05]  /*e5b0*/  IMAD R62, R9, 0x2, R2 ;  /* 0x00000002093e7824 */ /* 0x000fca00078e0202 */
[----:B------:R-:W1:Y:S01]  /*e5c0*/  LDS.128 R8, [R62+0x10400] ;  /* 0x010400003e087984 */ /* 0x000e620000000c00 */
[C---:B0-----:R-:W-:Y:S01]  /*e5d0*/  IMAD.U32 R43, R4.reuse, 0x10000, RZ ;  /* 0x00010000042b7824 */ /* 0x041fe200078e00ff */
[----:B------:R-:W-:Y:S01]  /*e5e0*/  LOP3.LUT R4, R4, 0xffff0000, RZ, 0xc0, !PT ;  /* 0xffff000004047812 */ /* 0x000fe200078ec0ff */
[C---:B------:R-:W-:Y:S01]  /*e5f0*/  IMAD.U32 R44, R5.reuse, 0x10000, RZ ;  /* 0x00010000052c7824 */ /* 0x040fe200078e00ff */
[----:B------:R-:W-:Y:S01]  /*e600*/  LOP3.LUT R5, R5, 0xffff0000, RZ, 0xc0, !PT ;  /* 0xffff000005057812 */ /* 0x000fe200078ec0ff */
[C---:B------:R-:W-:Y:S01]  /*e610*/  IMAD.U32 R45, R6.reuse, 0x10000, RZ ;  /* 0x00010000062d7824 */ /* 0x040fe200078e00ff */
[----:B------:R-:W-:Y:S01]  /*e620*/  LOP3.LUT R6, R6, 0xffff0000, RZ, 0xc0, !PT ;  /* 0xffff000006067812 */ /* 0x000fe200078ec0ff */
[C---:B------:R-:W-:Y:S01]  /*e630*/  IMAD.U32 R46, R7.reuse, 0x10000, RZ ;  /* 0x00010000072e7824 */ /* 0x040fe200078e00ff */
[----:B------:R-:W-:Y:S01]  /*e640*/  LOP3.LUT R7, R7, 0xffff0000, RZ, 0xc0, !PT ;  /* 0xffff000007077812 */ /* 0x000fe200078ec0ff */
[C---:B-1----:R-:W-:Y:S01]  /*e650*/  IMAD.U32 R47, R8.reuse, 0x10000, RZ ;  /* 0x00010000082f7824 */ /* 0x042fe200078e00ff */
[----:B------:R-:W-:Y:S01]  /*e660*/  LOP3.LUT R8, R8, 0xffff0000, RZ, 0xc0, !PT ;  /* 0xffff000008087812 */ /* 0x000fe200078ec0ff */
[C---:B------:R-:W-:Y:S01]  /*e670*/  IMAD.U32 R48, R9.reuse, 0x10000, RZ ;  /* 0x0001000009307824 */ /* 0x040fe200078e00ff */
[----:B------:R-:W-:Y:S01]  /*e680*/  LOP3.LUT R9, R9, 0xffff0000, RZ, 0xc0, !PT ;  /* 0xffff000009097812 */ /* 0x000fe200078ec0ff */
[C---:B------:R-:W-:Y:S01]  /*e690*/  FMUL.FTZ R56, R47.reuse, R54 ;  /* 0x000000362f387220 */ /* 0x040fe20000410000 */
[-C--:B------:R-:W-:Y:S01]  /*e6a0*/  FMUL.FTZ R58, R47, R52.reuse ;  /* 0x000000342f3a7220 */ /* 0x080fe20000410000 */
[----:B------:R-:W-:Y:S01]  /*e6b0*/  LOP3.LUT R47, R33, 0xffff0000, RZ, 0xc0, !PT ;  /* 0xffff0000212f7812 */ /* 0x000fe200078ec0ff */
[----:B------:R-:W-:Y:S01]  /*e6c0*/  FMUL.FTZ R55, R8, R51 ;  /* 0x0000003308377220 */ /* 0x000fe20000410000 */
[C---:B------:R-:W-:Y:S01]  /*e6d0*/  FFMA.FTZ R56, R43.reuse, R52, -R56 ;  /* 0x000000342b387223 */ /* 0x040fe20000010838 */
[----:B------:R-:W-:Y:S01]  /*e6e0*/  FFMA.FTZ R58, R43, R54, R58 ;  /* 0x000000362b3a7223 */ /* 0x000fe2000001003a */
[----:B------:R-:W-:-:S02]  /*e6f0*/  IMAD.U32 R43, R34, 0x10000, RZ ;  /* 0x00010000222b7824 */ /* 0x000fc400078e00ff */
[-C--:B------:R-:W-:Y:S01]  /*e700*/  FMUL.FTZ R57, R8, R47.reuse ;  /* 0x0000002f08397220 */ /* 0x080fe20000410000 */
[----:B------:R-:W-:Y:S01]  /*e710*/  FFMA.FTZ R55, R4, R47, -R55 ;  /* 0x0000002f04377223 */ /* 0x000fe20000010837 */
[----:B------:R-:W-:Y:S01]  /*e720*/  FMUL.FTZ R47, R48, R53 ;  /* 0x00000035302f7220 */ /* 0x000fe20000410000 */
[----:B------:R-:W-:Y:S02]  /*e730*/  IMAD.U32 R49, R10, 0x10000, RZ ;  /* 0x000100000a317824 */ /* 0x000fe400078e00ff */
[----:B------:R-:W-:Y:S01]  /*e740*/  FMUL.FTZ R52, R48, R43 ;  /* 0x0000002b30347220 */ /* 0x000fe20000410000 */
[----:B------:R-:W-:Y:S01]  /*e750*/  FFMA.FTZ R57, R4, R51, R57 ;  /* 0x0000003304397223 */ /* 0x000fe20000010039 */
[----:B------:R-:W-:Y:S01]  /*e760*/  LOP3.LUT R10, R10, 0xffff0000, RZ, 0xc0, !PT ;  /* 0xffff00000a0a7812 */ /* 0x000fe200078ec0ff */
[C---:B------:R-:W-:Y:S01]  /*e770*/  FFMA.FTZ R48, R44.reuse, R43, -R47 ;  /* 0x0000002b2c307223 */ /* 0x040fe2000001082f */
[C---:B------:R-:W-:Y:S01]  /*e780*/  LOP3.LUT R51, R39.reuse, 0xffff0000, RZ, 0xc0, !PT ;  /* 0xffff000027337812 */ /* 0x040fe200078ec0ff */
[----:B------:R-:W-:Y:S01]  /*e790*/  IMAD.U32 R8, R39, 0x10000, RZ ;  /* 0x0001000027087824 */ /* 0x000fe200078e00ff */
[C---:B------:R-:W-:Y:S01]  /*e7a0*/  SHF.L.U32 R4, R35.reuse, 0x10, RZ ;  /* 0x0000001023047819 */ /* 0x040fe200000006ff */
[----:B------:R-:W-:Y:S01]  /*e7b0*/  FFMA.FTZ R52, R44, R53, R52 ;  /* 0x000000352c347223 */ /* 0x000fe20000010034 */
[----:B------:R-:W-:Y:S01]  /*e7c0*/  LOP3.LUT R43, R35, 0xffff0000, RZ, 0xc0, !PT ;  /* 0xffff0000232b7812 */ /* 0x000fe200078ec0ff */
[----:B------:R-:W-:Y:S01]  /*e7d0*/  FMUL.FTZ R59, R10, R51 ;  /* 0x000000330a3b7220 */ /* 0x000fe20000410000 */
[C---:B------:R-:W-:Y:S01]  /*e7e0*/  FMUL.FTZ R44, R49.reuse, R8 ;  /* 0x00000008312c7220 */ /* 0x040fe20000410000 */
[----:B------:R-:W-:Y:S01]  /*e7f0*/  FMUL.FTZ R54, R49, R4 ;  /* 0x0000000431367220 */ /* 0x000fe20000410000 */
[----:B------:R-:W-:-:S02]  /*e800*/  IMAD.U32 R50, R11, 0x10000, RZ ;  /* 0x000100000b327824 */ /* 0x000fc400078e00ff */
[----:B------:R-:W-:Y:S01]  /*e810*/  FMUL.FTZ R10, R10, R43 ;  /* 0x0000002b0a0a7220 */ /* 0x000fe20000410000 */
[----:B------:R-:W-:Y:S02]  /*e820*/  IMAD.U32 R49, R41, 0x10000, RZ ;  /* 0x0001000029317824 */ /* 0x000fe400078e00ff */
[C---:B------:R-:W-:Y:S01]  /*e830*/  FFMA.FTZ R53, R45.reuse, R4, -R44 ;  /* 0x000000042d357223 */ /* 0x040fe2000001082c */
[----:B------:R-:W-:Y:S02]  /*e840*/  IMAD.U32 R47, R36, 0x10000, RZ ;  /* 0x00010000242f7824 */ /* 0x000fe400078e00ff */
[----:B------:R-:W-:Y:S01]  /*e850*/  FFMA.FTZ R54, R45, R8, R54 ;  /* 0x000000082d367223 */ /* 0x000fe20000010036 */
[----:B------:R-:W-:Y:S01]  /*e860*/  FFMA.FTZ R51, R6, R51, R10 ;  /* 0x0000003306337223 */ /* 0x000fe2000001000a */
[----:B------:R-:W-:Y:S01]  /*e870*/  LOP3.LUT R11, R11, 0xffff0000, RZ, 0xc0, !PT ;  /* 0xffff00000b0b7812 */ /* 0x000fe200078ec0ff */
[----:B------:R-:W-:Y:S01]  /*e880*/  FMUL.FTZ R45, R50, R49 ;  /* 0x00000031322d7220 */ /* 0x000fe20000410000 */
[----:B------:R-:W-:Y:S01]  /*e890*/  FFMA.FTZ R60, R6, R43, -R59 ;  /* 0x0000002b063c7223 */ /* 0x000fe2000001083b */
[----:B------:R-:W-:Y:S01]  /*e8a0*/  LOP3.LUT R8, R38, 0xffff0000, RZ, 0xc0, !PT ;  /* 0xffff000026087812 */ /* 0x000fe200078ec0ff */
[-C--:B------:R-:W-:Y:S01]  /*e8b0*/  FMUL.FTZ R43, R50, R47.reuse ;  /* 0x0000002f322b7220 */ /* 0x080fe20000410000 */
[----:B------:R-:W-:Y:S01]  /*e8c0*/  LOP3.LUT R10, R41, 0xffff0000, RZ, 0xc0, !PT ;  /* 0xffff0000290a7812 */ /* 0x000fe200078ec0ff */
[----:B------:R-:W-:Y:S01]  /*e8d0*/  FFMA.FTZ R45, R46, R47, -R45 ;  /* 0x0000002f2e2d7223 */ /* 0x000fe2000001082d */
[----:B------:R-:W-:Y:S01]  /*e8e0*/  LOP3.LUT R4, R34, 0xffff0000, RZ, 0xc0, !PT ;  /* 0xffff000022047812 */ /* 0x000fe200078ec0ff */
[----:B------:R-:W-:Y:S01]  /*e8f0*/  FFMA.FTZ R46, R46, R49, R43 ;  /* 0x000000312e2e7223 */ /* 0x000fe2000001002b */
[----:B------:R-:W-:Y:S01]  /*e900*/  LOP3.LUT R6, R36, 0xffff0000, RZ, 0xc0, !PT ;  /* 0xffff000024067812 */ /* 0x000fe200078ec0ff */
[----:B------:R-:W-:Y:S01]  /*e910*/  FMUL.FTZ R44, R9, R8 ;  /* 0x00000008092c7220 */ /* 0x000fe20000410000 */
[----:B------:R-:W-:Y:S01]  /*e920*/  FMUL.FTZ R50, R11, R10 ;  /* 0x0000000a0b327220 */ /* 0x000fe20000410000 */
[----:B------:R-:W-:-:S02]  /*e930*/  FMUL.FTZ R43, R9, R4 ;  /* 0x00000004092b7220 */ /* 0x000fc40000410000 */
[----:B------:R-:W-:Y:S01]  /*e940*/  FMUL.FTZ R11, R11, R6 ;  /* 0x000000060b0b7220 */ /* 0x000fe20000410000 */
[----:B------:R-:W-:Y:S01]  /*e950*/  FFMA.FTZ R9, R5, R4, -R44 ;  /* 0x0000000405097223 */ /* 0x000fe2000001082c */
[----:B------:R-:W-:Y:S01]  /*e960*/  FFMA.FTZ R50, R7, R6, -R50 ;  /* 0x0000000607327223 */ /* 0x000fe20000010832 */
[----:B------:R-:W-:Y:S01]  /*e970*/  FFMA.FTZ R43, R5, R8, R43 ;  /* 0x00000008052b7223 */ /* 0x000fe2000001002b */
[----:B------:R-:W-:Y:S01]  /*e980*/  FFMA.FTZ R11, R7, R10, R11 ;  /* 0x0000000a070b7223 */ /* 0x000fe2000001000b */
[----:B------:R-:W-:Y:S02]  /*e990*/  F2FP.BF16.F32.PACK_AB R6, R60, R53 ;  /* 0x000000353c06723e */ /* 0x000fe400000010ff */
[----:B------:R-:W-:Y:S02]  /*e9a0*/  F2FP.BF16.F32.PACK_AB R4, R55, R56 ;  /* 0x000000383704723e */ /* 0x000fe400000010ff */
[----:B------:R-:W-:Y:S02]  /*e9b0*/  F2FP.BF16.F32.PACK_AB R5, R9, R48 ;  /* 0x000000300905723e */ /* 0x000fe400000010ff */
[----:B------:R-:W-:-:S02]  /*e9c0*/  F2FP.BF16.F32.PACK_AB R7, R50, R45 ;  /* 0x0000002d3207723e */ /* 0x000fc400000010ff */
[----:B------:R-:W-:Y:S02]  /*e9d0*/  F2FP.BF16.F32.PACK_AB R10, R51, R54 ;  /* 0x00000036330a723e */ /* 0x000fe400000010ff */
[----:B------:R-:W-:Y:S01]  /*e9e0*/  F2FP.BF16.F32.PACK_AB R8, R57, R58 ;  /* 0x0000003a3908723e */ /* 0x000fe200000010ff */
[----:B------:R0:W-:Y:S01]  /*e9f0*/  STS.128 [R61+0x10400], R4 ;  /* 0x010400043d007388 */ /* 0x0001e20000000c00 */
[----:B------:R-:W-:Y:S02]  /*ea00*/  F2FP.BF16.F32.PACK_AB R9, R43, R52 ;  /* 0x000000342b09723e */ /* 0x000fe400000010ff */
[----:B------:R-:W-:-:S05]  /*ea10*/  F2FP.BF16.F32.PACK_AB R11, R11, R46 ;  /* 0x0000002e0b0b723e */ /* 0x000fca00000010ff */
[----:B------:R0:W-:Y:S02]  /*ea20*/  STS.128 [R62+0x10400], R8 ;  /* 0x010400083e007388 */ /* 0x0001e40000000c00 */
.L_x_611:
[----:B------:R-:W-:Y:S05]  /*ea30*/  BSYNC B2 ;  /* 0x0000000000027941 */ /* 0x000fea0003800000 */
.L_x_610:
[----:B------:R-:W-:Y:S04]  /*ea40*/  BSSY B2, `(.L_x_612) ;  /* 0x0000059000027945 */ /* 0x000fe80003800000 */
[----:B------:R-:W-:Y:S05]  /*ea50*/  @P1 BRA `(.L_x_613) ;  /* 0x00000004005c1947 */ /* 0x000fea0003800000 */
[----:B0-----:R-:W-:Y:S01]  /*ea60*/  LEA.HI R4, R42, R209, RZ, 0x1d ;  /* 0x000000d12a047211 */ /* 0x001fe200078fe8ff */
[C---:B------:R-:W-:Y:S01]  /*ea70*/  IMAD.U32 R55, R29.reuse, 0x10000, RZ ;  /* 0x000100001d377824 */ /* 0x040fe200078e00ff */
[----:B------:R-:W-:Y:S01]  /*ea80*/  LOP3.LUT R57, R29, 0xffff0000, RZ, 0xc0, !PT ;  /* 0xffff00001d397812 */ /* 0x000fe200078ec0ff */
[----:B------:R-:W-:Y:S01]  /*ea90*/  IMAD.U32 R53, R25, 0x10000, RZ ;  /* 0x0001000019357824 */ /* 0x000fe200078e00ff */
[----:B------:R-:W-:-:S04]  /*eaa0*/  SHF.R.S32.HI R5, RZ, 0x1f, R4 ;  /* 0x0000001fff057819 */ /* 0x000fc80000011404 */
[----:B------:R-:W-:Y:S01]  /*eab0*/  LEA.HI R5, R5, R4, RZ, 0x3 ;  /* 0x0000000405057211 */ /* 0x000fe200078f18ff */
[----:B------:R-:W-:-:S04]  /*eac0*/  IMAD.SHL.U32 R4, R4, 0x8, RZ ;  /* 0x0000000804047824 */ /* 0x000fc800078e00ff */
[----:B------:R-:W-:Y:S01]  /*ead0*/  IMAD.SHL.U32 R5, R5, 0x400, RZ ;  /* 0x0000040005057824 */ /* 0x000fe200078e00ff */
[----:B------:R-:W-:-:S04]  /*eae0*/  LOP3.LUT R4, R189, 0x38, R4, 0xf8, !PT ;  /* 0x00000038bd047812 */ /* 0x000fc800078ef804 */
[----:B------:R-:W-:Y:S02]  /*eaf0*/  LOP3.LUT R5, R5, 0x7fffe000, RZ, 0xc0, !PT ;  /* 0x7fffe00005057812 */ /* 0x000fe400078ec0ff */
[----:B------:R-:W-:-:S03]  /*eb00*/  LOP3.LUT R4, R4, R191, RZ, 0x3c, !PT ;  /* 0x000000bf04047212 */ /* 0x000fc600078e3cff */
[----:B------:R-:W-:-:S04]  /*eb10*/  IMAD R5, R190, 0x200, R5 ;  /* 0x00000200be057824 */ /* 0x000fc800078e0205 */
[----:B------:R-:W-:Y:S02]  /*eb20*/  IMAD.IADD R9, R5, 0x1, R4 ;  /* 0x0000000105097824 */ /* 0x000fe400078e0204 */
[----:B------:R-:W0:Y:S02]  /*eb30*/  LDS.128 R4, [R217] ;  /* 0x00000000d9047984 */ /* 0x000e240000000c00 */
        /* <DEDUP_REMOVED lines=15> */
[----:B------:R-:W-:Y:S01]  /*ec30*/  FMUL.FTZ R61, R48, R53 ;  /* 0x00000035303d7220 */ /* 0x000fe20000410000 */
[----:B------:R-:W-:Y:S01]  /*ec40*/  FMUL.FTZ R63, R8, R57 ;  /* 0x00000039083f7220 */ /* 0x000fe20000410000 */
[----:B------:R-:W-:-:S02]  /*ec50*/  IMAD.U32 R48, R30, 0x10000, RZ ;  /* 0x000100001e307824 */ /* 0x000fc400078e00ff */
[C---:B------:R-:W-:Y:S01]  /*ec60*/  FFMA.FTZ R59, R44.reuse, R53, -R59 ;  /* 0x000000352c3b7223 */ /* 0x040fe2000001083b */
[----:B------:R-:W-:Y:S01]  /*ec70*/  LOP3.LUT R53, R25, 0xffff0000, RZ, 0xc0, !PT ;  /* 0xffff000019357812 */ /* 0x000fe200078ec0ff */
[----:B------:R-:W-:Y:S01]  /*ec80*/  FFMA.FTZ R61, R44, R55, R61 ;  /* 0x000000372c3d7223 */ /* 0x000fe2000001003d */
[----:B------:R-:W-:Y:S01]  /*ec90*/  SHF.L.U32 R44, R26, 0x10, RZ ;  /* 0x000000101a2c7819 */ /* 0x000fe200000006ff */
[C---:B------:R-:W-:Y:S01]  /*eca0*/  IMAD.U32 R50, R10.reuse, 0x10000, RZ ;  /* 0x000100000a327824 */ /* 0x040fe200078e00ff */
[----:B------:R-:W-:Y:S01]  /*ecb0*/  LOP3.LUT R10, R10, 0xffff0000, RZ, 0xc0, !PT ;  /* 0xffff00000a0a7812 */ /* 0x000fe200078ec0ff */
[-C--:B------:R-:W-:Y:S01]  /*ecc0*/  FMUL.FTZ R55, R8, R53.reuse ;  /* 0x0000003508377220 */ /* 0x080fe20000410000 */
[C---:B------:R-:W-:Y:S01]  /*ecd0*/  FFMA.FTZ R52, R4.reuse, R53, -R63 ;  /* 0x0000003504347223 */ /* 0x040fe2000001083f */
[----:B------:R-:W-:Y:S01]  /*ece0*/  FMUL.FTZ R8, R49, R48 ;  /* 0x0000003031087220 */ /* 0x000fe20000410000 */
[----:B------:R-:W-:Y:S02]  /*ecf0*/  IMAD.U32 R53, R31, 0x10000, RZ ;  /* 0x000100001f357824 */ /* 0x000fe400078e00ff */
[-C--:B------:R-:W-:Y:S01]  /*ed00*/  FMUL.FTZ R63, R49, R44.reuse ;  /* 0x0000002c313f7220 */ /* 0x080fe20000410000 */
[----:B------:R-:W-:Y:S01]  /*ed10*/  FFMA.FTZ R54, R4, R57, R55 ;  /* 0x0000003904367223 */ /* 0x000fe20000010037 */
[----:B------:R-:W-:Y:S01]  /*ed20*/  FFMA.FTZ R56, R45, R44, -R8 ;  /* 0x0000002c2d387223 */ /* 0x000fe20000010808 */
[----:B------:R-:W-:-:S02]  /*ed30*/  IMAD.U32 R49, R27, 0x10000, RZ ;  /* 0x000100001b317824 */ /* 0x000fc400078e00ff */
[----:B------:R-:W-:Y:S01]  /*ed40*/  FFMA.FTZ R63, R45, R48, R63 ;  /* 0x000000302d3f7223 */ /* 0x000fe2000001003f */
[----:B------:R-:W-:Y:S01]  /*ed50*/  FMUL.FTZ R57, R50, R53 ;  /* 0x0000003532397220 */ /* 0x000fe20000410000 */
[----:B------:R-:W-:Y:S01]  /*ed60*/  LOP3.LUT R55, R31, 0xffff0000, RZ, 0xc0, !PT ;  /* 0xffff00001f377812 */ /* 0x000fe200078ec0ff */
[----:B------:R-:W-:Y:S01]  /*ed70*/  IMAD.U32 R51, R11, 0x10000, RZ ;  /* 0x000100000b337824 */ /* 0x000fe200078e00ff */
[----:B------:R-:W-:Y:S01]  /*ed80*/  LOP3.LUT R45, R27, 0xffff0000, RZ, 0xc0, !PT ;  /* 0xffff00001b2d7812 */ /* 0x000fe200078ec0ff */
[----:B------:R-:W-:Y:S02]  /*ed90*/  IMAD.U32 R44, R32, 0x10000, RZ ;  /* 0x00010000202c7824 */ /* 0x000fe400078e00ff */
[-C--:B------:R-:W-:Y:S01]  /*eda0*/  FMUL.FTZ R65, R50, R49.reuse ;  /* 0x0000003132417220 */ /* 0x080fe20000410000 */
[----:B------:R-:W-:Y:S01]  /*edb0*/  FFMA.FTZ R57, R46, R49, -R57 ;  /* 0x000000312e397223 */ /* 0x000fe20000010839 */
[----:B------:R-:W-:Y:S01]  /*edc0*/  FMUL.FTZ R49, R10, R55 ;  /* 0x000000370a317220 */ /* 0x000fe20000410000 */
[----:B------:R-:W-:-:S02]  /*edd0*/  IMAD.U32 R4, R28, 0x10000, RZ ;  /* 0x000100001c047824 */ /* 0x000fc400078e00ff */
[----:B------:R-:W-:Y:S01]  /*ede0*/  FMUL.FTZ R10, R10, R45 ;  /* 0x0000002d0a0a7220 */ /* 0x000fe20000410000 */
[----:B------:R-:W-:Y:S01]  /*edf0*/  FMUL.FTZ R8, R51, R44 ;  /* 0x0000002c33087220 */ /* 0x000fe20000410000 */
[----:B------:R-:W-:Y:S01]  /*ee00*/  FFMA.FTZ R65, R46, R53, R65 ;  /* 0x000000352e417223 */ /* 0x000fe20000010041 */
[C---:B------:R-:W-:Y:S01]  /*ee10*/  FFMA.FTZ R46, R6.reuse, R45, -R49 ;  /* 0x0000002d062e7223 */ /* 0x040fe20000010831 */
[----:B------:R-:W-:Y:S01]  /*ee20*/  FFMA.FTZ R48, R6, R55, R10 ;  /* 0x0000003706307223 */ /* 0x000fe2000001000a */
[-C--:B------:R-:W-:Y:S01]  /*ee30*/  FFMA.FTZ R49, R47, R4.reuse, -R8 ;  /* 0x000000042f317223 */ /* 0x080fe20000010808 */
[----:B------:R-:W-:Y:S01]  /*ee40*/  LOP3.LUT R11, R11, 0xffff0000, RZ, 0xc0, !PT ;  /* 0xffff00000b0b7812 */ /* 0x000fe200078ec0ff */
[----:B------:R-:W-:Y:S01]  /*ee50*/  FMUL.FTZ R50, R51, R4 ;  /* 0x0000000433327220 */ /* 0x000fe20000410000 */
[----:B------:R-:W-:Y:S02]  /*ee60*/  LOP3.LUT R8, R30, 0xffff0000, RZ, 0xc0, !PT ;  /* 0xffff00001e087812 */ /* 0x000fe400078ec0ff */
[----:B------:R-:W-:Y:S01]  /*ee70*/  LOP3.LUT R10, R32, 0xffff0000, RZ, 0xc0, !PT ;  /* 0xffff0000200a7812 */ /* 0x000fe200078ec0ff */
[----:B------:R-:W-:Y:S01]  /*ee80*/  FFMA.FTZ R50, R47, R44, R50 ;  /* 0x0000002c2f327223 */ /* 0x000fe20000010032 */
[----:B------:R-:W-:Y:S01]  /*ee90*/  LOP3.LUT R4, R26, 0xffff0000, RZ, 0xc0, !PT ;  /* 0xffff00001a047812 */ /* 0x000fe200078ec0ff */
[----:B------:R-:W-:Y:S01]  /*eea0*/  FMUL.FTZ R44, R9, R8 ;  /* 0x00000008092c7220 */ /* 0x000fe20000410000 */
[----:B------:R-:W-:Y:S01]  /*eeb0*/  LOP3.LUT R6, R28, 0xffff0000, RZ, 0xc0, !PT ;  /* 0xffff00001c067812 */ /* 0x000fe200078ec0ff */
[----:B------:R-:W-:-:S02]  /*eec0*/  FMUL.FTZ R58, R11, R10 ;  /* 0x0000000a0b3a7220 */ /* 0x000fc40000410000 */
[-C--:B------:R-:W-:Y:S01]  /*eed0*/  FMUL.FTZ R45, R9, R4.reuse ;  /* 0x00000004092d7220 */ /* 0x080fe20000410000 */
[----:B------:R-:W-:Y:S01]  /*eee0*/  FFMA.FTZ R9, R5, R4, -R44 ;  /* 0x0000000405097223 */ /* 0x000fe2000001082c */
[-C--:B------:R-:W-:Y:S01]  /*eef0*/  FMUL.FTZ R11, R11, R6.reuse ;  /* 0x000000060b0b7220 */ /* 0x080fe20000410000 */
[----:B------:R-:W-:Y:S01]  /*ef00*/  FFMA.FTZ R58, R7, R6, -R58 ;  /* 0x00000006073a7223 */ /* 0x000fe2000001083a */
[----:B------:R-:W-:Y:S01]  /*ef10*/  FFMA.FTZ R44, R5, R8, R45 ;  /* 0x00000008052c7223 */ /* 0x000fe2000001002d */
[----:B------:R-:W-:Y:S01]  /*ef20*/  F2FP.BF16.F32.PACK_AB R6, R46, R57 ;  /* 0x000000392e06723e */ /* 0x000fe200000010ff */
[----:B------:R-:W-:Y:S01]  /*ef30*/  FFMA.FTZ R11, R7, R10, R11 ;  /* 0x0000000a070b7223 */ /* 0x000fe2000001000b */
[----:B------:R-:W-:Y:S02]  /*ef40*/  F2FP.BF16.F32.PACK_AB R4, R52, R59 ;  /* 0x0000003b3404723e */ /* 0x000fe400000010ff */
[----:B------:R-:W-:Y:S02]  /*ef50*/  F2FP.BF16.F32.PACK_AB R5, R9, R56 ;  /* 0x000000380905723e */ /* 0x000fe400000010ff */
[----:B------:R-:W-:-:S02]  /*ef60*/  F2FP.BF16.F32.PACK_AB R7, R58, R49 ;  /* 0x000000313a07723e */ /* 0x000fc400000010ff */
[----:B------:R-:W-:Y:S02]  /*ef70*/  F2FP.BF16.F32.PACK_AB R10, R48, R65 ;  /* 0x00000041300a723e */ /* 0x000fe400000010ff */
[----:B------:R-:W-:Y:S01]  /*ef80*/  F2FP.BF16.F32.PACK_AB R8, R54, R61 ;  /* 0x0000003d3608723e */ /* 0x000fe200000010ff */
[----:B------:R1:W-:Y:S01]  /*ef90*/  STS.128 [R217], R4 ;  /* 0x00000004d9007388 */ /* 0x0003e20000000c00 */
[----:B------:R-:W-:Y:S02]  /*efa0*/  F2FP.BF16.F32.PACK_AB R9, R44, R63 ;  /* 0x0000003f2c09723e */ /* 0x000fe400000010ff */
[----:B------:R-:W-:-:S05]  /*efb0*/  F2FP.BF16.F32.PACK_AB R11, R11, R50 ;  /* 0x000000320b0b723e */ /* 0x000fca00000010ff */
[----:B------:R1:W-:Y:S02]  /*efc0*/  STS.128 [R43+0x10400], R8 ;  /* 0x010400082b007388 */ /* 0x0003e40000000c00 */
.L_x_613:
[----:B------:R-:W-:Y:S05]  /*efd0*/  BSYNC B2 ;  /* 0x0000000000027941 */ /* 0x000fea0003800000 */
.L_x_612:
[----:B------:R-:W-:Y:S05]  /*efe0*/  @P2 BRA `(.L_x_609) ;  /* 0x00000004005c2947 */ /* 0x000fea0003800000 */
[----:B------:R-:W-:Y:S01]  /*eff0*/  LEA.HI R42, R42, R215, RZ, 0x1d ;  /* 0x000000d72a2a7211 */ /* 0x000fe200078fe8ff */
[C---:B------:R-:W-:Y:S01]  /*f000*/  IMAD.U32 R54, R15.reuse, 0x10000, RZ ;  /* 0x000100000f367824 */ /* 0x040fe200078e00ff */
[----:B------:R-:W-:Y:S01]  /*f010*/  LOP3.LUT R51, R15, 0xffff0000, RZ, 0xc0, !PT ;  /* 0xffff00000f337812 */ /* 0x000fe200078ec0ff */
[----:B------:R-:W-:Y:S01]  /*f020*/  IMAD.U32 R52, R3, 0x10000, RZ ;  /* 0x0001000003347824 */ /* 0x000fe200078e00ff */
[----:B01----:R-:W-:Y:S01]  /*f030*/  SHF.R.S32.HI R5, RZ, 0x1f, R42 ;  /* 0x0000001fff057819 */ /* 0x003fe2000001142a */
[----:B------:R-:W-:-:S03]  /*f040*/  IMAD.U32 R53, R20, 0x10000, RZ ;  /* 0x0001000014357824 */ /* 0x000fc600078e00ff */
        /* <DEDUP_REMOVED lines=17> */
[----:B------:R-:W-:Y:S01]  /*f160*/  IMAD.U32 R46, R7, 0x10000, RZ ;  /* 0x00010000072e7824 */ /* 0x000fe200078e00ff */
[----:B-1----:R-:W-:Y:S01]  /*f170*/  SHF.L.U32 R50, R11, 0x10, RZ ;  /* 0x000000100b327819 */ /* 0x002fe200000006ff */
[C---:B------:R-:W-:Y:S01]  /*f180*/  IMAD.U32 R47, R8.reuse, 0x10000, RZ ;  /* 0x00010000082f7824 */ /* 0x040fe200078e00ff */
        /* <DEDUP_REMOVED lines=17> */
[----:B------:R-:W-:Y:S01]  /*f2a0*/  FFMA.FTZ R48, R44, R43, -R47 ;  /* 0x0000002b2c307223 */ /* 0x000fe2000001082f */
[C---:B------:R-:W-:Y:S01]  /*f2b0*/  LOP3.LUT R51, R21.reuse, 0xffff0000, RZ, 0xc0, !PT ;  /* 0xffff000015337812 */ /* 0x040fe200078ec0ff */
[----:B------:R-:W-:Y:S01]  /*f2c0*/  IMAD.U32 R8, R21, 0x10000, RZ ;  /* 0x0001000015087824 */ /* 0x000fe200078e00ff */
[C---:B------:R-:W-:Y:S01]  /*f2d0*/  LOP3.LUT R43, R13.reuse, 0xffff0000, RZ, 0xc0, !PT ;  /* 0xffff00000d2b7812 */ /* 0x040fe200078ec0ff */
[----:B------:R-:W-:-:S02]  /*f2e0*/  IMAD.U32 R4, R13, 0x10000, RZ ;  /* 0x000100000d047824 */ /* 0x000fc400078e00ff */
[----:B------:R-:W-:Y:S01]  /*f2f0*/  FFMA.FTZ R52, R44, R53, R52 ;  /* 0x000000352c347223 */ /* 0x000fe20000010034 */
[C---:B------:R-:W-:Y:S01]  /*f300*/  FMUL.FTZ R59, R10.reuse, R51 ;  /* 0x000000330a3b7220 */ /* 0x040fe20000410000 */
[C---:B------:R-:W-:Y:S01]  /*f310*/  FMUL.FTZ R44, R49.reuse, R8 ;  /* 0x00000008312c7220 */ /* 0x040fe20000410000 */
[-C--:B------:R-:W-:Y:S01]  /*f320*/  FMUL.FTZ R54, R49, R4.reuse ;  /* 0x0000000431367220 */ /* 0x080fe20000410000 */
        /* <DEDUP_REMOVED lines=17> */
[----:B------:R-:W-:Y:S01]  /*f440*/  LOP3.LUT R7, R7, 0xffff0000, RZ, 0xc0, !PT ;  /* 0xffff000007077812 */ /* 0x000fe200078ec0ff */
[----:B------:R-:W-:Y:S01]  /*f450*/  FMUL.FTZ R50, R11, R10 ;  /* 0x0000000a0b327220 */ /* 0x000fe20000410000 */
[----:B------:R-:W-:Y:S01]  /*f460*/  FMUL.FTZ R43, R9, R4 ;  /* 0x00000004092b7220 */ /* 0x000fe20000410000 */
[----:B------:R-:W-:Y:S01]  /*f470*/  FMUL.FTZ R11, R11, R6 ;  /* 0x000000060b0b7220 */ /* 0x000fe20000410000 */
[----:B------:R-:W-:Y:S01]  /*f480*/  FFMA.FTZ R9, R5, R4, -R44 ;  /* 0x0000000405097223 */ /* 0x000fe2000001082c */
[----:B------:R-:W-:Y:S01]  /*f490*/  FFMA.FTZ R50, R7, R6, -R50 ;  /* 0x0000000607327223 */ /* 0x000fe20000010832 */
[----:B------:R-:W-:Y:S01]  /*f4a0*/  FFMA.FTZ R43, R5, R8, R43 ;  /* 0x00000008052b7223 */ /* 0x000fe2000001002b */
[----:B------:R-:W-:Y:S01]  /*f4b0*/  FFMA.FTZ R11, R7, R10, R11 ;  /* 0x0000000a070b7223 */ /* 0x000fe2000001000b */
[----:B------:R-:W-:-:S02]  /*f4c0*/  F2FP.BF16.F32.PACK_AB R6, R60, R53 ;  /* 0x000000353c06723e */ /* 0x000fc400000010ff */
[----:B------:R-:W-:Y:S02]  /*f4d0*/  F2FP.BF16.F32.PACK_AB R4, R55, R56 ;  /* 0x000000383704723e */ /* 0x000fe400000010ff */
[----:B------:R-:W-:Y:S02]  /*f4e0*/  F2FP.BF16.F32.PACK_AB R5, R9, R48 ;  /* 0x000000300905723e */ /* 0x000fe400000010ff */
[----:B------:R-:W-:Y:S02]  /*f4f0*/  F2FP.BF16.F32.PACK_AB R7, R50, R45 ;  /* 0x0000002d3207723e */ /* 0x000fe400000010ff */
[----:B------:R-:W-:Y:S02]  /*f500*/  F2FP.BF16.F32.PACK_AB R10, R51, R54 ;  /* 0x00000036330a723e */ /* 0x000fe400000010ff */
[----:B------:R-:W-:Y:S01]  /*f510*/  F2FP.BF16.F32.PACK_AB R8, R57, R58 ;  /* 0x0000003a3908723e */ /* 0x000fe200000010ff */
[----:B------:R2:W-:Y:S01]  /*f520*/  STS.128 [R214], R4 ;  /* 0x00000004d6007388 */ /* 0x0005e20000000c00 */
[----:B------:R-:W-:-:S02]  /*f530*/  F2FP.BF16.F32.PACK_AB R9, R43, R52 ;  /* 0x000000342b09723e */ /* 0x000fc400000010ff */
[----:B------:R-:W-:-:S05]  /*f540*/  F2FP.BF16.F32.PACK_AB R11, R11, R46 ;  /* 0x0000002e0b0b723e */ /* 0x000fca00000010ff */
[----:B------:R2:W-:Y:S02]  /*f550*/  STS.128 [R42+0x10400], R8 ;  /* 0x010400082a007388 */ /* 0x0005e40000000c00 */
.L_x_609:
[----:B------:R-:W-:Y:S05]  /*f560*/  BSYNC B1 ;  /* 0x0000000000017941 */ /* 0x000fea0003800000 */
.L_x_608:
[----:B------:R-:W-:-:S13]  /*f570*/  ISETP.GE.AND P0, PT, R202, R0, PT ;  /* 0x00000000ca00720c */ /* 0x000fda0003f06270 */
[----:B------:R-:W-:Y:S05]  /*f580*/  @P0 BRA `(.L_x_589) ;  /* 0x0000001000340947 */ /* 0x000fea0003800000 */
[----:B------:R-:W3:Y:S01]  /*f590*/  LDC R0, c[0x0][0x3d4] ;  /* 0x0000f500ff007b82 */ /* 0x000ee20000000800 */
[----:B------:R-:W-:Y:S01]  /*f5a0*/  BSSY B1, `(.L_x_614) ;  /* 0x000005b000017945 */ /* 0x000fe20003800000 */
[-C--:B---3--:R-:W-:Y:S02]  /*f5b0*/  ISETP.GE.AND P0, PT, R22, R0.reuse, PT ;  /* 0x000000001600720c */ /* 0x088fe40003f06270 */
[-C--:B------:R-:W-:Y:S02]  /*f5c0*/  ISETP.GE.AND P1, PT, R184, R0.reuse, PT ;  /* 0x00000000b800720c */ /* 0x080fe40003f26270 */
[----:B------:R-:W-:-:S09]  /*f5d0*/  ISETP.GE.AND P2, PT, R185, R0, PT ;  /* 0x00000000b900720c */ /* 0x000fd20003f46270 */
[----:B------:R-:W-:Y:S05]  /*f5e0*/  @P0 BRA `(.L_x_615) ;  /* 0x0000000400580947 */ /* 0x000fea0003800000 */
[----:B012---:R-:W-:Y:S01]  /*f5f0*/  LEA.HI R4, R0, R206, RZ, 0x1d ;  /* 0x000000ce00047211 */ /* 0x007fe200078fe8ff */
[C---:B------:R-:W-:Y:S01]  /*f600*/  IMAD.U32 R53, R37.reuse, 0x10000, RZ ;  /* 0x0001000025357824 */ /* 0x040fe200078e00ff */
[----:B------:R-:W-:Y:S01]  /*f610*/  LOP3.LUT R60, R37, 0xffff0000, RZ, 0xc0, !PT ;  /* 0xffff0000253c7812 */ /* 0x000fe200078ec0ff */
[C---:B------:R-:W-:Y:S01]  /*f620*/  IMAD.U32 R51, R33.reuse, 0x10000, RZ ;  /* 0x0001000021337824 */ /* 0x040fe200078e00ff */
[----:B------:R-:W-:Y:S01]  /*f630*/  SHF.R.S32.HI R5, RZ, 0x1f, R4 ;  /* 0x0000001fff057819 */ /* 0x000fe20000011404 */
[----:B------:R-:W-:Y:S01]  /*f640*/  IMAD.SHL.U32 R6, R4, 0x8, RZ ;  /* 0x0000000804067824 */ /* 0x000fe200078e00ff */
[----:B------:R-:W-:Y:S01]  /*f650*/  LOP3.LUT R56, R33, 0xffff0000, RZ, 0xc0, !PT ;  /* 0xffff000021387812 */ /* 0x000fe200078ec0ff */
[----:B------:R-:W-:Y:S01]  /*f660*/  IMAD.U32 R62, R38, 0x10000, RZ ;  /* 0x00010000263e7824 */ /* 0x000fe200078e00ff */
[----:B------:R-:W-:Y:S01]  /*f670*/  LEA.HI R4, R5, R4, RZ, 0x3 ;  /* 0x0000000405047211 */ /* 0x000fe200078f18ff */
[----:B------:R-:W-:Y:S01]  /*f680*/  IMAD.U32 R58, R34, 0x10000, RZ ;  /* 0x00010000223a7824 */ /* 0x000fe200078e00ff */
[----:B------:R-:W-:-:S02]  /*f690*/  LOP3.LUT R5, R187, 0x38, R6, 0xf8, !PT ;  /* 0x00000038bb057812 */ /* 0x000fc400078ef806 */
[----:B------:R-:W-:Y:S01]  /*f6a0*/  LOP3.LUT R55, R41, 0xffff0000, RZ, 0xc0, !PT ;  /* 0xffff000029377812 */ /* 0x000fe200078ec0ff */
[----:B------:R-:W-:Y:S01]  /*f6b0*/  IMAD.SHL.U32 R6, R4, 0x400, RZ ;  /* 0x0000040004067824 */ /* 0x000fe200078e00ff */
[----:B------:R-:W-:-:S04]  /*f6c0*/  LOP3.LUT R4, R5, R218, RZ, 0x3c, !PT ;  /* 0x000000da05047212 */ /* 0x000fc800078e3cff */
[----:B------:R-:W-:-:S04]  /*f6d0*/  LOP3.LUT R6, R6, 0x7fffe000, RZ, 0xc0, !PT ;  /* 0x7fffe00006067812 */ /* 0x000fc800078ec0ff */
[----:B------:R-:W-:Y:S02]  /*f6e0*/  IADD3 R9, R4, R6, R193 ;  /* 0x0000000604097210 */ /* 0x000fe40007ffe0c1 */
[----:B------:R-:W0:Y:S03]  /*f6f0*/  LDS.128 R4, [R216] ;  /* 0x00000000d8047984 */ /* 0x000e260000000c00 */
        /* <DEDUP_REMOVED lines=12> */
[----:B------:R-:W-:Y:S01]  /*f7c0*/  IMAD.U32 R48, R9, 0x10000, RZ ;  /* 0x0001000009307824 */ /* 0x000fe200078e00ff */
[----:B------:R-:W-:Y:S01]  /*f7d0*/  SHF.L.U32 R50, R11, 0x10, RZ ;  /* 0x000000100b327819 */ /* 0x000fe200000006ff */
[-C--:B------:R-:W-:Y:S01]  /*f7e0*/  FMUL.FTZ R52, R53, R47.reuse ;  /* 0x0000002f35347220 */ /* 0x080fe20000410000 */
[C---:B------:R-:W-:Y:S01]  /*f7f0*/  FMUL.FTZ R54, R51.reuse, R47 ;  /* 0x0000002f33367220 */ /* 0x040fe20000410000 */
[-C--:B------:R-:W-:Y:S01]  /*f800*/  FMUL.FTZ R33, R60, R8.reuse ;  /* 0x000000083c217220 */ /* 0x080fe20000410000 */
[----:B------:R-:W-:Y:S01]  /*f810*/  FMUL.FTZ R37, R56, R8 ;  /* 0x0000000838257220 */ /* 0x000fe20000410000 */
[-C--:B------:R-:W-:Y:S01]  /*f820*/  FFMA.FTZ R52, R51, R43.reuse, -R52 ;  /* 0x0000002b33347223 */ /* 0x080fe20000010834 */
[----:B------:R-:W-:Y:S01]  /*f830*/  FFMA.FTZ R54, R53, R43, R54 ;  /* 0x0000002b35367223 */ /* 0x000fe20000010036 */
[-C--:B------:R-:W-:Y:S01]  /*f840*/  FMUL.FTZ R43, R62, R48.reuse ;  /* 0x000000303e2b7220 */ /* 0x080fe20000410000 */
[----:B------:R-:W-:Y:S01]  /*f850*/  FMUL.FTZ R47, R58, R48 ;  /* 0x000000303a2f7220 */ /* 0x000fe20000410000 */
[----:B------:R-:W-:-:S02]  /*f860*/  IMAD.U32 R49, R10, 0x10000, RZ ;  /* 0x000100000a317824 */ /* 0x000fc400078e00ff */
[-C--:B------:R-:W-:Y:S01]  /*f870*/  FFMA.FTZ R33, R56, R4.reuse, -R33 ;  /* 0x0000000438217223 */ /* 0x080fe20000010821 */
[----:B------:R-:W-:Y:S01]  /*f880*/  IMAD.U32 R53, R39, 0x10000, RZ ;  /* 0x0001000027357824 */ /* 0x000fe200078e00ff */
[----:B------:R-:W-:Y:S01]  /*f890*/  LOP3.LUT R10, R10, 0xffff0000, RZ, 0xc0, !PT ;  /* 0xffff00000a0a7812 */ /* 0x000fe200078ec0ff */
[C---:B------:R-:W-:Y:S01]  /*f8a0*/  IMAD.U32 R51, R35.reuse, 0x10000, RZ ;  /* 0x0001000023337824 */ /* 0x040fe200078e00ff */
[----:B------:R-:W-:Y:S01]  /*f8b0*/  LOP3.LUT R48, R35, 0xffff0000, RZ, 0xc0, !PT ;  /* 0xffff000023307812 */ /* 0x000fe200078ec0ff */
[----:B------:R-:W-:Y:S01]  /*f8c0*/  FFMA.FTZ R37, R60, R4, R37 ;  /* 0x000000043c257223 */ /* 0x000fe20000010025 */
[----:B------:R-:W-:Y:S01]  /*f8d0*/  LOP3.LUT R56, R39, 0xffff0000, RZ, 0xc0, !PT ;  /* 0xffff000027387812 */ /* 0x000fe200078ec0ff */
[-C--:B------:R-:W-:Y:S01]  /*f8e0*/  FFMA.FTZ R43, R58, R44.reuse, -R43 ;  /* 0x0000002c3a2b7223 */ /* 0x080fe2000001082b */
[----:B------:R-:W-:Y:S01]  /*f8f0*/  FFMA.FTZ R47, R62, R44, R47 ;  /* 0x0000002c3e2f7223 */ /* 0x000fe2000001002f */
[-C--:B------:R-:W-:Y:S01]  /*f900*/  FMUL.FTZ R4, R53, R49.reuse ;  /* 0x0000003135047220 */ /* 0x080fe20000410000 */
[----:B------:R-:W-:Y:S01]  /*f910*/  FMUL.FTZ R44, R51, R49 ;  /* 0x00000031332c7220 */ /* 0x000fe20000410000 */
[----:B------:R-:W-:-:S02]  /*f920*/  IMAD.U32 R58, R41, 0x10000, RZ ;  /* 0x00010000293a7824 */ /* 0x000fc400078e00ff */
[-C--:B------:R-:W-:Y:S01]  /*f930*/  FMUL.FTZ R35, R56, R10.reuse ;  /* 0x0000000a38237220 */ /* 0x080fe20000410000 */
[----:B------:R-:W-:Y:S01]  /*f940*/  FMUL.FTZ R39, R48, R10 ;  /* 0x0000000a30277220 */ /* 0x000fe20000410000 */
[-C--:B------:R-:W-:Y:S01]  /*f950*/  FFMA.FTZ R8, R51, R45.reuse, -R4 ;  /* 0x0000002d33087223 */ /* 0x080fe20000010804 */
[----:B------:R-:W-:Y:S01]  /*f960*/  FFMA.FTZ R10, R53, R45, R44 ;  /* 0x0000002d350a7223 */ /* 0x000fe2000001002c */
[----:B------:R-:W-:Y:S01]  /*f970*/  LOP3.LUT R9, R9, 0xffff0000, RZ, 0xc0, !PT ;  /* 0xffff000009097812 */ /* 0x000fe200078ec0ff */
[----:B------:R-:W-:Y:S01]  /*f980*/  IMAD.U32 R4, R36, 0x10000, RZ ;  /* 0x0001000024047824 */ /* 0x000fe200078e00ff */
[----:B------:R-:W-:Y:S01]  /*f990*/  LOP3.LUT R11, R11, 0xffff0000, RZ, 0xc0, !PT ;  /* 0xffff00000b0b7812 */ /* 0x000fe200078ec0ff */
[-C--:B------:R-:W-:Y:S01]  /*f9a0*/  FMUL.FTZ R45, R58, R50.reuse ;  /* 0x000000323a2d7220 */ /* 0x080fe20000410000 */
[----:B------:R-:W-:Y:S01]  /*f9b0*/  LOP3.LUT R53, R38, 0xffff0000, RZ, 0xc0, !PT ;  /* 0xffff000026357812 */ /* 0x000fe200078ec0ff */
[----:B------:R-:W-:Y:S01]  /*f9c0*/  FMUL.FTZ R49, R4, R50 ;  /* 0x0000003204317220 */ /* 0x000fe20000410000 */
[----:B------:R-:W-:Y:S01]  /*f9d0*/  LOP3.LUT R51, R34, 0xffff0000, RZ, 0xc0, !PT ;  /* 0xffff000022337812 */ /* 0x000fe200078ec0ff */
[----:B------:R-:W-:Y:S01]  /*f9e0*/  FFMA.FTZ R45, R4, R46, -R45 ;  /* 0x0000002e042d7223 */ /* 0x000fe2000001082d */
[----:B------:R-:W-:Y:S01]  /*f9f0*/  LOP3.LUT R41, R36, 0xffff0000, RZ, 0xc0, !PT ;  /* 0xffff000024297812 */ /* 0x000fe200078ec0ff */
[-C--:B------:R-:W-:Y:S01]  /*fa00*/  FFMA.FTZ R35, R48, R6.reuse, -R35 ;  /* 0x0000000630237223 */ /* 0x080fe20000010823 */
[----:B------:R-:W-:Y:S01]  /*fa10*/  FFMA.FTZ R39, R56, R6, R39 ;  /* 0x0000000638277223 */ /* 0x000fe20000010027 */
[----:B------:R-:W-:Y:S01]  /*fa20*/  FMUL.FTZ R4, R53, R9 ;  /* 0x0000000935047220 */ /* 0x000fe20000410000 */
[----:B------:R-:W-:Y:S01]  /*fa30*/  FMUL.FTZ R38, R55, R11 ;  /* 0x0000000b37267220 */ /* 0x000fe20000410000 */
[----:B------:R-:W-:Y:S01]  /*fa40*/  FMUL.FTZ R6, R51, R9 ;  /* 0x0000000933067220 */ /* 0x000fe20000410000 */
[----:B------:R-:W-:Y:S01]  /*fa50*/  FMUL.FTZ R44, R41, R11 ;  /* 0x0000000b292c7220 */ /* 0x000fe20000410000 */
        /* <DEDUP_REMOVED lines=15> */
.L_x_615:
[----:B------:R-:W-:Y:S05]  /*fb50*/  BSYNC B1 ;  /* 0x0000000000017941 */ /* 0x000fea0003800000 */
.L_x_614:
[----:B------:R-:W-:Y:S04]  /*fb60*/  BSSY B1, `(.L_x_616) ;  /* 0x0000058000017945 */ /* 0x000fe80003800000 */
[----:B------:R-:W-:Y:S05]  /*fb70*/  @P1 BRA `(.L_x_617) ;  /* 0x0000000400581947 */ /* 0x000fea0003800000 */
[----:B0123--:R-:W-:Y:S01]  /*fb80*/  LEA.HI R4, R0, R209, RZ, 0x1d ;  /* 0x000000d100047211 */ /* 0x00ffe200078fe8ff */
[C---:B------:R-:W-:Y:S01]  /*fb90*/  IMAD.U32 R46, R29.reuse, 0x10000, RZ ;  /* 0x000100001d2e7824 */ /* 0x040fe200078e00ff */
[----:B------:R-:W-:Y:S01]  /*fba0*/  LOP3.LUT R48, R29, 0xffff0000, RZ, 0xc0, !PT ;  /* 0xffff00001d307812 */ /* 0x000fe200078ec0ff */
[----:B------:R-:W-:Y:S01]  /*fbb0*/  IMAD.U32 R44, R25, 0x10000, RZ ;  /* 0x00010000192c7824 */ /* 0x000fe200078e00ff */
[----:B------:R-:W-:Y:S01]  /*fbc0*/  SHF.R.S32.HI R5, RZ, 0x1f, R4 ;  /* 0x0000001fff057819 */ /* 0x000fe20000011404 */
[----:B------:R-:W-:Y:S02]  /*fbd0*/  IMAD.SHL.U32 R6, R4, 0x8, RZ ;  /* 0x0000000804067824 */ /* 0x000fe400078e00ff */
[----:B------:R-:W-:Y:S01]  /*fbe0*/  IMAD.U32 R49, R30, 0x10000, RZ ;  /* 0x000100001e317824 */ /* 0x000fe200078e00ff */
[----:B------:R-:W-:Y:S01]  /*fbf0*/  LEA.HI R4, R5, R4, RZ, 0x3 ;  /* 0x0000000405047211 */ /* 0x000fe200078f18ff */
[----:B------:R-:W-:Y:S01]  /*fc00*/  IMAD.U32 R47, R26, 0x10000, RZ ;  /* 0x000100001a2f7824 */ /* 0x000fe200078e00ff */
[----:B------:R-:W-:Y:S01]  /*fc10*/  LOP3.LUT R5, R187, 0x38, R6, 0xf8, !PT ;  /* 0x00000038bb057812 */ /* 0x000fe200078ef806 */
[----:B------:R-:W-:-:S02]  /*fc20*/  IMAD.U32 R50, R31, 0x10000, RZ ;  /* 0x000100001f327824 */ /* 0x000fc400078e00ff */
        /* <DEDUP_REMOVED lines=20> */
[----:B------:R-:W-:Y:S01]  /*fd70*/  FMUL.FTZ R29, R44, R38 ;  /* 0x000000262c1d7220 */ /* 0x000fe20000410000 */
[----:B------:R-:W-:Y:S01]  /*fd80*/  LOP3.LUT R38, R25, 0xffff0000, RZ, 0xc0, !PT ;  /* 0xffff000019267812 */ /* 0x000fe200078ec0ff */
[----:B------:R-:W-:Y:S01]  /*fd90*/  FMUL.FTZ R25, R48, R8 ;  /* 0x0000000830197220 */ /* 0x000fe20000410000 */
[----:B------:R-:W-:-:S02]  /*fda0*/  IMAD.U32 R41, R10, 0x10000, RZ ;  /* 0x000100000a297824 */ /* 0x000fc400078e00ff */
[-C--:B------:R-:W-:Y:S01]  /*fdb0*/  FFMA.FTZ R43, R44, R34.reuse, -R43 ;  /* 0x000000222c2b7223 */ /* 0x080fe2000001082b */
[----:B------:R-:W-:Y:S01]  /*fdc0*/  FFMA.FTZ R29, R46, R34, R29 ;  /* 0x000000222e1d7223 */ /* 0x000fe2000001001d */
[C---:B------:R-:W-:Y:S01]  /*fdd0*/  FMUL.FTZ R45, R38.reuse, R8 ;  /* 0x00000008262d7220 */ /* 0x040fe20000410000 */
[-C--:B------:R-:W-:Y:S01]  /*fde0*/  FFMA.FTZ R8, R38, R4.reuse, -R25 ;  /* 0x0000000426087223 */ /* 0x080fe20000010819 */
[----:B------:R-:W-:Y:S01]  /*fdf0*/  LOP3.LUT R10, R10, 0xffff0000, RZ, 0xc0, !PT ;  /* 0xffff00000a0a7812 */ /* 0x000fe200078ec0ff */
[-C--:B------:R-:W-:Y:S01]  /*fe00*/  FMUL.FTZ R38, R49, R39.reuse ;  /* 0x0000002731267220 */ /* 0x080fe20000410000 */
[----:B------:R-:W-:Y:S01]  /*fe10*/  FFMA.FTZ R34, R48, R4, R45 ;  /* 0x0000000430227223 */ /* 0x000fe2000001002d */
[----:B------:R-:W-:Y:S01]  /*fe20*/  IMAD.U32 R4, R27, 0x10000, RZ ;  /* 0x000100001b047824 */ /* 0x000fe200078e00ff */
[----:B------:R-:W-:Y:S01]  /*fe30*/  LOP3.LUT R48, R31, 0xffff0000, RZ, 0xc0, !PT ;  /* 0xffff00001f307812 */ /* 0x000fe200078ec0ff */
[----:B------:R-:W-:Y:S01]  /*fe40*/  FMUL.FTZ R44, R47, R39 ;  /* 0x000000272f2c7220 */ /* 0x000fe20000410000 */
[----:B------:R-:W-:Y:S01]  /*fe50*/  FMUL.FTZ R25, R50, R41 ;  /* 0x0000002932197220 */ /* 0x000fe20000410000 */
[----:B------:R-:W-:Y:S01]  /*fe60*/  LOP3.LUT R46, R27, 0xffff0000, RZ, 0xc0, !PT ;  /* 0xffff00001b2e7812 */ /* 0x000fe200078ec0ff */
[----:B------:R-:W-:-:S02]  /*fe70*/  IMAD.U32 R45, R32, 0x10000, RZ ;  /* 0x00010000202d7824 */ /* 0x000fc400078e00ff */
[C---:B------:R-:W-:Y:S01]  /*fe80*/  FMUL.FTZ R41, R4.reuse, R41 ;  /* 0x0000002904297220 */ /* 0x040fe20000410000 */
[-C--:B------:R-:W-:Y:S01]  /*fe90*/  FFMA.FTZ R38, R47, R35.reuse, -R38 ;  /* 0x000000232f267223 */ /* 0x080fe20000010826 */
[----:B------:R-:W-:Y:S01]  /*fea0*/  FFMA.FTZ R44, R49, R35, R44 ;  /* 0x00000023312c7223 */ /* 0x000fe2000001002c */
[----:B------:R-:W-:Y:S01]  /*feb0*/  FFMA.FTZ R25, R4, R36, -R25 ;  /* 0x0000002404197223 */ /* 0x000fe20000010819 */
[----:B------:R-:W-:Y:S01]  /*fec0*/  FMUL.FTZ R27, R48, R10 ;  /* 0x0000000a301b7220 */ /* 0x000fe20000410000 */
[----:B------:R-:W-:Y:S02]  /*fed0*/  IMAD.U32 R35, R28, 0x10000, RZ ;  /* 0x000100001c237824 */ /* 0x000fe400078e00ff */
[----:B------:R-:W-:Y:S01]  /*fee0*/  FMUL.FTZ R4, R45, R42 ;  /* 0x0000002a2d047220 */ /* 0x000fe20000410000 */
[----:B------:R-:W-:Y:S01]  /*fef0*/  FMUL.FTZ R31, R46, R10 ;  /* 0x0000000a2e1f7220 */ /* 0x000fe20000410000 */
[----:B------:R-:W-:Y:S01]  /*ff00*/  FFMA.FTZ R10, R50, R36, R41 ;  /* 0x00000024320a7223 */ /* 0x000fe20000010029 */
[----:B------:R-:W-:Y:S01]  /*ff10*/  FFMA.FTZ R36, R46, R6, -R27 ;  /* 0x000000062e247223 */ /* 0x000fe2000001081b */
[----:B------:R-:W-:Y:S01]  /*ff20*/  LOP3.LUT R9, R9, 0xffff0000, RZ, 0xc0, !PT ;  /* 0xffff000009097812 */ /* 0x000fe200078ec0ff */
[C---:B------:R-:W-:Y:S01]  /*ff30*/  FMUL.FTZ R42, R35.reuse, R42 ;  /* 0x0000002a232a7220 */ /* 0x040fe20000410000 */
[-C--:B------:R-:W-:Y:S01]  /*ff40*/  FFMA.FTZ R27, R35, R37.reuse, -R4 ;  /* 0x00000025231b7223 */ /* 0x080fe20000010804 */
[----:B------:R-:W-:Y:S01]  /*ff50*/  LOP3.LUT R41, R30, 0xffff0000, RZ, 0xc0, !PT ;  /* 0xffff00001e297812 */ /* 0x000fe200078ec0ff */
[----:B------:R-:W-:Y:S01]  /*ff60*/  FFMA.FTZ R31, R48, R6, R31 ;  /* 0x00000006301f7223 */ /* 0x000fe2000001001f */
[----:B------:R-:W-:Y:S01]  /*ff70*/  LOP3.LUT R11, R11, 0xffff0000, RZ, 0xc0, !PT ;  /* 0xffff00000b0b7812 */ /* 0x000fe200078ec0ff */
[----:B------:R-:W-:Y:S01]  /*ff80*/  FFMA.FTZ R42, R45, R37, R42 ;  /* 0x000000252d2a7223 */ /* 0x000fe2000001002a */
[----:B------:R-:W-:Y:S01]  /*ff90*/  LOP3.LUT R35, R26, 0xffff0000, RZ, 0xc0, !PT ;  /* 0xffff00001a237812 */ /* 0x000fe200078ec0ff */
[----:B------:R-:W-:Y:S01]  /*ffa0*/  FMUL.FTZ R4, R41, R9 ;  /* 0x0000000929047220 */ /* 0x000fe20000410000 */
[----:B------:R-:W-:-:S02]  /*ffb0*/  LOP3.LUT R47, R32, 0xffff0000, RZ, 0xc0, !PT ;  /* 0xffff0000202f7812 */ /* 0x000fc400078ec0ff */
[----:B------:R-:W-:Y:S01]  /*ffc0*/  LOP3.LUT R39, R28, 0xffff0000, RZ, 0xc0, !PT ;  /* 0xffff00001c277812 */ /* 0x000fe200078ec0ff */
[C---:B------:R-:W-:Y:S01]  /*ffd0*/  FMUL.FTZ R6, R35.reuse, R9 ;  /* 0x0000000923067220 */ /* 0x040fe20000410000 */
[----:B------:R-:W-:Y:S01]  /*ffe0*/  FFMA.FTZ R9, R35, R5, -R4 ;  /* 0x0000000523097223 */ /* 0x000fe20000010804 */
[----:B------:R-:W-:Y:S01]  /*fff0*/  FMUL.FTZ R26, R47, R11 ;  /* 0x0000000b2f1a7220 */ /* 0x000fe20000410000 */
[----:B------:R-:W-:Y:S01]  /*10000*/  F2FP.BF16.F32.PACK_AB R4, R8, R43 ;  /* 0x0000002b0804723e */ /* 0x000fe200000010ff */
[----:B------:R-:W-:Y:S01]  /*10010*/  FMUL.FTZ R28, R39, R11 ;  /* 0x0000000b271c7220 */ /* 0x000fe20000410000 */
[----:B------:R-:W-:Y:S01]  /*10020*/  FFMA.FTZ R11, R41, R5, R6 ;  /* 0x00000005290b7223 */ /* 0x000fe20000010006 */
[-C--:B------:R-:W-:Y:S01]  /*10030*/  FFMA.FTZ R26, R39, R7.reuse, -R26 ;  /* 0x00000007271a7223 */ /* 0x080fe2000001081a */
[----:B------:R-:W-:Y:S01]  /*10040*/  F2FP.BF16.F32.PACK_AB R5, R9, R38 ;  /* 0x000000260905723e */ /* 0x000fe200000010ff */
[----:B------:R-:W-:Y:S01]  /*10050*/  FFMA.FTZ R35, R47, R7, R28 ;  /* 0x000000072f237223 */ /* 0x000fe2000001001c */
[----:B------:R-:W-:-:S02]  /*10060*/  F2FP.BF16.F32.PACK_AB R6, R36, R25 ;  /* 0x000000192406723e */ /* 0x000fc400000010ff */
[----:B------:R-:W-:Y:S02]  /*10070*/  F2FP.BF16.F32.PACK_AB R9, R11, R44 ;  /* 0x0000002c0b09723e */ /* 0x000fe400000010ff */
[----:B------:R-:W-:Y:S02]  /*10080*/  F2FP.BF16.F32.PACK_AB R7, R26, R27 ;  /* 0x0000001b1a07723e */ /* 0x000fe400000010ff */
[----:B------:R-:W-:Y:S02]  /*10090*/  F2FP.BF16.F32.PACK_AB R10, R31, R10 ;  /* 0x0000000a1f0a723e */ /* 0x000fe400000010ff */
[----:B------:R-:W-:Y:S01]  /*100a0*/  F2FP.BF16.F32.PACK_AB R8, R34, R29 ;  /* 0x0000001d2208723e */ /* 0x000fe200000010ff */
[----:B------:R4:W-:Y:S01]  /*100b0*/  STS.128 [R213], R4 ;  /* 0x00000004d5007388 */ /* 0x0009e20000000c00 */
[----:B------:R-:W-:-:S05]  /*100c0*/  F2FP.BF16.F32.PACK_AB R11, R35, R42 ;  /* 0x0000002a230b723e */ /* 0x000fca00000010ff */
[----:B------:R4:W-:Y:S02]  /*100d0*/  STS.128 [R33+0x10400], R8 ;  /* 0x0104000821007388 */ /* 0x0009e40000000c00 */
.L_x_617:
[----:B------:R-:W-:Y:S05]  /*100e0*/  BSYNC B1 ;  /* 0x0000000000017941 */ /* 0x000fea0003800000 */
.L_x_616:
[----:B------:R-:W-:Y:S05]  /*100f0*/  @P2 BRA `(.L_x_589) ;  /* 0x0000000400582947 */ /* 0x000fea0003800000 */
[----:B------:R-:W-:Y:S01]  /*10100*/  LEA.HI R0, R0, R215, RZ, 0x1d ;  /* 0x000000d700007211 */ /* 0x000fe200078fe8ff */
[C---:B------:R-:W-:Y:S01]  /*10110*/  IMAD.U32 R35, R15.reuse, 0x10000, RZ ;  /* 0x000100000f237824 */ /* 0x040fe200078e00ff */
[----:B------:R-:W-:Y:S01]  /*10120*/  LOP3.LUT R44, R15, 0xffff0000, RZ, 0xc0, !PT ;  /* 0xffff00000f2c7812 */ /* 0x000fe200078ec0ff */
[C---:B----4-:R-:W-:Y:S01]  /*10130*/  IMAD.U32 R33, R3.reuse, 0x10000, RZ ;  /* 0x0001000003217824 */ /* 0x050fe200078e00ff */
[----:B0123--:R-:W-:Y:S01]  /*10140*/  SHF.R.S32.HI R5, RZ, 0x1f, R0 ;  /* 0x0000001fff057819 */ /* 0x00ffe20000011400 */
        /* <DEDUP_REMOVED lines=8> */
[----:B------:R-:W-:Y:S02]  /*101d0*/  LOP3.LUT R0, R5, R218, RZ, 0x3c, !PT ;  /* 0x000000da05007212 */ /* 0x000fe400078e3cff */
[----:B------:R-:W-:Y:S02]  /*101e0*/  LOP3.LUT R39, R24, 0xffff0000, RZ, 0xc0, !PT ;  /* 0xffff000018277812 */ /* 0x000fe400078ec0ff */
        /* <DEDUP_REMOVED lines=71> */
.L_x_589:
[----:B------:R-:W-:Y:S05]  /*10660*/  BSYNC B0 ;  /* 0x0000000000007941 */ /* 0x000fea0003800000 */
.L_x_567:
[----:B------:R-:W-:Y:S01]  /*10670*/  @!PT LDS RZ, [RZ] ;  /* 0x00000000fffff984 */ /* 0x000fe20000000800 */
[----:B------:R-:W-:Y:S01]  /*10680*/  @!PT LDS RZ, [RZ] ;  /* 0x00000000fffff984 */ /* 0x000fe20000000800 */
[----:B------:R-:W-:Y:S01]  /*10690*/  @!PT LDS RZ, [RZ] ;  /* 0x00000000fffff984 */ /* 0x000fe20000000800 */
[----:B------:R-:W-:Y:S01]  /*106a0*/  @!PT LDS RZ, [RZ] ;  /* 0x00000000fffff984 */ /* 0x000fe20000000800 */
[----:B------:R5:W-:Y:S06]  /*106b0*/  MEMBAR.ALL.CTA ;  /* 0x0000000000007992 */ /* 0x000bec0000008000 */
[----:B-----5:R-:W5:Y:S01]  /*106c0*/  FENCE.VIEW.ASYNC.S ;  /* 0x00000000000073c6 */ /* 0x020f620000000000 */
[----:B------:R-:W-:Y:S05]  /*106d0*/  WARPSYNC.ALL ;  /* 0x0000000000007948 */ /* 0x000fea0003800000 */
[----:B-----5:R-:W-:Y:S06]  /*106e0*/  BAR.SYNC.DEFER_BLOCKING 0xd, 0x100 ;  /* 0x0344000000007b1d */ /* 0x020fec0000010000 */
.L_x_565:
[----:B------:R-:W-:-:S13]  /*106f0*/  ISETP.NE.AND P0, PT, R188, 0x3, PT ;  /* 0x00000003bc00780c */ /* 0x000fda0003f05270 */
[----:B------:R-:W-:Y:S05]  /*10700*/  @!P0 BRA `(.L_x_618) ;  /* 0x0000000000048947 */ /* 0x000fea0003800000 */
[----:B------:R-:W-:Y:S01]  /*10710*/  BPT.TRAP 0x1 ;  /* 0x000000040000795c */ /* 0x000fe20000300000 */
.L_x_618:
[----:B0-----:R-:W-:Y:S01]  /*10720*/  IMAD R0, R192, 0x8, R2 ;  /* 0x00000008c0007824 */ /* 0x001fe200078e0202 */
[----:B-1-3--:R-:W-:-:S04]  /*10730*/  SHF.L.U32 R3, R194, 0x1f, RZ ;  /* 0x0000001fc2037819 */ /* 0x00afc800000006ff */
[----:B------:R0:W1:Y:S01]  /*10740*/  SYNCS.PHASECHK.TRANS64.TRYWAIT P2, [R0+URZ+0x34830], R3 ;  /* 0x03483003000075a7 */ /* 0x000062000804017f */
[----:B------:R-:W-:Y:S05]  /*10750*/  @!P0 BRA `(.L_x_619) ;  /* 0x0000000000048947 */ /* 0x000fea0003800000 */
[----:B------:R-:W-:Y:S01]  /*10760*/  BPT.TRAP 0x1 ;  /* 0x000000040000795c */ /* 0x000fe20000300000 */
.L_x_619:
[----:B--2-4-:R-:W2:Y:S01]  /*10770*/  S2R R4, SR_TID.X ;  /* 0x0000000000047919 */ /* 0x014ea20000002100 */
[----:B------:R-:W-:Y:S01]  /*10780*/  IMAD.MOV.U32 R151, RZ, RZ, RZ ;  /* 0x000000ffff977224 */ /* 0x000fe200078e00ff */
[----:B--2---:R-:W-:-:S04]  /*10790*/  LOP3.LUT R4, R4, 0x7f, RZ, 0xc0, !PT ;  /* 0x0000007f04047812 */ /* 0x004fc800078ec0ff */
[----:B------:R-:W-:Y:S01]  /*107a0*/  ISETP.NE.AND P1, PT, R4, RZ, PT ;  /* 0x000000ff0400720c */ /* 0x000fe20003f25270 */
[----:B-1----:R-:W-:-:S12]  /*107b0*/  @P2 BRA `(.L_x_620) ;  /* 0x0000000000082947 */ /* 0x002fd80003800000 */
[----:B------:R-:W1:Y:S02]  /*107c0*/  SYNCS.PHASECHK.TRANS64.TRYWAIT P2, [R0+URZ+0x34830], R3 ;  /* 0x03483003000075a7 */ /* 0x000e64000804017f */
[----:B-1----:R-:W-:Y:S05]  /*107d0*/  @!P2 BRA `(.L_x_621) ;  /* 0x000000ec0040a947 */ /* 0x002fea0003800000 */
.L_x_620:
[----:B------:R-:W-:Y:S05]  /*107e0*/  WARPSYNC.ALL ;  /* 0x0000000000007948 */ /* 0x000fea0003800000 */
[----:B01----:R-:W-:Y:S01]  /*107f0*/  VIADD R3, R2, 0x1c400 ;  /* 0x0001c40002037836 */ /* 0x003fe20000000000 */
[----:B------:R-:W-:Y:S01]  /*10800*/  R2UR UR4, R40 ;  /* 0x00000000280472ca */ /* 0x000fe200000e0000 */
[----:B------:R-:W-:Y:S01]  /*10810*/  IMAD.MOV.U32 R7, RZ, RZ, 0x40000040 ;  /* 0x40000040ff077424 */ /* 0x000fe200078e00ff */
[----:B------:R-:W-:Y:S01]  /*10820*/  WARPGROUP.ARRIVE ;  /* 0x00000000000079c5 */ /* 0x000fe20000000000 */
[----:B------:R-:W-:Y:S01]  /*10830*/  UMOV UR9, 0x40000040 ;  /* 0x4000004000097882 */ /* 0x000fe20000000000 */
[----:B------:R-:W-:Y:S01]  /*10840*/  SHF.R.U32.HI R3, RZ, 0x4, R3 ;  /* 0x00000004ff037819 */ /* 0x000fe20000011603 */
[----:B------:R-:W-:Y:S01]  /*10850*/  IMAD.MOV.U32 R9, RZ, RZ, 0x40000040 ;  /* 0x40000040ff097424 */ /* 0x000fe200078e00ff */
[----:B------:R-:W-:Y:S01]  /*10860*/  R2UR UR11, R7 ;  /* 0x00000000070b72ca */ /* 0x000fe200000e0000 */
[----:B------:R-:W-:Y:S01]  /*10870*/  IMAD.U32 R11, RZ, RZ, UR9 ;  /* 0x00000009ff0b7e24 */ /* 0x000fe2000f8e00ff */
[----:B------:R-:W-:Y:S01]  /*10880*/  LOP3.LUT R3, R3, 0x3fff, RZ, 0xc0, !PT ;  /* 0x00003fff03037812 */ /* 0x000fe200078ec0ff */
[----:B------:R-:W-:Y:S01]  /*10890*/  UMOV UR57, 0x40000040 ;  /* 0x4000004000397882 */ /* 0x000fe20000000000 */
[----:B------:R-:W-:Y:S01]  /*108a0*/  UMOV UR53, 0x40000040 ;  /* 0x4000004000357882 */ /* 0x000fe20000000000 */
[----:B------:R-:W-:Y:S01]  /*108b0*/  UMOV UR49, 0x40000040 ;  /* 0x4000004000317882 */ /* 0x000fe20000000000 */
[----:B------:R-:W-:Y:S01]  /*108c0*/  LOP3.LUT R5, R3, 0x10000, RZ, 0xfc, !PT ;  /* 0x0001000003057812 */ /* 0x000fe200078efcff */
[----:B------:R-:W-:Y:S01]  /*108d0*/  ULOP3.LUT UR4, UR4, 0x10000, URZ, 0xfc, !UPT ;  /* 0x0001000004047892 */ /* 0x000fe2000f8efc3f */
[----:B------:R-:W-:Y:S01]  /*108e0*/  IMAD.MOV.U32 R7, RZ, RZ, 0x40000040 ;  /* 0x40000040ff077424 */ /* 0x000fe200078e00ff */
[----:B------:R-:W-:Y:S01]  /*108f0*/  UMOV UR45, 0x40000040 ;  /* 0x40000040002d7882 */ /* 0x000fe20000000000 */
[----:B------:R-:W-:Y:S01]  /*10900*/  UMOV UR41, 0x40000040 ;  /* 0x4000004000297882 */ /* 0x000fe20000000000 */
[----:B------:R-:W-:Y:S01]  /*10910*/  IMAD R6, R192, 0xc00, R5 ;  /* 0x00000c00c0067824 */ /* 0x000fe200078e0205 */
[----:B------:R-:W-:Y:S01]  /*10920*/  UIADD3 UR5, UR4, 0x2, URZ ;  /* 0x0000000204057890 */ /* 0x000fe2000fffe03f */
[----:B------:R-:W-:Y:S01]  /*10930*/  R2UR UR43, R7 ;  /* 0x00000000072b72ca */ /* 0x000fe200000e0000 */
[----:B------:R-:W-:Y:S01]  /*10940*/  UMOV UR8, UR4 ;  /* 0x0000000400087c82 */ /* 0x000fe20008000000 */
[C---:B------:R-:W-:Y:S01]  /*10950*/  VIADD R8, R6.reuse, 0x2 ;  /* 0x0000000206087836 */ /* 0x040fe20000000000 */
[----:B------:R-:W-:Y:S01]  /*10960*/  R2UR UR10, R6 ;  /* 0x00000000060a72ca */ /* 0x000fe200000e0000 */
[----:B------:R-:W-:Y:S01]  /*10970*/  IMAD.U32 R10, RZ, RZ, UR8 ;  /* 0x00000008ff0a7e24 */ /* 0x000fe2000f8e00ff */
[----:B------:R-:W-:Y:S01]  /*10980*/  UIADD3 UR56, UR4, 0x406, URZ ;  /* 0x0000040604387890 */ /* 0x000fe2000fffe03f */
[----:B------:R-:W-:Y:S01]  /*10990*/  P2R R12, PR, RZ, 0x1 ;  /* 0x00000001ff0c7803 */ /* 0x000fe20000000000 */
[----:B------:R-:W-:Y:S01]  /*109a0*/  UIADD3 UR52, UR4, 0x800, URZ ;  /* 0x0000080004347890 */ /* 0x000fe2000fffe03f */
[----:B------:R-:W-:Y:S01]  /*109b0*/  @!P1 VIADD R0, R0, 0x34840 ;  /* 0x0003484000009836 */ /* 0x000fe20000000000 */
[----:B------:R0:W-:Y:S01]  /*109c0*/  STL.64 [R1+0x30], R10 ;  /* 0x0000300a01007387 */ /* 0x0001e20000100a00 */
[----:B------:R-:W-:Y:S01]  /*109d0*/  UIADD3 UR48, UR4, 0x802, URZ ;  /* 0x0000080204307890 */ /* 0x000fe2000fffe03f */
[----:B------:R-:W-:Y:S01]  /*109e0*/  BSSY B0, `(.L_x_622) ;  /* 0x00005b8000007945 */ /* 0x000fe20003800000 */
[----:B------:R-:W-:Y:S01]  /*109f0*/  UIADD3 UR44, UR4, 0x804, URZ ;  /* 0x00000804042c7890 */ /* 0x000fe2000fffe03f */
[----:B------:R-:W-:Y:S01]  /*10a00*/  @!P1 PRMT R0, RZ, 0x654, R0 ;  /* 0x00000654ff009816 */ /* 0x000fe20000000000 */
[----:B------:R-:W-:Y:S01]  /*10a10*/  UIADD3 UR40, UR4, 0x806, URZ ;  /* 0x0000080604287890 */ /* 0x000fe2000fffe03f */
[--C-:B------:R-:W-:Y:S01]  /*10a20*/  IMAD.MOV.U32 R150, RZ, RZ, R151.reuse ;  /* 0x000000ffff967224 */ /* 0x100fe200078e0097 */
[----:B------:R-:W-:Y:S01]  /*10a30*/  HGMMA.64x128x16.F32.BF16 R24, gdesc[UR8], RZ, !UPT, gsb0 ;  /* 0x01e00000081879f0 */ /* 0x000fe2000c0018ff */
[----:B------:R-:W-:Y:S01]  /*10a40*/  R2UR UR10, R8 ;  /* 0x00000000080a72ca */ /* 0x000fe200000e0000 */
[----:B------:R-:W-:Y:S01]  /*10a50*/  UMOV UR8, UR5 ;  /* 0x0000000500087c82 */ /* 0x000fe20008000000 */
[----:B------:R-:W-:Y:S01]  /*10a60*/  R2UR UR11, R9 ;  /* 0x00000000090b72ca */ /* 0x000fe200000e0000 */
[----:B------:R-:W-:Y:S01]  /*10a70*/  UMOV UR9, 0x40000040 ;  /* 0x4000004000097882 */ /* 0x000fe20000000000 */
[----:B------:R-:W-:Y:S01]  /*10a80*/  VIADD R8, R6, 0x4 ;  /* 0x0000000406087836 */ /* 0x000fe20000000000 */
[----:B------:R-:W-:Y:S01]  /*10a90*/  UIADD3 UR5, UR4, 0x4, URZ ;  /* 0x0000000404057890 */ /* 0x000fe2000fffe03f */
[----:B------:R-:W-:Y:S01]  /*10aa0*/  IMAD.MOV.U32 R9, RZ, RZ, 0x40000040 ;  /* 0x40000040ff097424 */ /* 0x000fe200078e00ff */
[-C--:B------:R-:W-:Y:S01]  /*10ab0*/  MOV R145, R151.reuse ;  /* 0x0000009700917202 */ /* 0x080fe20000000f00 */
[----:B0-----:R-:W-:Y:S01]  /*10ac0*/  IMAD.U32 R10, RZ, RZ, UR8 ;  /* 0x00000008ff0a7e24 */ /* 0x001fe2000f8e00ff */
[-C--:B------:R-:W-:Y:S01]  /*10ad0*/  MOV R126, R151.reuse ;  /* 0x00000097007e7202 */ /* 0x080fe20000000f00 */
[----:B------:R-:W-:Y:S01]  /*10ae0*/  IMAD.U32 R11, RZ, RZ, UR9 ;  /* 0x00000009ff0b7e24 */ /* 0x000fe2000f8e00ff */
[----:B------:R-:W-:Y:S01]  /*10af0*/  MOV R88, R151 ;  /* 0x0000009700587202 */ /* 0x000fe20000000f00 */
[----:B------:R-:W-:-:S02]  /*10b00*/  IMAD.MOV.U32 R149, RZ, RZ, R151 ;  /* 0x000000ffff957224 */ /* 0x000fc400078e0097 */
[--C-:B------:R-:W-:Y:S01]  /*10b10*/  IMAD.MOV.U32 R148, RZ, RZ, R151.reuse ;  /* 0x000000ffff947224 */ /* 0x100fe200078e0097 */
[----:B------:R0:W-:Y:S01]  /*10b20*/  STL.64 [R1+0x28], R10 ;  /* 0x0000280a01007387 */ /* 0x0001e20000100a00 */
[--C-:B-----5:R-:W-:Y:S02]  /*10b30*/  IMAD.MOV.U32 R147, RZ, RZ, R151.reuse ;  /* 0x000000ffff937224 */ /* 0x120fe400078e0097 */
        /* <DEDUP_REMOVED lines=33> */
[----:B------:R-:W-:Y:S01]  /*10d50*/  IMAD.MOV.U32 R90, RZ, RZ, R151 ;  /* 0x000000ffff5a7224 */ /* 0x000fe200078e0097 */
[----:B------:R-:W-:-:S02]  /*10d60*/  WARPGROUP.DEPBAR.LE gsb0, 0x0 ;  /* 0x00008000000079c5 */ /* 0x000fc40000010000 */
[----:B------:R-:W-:-:S06]  /*10d70*/  WARPGROUP.ARRIVE ;  /* 0x00000000000079c5 */ /* 0x000fcc0000000000 */
[----:B------:R-:W-:Y:S01]  /*10d80*/  HGMMA.64x128x16.F32.BF16 R24, gdesc[UR8], R24, gsb0 ;  /* 0x01e00000081879f0 */ /* 0x000fe20008001818 */
[----:B------:R-:W-:Y:S01]  /*10d90*/  R2UR UR10, R8 ;  /* 0x00000000080a72ca */ /* 0x000fe200000e0000 */
[----:B------:R-:W-:Y:S01]  /*10da0*/  UMOV UR8, UR5 ;  /* 0x0000000500087c82 */ /* 0x000fe20008000000 */
[----:B------:R-:W-:Y:S01]  /*10db0*/  R2UR UR11, R9 ;  /* 0x00000000090b72ca */ /* 0x000fe200000e0000 */
[----:B------:R-:W-:Y:S01]  /*10dc0*/  UMOV UR9, 0x40000040 ;  /* 0x4000004000097882 */ /* 0x000fe20000000000 */
[----:B------:R-:W-:Y:S01]  /*10dd0*/  VIADD R8, R6, 0x6 ;  /* 0x0000000606087836 */ /* 0x000fe20000000000 */
[----:B------:R-:W-:Y:S01]  /*10de0*/  UIADD3 UR5, UR4, 0x6, URZ ;  /* 0x0000000604057890 */ /* 0x000fe2000fffe03f */
[----:B------:R-:W-:Y:S01]  /*10df0*/  IMAD.MOV.U32 R9, RZ, RZ, 0x40000040 ;  /* 0x40000040ff097424 */ /* 0x000fe200078e00ff */
[----:B0-----:R-:W-:Y:S01]  /*10e00*/  MOV R10, UR8 ;  /* 0x00000008000a7c02 */ /* 0x001fe20008000f00 */
[----:B------:R-:W-:-:S05]  /*10e10*/  IMAD.U32 R11, RZ, RZ, UR9 ;  /* 0x00000009ff0b7e24 */ /* 0x000fca000f8e00ff */
[----:B------:R0:W-:Y:S01]  /*10e20*/  STL.64 [R1+0x20], R10 ;  /* 0x0000200a01007387 */ /* 0x0001e20000100a00 */
[----:B------:R-:W-:Y:S02]  /*10e30*/  WARPGROUP.DEPBAR.LE gsb0, 0x0 ;  /* 0x00008000000079c5 */ /* 0x000fe40000010000 */
        /* <DEDUP_REMOVED lines=8> */
[----:B------:R-:W-:Y:S02]  /*10ec0*/  IMAD.MOV.U32 R9, RZ, RZ, 0x40000040 ;  /* 0x40000040ff097424 */ /* 0x000fe400078e00ff */
[----:B0-----:R-:W-:Y:S02]  /*10ed0*/  IMAD.U32 R10, RZ, RZ, UR8 ;  /* 0x00000008ff0a7e24 */ /* 0x001fe4000f8e00ff */
        /* <DEDUP_REMOVED lines=25> */
[----:B0-----:R-:W-:Y:S01]  /*11070*/  IMAD.U32 R10, RZ, RZ, UR8 ;  /* 0x00000008ff0a7e24 */ /* 0x001fe2000f8e00ff */
[----:B------:R-:W-:Y:S01]  /*11080*/  ULDC UR4, c[0x0][0x9d8] ;  /* 0x0002760000047ab9 */ /* 0x000fe20000000800 */
        /* <DEDUP_REMOVED lines=10> */
[----:B------:R-:W-:Y:S01]  /*11130*/  MOV R9, 0x40000040 ;  /* 0x4000004000097802 */ /* 0x000fe20000000f00 */
[----:B0-----:R-:W-:Y:S01]  /*11140*/  IMAD.U32 R10, RZ, RZ, UR8 ;  /* 0x00000008ff0a7e24 */ /* 0x001fe2000f8e00ff */
[----:B------:R-:W-:Y:S01]  /*11150*/  ULDC UR5, c[0x0][0x988] ;  /* 0x0002620000057ab9 */ /* 0x000fe20000000800 */
[----:B------:R-:W-:Y:S01]  /*11160*/  IMAD.U32 R11, RZ, RZ, UR9 ;  /* 0x00000009ff0b7e24 */ /* 0x000fe2000f8e00ff */
[----:B------:R-:W-:Y:S01]  /*11170*/  R2UR UR58, R8 ;  /* 0x00000000083a72ca */ /* 0x000fe200000e0000 */
[----:B------:R-:W-:Y:S01]  /*11180*/  VIADD R8, R6, 0x800 ;  /* 0x0000080006087836 */ /* 0x000fe20000000000 */
[----:B------:R-:W-:Y:S01]  /*11190*/  R2UR UR59, R9 ;  /* 0x00000000093b72ca */ /* 0x000fe200000e0000 */
[----:B------:R-:W-:Y:S01]  /*111a0*/  IMAD.MOV.U32 R9, RZ, RZ, 0x40000040 ;  /* 0x40000040ff097424 */ /* 0x000fe200078e00ff */
[----:B------:R0:W-:Y:S02]  /*111b0*/  STL.64 [R1], R10 ;  /* 0x0000000a01007387 */ /* 0x0001e40000100a00 */
[----:B------:R-:W-:Y:S01]  /*111c0*/  R2UR UR54, R8 ;  /* 0x00000000083672ca */ /* 0x000fe200000e0000 */
[----:B------:R-:W-:Y:S01]  /*111d0*/  VIADD R8, R6, 0x802 ;  /* 0x0000080206087836 */ /* 0x000fe20000000000 */
[----:B------:R-:W-:Y:S01]  /*111e0*/  R2UR UR55, R9 ;  /* 0x00000000093772ca */ /* 0x000fe200000e0000 */
[----:B------:R-:W-:-:S03]  /*111f0*/  IMAD.MOV.U32 R9, RZ, RZ, 0x40000040 ;  /* 0x40000040ff097424 */ /* 0x000fc600078e00ff */
[----:B------:R-:W-:Y:S01]  /*11200*/  R2UR UR50, R8 ;  /* 0x00000000083272ca */ /* 0x000fe200000e0000 */
[C---:B------:R-:W-:Y:S01]  /*11210*/  VIADD R8, R6.reuse, 0x804 ;  /* 0x0000080406087836 */ /* 0x040fe20000000000 */
[----:B------:R-:W-:Y:S01]  /*11220*/  R2UR UR51, R9 ;  /* 0x00000000093372ca */ /* 0x000fe200000e0000 */
[----:B------:R-:W-:Y:S02]  /*11230*/  IMAD.MOV.U32 R9, RZ, RZ, 0x40000040 ;  /* 0x40000040ff097424 */ /* 0x000fe400078e00ff */
[----:B------:R-:W-:Y:S01]  /*11240*/  VIADD R6, R6, 0x806 ;  /* 0x0000080606067836 */ /* 0x000fe20000000000 */
[----:B------:R-:W-:Y:S01]  /*11250*/  R2UR UR46, R8 ;  /* 0x00000000082e72ca */ /* 0x000fe200000e0000 */
[----:B------:R-:W-:Y:S01]  /*11260*/  IMAD.IADD R8, R220, 0x1, R152 ;  /* 0x00000001dc087824 */ /* 0x000fe200078e0298 */
[----:B------:R-:W-:Y:S02]  /*11270*/  R2UR UR47, R9 ;  /* 0x00000000092f72ca */ /* 0x000fe400000e0000 */
[----:B------:R-:W-:Y:S01]  /*11280*/  R2UR UR42, R6 ;  /* 0x00000000062a72ca */ /* 0x000fe200000e0000 */
[----:B------:R-:W-:-:S05]  /*11290*/  IMAD R8, R207, -0x80, R8 ;  /* 0xffffff80cf087824 */ /* 0x000fca00078e0208 */
[C---:B------:R-:W-:Y:S02]  /*112a0*/  ISETP.GT.AND P2, PT, R8.reuse, RZ, PT ;  /* 0x000000ff0800720c */ /* 0x040fe40003f44270 */
[C---:B------:R-:W-:Y:S02]  /*112b0*/  ISETP.GT.AND P3, PT, R8.reuse, 0x1, PT ;  /* 0x000000010800780c */ /* 0x040fe40003f64270 */
[C---:B------:R-:W-:Y:S02]  /*112c0*/  ISETP.GT.AND P6, PT, R8.reuse, 0x8, PT ;  /* 0x000000080800780c */ /* 0x040fe40003fc4270 */
[C---:B------:R-:W-:Y:S02]  /*112d0*/  ISETP.GT.AND P5, PT, R8.reuse, 0x9, PT ;  /* 0x000000090800780c */ /* 0x040fe40003fa4270 */
[----:B------:R-:W-:Y:S01]  /*112e0*/  ISETP.GT.AND P4, PT, R8, 0x10, PT ;  /* 0x000000100800780c */ /* 0x000fe20003f84270 */
        /* <DEDUP_REMOVED lines=17> */
[----:B------:R-:W-:Y:S01]  /*11400*/  HGMMA.64x128x16.F32.BF16 R24, gdesc[UR40], R24, gsb0 ;  /* 0x01e00000281879f0 */ /* 0x000fe20008001818 */
[----:B------:R-:W-:Y:S01]  /*11410*/  ULDC UR42, c[0x0][0x9d8] ;  /* 0x00027600002a7ab9 */ /* 0x000fe20000000800 */
[----:B------:R-:W-:Y:S01]  /*11420*/  ULDC UR43, c[0x0][0x988] ;  /* 0x00026200002b7ab9 */ /* 0x000fe20000000800 */
[----:B------:R-:W-:Y:S02]  /*11430*/  WARPGROUP.DEPBAR.LE gsb0, 0x0 ;  /* 0x00008000000079c5 */ /* 0x000fe40000010000 */
[----:B------:R-:W-:Y:S01]  /*11440*/  FMUL.FTZ R24, R24, UR4 ;  /* 0x0000000418187c20 */ /* 0x000fe20008410000 */
[----:B------:R-:W-:Y:S01]  /*11450*/  FMUL.FTZ R25, R25, UR4 ;  /* 0x0000000419197c20 */ /* 0x000fe20008410000 */
[----:B------:R-:W-:Y:S01]  /*11460*/  FMUL.FTZ R28, R28, UR4 ;  /* 0x000000041c1c7c20 */ /* 0x000fe20008410000 */
[----:B------:R-:W-:Y:S01]  /*11470*/  FMUL.FTZ R29, R29, UR4 ;  /* 0x000000041d1d7c20 */ /* 0x000fe20008410000 */
[----:B0-----:R-:W0:Y:S01]  /*11480*/  MUFU.TANH R11, R24 ;  /* 0x00000018000b7308 */ /* 0x001e220000002400 */
        /* <DEDUP_REMOVED lines=16> */
[----:B0-----:R-:W-:Y:S01]  /*11590*/  FSEL R11, R11, -INF , P2 ;  /* 0xff8000000b0b7808 */ /* 0x001fe20001000000 */
[----:B------:R-:W-:Y:S01]  /*115a0*/  FMUL.FTZ R35, R35, UR4 ;  /* 0x0000000423237c20 */ /* 0x000fe20008410000 */
[----:B------:R-:W-:Y:S01]  /*115b0*/  FMUL.FTZ R41, R41, UR4 ;  /* 0x0000000429297c20 */ /* 0x000fe20008410000 */
[----:B------:R-:W-:Y:S01]  /*115c0*/  FMUL.FTZ R47, R47, UR4 ;  /* 0x000000042f2f7c20 */ /* 0x000fe20008410000 */
[----:B------:R-:W-:Y:S01]  /*115d0*/  FMUL.FTZ R59, R59, UR4 ;  /* 0x000000043b3b7c20 */ /* 0x000fe20008410000 */
[----:B------:R-:W-:Y:S01]  /*115e0*/  FMUL.FTZ R39, R39, UR4 ;  /* 0x0000000427277c20 */ /* 0x000fe20008410000 */
[----:B------:R-:W-:Y:S01]  /*115f0*/  FMUL.FTZ R44, R44, UR4 ;  /* 0x000000042c2c7c20 */ /* 0x000fe20008410000 */
[----:B------:R-:W-:Y:S01]  /*11600*/  MUFU.TANH R29, R29 ;  /* 0x0000001d001d7308 */ /* 0x000fe20000002400 */
[----:B-1----:R-:W-:Y:S01]  /*11610*/  FSEL R6, R6, -INF , P3 ;  /* 0xff80000006067808 */ /* 0x002fe20001800000 */
[----:B------:R-:W-:Y:S01]  /*11620*/  FMUL.FTZ R51, R51, UR4 ;  /* 0x0000000433337c20 */ /* 0x000fe20008410000 */
[----:B------:R-:W-:Y:S01]  /*11630*/  FMUL.FTZ R38, R38, UR4 ;  /* 0x0000000426267c20 */ /* 0x000fe20008410000 */
[----:B------:R-:W-:Y:S01]  /*11640*/  FMUL.FTZ R63, R63, UR4 ;  /* 0x000000043f3f7c20 */ /* 0x000fe20008410000 */
[----:B------:R-:W-:Y:S01]  /*11650*/  FMNMX.FTZ R14, R11, R6, !PT ;  /* 0x000000060b0e7209 */ /* 0x000fe20007810000 */
        /* <DEDUP_REMOVED lines=19> */
[----:B0-----:R-:W-:Y:S01]  /*11790*/  FSEL R3, R3, -INF , P2 ;  /* 0xff80000003037808 */ /* 0x001fe20001000000 */
[----:B------:R-:W-:Y:S01]  /*117a0*/  FMUL.FTZ R64, R64, UR4 ;  /* 0x0000000440407c20 */ /* 0x000fe20008410000 */
[----:B------:R-:W-:Y:S01]  /*117b0*/  ISETP.GT.AND P2, PT, R8, 0x11, PT ;  /* 0x000000110800780c */ /* 0x000fe20003f44270 */
        /* <DEDUP_REMOVED lines=21> */
[----:B------:R-:W-:Y:S01]  /*11910*/  FMUL.FTZ R86, R86, UR4 ;  /* 0x0000000456567c20 */ /* 0x000fe20008410000 */
[----:B------:R-:W-:Y:S01]  /*11920*/  FMUL.FTZ R87, R87, UR4 ;  /* 0x0000000457577c20 */ /* 0x000fe20008410000 */
[----:B------:R2:W-:Y:S05]  /*11930*/  @!P1 SYNCS.ARRIVE.TRANS64.RED.A1T0 RZ, [R0+URZ], RZ ;  /* 0x000000ff00ff99a7 */ /* 0x0005ea000810043f */
[----:B------:R-:W-:Y:S01]  /*11940*/  MUFU.TANH R31, R43 ;  /* 0x0000002b001f7308 */ /* 0x000fe20000002400 */
[----:B0-----:R-:W-:-:S07]  /*11950*/  FSEL R13, R13, -INF , P5 ;  /* 0xff8000000d0d7808 */ /* 0x001fce0002800000 */
[----:B------:R-:W-:Y:S01]  /*11960*/  MUFU.TANH R36, R36 ;  /* 0x0000002400247308 */ /* 0x000fe20000002400 */
[----:B-1----:R-:W-:-:S07]  /*11970*/  FSEL R7, R7, -INF , P6 ;  /* 0xff80000007077808 */ /* 0x002fce0003000000 */
[----:B------:R0:W-:Y:S08]  /*11980*/  MUFU.TANH R43, R55 ;  /* 0x00000037002b7308 */ /* 0x0001f00000002400 */
[----:B------:R-:W-:Y:S01]  /*11990*/  MUFU.TANH R37, R37 ;  /* 0x0000002500257308 */ /* 0x000fe20000002400 */
[----:B0-----:R-:W-:Y:S02]  /*119a0*/  FSEL R55, R28, -INF , P6 ;  /* 0xff8000001c377808 */ /* 0x001fe40003000000 */
[----:B------:R-:W-:-:S02]  /*119b0*/  ISETP.GT.AND P6, PT, R8, 0x19, PT ;  /* 0x000000190800780c */ /* 0x000fc40003fc4270 */
[----:B------:R-:W-:Y:S01]  /*119c0*/  FMNMX.FTZ R20, R55, R14, !PT ;  /* 0x0000000e37147209 */ /* 0x000fe20007810000 */
[----:B------:R-:W-:Y:S02]  /*119d0*/  FMUL.FTZ R14, R73, UR4 ;  /* 0x00000004490e7c20 */ /* 0x000fe40008410000 */
[----:B------:R0:W-:Y:S08]  /*119e0*/  MUFU.TANH R9, R67 ;  /* 0x0000004300097308 */ /* 0x0001f00000002400 */
[----:B------:R-:W1:Y:S01]  /*119f0*/  MUFU.TANH R15, R34 ;  /* 0x00000022000f7308 */ /* 0x000e620000002400 */
[----:B0-----:R-:W-:-:S02]  /*11a00*/  FSEL R67, R29, -INF , P5 ;  /* 0xff8000001d437808 */ /* 0x001fc40002800000 */
[----:B------:R-:W-:Y:S02]  /*11a10*/  ISETP.GT.AND P5, PT, R8, 0x20, PT ;  /* 0x000000200800780c */ /* 0x000fe40003fa4270 */
[----:B------:R-:W-:-:S03]  /*11a20*/  FMNMX.FTZ R20, R67, R20, !PT ;  /* 0x0000001443147209 */ /* 0x000fc60007810000 */
[----:B------:R-:W-:Y:S08]  /*11a30*/  MUFU.TANH R40, R40 ;  /* 0x0000002800287308 */ /* 0x000ff00000002400 */
[----:B------:R0:W-:Y:S01]  /*11a40*/  MUFU.TANH R111, R65 ;  /* 0x00000041006f7308 */ /* 0x0001e20000002400 */
[----:B-1----:R-:W-:-:S07]  /*11a50*/  FSEL R15, R15, -INF , P4 ;  /* 0xff8000000f0f7808 */ /* 0x002fce0002000000 */
[----:B------:R-:W1:Y:S01]  /*11a60*/  MUFU.TANH R21, R35 ;  /* 0x0000002300157308 */ /* 0x000e620000002400 */
[----:B0-----:R-:W-:Y:S02]  /*11a70*/  FSEL R65, R32, -INF , P4 ;  /* 0xff80000020417808 */ /* 0x001fe40002000000 */
[----:B------:R-:W-:Y:S02]  /*11a80*/  ISETP.GT.AND P4, PT, R8, 0x21, PT ;  /* 0x000000210800780c */ /* 0x000fe40003f84270 */
[----:B------:R-:W-:Y:S02]  /*11a90*/  FMNMX.FTZ R20, R65, R20, !PT ;  /* 0x0000001441147209 */ /* 0x000fe40007810000 */
[----:B------:R-:W-:Y:S01]  /*11aa0*/  FSEL R31, R31, -INF , P4 ;  /* 0xff8000001f1f7808 */ /* 0x000fe20002000000 */
[----:B------:R-:W-:Y:S08]  /*11ab0*/  MUFU.TANH R35, R47 ;  /* 0x0000002f00237308 */ /* 0x000ff00000002400 */
[----:B------:R-:W-:Y:S01]  /*11ac0*/  MUFU.TANH R41, R41 ;  /* 0x0000002900297308 */ /* 0x000fe20000002400 */
[----:B-1----:R-:W-:-:S07]  /*11ad0*/  FSEL R21, R21, -INF , P2 ;  /* 0xff80000015157808 */ /* 0x002fce0001000000 */
[----:B------:R0:W-:Y:S08]  /*11ae0*/  MUFU.TANH R47, R59 ;  /* 0x0000003b002f7308 */ /* 0x0001f00000002400 */
[----:B------:R-:W1:Y:S01]  /*11af0*/  MUFU.TANH R27, R39 ;  /* 0x00000027001b7308 */ /* 0x000e620000002400 */
[----:B0-----:R-:W-:Y:S02]  /*11b00*/  FSEL R59, R33, -INF , P2 ;  /* 0xff800000213b7808 */ /* 0x001fe40001000000 */
[----:B------:R-:W-:-:S02]  /*11b10*/  ISETP.GT.AND P2, PT, R8, 0x28, PT ;  /* 0x000000280800780c */ /* 0x000fc40003f44270 */
[----:B------:R-:W-:-:S03]  /*11b20*/  FMNMX.FTZ R20, R59, R20, !PT ;  /* 0x000000143b147209 */ /* 0x000fc60007810000 */
[----:B------:R-:W0:Y:S08]  /*11b30*/  MUFU.TANH R25, R38 ;  /* 0x0000002600197308 */ /* 0x000e300000002400 */
[----:B------:R-:W-:Y:S01]  /*11b40*/  MUFU.TANH R39, R51 ;  /* 0x0000003300277308 */ /* 0x000fe20000002400 */
[----:B-1----:R-:W-:-:S07]  /*11b50*/  FSEL R27, R27, -INF , P6 ;  /* 0xff8000001b1b7808 */ /* 0x002fce0003000000 */
[----:B------:R-:W1:Y:S01]  /*11b60*/  MUFU.TANH R44, R44 ;  /* 0x0000002c002c7308 */ /* 0x000e620000002400 */
[----:B0-----:R-:W-:-:S07]  /*11b70*/  FSEL R25, R25, -INF , P3 ;  /* 0xff80000019197808 */ /* 0x001fce0001800000 */
[----:B------:R0:W-:Y:S08]  /*11b80*/  MUFU.TANH R51, R63 ;  /* 0x0000003f00337308 */ /* 0x0001f00000002400 */
[----:B------:R-:W3:Y:S01]  /*11b90*/  MUFU.TANH R45, R45 ;  /* 0x0000002d002d7308 */ /* 0x000ee20000002400 */
[----:B0-----:R-:W-:Y:S02]  /*11ba0*/  FSEL R63, R36, -INF , P3 ;  /* 0xff800000243f7808 */ /* 0x001fe40001800000 */
[----:B------:R-:W-:-:S02]  /*11bb0*/  ISETP.GT.AND P3, PT, R8, 0x29, PT ;  /* 0x000000290800780c */ /* 0x000fc40003f64270 */
[----:B------:R-:W-:Y:S02]  /*11bc0*/  FMNMX.FTZ R20, R63, R20, !PT ;  /* 0x000000143f147209 */ /* 0x000fe40007810000 */
[----:B-1----:R-:W-:Y:S01]  /*11bd0*/  FSEL R73, R44, -INF , P2 ;  /* 0xff8000002c497808 */ /* 0x002fe20001000000 */
[----:B------:R0:W-:Y:S01]  /*11be0*/  MUFU.TANH R105, R61 ;  /* 0x0000003d00697308 */ /* 0x0001e20000002400 */
[----:B------:R-:W-:-:S07]  /*11bf0*/  FSEL R35, R35, -INF , P3 ;  /* 0xff80000023237808 */ /* 0x000fce0001800000 */
[----:B------:R-:W1:Y:S01]  /*11c00*/  MUFU.TANH R42, R42 ;  /* 0x0000002a002a7308 */ /* 0x000e620000002400 */
[----:B0-----:R-:W-:Y:S02]  /*11c10*/  FSEL R61, R37, -INF , P6 ;  /* 0xff800000253d7808 */ /* 0x001fe40003000000 */
[C---:B------:R-:W-:Y:S02]  /*11c20*/  ISETP.GT.AND P6, PT, R8.reuse, 0x30, PT ;  /* 0x000000300800780c */ /* 0x040fe40003fc4270 */
[----:B------:R-:W-:Y:S02]  /*11c30*/  FMNMX.FTZ R20, R61, R20, !PT ;  /* 0x000000143d147209 */ /* 0x000fe40007810000 */
[----:B---3--:R-:W-:Y:S01]  /*11c40*/  FSEL R89, R45, -INF , P3 ;  /* 0xff8000002d597808 */ /* 0x008fe20001800000 */
[----:B------:R-:W0:Y:S01]  /*11c50*/  MUFU.TANH R48, R48 ;  /* 0x0000003000307308 */ /* 0x000e220000002400 */
[----:B------:R-:W-:-:S07]  /*11c60*/  ISETP.GT.AND P3, PT, R8, 0x40, PT ;  /* 0x000000400800780c */ /* 0x000fce0003f64270 */
[----:B------:R3:W-:Y:S01]  /*11c70*/  MUFU.TANH R115, R69 ;  /* 0x0000004500737308 */ /* 0x0007e20000002400 */
[----:B-1----:R-:W-:-:S07]  /*11c80*/  FSEL R29, R42, -INF , P5 ;  /* 0xff8000002a1d7808 */ /* 0x002fce0002800000 */
[----:B------:R-:W1:Y:S01]  /*11c90*/  MUFU.TANH R49, R49 ;  /* 0x0000003100317308 */ /* 0x000e620000002400 */
[----:B---3--:R-:W-:Y:S02]  /*11ca0*/  FSEL R69, R40, -INF , P5 ;  /* 0xff80000028457808 */ /* 0x008fe40002800000 */
[----:B------:R-:W-:Y:S02]  /*11cb0*/  ISETP.GT.AND P5, PT, R8, 0x31, PT ;  /* 0x000000310800780c */ /* 0x000fe40003fa4270 */
[----:B------:R-:W-:Y:S02]  /*11cc0*/  FMNMX.FTZ R24, R69, R20, !PT ;  /* 0x0000001445187209 */ /* 0x000fe40007810000 */
[----:B0-----:R-:W-:Y:S01]  /*11cd0*/  FSEL R91, R48, -INF , P6 ;  /* 0xff800000305b7808 */ /* 0x001fe20003000000 */
[----:B------:R0:W-:Y:S01]  /*11ce0*/  MUFU.TANH R10, R71 ;  /* 0x00000047000a7308 */ /* 0x0001e20000002400 */
[----:B------:R-:W-:-:S07]  /*11cf0*/  FSEL R39, R39, -INF , P5 ;  /* 0xff80000027277808 */ /* 0x000fce0002800000 */
[----:B------:R-:W3:Y:S01]  /*11d00*/  MUFU.TANH R46, R46 ;  /* 0x0000002e002e7308 */ /* 0x000ee20000002400 */
[----:B0-----:R-:W-:Y:S02]  /*11d10*/  FSEL R71, R41, -INF , P4 ;  /* 0xff80000029477808 */ /* 0x001fe40002000000 */
[C---:B------:R-:W-:Y:S02]  /*11d20*/  ISETP.GT.AND P4, PT, R8.reuse, 0x38, PT ;  /* 0x000000380800780c */ /* 0x040fe40003f84270 */
[----:B------:R-:W-:Y:S02]  /*11d30*/  FMNMX.FTZ R24, R71, R24, !PT ;  /* 0x0000001847187209 */ /* 0x000fe40007810000 */
[----:B-1----:R-:W-:Y:S01]  /*11d40*/  FSEL R93, R49, -INF , P5 ;  /* 0xff800000315d7808 */ /* 0x002fe20002800000 */
[----:B------:R-:W0:Y:S01]  /*11d50*/  MUFU.TANH R52, R52 ;  /* 0x0000003400347308 */ /* 0x000e220000002400 */
[----:B------:R-:W-:Y:S02]  /*11d60*/  FMNMX.FTZ R24, R73, R24, !PT ;  /* 0x0000001849187209 */ /* 0x000fe40007810000 */
[----:B------:R-:W-:-:S02]  /*11d70*/  ISETP.GT.AND P5, PT, R8, 0x48, PT ;  /* 0x000000480800780c */ /* 0x000fc40003fa4270 */
[----:B------:R-:W-:-:S03]  /*11d80*/  FMNMX.FTZ R24, R89, R24, !PT ;  /* 0x0000001859187209 */ /* 0x000fc60007810000 */
[----:B------:R-:W1:Y:S01]  /*11d90*/  MUFU.TANH R53, R53 ;  /* 0x0000003500357308 */ /* 0x000e620000002400 */
[----:B------:R-:W-:Y:S02]  /*11da0*/  FMNMX.FTZ R24, R91, R24, !PT ;  /* 0x000000185b187209 */ /* 0x000fe40007810000 */
[----:B---3--:R-:W-:Y:S02]  /*11db0*/  FSEL R33, R46, -INF , P2 ;  /* 0xff8000002e217808 */ /* 0x008fe40001000000 */
[----:B------:R-:W-:Y:S02]  /*11dc0*/  ISETP.GT.AND P2, PT, R8, 0x39, PT ;  /* 0x000000390800780c */ /* 0x000fe40003f44270 */
[----:B------:R-:W-:Y:S01]  /*11dd0*/  FMNMX.FTZ R24, R93, R24, !PT ;  /* 0x000000185d187209 */ /* 0x000fe20007810000 */
[----:B------:R-:W3:Y:S01]  /*11de0*/  MUFU.TANH R50, R50 ;  /* 0x0000003200327308 */ /* 0x000ee20000002400 */
[----:B0-----:R-:W-:Y:S02]  /*11df0*/  FSEL R95, R52, -INF , P4 ;  /* 0xff800000345f7808 */ /* 0x001fe40002000000 */
[----:B------:R-:W-:-:S02]  /*11e00*/  FSEL R43, R43, -INF , P2 ;  /* 0xff8000002b2b7808 */ /* 0x000fc40001000000 */
[----:B------:R-:W-:-:S03]  /*11e10*/  FMNMX.FTZ R24, R95, R24, !PT ;  /* 0x000000185f187209 */ /* 0x000fc60007810000 */
[----:B------:R-:W0:Y:S01]  /*11e20*/  MUFU.TANH R56, R56 ;  /* 0x0000003800387308 */ /* 0x000e220000002400 */
[----:B-1----:R-:W-:Y:S02]  /*11e30*/  FSEL R97, R53, -INF , P2 ;  /* 0xff80000035617808 */ /* 0x002fe40001000000 */
[----:B------:R-:W-:Y:S02]  /*11e40*/  ISETP.GT.AND P2, PT, R8, 0x50, PT ;  /* 0x000000500800780c */ /* 0x000fe40003f44270 */
[----:B------:R-:W-:-:S03]  /*11e50*/  FMNMX.FTZ R24, R97, R24, !PT ;  /* 0x0000001861187209 */ /* 0x000fc60007810000 */
[----:B------:R-:W1:Y:S01]  /*11e60*/  MUFU.TANH R57, R57 ;  /* 0x0000003900397308 */ /* 0x000e620000002400 */
[----:B---3--:R-:W-:Y:S02]  /*11e70*/  FSEL R37, R50, -INF , P6 ;  /* 0xff80000032257808 */ /* 0x008fe40003000000 */
[----:B------:R-:W-:-:S04]  /*11e80*/  ISETP.GT.AND P6, PT, R8, 0x41, PT ;  /* 0x000000410800780c */ /* 0x000fc80003fc4270 */
[----:B------:R-:W-:Y:S01]  /*11e90*/  FSEL R47, R47, -INF , P6 ;  /* 0xff8000002f2f7808 */ /* 0x000fe20003000000 */
[----:B------:R-:W3:Y:S01]  /*11ea0*/  MUFU.TANH R54, R54 ;  /* 0x0000003600367308 */ /* 0x000ee20000002400 */
[----:B0-----:R-:W-:-:S04]  /*11eb0*/  FSEL R99, R56, -INF , P3 ;  /* 0xff80000038637808 */ /* 0x001fc80001800000 */
        /* <DEDUP_REMOVED lines=10> */
[----:B0-----:R-:W-:Y:S02]  /*11f60*/  FSEL R103, R60, -INF , P5 ;  /* 0xff8000003c677808 */ /* 0x001fe40002800000 */
[----:B------:R-:W-:Y:S02]  /*11f70*/  FSEL R51, R51, -INF , P4 ;  /* 0xff80000033337808 */ /* 0x000fe40002000000 */
[----:B------:R-:W-:Y:S02]  /*11f80*/  FMNMX.FTZ R24, R103, R24, !PT ;  /* 0x0000001867187209 */ /* 0x000fe40007810000 */
[----:B------:R-:W-:Y:S01]  /*11f90*/  ISETP.GT.AND P4, PT, R8, 0x60, PT ;  /* 0x000000600800780c */ /* 0x000fe20003f84270 */
[----:B------:R-:W0:Y:S01]  /*11fa0*/  MUFU.TANH R62, R62 ;  /* 0x0000003e003e7308 */ /* 0x000e220000002400 */
[----:B-1----:R-:W-:-:S02]  /*11fb0*/  FSEL R45, R58, -INF , P3 ;  /* 0xff8000003a2d7808 */ /* 0x002fc40001800000 */
[----:B------:R-:W-:Y:S02]  /*11fc0*/  ISETP.GT.AND P3, PT, R8, 0x51, PT ;  /* 0x000000510800780c */ /* 0x000fe40003f64270 */
[----:B------:R-:W-:Y:S02]  /*11fd0*/  FMNMX.FTZ R24, R105, R24, !PT ;  /* 0x0000001869187209 */ /* 0x000fe40007810000 */
[----:B------:R-:W-:Y:S01]  /*11fe0*/  FSEL R111, R111, -INF , P3 ;  /* 0xff8000006f6f7808 */ /* 0x000fe20001800000 */
[----:B------:R-:W1:Y:S01]  /*11ff0*/  MUFU.TANH R68, R68 ;  /* 0x0000004400447308 */ /* 0x000e620000002400 */
[----:B---3--:R-:W-:Y:S02]  /*12000*/  FSEL R109, R64, -INF , P2 ;  /* 0xff800000406d7808 */ /* 0x008fe40001000000 */
[----:B------:R-:W-:Y:S01]  /*12010*/  FSEL R57, R9, -INF , P3 ;  /* 0xff80000009397808 */ /* 0x000fe20001800000 */
[----:B------:R-:W-:Y:S01]  /*12020*/  FMUL.FTZ R9, R85, UR4 ;  /* 0x0000000455097c20 */ /* 0x000fe20008410000 */
[----:B------:R-:W-:-:S02]  /*12030*/  FMNMX.FTZ R24, R109, R24, !PT ;  /* 0x000000186d187209 */ /* 0x000fc40007810000 */
[----:B------:R-:W-:Y:S01]  /*12040*/  ISETP.GT.AND P3, PT, R8, 0x61, PT ;  /* 0x000000610800780c */ /* 0x000fe20003f64270 */
[----:B------:R-:W3:Y:S01]  /*12050*/  MUFU.TANH R72, R72 ;  /* 0x0000004800487308 */ /* 0x000ee20000002400 */
[----:B0-----:R-:W-:Y:S02]  /*12060*/  FSEL R49, R62, -INF , P5 ;  /* 0xff8000003e317808 */ /* 0x001fe40002800000 */
[----:B------:R-:W-:Y:S02]  /*12070*/  ISETP.GT.AND P5, PT, R8, 0x59, PT ;  /* 0x000000590800780c */ /* 0x000fe40003fa4270 */
[----:B------:R-:W-:Y:S02]  /*12080*/  FMNMX.FTZ R24, R111, R24, !PT ;  /* 0x000000186f187209 */ /* 0x000fe40007810000 */
[----:B------:R-:W-:Y:S01]  /*12090*/  FSEL R115, R115, -INF , P5 ;  /* 0xff80000073737808 */ /* 0x000fe20002800000 */
[----:B------:R-:W0:Y:S01]  /*120a0*/  MUFU.TANH R66, R66 ;  /* 0x0000004200427308 */ /* 0x000e220000002400 */
[----:B-1----:R-:W-:-:S04]  /*120b0*/  FSEL R113, R68, -INF , P6 ;  /* 0xff80000044717808 */ /* 0x002fc80003000000 */
[----:B------:R-:W-:-:S03]  /*120c0*/  FMNMX.FTZ R24, R113, R24, !PT ;  /* 0x0000001871187209 */ /* 0x000fc60007810000 */
[----:B------:R-:W1:Y:S01]  /*120d0*/  MUFU.TANH R14, R14 ;  /* 0x0000000e000e7308 */ /* 0x000e620000002400 */
[----:B---3--:R-:W-:Y:S02]  /*120e0*/  FSEL R117, R72, -INF , P4 ;  /* 0xff80000048757808 */ /* 0x008fe40002000000 */
[----:B------:R-:W-:-:S04]  /*120f0*/  FMNMX.FTZ R24, R115, R24, !PT ;  /* 0x0000001873187209 */ /* 0x000fc80007810000 */
[----:B------:R-:W-:Y:S01]  /*12100*/  FMNMX.FTZ R24, R117, R24, !PT ;  /* 0x0000001875187209 */ /* 0x000fe20007810000 */
[----:B------:R-:W-:Y:S01]  /*12110*/  MUFU.TANH R70, R70 ;  /* 0x0000004600467308 */ /* 0x000fe20000002400 */
[----:B0-----:R-:W-:Y:S02]  /*12120*/  FSEL R53, R66, -INF , P2 ;  /* 0xff80000042357808 */ /* 0x001fe40001000000 */
[----:B------:R-:W-:-:S05]  /*12130*/  ISETP.GT.AND P2, PT, R8, 0x68, PT ;  /* 0x000000680800780c */ /* 0x000fca0003f44270 */
[----:B------:R-:W0:Y:S01]  /*12140*/  MUFU.TANH R76, R76 ;  /* 0x0000004c004c7308 */ /* 0x000e220000002400 */
[----:B-1----:R-:W-:-:S04]  /*12150*/  FSEL R119, R14, -INF , P3 ;  /* 0xff8000000e777808 */ /* 0x002fc80001800000 */
[----:B------:R-:W-:-:S03]  /*12160*/  FMNMX.FTZ R24, R119, R24, !PT ;  /* 0x0000001877187209 */ /* 0x000fc60007810000 */
[----:B------:R1:W-:Y:S08]  /*12170*/  MUFU.TANH R123, R77 ;  /* 0x0000004d007b7308 */ /* 0x0003f00000002400 */
[----:B------:R-:W-:Y:S01]  /*12180*/  MUFU.TANH R74, R74 ;  /* 0x0000004a004a7308 */ /* 0x000fe20000002400 */
[----:B0-----:R-:W-:Y:S02]  /*12190*/  FSEL R121, R76, -INF , P2 ;  /* 0xff8000004c797808 */ /* 0x001fe40001000000 */
[----:B-1----:R-:W-:Y:S01]  /*121a0*/  FSEL R77, R10, -INF , P5 ;  /* 0xff8000000a4d7808 */ /* 0x002fe20002800000 */
[----:B------:R-:W-:Y:S01]  /*121b0*/  IMAD.U32 R10, RZ, RZ, UR5 ;  /* 0x00000005ff0a7e24 */ /* 0x000fe2000f8e00ff */
[----:B------:R-:W-:-:S02]  /*121c0*/  ISETP.GT.AND P5, PT, R8, 0x70, PT ;  /* 0x000000700800780c */ /* 0x000fc40003fa4270 */
[----:B------:R-:W-:Y:S01]  /*121d0*/  FMNMX.FTZ R24, R121, R24, !PT ;  /* 0x0000001879187209 */ /* 0x000fe20007810000 */
[----:B------:R-:W0:Y:S08]  /*121e0*/  MUFU.TANH R80, R80 ;  /* 0x0000005000507308 */ /* 0x000e300000002400 */
[----:B------:R1:W3:Y:S08]  /*121f0*/  MUFU.TANH R20, R75 ;  /* 0x0000004b00147308 */ /* 0x0002f00000002400 */
[----:B------:R4:W2:Y:S01]  /*12200*/  MUFU.TANH R127, R81 ;  /* 0x00000051007f7308 */ /* 0x0008a20000002400 */
[----:B-1----:R-:W-:-:S02]  /*12210*/  FSEL R75, R70, -INF , P6 ;  /* 0xff800000464b7808 */ /* 0x002fc40003000000 */
[----:B------:R-:W-:Y:S02]  /*12220*/  ISETP.GT.AND P6, PT, R8, 0x69, PT ;  /* 0x000000690800780c */ /* 0x000fe40003fc4270 */
[----:B0-----:R-:W-:Y:S02]  /*12230*/  FSEL R125, R80, -INF , P5 ;  /* 0xff800000507d7808 */ /* 0x001fe40002800000 */
[----:B------:R-:W-:Y:S01]  /*12240*/  FSEL R123, R123, -INF , P6 ;  /* 0xff8000007b7b7808 */ /* 0x000fe20003000000 */
[----:B------:R-:W0:Y:S01]  /*12250*/  MUFU.TANH R78, R78 ;  /* 0x0000004e004e7308 */ /* 0x000e220000002400 */
[----:B----4-:R-:W-:Y:S02]  /*12260*/  FSEL R81, R74, -INF , P4 ;  /* 0xff8000004a517808 */ /* 0x010fe40002000000 */
[----:B------:R-:W-:Y:S02]  /*12270*/  ISETP.GT.AND P4, PT, R8, 0x71, PT ;  /* 0x000000710800780c */ /* 0x000fe40003f84270 */
[----:B------:R-:W-:-:S02]  /*12280*/  FMNMX.FTZ R24, R123, R24, !PT ;  /* 0x000000187b187209 */ /* 0x000fc40007810000 */
[----:B---3--:R-:W-:Y:S01]  /*12290*/  FSEL R85, R20, -INF , P3 ;  /* 0xff80000014557808 */ /* 0x008fe20001800000 */
[----:B------:R-:W1:Y:S01]  /*122a0*/  MUFU.TANH R84, R84 ;  /* 0x0000005400547308 */ /* 0x000e620000002400 */
[----:B------:R-:W-:Y:S02]  /*122b0*/  ISETP.GT.AND P3, PT, R8, 0x78, PT ;  /* 0x000000780800780c */ /* 0x000fe40003f64270 */
[----:B--2---:R-:W-:Y:S02]  /*122c0*/  FSEL R127, R127, -INF , P4 ;  /* 0xff8000007f7f7808 */ /* 0x004fe40002000000 */
[----:B------:R-:W-:-:S03]  /*122d0*/  FMNMX.FTZ R24, R125, R24, !PT ;  /* 0x000000187d187209 */ /* 0x000fc60007810000 */
[----:B------:R-:W2:Y:S01]  /*122e0*/  MUFU.TANH R9, R9 ;  /* 0x0000000900097308 */ /* 0x000ea20000002400 */
[----:B0-----:R-:W-:Y:S02]  /*122f0*/  FSEL R107, R78, -INF , P2 ;  /* 0xff8000004e6b7808 */ /* 0x001fe40001000000 */
[----:B------:R-:W-:Y:S02]  /*12300*/  ISETP.GT.AND P2, PT, R8, 0x79, PT ;  /* 0x000000790800780c */ /* 0x000fe40003f44270 */
[----:B------:R-:W-:-:S03]  /*12310*/  FMNMX.FTZ R24, R127, R24, !PT ;  /* 0x000000187f187209 */ /* 0x000fc60007810000 */
[----:B------:R-:W0:Y:S01]  /*12320*/  MUFU.TANH R82, R82 ;  /* 0x0000005200527308 */ /* 0x000e220000002400 */
[----:B-1----:R-:W-:-:S04]  /*12330*/  FSEL R129, R84, -INF , P3 ;  /* 0xff80000054817808 */ /* 0x002fc80001800000 */
[----:B------:R-:W-:-:S03]  /*12340*/  FMNMX.FTZ R24, R129, R24, !PT ;  /* 0x0000001881187209 */ /* 0x000fc60007810000 */
[----:B------:R-:W1:Y:S01]  /*12350*/  MUFU.TANH R83, R83 ;  /* 0x0000005300537308 */ /* 0x000e620000002400 */
[----:B--2---:R-:W-:-:S04]  /*12360*/  FSEL R131, R9, -INF , P2 ;  /* 0xff80000009837808 */ /* 0x004fc80001000000 */
[----:B------:R-:W-:-:S03]  /*12370*/  FMNMX.FTZ R24, R131, R24, !PT ;  /* 0x0000001883187209 */ /* 0x000fc60007810000 */
[----:B------:R-:W2:Y:S02]  /*12380*/  MUFU.TANH R86, R86 ;  /* 0x0000005600567308 */ /* 0x000ea40000002400 */
[----:B------:R-:W3:Y:S02]  /*12390*/  SHFL.BFLY PT, R9, R24, 0x2, 0x1f ;  /* 0x0c401f0018097f89 */ /* 0x000ee400000e0000 */
[----:B---3--:R-:W-:-:S05]  /*123a0*/  FMNMX.FTZ R14, R24, R9, !PT ;  /* 0x00000009180e7209 */ /* 0x008fca0007810000 */
[----:B------:R-:W3:Y:S02]  /*123b0*/  SHFL.BFLY PT, R9, R14, 0x1, 0x1f ;  /* 0x0c201f000e097f89 */ /* 0x000ee400000e0000 */
[----:B---3--:R-:W-:Y:S02]  /*123c0*/  FMNMX.FTZ R9, R14, R9, !PT ;  /* 0x000000090e097209 */ /* 0x008fe40007810000 */
[----:B------:R0:W3:Y:S02]  /*123d0*/  MUFU.TANH R14, R87 ;  /* 0x00000057000e7308 */ /* 0x0000e40000002400 */
[C---:B------:R-:W-:Y:S01]  /*123e0*/  FSETP.NEU.FTZ.AND P0, PT, R9.reuse, -INF , PT ;  /* 0xff8000000900780b */ /* 0x040fe20003f1d000 */
[----:B------:R-:W-:-:S05]  /*123f0*/  FMUL.FTZ R8, R9, R10 ;  /* 0x0000000a09087220 */ /* 0x000fca0000410000 */
[----:B------:R-:W-:Y:S02]  /*12400*/  FSEL R8, R8, RZ, P0 ;  /* 0x000000ff08087208 */ /* 0x000fe40000000000 */
[----:B------:R-:W-:Y:S02]  /*12410*/  ISETP.NE.AND P0, PT, R12, RZ, PT ;  /* 0x000000ff0c00720c */ /* 0x000fe40003f05270 */
[----:B------:R4:W3:Y:S01]  /*12420*/  MUFU.TANH R12, R79 ;  /* 0x0000004f000c7308 */ /* 0x0008e20000002400 */
[-CC-:B------:R-:W-:Y:S01]  /*12430*/  FFMA.FTZ R174, R73, R10.reuse, -R8.reuse ;  /* 0x0000000a49ae7223 */ /* 0x180fe20000010808 */
[----:B0-----:R-:W-:Y:S01]  /*12440*/  FSEL R87, R82, -INF , P5 ;  /* 0xff80000052577808 */ /* 0x001fe20002800000 */
[-CC-:B------:R-:W-:Y:S01]  /*12450*/  FFMA.FTZ R168, R91, R10.reuse, -R8.reuse ;  /* 0x0000000a5ba87223 */ /* 0x180fe20000010808 */
[----:B-1----:R-:W-:Y:S01]  /*12460*/  FSEL R91, R83, -INF , P4 ;  /* 0xff800000535b7808 */ /* 0x002fe20002000000 */
[-CC-:B------:R-:W-:Y:S01]  /*12470*/  FFMA.FTZ R182, R55, R10.reuse, -R8.reuse ;  /* 0x0000000a37b67223 */ /* 0x180fe20000010808 */
[-CC-:B------:R-:W-:Y:S01]  /*12480*/  FFMA.FTZ R55, R67, R10.reuse, -R8.reuse ;  /* 0x0000000a43377223 */ /* 0x180fe20000010808 */
[-CC-:B------:R-:W-:Y:S01]  /*12490*/  FFMA.FTZ R67, R93, R10.reuse, -R8.reuse ;  /* 0x0000000a5d437223 */ /* 0x180fe20000010808 */
[----:B--2---:R-:W-:Y:S01]  /*124a0*/  FSEL R93, R86, -INF , P3 ;  /* 0xff800000565d7808 */ /* 0x004fe20001800000 */
[--C-:B----4-:R-:W-:Y:S01]  /*124b0*/  FFMA.FTZ R79, R6, R10, -R8.reuse ;  /* 0x0000000a064f7223 */ /* 0x110fe20000010808 */
[----:B------:R-:W-:Y:S01]  /*124c0*/  FMNMX.FTZ R6, R3, R4, !PT ;  /* 0x0000000403067209 */ /* 0x000fe20007810000 */
[-CC-:B------:R-:W-:Y:S01]  /*124d0*/  FFMA.FTZ R172, R69, R10.reuse, -R8.reuse ;  /* 0x0000000a45ac7223 */ /* 0x180fe20000010808 */
[-CC-:B------:R-:W-:Y:S01]  /*124e0*/  FFMA.FTZ R69, R97, R10.reuse, -R8.reuse ;  /* 0x0000000a61457223 */ /* 0x180fe20000010808 */
[----:B---3--:R-:W-:Y:S01]  /*124f0*/  FSEL R97, R14, -INF , P2 ;  /* 0xff8000000e617808 */ /* 0x008fe20001000000 */
[--C-:B------:R-:W-:Y:S01]  /*12500*/  FFMA.FTZ R180, R11, R10, -R8.reuse ;  /* 0x0000000a0bb47223 */ /* 0x100fe20000010808 */
[----:B------:R-:W-:Y:S01]  /*12510*/  FMNMX.FTZ R6, R7, R6, !PT ;  /* 0x0000000607067209 */ /* 0x000fe20007810000 */
[----:B------:R-:W-:Y:S01]  /*12520*/  MUFU.EX2 R79, R79 ;  /* 0x0000004f004f7308 */ /* 0x000fe20000000800 */
[----:B------:R-:W-:Y:S01]  /*12530*/  FSEL R73, R12, -INF , P6 ;  /* 0xff8000000c497808 */ /* 0x000fe20003000000 */
[--C-:B------:R-:W-:Y:S01]  /*12540*/  FFMA.FTZ R176, R65, R10, -R8.reuse ;  /* 0x0000000a41b07223 */ /* 0x100fe20000010808 */
[----:B------:R-:W-:Y:S01]  /*12550*/  FMNMX.FTZ R6, R13, R6, !PT ;  /* 0x000000060d067209 */ /* 0x000fe20007810000 */
[-CC-:B------:R-:W-:Y:S01]  /*12560*/  FFMA.FTZ R59, R59, R10.reuse, -R8.reuse ;  /* 0x0000000a3b3b7223 */ /* 0x180fe20000010808 */
[-CC-:B------:R-:W-:Y:S01]  /*12570*/  FFMA.FTZ R178, R63, R10.reuse, -R8.reuse ;  /* 0x0000000a3fb27223 */ /* 0x180fe20000010808 */
        /* <DEDUP_REMOVED lines=18> */
[----:B------:R-:W2:Y:S01]  /*126a0*/  MUFU.EX2 R55, R55 ;  /* 0x0000003700377308 */ /* 0x000ea20000000800 */
        /* <DEDUP_REMOVED lines=11> */
[----:B------:R-:W-:Y:S01]  /*12760*/  FFMA.FTZ R105, R131, R10, -R8 ;  /* 0x0000000a83697223 */ /* 0x000fe20000010808 */
[----:B------:R-:W-:-:S02]  /*12770*/  IMAD.MOV.U32 R131, RZ, RZ, R151 ;  /* 0x000000ffff837224 */ /* 0x000fc400078e0097 */
[----:B------:R-:W-:Y:S01]  /*12780*/  FMNMX.FTZ R6, R37, R6, !PT ;  /* 0x0000000625067209 */ /* 0x000fe20007810000 */
[----:B------:R-:W4:Y:S01]  /*12790*/  MUFU.EX2 R59, R59 ;  /* 0x0000003b003b7308 */ /* 0x000f220000000800 */
[--C-:B------:R-:W-:Y:S02]  /*127a0*/  IMAD.MOV.U32 R129, RZ, RZ, R151.reuse ;  /* 0x000000ffff817224 */ /* 0x100fe400078e0097 */
[----:B------:R-:W-:Y:S01]  /*127b0*/  FMNMX.FTZ R6, R39, R6, !PT ;  /* 0x0000000627067209 */ /* 0x000fe20007810000 */
[--C-:B------:R-:W-:Y:S02]  /*127c0*/  IMAD.MOV.U32 R127, RZ, RZ, R151.reuse ;  /* 0x000000ffff7f7224 */ /* 0x100fe400078e0097 */
[--C-:B------:R-:W-:Y:S01]  /*127d0*/  IMAD.MOV.U32 R125, RZ, RZ, R151.reuse ;  /* 0x000000ffff7d7224 */ /* 0x100fe200078e0097 */
[----:B------:R-:W-:Y:S01]  /*127e0*/  FMNMX.FTZ R6, R41, R6, !PT ;  /* 0x0000000629067209 */ /* 0x000fe20007810000 */
[----:B------:R-:W4:Y:S01]  /*127f0*/  MUFU.EX2 R178, R178 ;  /* 0x000000b200b27308 */ /* 0x000f220000000800 */
[----:B------:R-:W-:-:S02]  /*12800*/  IMAD.MOV.U32 R123, RZ, RZ, R151 ;  /* 0x000000ffff7b7224 */ /* 0x000fc400078e0097 */
[----:B------:R-:W-:Y:S01]  /*12810*/  FMNMX.FTZ R6, R43, R6, !PT ;  /* 0x000000062b067209 */ /* 0x000fe20007810000 */
[--C-:B------:R-:W-:Y:S02]  /*12820*/  IMAD.MOV.U32 R121, RZ, RZ, R151.reuse ;  /* 0x000000ffff797224 */ /* 0x100fe400078e0097 */
[--C-:B------:R-:W-:Y:S01]  /*12830*/  IMAD.MOV.U32 R119, RZ, RZ, R151.reuse ;  /* 0x000000ffff777224 */ /* 0x100fe200078e0097 */
[----:B------:R-:W-:Y:S01]  /*12840*/  FMNMX.FTZ R6, R45, R6, !PT ;  /* 0x000000062d067209 */ /* 0x000fe20007810000 */
[----:B------:R-:W4:Y:S01]  /*12850*/  MUFU.EX2 R61, R61 ;  /* 0x0000003d003d7308 */ /* 0x000f220000000800 */
        /* <DEDUP_REMOVED lines=25> */
[----:B------:R-:W-:Y:S01]  /*129f0*/  FMNMX.FTZ R11, R97, R6, !PT ;  /* 0x00000006610b7209 */ /* 0x000fe20007810000 */
[----:B------:R-:W-:Y:S01]  /*12a00*/  FFMA.FTZ R6, R109, R10, -R8 ;  /* 0x0000000a6d067223 */ /* 0x000fe20000010808 */
[----:B------:R-:W-:-:S03]  /*12a10*/  IMAD.MOV.U32 R109, RZ, RZ, R151 ;  /* 0x000000ffff6d7224 */ /* 0x000fc600078e0097 */
[----:B------:R-:W0:Y:S01]  /*12a20*/  SHFL.BFLY PT, R12, R11, 0x2, 0x1f ;  /* 0x0c401f000b0c7f89 */ /* 0x000e2200000e0000 */
        /* <DEDUP_REMOVED lines=14> */
[----:B------:R-:W-:-:S03]  /*12b10*/  ISETP.GE.AND P2, PT, R152, 0x81, PT ;  /* 0x000000819800780c */ /* 0x000fc60003f46270 */
[----:B------:R-:W-:Y:S01]  /*12b20*/  MUFU.EX2 R95, R95 ;  /* 0x0000005f005f7308 */ /* 0x000fe20000000800 */
[-CC-:B------:R-:W-:Y:S01]  /*12b30*/  FFMA.FTZ R181, R3, R10.reuse, -R32.reuse ;  /* 0x0000000a03b57223 */ /* 0x180fe20000010820 */
[-CC-:B------:R-:W-:Y:S01]  /*12b40*/  FFMA.FTZ R4, R4, R10.reuse, -R32.reuse ;  /* 0x0000000a04047223 */ /* 0x180fe20000010820 */
[-CC-:B------:R-:W-:Y:S01]  /*12b50*/  FFMA.FTZ R183, R7, R10.reuse, -R32.reuse ;  /* 0x0000000a07b77223 */ /* 0x180fe20000010820 */
[----:B------:R-:W-:Y:S01]  /*12b60*/  FADD.FTZ R3, R180, R79 ;  /* 0x0000004fb4037221 */ /* 0x000fe20000010000 */
[-CC-:B------:R-:W-:Y:S01]  /*12b70*/  FFMA.FTZ R8, R13, R10.reuse, -R32.reuse ;  /* 0x0000000a0d087223 */ /* 0x180fe20000010820 */
[-CC-:B------:R-:W-:Y:S01]  /*12b80*/  FFMA.FTZ R177, R15, R10.reuse, -R32.reuse ;  /* 0x0000000a0fb17223 */ /* 0x180fe20000010820 */
[-CC-:B------:R-:W-:Y:S01]  /*12b90*/  FFMA.FTZ R12, R21, R10.reuse, -R32.reuse ;  /* 0x0000000a150c7223 */ /* 0x180fe20000010820 */
[----:B------:R-:W-:Y:S01]  /*12ba0*/  MUFU.EX2 R181, R181 ;  /* 0x000000b500b57308 */ /* 0x000fe20000000800 */
[----:B-1----:R-:W-:Y:S01]  /*12bb0*/  FADD.FTZ R30, R182, R3 ;  /* 0x00000003b61e7221 */ /* 0x002fe20000010000 */
[-CC-:B------:R-:W-:Y:S01]  /*12bc0*/  FFMA.FTZ R179, R25, R10.reuse, -R32.reuse ;  /* 0x0000000a19b37223 */ /* 0x180fe20000010820 */
[-CC-:B------:R-:W-:Y:S01]  /*12bd0*/  FFMA.FTZ R14, R27, R10.reuse, -R32.reuse ;  /* 0x0000000a1b0e7223 */ /* 0x180fe20000010820 */
[-C--:B------:R-:W-:Y:S01]  /*12be0*/  FFMA.FTZ R173, R29, R10.reuse, -R32 ;  /* 0x0000000a1dad7223 */ /* 0x080fe20000010820 */
[----:B--2---:R-:W-:Y:S01]  /*12bf0*/  FADD.FTZ R3, R55, R30 ;  /* 0x0000001e37037221 */ /* 0x004fe20000010000 */
[-CC-:B------:R-:W-:Y:S01]  /*12c00*/  FFMA.FTZ R20, R31, R10.reuse, -R32.reuse ;  /* 0x0000000a1f147223 */ /* 0x180fe20000010820 */
[-CC-:B------:R-:W-:Y:S01]  /*12c10*/  FFMA.FTZ R175, R33, R10.reuse, -R32.reuse ;  /* 0x0000000a21af7223 */ /* 0x180fe20000010820 */
[----:B------:R-:W0:Y:S01]  /*12c20*/  MUFU.EX2 R4, R4 ;  /* 0x0000000400047308 */ /* 0x000e220000000800 */
[----:B---3--:R-:W-:Y:S01]  /*12c30*/  FADD.FTZ R34, R176, R3 ;  /* 0x00000003b0227221 */ /* 0x008fe20000010000 */
[-CC-:B------:R-:W-:Y:S01]  /*12c40*/  FFMA.FTZ R24, R35, R10.reuse, -R32.reuse ;  /* 0x0000000a23187223 */ /* 0x180fe20000010820 */
[-CC-:B------:R-:W-:Y:S01]  /*12c50*/  FFMA.FTZ R169, R37, R10.reuse, -R32.reuse ;  /* 0x0000000a25a97223 */ /* 0x180fe20000010820 */
[-C--:B------:R-:W-:Y:S01]  /*12c60*/  FFMA.FTZ R26, R39, R10.reuse, -R32 ;  /* 0x0000000a271a7223 */ /* 0x080fe20000010820 */
[----:B----4-:R-:W-:Y:S01]  /*12c70*/  FADD.FTZ R3, R59, R34 ;  /* 0x000000223b037221 */ /* 0x010fe20000010000 */
[-CC-:B------:R-:W-:Y:S01]  /*12c80*/  FFMA.FTZ R171, R41, R10.reuse, -R32.reuse ;  /* 0x0000000a29ab7223 */ /* 0x180fe20000010820 */
[-CC-:B------:R-:W-:Y:S01]  /*12c90*/  FFMA.FTZ R28, R43, R10.reuse, -R32.reuse ;  /* 0x0000000a2b1c7223 */ /* 0x180fe20000010820 */
[----:B------:R-:W1:Y:S01]  /*12ca0*/  MUFU.EX2 R183, R183 ;  /* 0x000000b700b77308 */ /* 0x000e620000000800 */
[----:B------:R-:W-:Y:S01]  /*12cb0*/  FADD.FTZ R36, R178, R3 ;  /* 0x00000003b2247221 */ /* 0x000fe20000010000 */
[-CC-:B------:R-:W-:Y:S01]  /*12cc0*/  FFMA.FTZ R165, R45, R10.reuse, -R32.reuse ;  /* 0x0000000a2da57223 */ /* 0x180fe20000010820 */
[-CC-:B------:R-:W-:Y:S01]  /*12cd0*/  FFMA.FTZ R30, R47, R10.reuse, -R32.reuse ;  /* 0x0000000a2f1e7223 */ /* 0x180fe20000010820 */
[-C--:B------:R-:W-:Y:S01]  /*12ce0*/  FFMA.FTZ R167, R49, R10.reuse, -R32 ;  /* 0x0000000a31a77223 */ /* 0x080fe20000010820 */
[----:B------:R-:W-:Y:S01]  /*12cf0*/  FADD.FTZ R7, R61, R36 ;  /* 0x000000243d077221 */ /* 0x000fe20000010000 */
[-CC-:B------:R-:W-:Y:S01]  /*12d00*/  FFMA.FTZ R51, R51, R10.reuse, -R32.reuse ;  /* 0x0000000a33337223 */ /* 0x180fe20000010820 */
[-C--:B------:R-:W-:Y:S01]  /*12d10*/  FFMA.FTZ R53, R53, R10.reuse, -R32 ;  /* 0x0000000a35357223 */ /* 0x080fe20000010820 */
[----:B------:R-:W2:Y:S01]  /*12d20*/  MUFU.EX2 R8, R8 ;  /* 0x0000000800087308 */ /* 0x000ea20000000800 */
[----:B0-----:R-:W-:Y:S01]  /*12d30*/  FADD.FTZ R34, R181, R4 ;  /* 0x00000004b5227221 */ /* 0x001fe20000010000 */
[----:B------:R-:W-:Y:S01]  /*12d40*/  FADD.FTZ R38, R172, R7 ;  /* 0x00000007ac267221 */ /* 0x000fe20000010000 */
[-CC-:B------:R-:W-:Y:S01]  /*12d50*/  FFMA.FTZ R57, R57, R10.reuse, -R32.reuse ;  /* 0x0000000a39397223 */ /* 0x180fe20000010820 */
[-CC-:B------:R-:W-:Y:S01]  /*12d60*/  FFMA.FTZ R75, R75, R10.reuse, -R32.reuse ;  /* 0x0000000a4b4b7223 */ /* 0x180fe20000010820 */
[-C--:B------:R-:W-:Y:S01]  /*12d70*/  FFMA.FTZ R77, R77, R10.reuse, -R32 ;  /* 0x0000000a4d4d7223 */ /* 0x080fe20000010820 */
[----:B------:R-:W-:Y:S01]  /*12d80*/  FADD.FTZ R7, R63, R38 ;  /* 0x000000263f077221 */ /* 0x000fe20000010000 */
[-C--:B------:R-:W-:Y:S01]  /*12d90*/  FFMA.FTZ R81, R81, R10.reuse, -R32 ;  /* 0x0000000a51517223 */ /* 0x080fe20000010820 */
[----:B------:R-:W0:Y:S01]  /*12da0*/  MUFU.EX2 R177, R177 ;  /* 0x000000b100b17308 */ /* 0x000e220000000800 */
[----:B-1----:R-:W-:Y:S01]  /*12db0*/  FADD.FTZ R3, R183, R34 ;  /* 0x00000022b7037221 */ /* 0x002fe20000010000 */
[----:B------:R-:W-:Y:S01]  /*12dc0*/  FADD.FTZ R38, R174, R7 ;  /* 0x00000007ae267221 */ /* 0x000fe20000010000 */
[-CC-:B------:R-:W-:Y:S01]  /*12dd0*/  FFMA.FTZ R85, R85, R10.reuse, -R32.reuse ;  /* 0x0000000a55557223 */ /* 0x180fe20000010820 */
[-CC-:B------:R-:W-:Y:S01]  /*12de0*/  FFMA.FTZ R107, R107, R10.reuse, -R32.reuse ;  /* 0x0000000a6b6b7223 */ /* 0x180fe20000010820 */
[-C--:B------:R-:W-:Y:S01]  /*12df0*/  FFMA.FTZ R73, R73, R10.reuse, -R32 ;  /* 0x0000000a49497223 */ /* 0x080fe20000010820 */
[----:B------:R-:W-:Y:S01]  /*12e00*/  FADD.FTZ R7, R65, R38 ;  /* 0x0000002641077221 */ /* 0x000fe20000010000 */
[-CC-:B------:R-:W-:Y:S01]  /*12e10*/  FFMA.FTZ R87, R87, R10.reuse, -R32.reuse ;  /* 0x0000000a57577223 */ /* 0x180fe20000010820 */
[----:B------:R-:W1:Y:S01]  /*12e20*/  MUFU.EX2 R12, R12 ;  /* 0x0000000c000c7308 */ /* 0x000e620000000800 */
[----:B--2---:R-:W-:Y:S01]  /*12e30*/  FADD.FTZ R36, R8, R3 ;  /* 0x0000000308247221 */ /* 0x004fe20000010000 */
[----:B------:R-:W-:Y:S01]  /*12e40*/  FADD.FTZ R40, R168, R7 ;  /* 0x00000007a8287221 */ /* 0x000fe20000010000 */
[-CC-:B------:R-:W-:Y:S01]  /*12e50*/  FFMA.FTZ R91, R91, R10.reuse, -R32.reuse ;  /* 0x0000000a5b5b7223 */ /* 0x180fe20000010820 */
[-CC-:B------:R-:W-:Y:S01]  /*12e60*/  FFMA.FTZ R93, R93, R10.reuse, -R32.reuse ;  /* 0x0000000a5d5d7223 */ /* 0x180fe20000010820 */
[----:B------:R-:W-:Y:S01]  /*12e70*/  FFMA.FTZ R97, R97, R10, -R32 ;  /* 0x0000000a61617223 */ /* 0x000fe20000010820 */
[----:B------:R-:W-:Y:S01]  /*12e80*/  FADD.FTZ R7, R67, R40 ;  /* 0x0000002843077221 */ /* 0x000fe20000010000 */
[----:B------:R-:W-:Y:S01]  /*12e90*/  F2FP.BF16.F32.PACK_AB R152, R89, R6 ;  /* 0x000000065998723e */ /* 0x000fe200000010ff */
[----:B------:R-:W2:Y:S01]  /*12ea0*/  MUFU.EX2 R179, R179 ;  /* 0x000000b300b37308 */ /* 0x000ea20000000800 */
[----:B0-----:R-:W-:Y:S01]  /*12eb0*/  FADD.FTZ R3, R177, R36 ;  /* 0x00000024b1037221 */ /* 0x001fe20000010000 */
[----:B------:R-:W-:-:S02]  /*12ec0*/  F2FP.BF16.F32.PACK_AB R181, R4, R181 ;  /* 0x000000b504b5723e */ /* 0x000fc400000010ff */
[----:B------:R-:W-:Y:S02]  /*12ed0*/  F2FP.BF16.F32.PACK_AB R183, R8, R183 ;  /* 0x000000b708b7723e */ /* 0x000fe400000010ff */
[----:B------:R-:W-:Y:S02]  /*12ee0*/  F2FP.BF16.F32.PACK_AB R180, R79, R180 ;  /* 0x000000b44fb4723e */ /* 0x000fe400000010ff */
[----:B------:R-:W0:Y:S01]  /*12ef0*/  MUFU.EX2 R14, R14 ;  /* 0x0000000e000e7308 */ /* 0x000e220000000800 */
[----:B-1----:R-:W-:Y:S01]  /*12f00*/  FADD.FTZ R36, R12, R3 ;  /* 0x000000030c247221 */ /* 0x002fe20000010000 */
[----:B------:R-:W-:Y:S02]  /*12f10*/  F2FP.BF16.F32.PACK_AB R182, R55, R182 ;  /* 0x000000b637b6723e */ /* 0x000fe400000010ff */
[----:B------:R-:W-:Y:S02]  /*12f20*/  F2FP.BF16.F32.PACK_AB R176, R59, R176 ;  /* 0x000000b03bb0723e */ /* 0x000fe400000010ff */
[----:B------:R-:W-:-:S02]  /*12f30*/  F2FP.BF16.F32.PACK_AB R178, R61, R178 ;  /* 0x000000b23db2723e */ /* 0x000fc400000010ff */
[----:B------:R-:W1:Y:S01]  /*12f40*/  MUFU.EX2 R173, R173 ;  /* 0x000000ad00ad7308 */ /* 0x000e620000000800 */
[----:B--2---:R-:W-:Y:S01]  /*12f50*/  FADD.FTZ R3, R179, R36 ;  /* 0x00000024b3037221 */ /* 0x004fe20000010000 */
[----:B------:R-:W-:Y:S02]  /*12f60*/  F2FP.BF16.F32.PACK_AB R172, R63, R172 ;  /* 0x000000ac3fac723e */ /* 0x000fe400000010ff */
[----:B------:R-:W-:Y:S02]  /*12f70*/  F2FP.BF16.F32.PACK_AB R174, R65, R174 ;  /* 0x000000ae41ae723e */ /* 0x000fe400000010ff */
[----:B------:R-:W-:Y:S02]  /*12f80*/  F2FP.BF16.F32.PACK_AB R168, R67, R168 ;  /* 0x000000a843a8723e */ /* 0x000fe400000010ff */
[----:B------:R-:W2:Y:S01]  /*12f90*/  MUFU.EX2 R20, R20 ;  /* 0x0000001400147308 */ /* 0x000ea20000000800 */
[----:B0-----:R-:W-:Y:S01]  /*12fa0*/  FADD.FTZ R38, R14, R3 ;  /* 0x000000030e267221 */ /* 0x001fe20000010000 */
[----:B------:R-:W-:-:S02]  /*12fb0*/  F2FP.BF16.F32.PACK_AB R177, R12, R177 ;  /* 0x000000b10cb1723e */ /* 0x000fc400000010ff */
[----:B------:R-:W-:-:S04]  /*12fc0*/  F2FP.BF16.F32.PACK_AB R179, R14, R179 ;  /* 0x000000b30eb3723e */ /* 0x000fc800000010ff */
[----:B------:R-:W0:Y:S01]  /*12fd0*/  MUFU.EX2 R175, R175 ;  /* 0x000000af00af7308 */ /* 0x000e220000000800 */
[----:B-1----:R-:W-:Y:S01]  /*12fe0*/  FADD.FTZ R3, R173, R38 ;  /* 0x00000026ad037221 */ /* 0x002fe20000010000 */
[----:B------:R-:W-:Y:S01]  /*12ff0*/  FADD.FTZ R38, R170, R7 ;  /* 0x00000007aa267221 */ /* 0x000fe20000010000 */
[----:B------:R-:W-:-:S03]  /*13000*/  F2FP.BF16.F32.PACK_AB R170, R69, R170 ;  /* 0x000000aa45aa723e */ /* 0x000fc600000010ff */
[----:B------:R-:W-:Y:S02]  /*13010*/  FADD.FTZ R7, R69, R38 ;  /* 0x0000002645077221 */ /* 0x000fe40000010000 */
[----:B------:R-:W1:Y:S01]  /*13020*/  MUFU.EX2 R24, R24 ;  /* 0x0000001800187308 */ /* 0x000e620000000800 */
[----:B--2---:R-:W-:Y:S01]  /*13030*/  FADD.FTZ R0, R20, R3 ;  /* 0x0000000314007221 */ /* 0x004fe20000010000 */
[----:B------:R-:W-:Y:S01]  /*13040*/  FADD.FTZ R40, R164, R7 ;  /* 0x00000007a4287221 */ /* 0x000fe20000010000 */
[C---:B------:R-:W-:Y:S02]  /*13050*/  F2FP.BF16.F32.PACK_AB R164, R71.reuse, R164 ;  /* 0x000000a447a4723e */ /* 0x040fe400000010ff */
[----:B------:R-:W-:Y:S01]  /*13060*/  F2FP.BF16.F32.PACK_AB R173, R20, R173 ;  /* 0x000000ad14ad723e */ /* 0x000fe200000010ff */
[----:B------:R-:W-:Y:S02]  /*13070*/  FADD.FTZ R7, R71, R40 ;  /* 0x0000002847077221 */ /* 0x000fe40000010000 */
[----:B------:R-:W2:Y:S01]  /*13080*/  MUFU.EX2 R169, R169 ;  /* 0x000000a900a97308 */ /* 0x000ea20000000800 */
[----:B0-----:R-:W-:Y:S01]  /*13090*/  FADD.FTZ R3, R175, R0 ;  /* 0x00000000af037221 */ /* 0x001fe20000010000 */
[----:B------:R-:W-:Y:S01]  /*130a0*/  FADD.FTZ R40, R166, R7 ;  /* 0x00000007a6287221 */ /* 0x000fe20000010000 */
[----:B------:R-:W-:-:S03]  /*130b0*/  F2FP.BF16.F32.PACK_AB R166, R83, R166 ;  /* 0x000000a653a6723e */ /* 0x000fc600000010ff */
[----:B------:R-:W-:Y:S02]  /*130c0*/  FADD.FTZ R7, R83, R40 ;  /* 0x0000002853077221 */ /* 0x000fe40000010000 */
[----:B------:R-:W0:Y:S01]  /*130d0*/  MUFU.EX2 R26, R26 ;  /* 0x0000001a001a7308 */ /* 0x000e220000000800 */
[----:B-1----:R-:W-:Y:S01]  /*130e0*/  FADD.FTZ R38, R24, R3 ;  /* 0x0000000318267221 */ /* 0x002fe20000010000 */
[----:B------:R-:W-:Y:S01]  /*130f0*/  FADD.FTZ R40, R6, R7 ;  /* 0x0000000706287221 */ /* 0x000fe20000010000 */
[----:B------:R-:W-:-:S03]  /*13100*/  F2FP.BF16.F32.PACK_AB R175, R24, R175 ;  /* 0x000000af18af723e */ /* 0x000fc600000010ff */
[----:B------:R-:W-:Y:S01]  /*13110*/  FADD.FTZ R7, R89, R40 ;  /* 0x0000002859077221 */ /* 0x000fe20000010000 */
[----:B------:R-:W-:Y:S01]  /*13120*/  IMAD.MOV.U32 R89, RZ, RZ, R151 ;  /* 0x000000ffff597224 */ /* 0x000fe200078e0097 */
[----:B------:R-:W1:Y:S01]  /*13130*/  MUFU.EX2 R171, R171 ;  /* 0x000000ab00ab7308 */ /* 0x000e620000000800 */
[----:B--2---:R-:W-:Y:S01]  /*13140*/  FADD.FTZ R3, R169, R38 ;  /* 0x00000026a9037221 */ /* 0x004fe20000010000 */
[----:B------:R-:W-:Y:S01]  /*13150*/  FADD.FTZ R40, R154, R7 ;  /* 0x000000079a287221 */ /* 0x000fe20000010000 */
[----:B------:R-:W-:-:S03]  /*13160*/  F2FP.BF16.F32.PACK_AB R154, R95, R154 ;  /* 0x0000009a5f9a723e */ /* 0x000fc600000010ff */
[----:B------:R-:W-:Y:S01]  /*13170*/  FADD.FTZ R7, R95, R40 ;  /* 0x000000285f077221 */ /* 0x000fe20000010000 */
[----:B------:R-:W-:Y:S01]  /*13180*/  IMAD.MOV.U32 R95, RZ, RZ, R151 ;  /* 0x000000ffff5f7224 */ /* 0x000fe200078e0097 */
[----:B------:R-:W2:Y:S01]  /*13190*/  MUFU.EX2 R28, R28 ;  /* 0x0000001c001c7308 */ /* 0x000ea20000000800 */
[C---:B0-----:R-:W-:Y:S01]  /*131a0*/  FADD.FTZ R38, R26.reuse, R3 ;  /* 0x000000031a267221 */ /* 0x041fe20000010000 */
[----:B------:R-:W-:-:S06]  /*131b0*/  F2FP.BF16.F32.PACK_AB R169, R26, R169 ;  /* 0x000000a91aa9723e */ /* 0x000fcc00000010ff */
[----:B------:R-:W0:Y:S01]  /*131c0*/  MUFU.EX2 R165, R165 ;  /* 0x000000a500a57308 */ /* 0x000e220000000800 */
[----:B-1----:R-:W-:-:S07]  /*131d0*/  FADD.FTZ R3, R171, R38 ;  /* 0x00000026ab037221 */ /* 0x002fce0000010000 */
[----:B------:R-:W1:Y:S01]  /*131e0*/  MUFU.EX2 R30, R30 ;  /* 0x0000001e001e7308 */ /* 0x000e620000000800 */
[C---:B--2---:R-:W-:Y:S01]  /*131f0*/  FADD.FTZ R38, R28.reuse, R3 ;  /* 0x000000031c267221 */ /* 0x044fe20000010000 */
[----:B------:R-:W-:-:S06]  /*13200*/  F2FP.BF16.F32.PACK_AB R171, R28, R171 ;  /* 0x000000ab1cab723e */ /* 0x000fcc00000010ff */
[----:B------:R-:W2:Y:S01]  /*13210*/  MUFU.EX2 R167, R167 ;  /* 0x000000a700a77308 */ /* 0x000ea20000000800 */
[----:B0-----:R-:W-:-:S07]  /*13220*/  FADD.FTZ R3, R165, R38 ;  /* 0x00000026a5037221 */ /* 0x001fce0000010000 */
[----:B------:R-:W0:Y:S01]  /*13230*/  MUFU.EX2 R34, R51 ;  /* 0x0000003300227308 */ /* 0x000e220000000800 */
[C---:B-1----:R-:W-:Y:S01]  /*13240*/  FADD.FTZ R38, R30.reuse, R3 ;  /* 0x000000031e267221 */ /* 0x042fe20000010000 */
[----:B------:R-:W-:-:S06]  /*13250*/  F2FP.BF16.F32.PACK_AB R165, R30, R165 ;  /* 0x000000a51ea5723e */ /* 0x000fcc00000010ff */
[----:B------:R-:W1:Y:S01]  /*13260*/  MUFU.EX2 R156, R156 ;  /* 0x0000009c009c7308 */ /* 0x000e620000000800 */
[----:B--2---:R-:W-:-:S07]  /*13270*/  FADD.FTZ R3, R167, R38 ;  /* 0x00000026a7037221 */ /* 0x004fce0000010000 */
[----:B------:R-:W2:Y:S01]  /*13280*/  MUFU.EX2 R53, R53 ;  /* 0x0000003500357308 */ /* 0x000ea20000000800 */
[C---:B0-----:R-:W-:Y:S01]  /*13290*/  FADD.FTZ R40, R34.reuse, R3 ;  /* 0x0000000322287221 */ /* 0x041fe20000010000 */
[----:B------:R-:W-:-:S06]  /*132a0*/  F2FP.BF16.F32.PACK_AB R167, R34, R167 ;  /* 0x000000a722a7723e */ /* 0x000fcc00000010ff */
[----:B------:R-:W0:Y:S01]  /*132b0*/  MUFU.EX2 R99, R99 ;  /* 0x0000006300637308 */ /* 0x000e220000000800 */
[----:B-1----:R-:W-:-:S07]  /*132c0*/  FADD.FTZ R42, R156, R7 ;  /* 0x000000079c2a7221 */ /* 0x002fce0000010000 */
[----:B------:R-:W1:Y:S01]  /*132d0*/  MUFU.EX2 R36, R57 ;  /* 0x0000003900247308 */ /* 0x000e620000000800 */
[----:B--2---:R-:W-:-:S07]  /*132e0*/  FADD.FTZ R3, R53, R40 ;  /* 0x0000002835037221 */ /* 0x004fce0000010000 */
[----:B------:R-:W2:Y:S01]  /*132f0*/  MUFU.EX2 R158, R158 ;  /* 0x0000009e009e7308 */ /* 0x000ea20000000800 */
[C---:B0-----:R-:W-:Y:S01]  /*13300*/  FADD.FTZ R7, R99.reuse, R42 ;  /* 0x0000002a63077221 */ /* 0x041fe20000010000 */
[----:B------:R-:W-:Y:S01]  /*13310*/  F2FP.BF16.F32.PACK_AB R156, R99, R156 ;  /* 0x0000009c639c723e */ /* 0x000fe200000010ff */
[----:B------:R-:W-:-:S05]  /*13320*/  IMAD.MOV.U32 R99, RZ, RZ, R151 ;  /* 0x000000ffff637224 */ /* 0x000fca00078e0097 */
[----:B------:R-:W0:Y:S01]  /*13330*/  MUFU.EX2 R75, R75 ;  /* 0x0000004b004b7308 */ /* 0x000e220000000800 */
[C---:B-1----:R-:W-:Y:S01]  /*13340*/  FADD.FTZ R40, R36.reuse, R3 ;  /* 0x0000000324287221 */ /* 0x042fe20000010000 */
[----:B------:R-:W-:-:S06]  /*13350*/  F2FP.BF16.F32.PACK_AB R153, R36, R53 ;  /* 0x000000352499723e */ /* 0x000fcc00000010ff */
[----:B------:R-:W1:Y:S01]  /*13360*/  MUFU.EX2 R101, R101 ;  /* 0x0000006500657308 */ /* 0x000e620000000800 */
[----:B--2---:R-:W-:-:S07]  /*13370*/  FADD.FTZ R42, R158, R7 ;  /* 0x000000079e2a7221 */ /* 0x004fce0000010000 */
[----:B------:R-:W2:Y:S01]  /*13380*/  MUFU.EX2 R0, R77 ;  /* 0x0000004d00007308 */ /* 0x000ea20000000800 */
[----:B0-----:R-:W-:-:S07]  /*13390*/  FADD.FTZ R3, R75, R40 ;  /* 0x000000284b037221 */ /* 0x001fce0000010000 */
[----:B------:R-:W0:Y:S01]  /*133a0*/  MUFU.EX2 R160, R160 ;  /* 0x000000a000a07308 */ /* 0x000e220000000800 */
[C---:B-1----:R-:W-:Y:S01]  /*133b0*/  FADD.FTZ R7, R101.reuse, R42 ;  /* 0x0000002a65077221 */ /* 0x042fe20000010000 */
[----:B------:R-:W-:Y:S01]  /*133c0*/  F2FP.BF16.F32.PACK_AB R158, R101, R158 ;  /* 0x0000009e659e723e */ /* 0x000fe200000010ff */
[----:B------:R-:W-:-:S05]  /*133d0*/  IMAD.MOV.U32 R101, RZ, RZ, R151 ;  /* 0x000000ffff657224 */ /* 0x000fca00078e0097 */
[----:B------:R-:W1:Y:S01]  /*133e0*/  MUFU.EX2 R81, R81 ;  /* 0x0000005100517308 */ /* 0x000e620000000800 */
[C---:B--2---:R-:W-:Y:S01]  /*133f0*/  FADD.FTZ R40, R0.reuse, R3 ;  /* 0x0000000300287221 */ /* 0x044fe20000010000 */
[----:B------:R-:W-:-:S06]  /*13400*/  F2FP.BF16.F32.PACK_AB R155, R0, R75 ;  /* 0x0000004b009b723e */ /* 0x000fcc00000010ff */
[----:B------:R-:W2:Y:S01]  /*13410*/  MUFU.EX2 R103, R103 ;  /* 0x0000006700677308 */ /* 0x000ea20000000800 */
[----:B0-----:R-:W-:-:S07]  /*13420*/  FADD.FTZ R42, R160, R7 ;  /* 0x00000007a02a7221 */ /* 0x001fce0000010000 */
[----:B------:R-:W0:Y:S01]  /*13430*/  MUFU.EX2 R32, R85 ;  /* 0x0000005500207308 */ /* 0x000e220000000800 */
[----:B-1----:R-:W-:-:S07]  /*13440*/  FADD.FTZ R3, R81, R40 ;  /* 0x0000002851037221 */ /* 0x002fce0000010000 */
[----:B------:R-:W1:Y:S01]  /*13450*/  MUFU.EX2 R162, R162 ;  /* 0x000000a200a27308 */ /* 0x000e620000000800 */
[C---:B--2---:R-:W-:Y:S01]  /*13460*/  FADD.FTZ R7, R103.reuse, R42 ;  /* 0x0000002a67077221 */ /* 0x044fe20000010000 */
[----:B------:R-:W-:Y:S01]  /*13470*/  F2FP.BF16.F32.PACK_AB R160, R103, R160 ;  /* 0x000000a067a0723e */ /* 0x000fe200000010ff */
[----:B------:R-:W-:-:S05]  /*13480*/  IMAD.MOV.U32 R103, RZ, RZ, R151 ;  /* 0x000000ffff677224 */ /* 0x000fca00078e0097 */
[----:B------:R-:W2:Y:S01]  /*13490*/  MUFU.EX2 R107, R107 ;  /* 0x0000006b006b7308 */ /* 0x000ea20000000800 */
[C---:B0-----:R-:W-:Y:S01]  /*134a0*/  FADD.FTZ R40, R32.reuse, R3 ;  /* 0x0000000320287221 */ /* 0x041fe20000010000 */
[----:B------:R-:W-:-:S06]  /*134b0*/  F2FP.BF16.F32.PACK_AB R157, R32, R81 ;  /* 0x00000051209d723e */ /* 0x000fcc00000010ff */
[----:B------:R-:W0:Y:S01]  /*134c0*/  MUFU.EX2 R38, R73 ;  /* 0x0000004900267308 */ /* 0x000e220000000800 */
[----:B-1----:R-:W-:-:S07]  /*134d0*/  FADD.FTZ R42, R162, R7 ;  /* 0x00000007a22a7221 */ /* 0x002fce0000010000 */
[----:B------:R-:W1:Y:S01]  /*134e0*/  MUFU.EX2 R87, R87 ;  /* 0x0000005700577308 */ /* 0x000e620000000800 */
[----:B--2---:R-:W-:-:S07]  /*134f0*/  FADD.FTZ R7, R107, R40 ;  /* 0x000000286b077221 */ /* 0x004fce0000010000 */
[----:B------:R2:W3:Y:S01]  /*13500*/  MUFU.EX2 R6, R91 ;  /* 0x0000005b00067308 */ /* 0x0004e20000000800 */
[C---:B0-----:R-:W-:Y:S01]  /*13510*/  FADD.FTZ R8, R38.reuse, R7 ;  /* 0x0000000726087221 */ /* 0x041fe20000010000 */
[----:B------:R-:W-:Y:S02]  /*13520*/  F2FP.BF16.F32.PACK_AB R159, R38, R107 ;  /* 0x0000006b269f723e */ /* 0x000fe400000010ff */
[----:B------:R-:W-:-:S04]  /*13530*/  MOV R107, R151 ;  /* 0x00000097006b7202 */ /* 0x000fc80000000f00 */
[----:B------:R-:W0:Y:S01]  /*13540*/  MUFU.EX2 R93, R93 ;  /* 0x0000005d005d7308 */ /* 0x000e220000000800 */
[----:B-1----:R-:W-:Y:S01]  /*13550*/  FADD.FTZ R7, R87, R8 ;  /* 0x0000000857077221 */ /* 0x002fe20000010000 */
[----:B--2---:R-:W-:-:S06]  /*13560*/  IMAD.MOV.U32 R91, RZ, RZ, R151 ;  /* 0x000000ffff5b7224 */ /* 0x004fcc00078e0097 */
[----:B------:R-:W1:Y:S01]  /*13570*/  MUFU.EX2 R105, R105 ;  /* 0x0000006900697308 */ /* 0x000e620000000800 */
[C---:B---3--:R-:W-:Y:S01]  /*13580*/  FADD.FTZ R8, R6.reuse, R7 ;  /* 0x0000000706087221 */ /* 0x048fe20000010000 */
[----:B------:R-:W-:Y:S01]  /*13590*/  F2FP.BF16.F32.PACK_AB R161, R6, R87 ;  /* 0x0000005706a1723e */ /* 0x000fe200000010ff */
[----:B------:R-:W-:-:S05]  /*135a0*/  IMAD.MOV.U32 R6, RZ, RZ, 0x3f800000 ;  /* 0x3f800000ff067424 */ /* 0x000fca00078e00ff */
[----:B------:R2:W3:Y:S01]  /*135b0*/  MUFU.EX2 R4, R97 ;  /* 0x0000006100047308 */ /* 0x0004e20000000800 */
[----:B0-----:R-:W-:Y:S01]  /*135c0*/  FADD.FTZ R7, R93, R8 ;  /* 0x000000085d077221 */ /* 0x001fe20000010000 */
[C---:B-1----:R-:W-:Y:S01]  /*135d0*/  FADD.FTZ R3, R105.reuse, R42 ;  /* 0x0000002a69037221 */ /* 0x042fe20000010000 */
[----:B------:R-:W-:Y:S01]  /*135e0*/  F2FP.BF16.F32.PACK_AB R162, R105, R162 ;  /* 0x000000a269a2723e */ /* 0x000fe200000010ff */
[--C-:B------:R-:W-:Y:S02]  /*135f0*/  IMAD.MOV.U32 R105, RZ, RZ, R151.reuse ;  /* 0x000000ffff697224 */ /* 0x100fe400078e0097 */
[----:B--2---:R-:W-:Y:S02]  /*13600*/  IMAD.MOV.U32 R97, RZ, RZ, R151 ;  /* 0x000000ffff617224 */ /* 0x004fe400078e0097 */
[C---:B---3--:R-:W-:Y:S01]  /*13610*/  FADD.FTZ R0, R4.reuse, R7 ;  /* 0x0000000704007221 */ /* 0x048fe20000010000 */
[----:B------:R-:W-:Y:S01]  /*13620*/  F2FP.BF16.F32.PACK_AB R163, R4, R93 ;  /* 0x0000005d04a3723e */ /* 0x000fe200000010ff */
[----:B------:R-:W-:-:S02]  /*13630*/  IMAD.MOV.U32 R4, RZ, RZ, 0x3f800000 ;  /* 0x3f800000ff047424 */ /* 0x000fc400078e00ff */
[----:B------:R-:W-:Y:S01]  /*13640*/  IMAD.MOV.U32 R93, RZ, RZ, R151 ;  /* 0x000000ffff5d7224 */ /* 0x000fe200078e0097 */
[----:B------:R-:W-:Y:S06]  /*13650*/  @!P2 BRA `(.L_x_623) ;  /* 0x0000002c00c0a947 */ /* 0x000fec0003800000 */
[----:B------:R-:W-:Y:S01]  /*13660*/  VIADD R13, R207, 0xfffffffe ;  /* 0xfffffffecf0d7836 */ /* 0x000fe20000000000 */
[----:B------:R-:W-:Y:S01]  /*13670*/  CS2R R150, SRZ ;  /* 0x0000000000967805 */ /* 0x000fe2000001ff00 */
[----:B------:R-:W-:Y:S01]  /*13680*/  IMAD.MOV.U32 R12, RZ, RZ, R11 ;  /* 0x000000ffff0c7224 */ /* 0x000fe200078e000b */
[----:B------:R-:W-:Y:S01]  /*13690*/  CS2R R146, SRZ ;  /* 0x0000000000927805 */ /* 0x000fe2000001ff00 */
[----:B------:R-:W-:Y:S01]  /*136a0*/  IMAD.MOV.U32 R7, RZ, RZ, R9 ;  /* 0x000000ffff077224 */ /* 0x000fe200078e0009 */
[----:B------:R-:W-:Y:S01]  /*136b0*/  CS2R R142, SRZ ;  /* 0x00000000008e7805 */ /* 0x000fe2000001ff00 */
[----:B------:R-:W-:Y:S01]  /*136c0*/  IMAD.MOV.U32 R15, RZ, RZ, R194 ;  /* 0x000000ffff0f7224 */ /* 0x000fe200078e00c2 */
[----:B------:R-:W-:Y:S01]  /*136d0*/  CS2R R138, SRZ ;  /* 0x00000000008a7805 */ /* 0x000fe2000001ff00 */
[----:B------:R-:W-:Y:S01]  /*136e0*/  IMAD.MOV.U32 R20, RZ, RZ, R192 ;  /* 0x000000ffff147224 */ /* 0x000fe200078e00c0 */
[----:B------:R-:W-:Y:S01]  /*136f0*/  CS2R R134, SRZ ;  /* 0x0000000000867805 */ /* 0x000fe2000001ff00 */
[----:B------:R-:W-:Y:S01]  /*13700*/  IMAD.MOV.U32 R4, RZ, RZ, 0x3f800000 ;  /* 0x3f800000ff047424 */ /* 0x000fe200078e00ff */
        /* <DEDUP_REMOVED lines=26> */
[----:B------:R-:W-:-:S07]  /*138b0*/  CS2R R88, SRZ ;  /* 0x0000000000587805 */ /* 0x000fce000001ff00 */
.L_x_634:
[----:B------:R-:W-:-:S05]  /*138c0*/  VIADD R8, R20, 0x1 ;  /* 0x0000000114087836 */ /* 0x000fca0000000000 */
[----:B------:R-:W-:-:S04]  /*138d0*/  ISETP.NE.AND P2, PT, R8, 0x2, PT ;  /* 0x000000020800780c */ /* 0x000fc80003f45270 */
[----:B------:R-:W-:Y:S02]  /*138e0*/  SEL R194, RZ, 0x1, P2 ;  /* 0x00000001ffc27807 */ /* 0x000fe40001000000 */
[----:B------:R-:W-:Y:S02]  /*138f0*/  SEL R192, R8, RZ, P2 ;  /* 0x000000ff08c07207 */ /* 0x000fe40001000000 */
[----:B------:R-:W-:Y:S01]  /*13900*/  LOP3.LUT R194, R15, R194, RZ, 0x3c, !PT ;  /* 0x000000c20fc27212 */ /* 0x000fe200078e3cff */
[----:B------:R-:W-:Y:S06]  /*13910*/  @!P0 BRA `(.L_x_624) ;  /* 0x0000000000048947 */ /* 0x000fec0003800000 */
[----:B------:R-:W-:Y:S01]  /*13920*/  BPT.TRAP 0x1 ;  /* 0x000000040000795c */ /* 0x000fe20000300000 */
.L_x_624:
[----:B------:R-:W-:Y:S01]  /*13930*/  IMAD R14, R192, 0x8, R2 ;  /* 0x00000008c00e7824 */ /* 0x000fe200078e0202 */
[----:B------:R-:W-:-:S04]  /*13940*/  SHF.L.U32 R11, R194, 0x1f, RZ ;  /* 0x0000001fc20b7819 */ /* 0x000fc800000006ff */
[----:B------:R0:W1:Y:S01]  /*13950*/  SYNCS.PHASECHK.TRANS64.TRYWAIT P2, [R14+URZ+0x34830], R11 ;  /* 0x0348300b0e0075a7 */ /* 0x000062000804017f */
[----:B------:R-:W-:Y:S05]  /*13960*/  @!P0 BRA `(.L_x_625) ;  /* 0x0000000000048947 */ /* 0x000fea0003800000 */
[----:B------:R-:W-:Y:S01]  /*13970*/  BPT.TRAP 0x1 ;  /* 0x000000040000795c */ /* 0x000fe20000300000 */
.L_x_625:
[----:B------:R-:W-:Y:S01]  /*13980*/  BSSY B1, `(.L_x_626) ;  /* 0x0000006000017945 */ /* 0x000fe20003800000 */
[----:B------:R-:W-:Y:S02]  /*13990*/  IMAD R8, R192, 0xc00, R5 ;  /* 0x00000c00c0087824 */ /* 0x000fe400078e0205 */
[----:B------:R-:W-:Y:S01]  /*139a0*/  IMAD.MOV.U32 R9, RZ, RZ, 0x40000040 ;  /* 0x40000040ff097424 */ /* 0x000fe200078e00ff */
[----:B-1----:R-:W-:Y:S06]  /*139b0*/  @P2 BRA `(.L_x_627) ;  /* 0x0000000000082947 */ /* 0x002fec0003800000 */
[----:B------:R-:W1:Y:S02]  /*139c0*/  SYNCS.PHASECHK.TRANS64.TRYWAIT P2, [R14+URZ+0x34830], R11 ;  /* 0x0348300b0e0075a7 */ /* 0x000e64000804017f */
[----:B-1----:R-:W-:Y:S05]  /*139d0*/  @!P2 BRA `(.L_x_628) ;  /* 0x000000b800d4a947 */ /* 0x002fea0003800000 */
.L_x_627:
[----:B------:R-:W-:Y:S05]  /*139e0*/  BSYNC B1 ;  /* 0x0000000000017941 */ /* 0x000fea0003800000 */
.L_x_626:
[----:B------:R-:W2:Y:S04]  /*139f0*/  LDL.64 R24, [R1+0x30] ;  /* 0x0000300001187983 */ /* 0x000ea80000100a00 */
[----:B------:R-:W3:Y:S04]  /*13a00*/  LDL.64 R234, [R1+0x28] ;  /* 0x0000280001ea7983 */ /* 0x000ee80000100a00 */
[----:B------:R-:W4:Y:S01]  /*13a10*/  LDL.64 R232, [R1+0x20] ;  /* 0x0000200001e87983 */ /* 0x000f220000100a00 */
[C---:B------:R-:W-:Y:S02]  /*13a20*/  R2UR UR6, R8.reuse ;  /* 0x00000000080672ca */ /* 0x040fe400000e0000 */
[----:B------:R-:W-:Y:S01]  /*13a30*/  R2UR UR7, R9 ;  /* 0x00000000090772ca */ /* 0x000fe200000e0000 */
[----:B------:R-:W5:Y:S01]  /*13a40*/  LDL.64 R230, [R1+0x18] ;  /* 0x0000180001e67983 */ /* 0x000f620000100a00 */
[----:B------:R-:W-:-:S02]  /*13a50*/  VIADD R10, R8, 0x2 ;  /* 0x00000002080a7836 */ /* 0x000fc40000000000 */
[----:B01----:R-:W-:Y:S01]  /*13a60*/  IMAD.MOV.U32 R11, RZ, RZ, 0x40000040 ;  /* 0x40000040ff0b7424 */ /* 0x003fe200078e00ff */
[----:B------:R-:W5:Y:S04]  /*13a70*/  LDL.64 R228, [R1+0x10] ;  /* 0x0000100001e47983 */ /* 0x000f680000100a00 */
[----:B------:R-:W5:Y:S04]  /*13a80*/  LDL.64 R226, [R1+0x8] ;  /* 0x0000080001e27983 */ /* 0x000f680000100a00 */
[----:B------:R-:W5:Y:S01]  /*13a90*/  LDL.64 R224, [R1] ;  /* 0x0000000001e07983 */ /* 0x000f620000100a00 */
[----:B--2---:R-:W-:-:S02]  /*13aa0*/  R2UR UR4, R24 ;  /* 0x00000000180472ca */ /* 0x004fc400000e0000 */
[----:B------:R-:W-:Y:S02]  /*13ab0*/  R2UR UR5, R25 ;  /* 0x00000000190572ca */ /* 0x000fe400000e0000 */
[----:B------:R-:W-:-:S11]  /*13ac0*/  WARPGROUP.ARRIVE ;  /* 0x00000000000079c5 */ /* 0x000fd60000000000 */
[----:B------:R-:W-:Y:S01]  /*13ad0*/  HGMMA.64x128x16.F32.BF16 R24, gdesc[UR4], RZ, !UPT, gsb0 ;  /* 0x01e00000041879f0 */ /* 0x000fe2000c0018ff */
[----:B------:R-:W-:Y:S02]  /*13ae0*/  R2UR UR6, R10 ;  /* 0x000000000a0672ca */ /* 0x000fe400000e0000 */
[----:B------:R-:W-:Y:S02]  /*13af0*/  R2UR UR7, R11 ;  /* 0x000000000b0772ca */ /* 0x000fe400000e0000 */
[----:B---3--:R-:W-:Y:S02]  /*13b00*/  R2UR UR4, R234 ;  /* 0x00000000ea0472ca */ /* 0x008fe400000e0000 */
[----:B------:R-:W-:Y:S01]  /*13b10*/  R2UR UR5, R235 ;  /* 0x00000000eb0572ca */ /* 0x000fe200000e0000 */
[----:B------:R-:W-:Y:S02]  /*13b20*/  VIADD R10, R8, 0x4 ;  /* 0x00000004080a7836 */ /* 0x000fe40000000000 */
[----:B------:R-:W-:Y:S01]  /*13b30*/  IMAD.MOV.U32 R11, RZ, RZ, 0x40000040 ;  /* 0x40000040ff0b7424 */ /* 0x000fe200078e00ff */
[----:B------:R-:W-:-:S02]  /*13b40*/  WARPGROUP.DEPBAR.LE gsb0, 0x0 ;  /* 0x00008000000079c5 */ /* 0x000fc40000010000 */
[----:B------:R-:W-:-:S07]  /*13b50*/  WARPGROUP.ARRIVE ;  /* 0x00000000000079c5 */ /* 0x000fce0000000000 */
[----:B------:R-:W-:Y:S01]  /*13b60*/  HGMMA.64x128x16.F32.BF16 R24, gdesc[UR4], R24, gsb0 ;  /* 0x01e00000041879f0 */ /* 0x000fe20008001818 */
[----:B------:R-:W-:Y:S02]  /*13b70*/  R2UR UR6, R10 ;  /* 0x000000000a0672ca */ /* 0x000fe400000e0000 */
[----:B------:R-:W-:Y:S02]  /*13b80*/  R2UR UR7, R11 ;  /* 0x000000000b0772ca */ /* 0x000fe400000e0000 */
[----:B----4-:R-:W-:Y:S02]  /*13b90*/  R2UR UR4, R232 ;  /* 0x00000000e80472ca */ /* 0x010fe400000e0000 */
        /* <DEDUP_REMOVED lines=8> */
[----:B-----5:R-:W-:Y:S02]  /*13c20*/  R2UR UR4, R230 ;  /* 0x00000000e60472ca */ /* 0x020fe400000e0000 */
        /* <DEDUP_REMOVED lines=8> */
[----:B------:R-:W-:Y:S02]  /*13cb0*/  R2UR UR4, R228 ;  /* 0x00000000e40472ca */ /* 0x000fe400000e0000 */
[----:B------:R-:W-:Y:S01]  /*13cc0*/  R2UR UR5, R229 ;  /* 0x00000000e50572ca */ /* 0x000fe200000e0000 */
[----:B------:R-:W-:Y:S01]  /*13cd0*/  VIADD R10, R8, 0x402 ;  /* 0x00000402080a7836 */ /* 0x000fe20000000000 */
[----:B------:R-:W-:Y:S01]  /*13ce0*/  MOV R11, 0x40000040 ;  /* 0x40000040000b7802 */ /* 0x000fe20000000f00 */
[----:B------:R-:W-:-:S02]  /*13cf0*/  WARPGROUP.DEPBAR.LE gsb0, 0x0 ;  /* 0x00008000000079c5 */ /* 0x000fc40000010000 */
[----:B------:R-:W-:-:S08]  /*13d00*/  WARPGROUP.ARRIVE ;  /* 0x00000000000079c5 */ /* 0x000fd00000000000 */
[----:B------:R-:W-:Y:S01]  /*13d10*/  HGMMA.64x128x16.F32.BF16 R24, gdesc[UR4], R24, gsb0 ;  /* 0x01e00000041879f0 */ /* 0x000fe20008001818 */
[----:B------:R-:W-:Y:S02]  /*13d20*/  R2UR UR6, R10 ;  /* 0x000000000a0672ca */ /* 0x000fe400000e0000 */
[----:B------:R-:W-:Y:S02]  /*13d30*/  R2UR UR7, R11 ;  /* 0x000000000b0772ca */ /* 0x000fe400000e0000 */
[----:B------:R-:W-:Y:S02]  /*13d40*/  R2UR UR4, R226 ;  /* 0x00000000e20472ca */ /* 0x000fe400000e0000 */
        /* <DEDUP_REMOVED lines=16> */
[----:B------:R-:W-:Y:S01]  /*13e50*/  R2UR UR7, R11 ;  /* 0x000000000b0772ca */ /* 0x000fe200000e0000 */
[----:B------:R-:W-:Y:S01]  /*13e60*/  UMOV UR4, UR56 ;  /* 0x0000003800047c82 */ /* 0x000fe20008000000 */
[----:B------:R-:W-:Y:S01]  /*13e70*/  UMOV UR5, UR57 ;  /* 0x0000003900057c82 */ /* 0x000fe20008000000 */
[----:B------:R-:W-:Y:S02]  /*13e80*/  VIADD R10, R8, 0x800 ;  /* 0x00000800080a7836 */ /* 0x000fe40000000000 */
[----:B------:R-:W-:Y:S01]  /*13e90*/  IMAD.MOV.U32 R11, RZ, RZ, 0x40000040 ;  /* 0x40000040ff0b7424 */ /* 0x000fe200078e00ff */
[----:B------:R-:W-:Y:S02]  /*13ea0*/  WARPGROUP.DEPBAR.LE gsb0, 0x0 ;  /* 0x00008000000079c5 */ /* 0x000fe40000010000 */
[----:B------:R-:W-:-:S06]  /*13eb0*/  WARPGROUP.ARRIVE ;  /* 0x00000000000079c5 */ /* 0x000fcc0000000000 */
        /* <DEDUP_REMOVED lines=100> */
[----:B------:R-:W-:Y:S05]  /*14500*/  @!P0 BRA `(.L_x_629) ;  /* 0x0000000000048947 */ /* 0x000fea0003800000 */
[----:B------:R-:W-:Y:S01]  /*14510*/  BPT.TRAP 0x1 ;  /* 0x000000040000795c */ /* 0x000fe20000300000 */
.L_x_629:
[----:B------:R-:W-:Y:S01]  /*14520*/  SHF.L.U32 R4, R15, 0x1f, RZ ;  /* 0x0000001f0f047819 */ /* 0x000fe200000006ff */
[----:B------:R-:W-:-:S04]  /*14530*/  IMAD R15, R20, 0x8, R2 ;  /* 0x00000008140f7824 */ /* 0x000fc800078e0202 */
[----:B------:R0:W1:Y:S01]  /*14540*/  SYNCS.PHASECHK.TRANS64.TRYWAIT P2, [R15+URZ+0x34850], R4 ;  /* 0x034850040f0075a7 */ /* 0x000062000804017f */
[----:B------:R-:W-:Y:S05]  /*14550*/  @!P0 BRA `(.L_x_630) ;  /* 0x0000000000048947 */ /* 0x000fea0003800000 */
[----:B------:R-:W-:Y:S01]  /*14560*/  BPT.TRAP 0x1 ;  /* 0x000000040000795c */ /* 0x000fe20000300000 */
.L_x_630:
[----:B------:R-:W-:Y:S04]  /*14570*/  BSSY B1, `(.L_x_631) ;  /* 0x0000004000017945 */ /* 0x000fe80003800000 */
[----:B-1----:R-:W-:Y:S05]  /*14580*/  @P2 BRA `(.L_x_632) ;  /* 0x0000000000082947 */ /* 0x002fea0003800000 */
[----:B------:R-:W1:Y:S02]  /*14590*/  SYNCS.PHASECHK.TRANS64.TRYWAIT P2, [R15+URZ+0x34850], R4 ;  /* 0x034850040f0075a7 */ /* 0x000e64000804017f */
[----:B-1----:R-:W-:Y:S05]  /*145a0*/  @!P2 BRA `(.L_x_633) ;  /* 0x000000ac00f4a947 */ /* 0x002fea0003800000 */
.L_x_632:
[----:B------:R-:W-:Y:S05]  /*145b0*/  BSYNC B1 ;  /* 0x0000000000017941 */ /* 0x000fea0003800000 */
.L_x_631:
[----:B------:R-:W-:Y:S01]  /*145c0*/  VIADD R6, R2, 0x400 ;  /* 0x0000040002067836 */ /* 0x000fe20000000000 */
[----:B------:R-:W-:Y:S01]  /*145d0*/  WARPGROUP.ARRIVE ;  /* 0x00000000000079c5 */ /* 0x000fe20000000000 */
[----:B------:R-:W-:Y:S02]  /*145e0*/  IMAD.MOV.U32 R11, RZ, RZ, 0x40000040 ;  /* 0x40000040ff0b7424 */ /* 0x000fe400078e00ff */
[----:B01----:R-:W-:Y:S01]  /*145f0*/  FMUL.FTZ R4, R24, UR42 ;  /* 0x0000002a18047c20 */ /* 0x003fe20008410000 */
[----:B------:R-:W-:Y:S01]  /*14600*/  FMUL.FTZ R21, R25, UR42 ;  /* 0x0000002a19157c20 */ /* 0x000fe20008410000 */
[----:B------:R-:W-:Y:S01]  /*14610*/  SHF.R.U32.HI R6, RZ, 0x4, R6 ;  /* 0x00000004ff067819 */ /* 0x000fe20000011606 */
[----:B------:R-:W-:Y:S01]  /*14620*/  FMUL.FTZ R25, R28, UR42 ;  /* 0x0000002a1c197c20 */ /* 0x000fe20008410000 */
[----:B------:R-:W-:Y:S01]  /*14630*/  FMUL.FTZ R28, R29, UR42 ;  /* 0x0000002a1d1c7c20 */ /* 0x000fe20008410000 */
[----:B------:R-:W-:Y:S01]  /*14640*/  FMUL.FTZ R24, R27, UR42 ;  /* 0x0000002a1b187c20 */ /* 0x000fe20008410000 */
[----:B------:R-:W-:Y:S01]  /*14650*/  LOP3.LUT R6, R6, 0x3fff, RZ, 0xc0, !PT ;  /* 0x00003fff06067812 */ /* 0x000fe200078ec0ff */
[----:B------:R-:W0:Y:S01]  /*14660*/  MUFU.TANH R4, R4 ;  /* 0x0000000400047308 */ /* 0x000e220000002400 */
[----:B------:R-:W-:Y:S01]  /*14670*/  FMUL.FTZ R27, R31, UR42 ;  /* 0x0000002a1f1b7c20 */ /* 0x000fe20008410000 */
[----:B------:R-:W-:Y:S01]  /*14680*/  FMUL.FTZ R31, R33, UR42 ;  /* 0x0000002a211f7c20 */ /* 0x000fe20008410000 */
[----:B------:R-:W-:Y:S01]  /*14690*/  LOP3.LUT R9, R6, 0x4000000, RZ, 0xfc, !PT ;  /* 0x0400000006097812 */ /* 0x000fe200078efcff */
[----:B------:R-:W-:Y:S01]  /*146a0*/  FMUL.FTZ R29, R34, UR42 ;  /* 0x0000002a221d7c20 */ /* 0x000fe20008410000 */
[----:B------:R-:W-:Y:S01]  /*146b0*/  FMUL.FTZ R34, R36, UR42 ;  /* 0x0000002a24227c20 */ /* 0x000fe20008410000 */
[----:B------:R-:W-:Y:S01]  /*146c0*/  FMUL.FTZ R36, R37, UR42 ;  /* 0x0000002a25247c20 */ /* 0x000fe20008410000 */
[----:B------:R-:W-:Y:S01]  /*146d0*/  FMUL.FTZ R33, R38, UR42 ;  /* 0x0000002a26217c20 */ /* 0x000fe20008410000 */
[----:B------:R-:W-:Y:S01]  /*146e0*/  IMAD R8, R20, 0x800, R9 ;  /* 0x0000080014087824 */ /* 0x000fe200078e0209 */
[----:B------:R-:W1:Y:S01]  /*146f0*/  MUFU.TANH R21, R21 ;  /* 0x0000001500157308 */ /* 0x000e620000002400 */
[----:B------:R-:W-:-:S02]  /*14700*/  IMAD.MOV.U32 R9, RZ, RZ, 0x40000040 ;  /* 0x40000040ff097424 */ /* 0x000fc400078e00ff */
[----:B------:R-:W-:Y:S01]  /*14710*/  FMUL.FTZ R20, R26, UR42 ;  /* 0x0000002a1a147c20 */ /* 0x000fe20008410000 */
[C---:B------:R-:W-:Y:S01]  /*14720*/  VIADD R10, R8.reuse, 0x80 ;  /* 0x00000080080a7836 */ /* 0x040fe20000000000 */
[----:B------:R-:W-:Y:S01]  /*14730*/  R2UR UR6, R8 ;  /* 0x00000000080672ca */ /* 0x000fe200000e0000 */
[----:B------:R-:W-:Y:S01]  /*14740*/  FMUL.FTZ R26, R30, UR42 ;  /* 0x0000002a1e1a7c20 */ /* 0x000fe20008410000 */
[----:B------:R-:W-:Y:S01]  /*14750*/  R2UR UR7, R9 ;  /* 0x00000000090772ca */ /* 0x000fe200000e0000 */
[----:B------:R-:W-:Y:S01]  /*14760*/  FMUL.FTZ R30, R32, UR42 ;  /* 0x0000002a201e7c20 */ /* 0x000fe20008410000 */
[----:B------:R-:W2:Y:S01]  /*14770*/  MUFU.TANH R25, R25 ;  /* 0x0000001900197308 */ /* 0x000ea20000002400 */
[----:B0-----:R-:W-:Y:S01]  /*14780*/  FMNMX.FTZ R6, R4, R7, !PT ;  /* 0x0000000704067209 */ /* 0x001fe20007810000 */
[----:B------:R-:W-:Y:S01]  /*14790*/  FMUL.FTZ R38, R40, UR42 ;  /* 0x0000002a28267c20 */ /* 0x000fe20008410000 */
[----:B------:R-:W-:Y:S01]  /*147a0*/  FMUL.FTZ R32, R35, UR42 ;  /* 0x0000002a23207c20 */ /* 0x000fe20008410000 */
[----:B------:R-:W-:Y:S01]  /*147b0*/  FMUL.FTZ R35, R39, UR42 ;  /* 0x0000002a27237c20 */ /* 0x000fe20008410000 */
[----:B------:R-:W-:Y:S01]  /*147c0*/  FMUL.FTZ R39, R41, UR42 ;  /* 0x0000002a29277c20 */ /* 0x000fe20008410000 */
[----:B------:R-:W-:Y:S01]  /*147d0*/  FMUL.FTZ R37, R42, UR42 ;  /* 0x0000002a2a257c20 */ /* 0x000fe20008410000 */
[----:B------:R-:W-:Y:S01]  /*147e0*/  FMUL.FTZ R42, R43, UR42 ;  /* 0x0000002a2b2a7c20 */ /* 0x000fe20008410000 */
[----:B------:R-:W0:Y:S01]  /*147f0*/  MUFU.TANH R28, R28 ;  /* 0x0000001c001c7308 */ /* 0x000e220000002400 */
[----:B-1----:R-:W-:Y:S01]  /*14800*/  FMNMX.FTZ R6, R21, R6, !PT ;  /* 0x0000000615067209 */ /* 0x002fe20007810000 */
[----:B------:R-:W-:Y:S01]  /*14810*/  FMUL.FTZ R43, R44, UR42 ;  /* 0x0000002a2c2b7c20 */ /* 0x000fe20008410000 */
[----:B------:R-:W-:Y:S01]  /*14820*/  HGMMA.64x128x16.F32.BF16 R88, R180, gdesc[UR4].tnspB, R88, gsb0 ;  /* 0x41e00004b4587df0 */ /* 0x000fe20008001858 */
[----:B------:R-:W-:Y:S01]  /*14830*/  R2UR UR6, R10 ;  /* 0x000000000a0672ca */ /* 0x000fe200000e0000 */
[----:B------:R-:W-:Y:S01]  /*14840*/  FMUL.FTZ R45, R45, UR42 ;  /* 0x0000002a2d2d7c20 */ /* 0x000fe20008410000 */
[----:B------:R-:W-:Y:S01]  /*14850*/  R2UR UR7, R11 ;  /* 0x000000000b0772ca */ /* 0x000fe200000e0000 */
[----:B------:R-:W-:Y:S01]  /*14860*/  IMAD.MOV.U32 R11, RZ, RZ, 0x40000040 ;  /* 0x40000040ff0b7424 */ /* 0x000fe200078e00ff */
[----:B------:R-:W-:Y:S01]  /*14870*/  IADD3 R10, R8, 0x100, RZ ;  /* 0x00000100080a7810 */ /* 0x000fe20007ffe0ff */
[----:B------:R-:W1:Y:S01]  /*14880*/  MUFU.TANH R30, R30 ;  /* 0x0000001e001e7308 */ /* 0x000e620000002400 */
        /* <DEDUP_REMOVED lines=18> */
[----:B------:R-:W-:-:S02]  /*149b0*/  VIADD R40, R8, 0x200 ;  /* 0x0000020008287836 */ /* 0x000fc40000000000 */
[----:B------:R-:W-:Y:S01]  /*149c0*/  FMUL.FTZ R80, R84, UR42 ;  /* 0x0000002a54507c20 */ /* 0x000fe20008410000 */
[----:B------:R-:W-:Y:S02]  /*149d0*/  IMAD.MOV.U32 R41, RZ, RZ, 0x40000040 ;  /* 0x40000040ff297424 */ /* 0x000fe400078e00ff */
[----:B------:R-:W-:Y:S01]  /*149e0*/  FMUL.FTZ R63, R63, UR42 ;  /* 0x0000002a3f3f7c20 */ /* 0x000fe20008410000 */
[----:B------:R-:W-:Y:S01]  /*149f0*/  FMUL.FTZ R66, R66, UR42 ;  /* 0x0000002a42427c20 */ /* 0x000fe20008410000 */
        /* <DEDUP_REMOVED lines=14> */
[----:B------:R-:W-:Y:S01]  /*14ae0*/  @!P1 VIADD R14, R14, 0x34840 ;  /* 0x000348400e0e9836 */ /* 0x000fe20000000000 */
[----:B------:R-:W-:Y:S01]  /*14af0*/  ISETP.GT.AND P2, PT, R13, RZ, PT ;  /* 0x000000ff0d00720c */ /* 0x000fe20003f44270 */
[----:B------:R-:W0:Y:S01]  /*14b00*/  MUFU.TANH R39, R39 ;  /* 0x0000002700277308 */ /* 0x000e220000002400 */
[----:B-1----:R-:W-:Y:S01]  /*14b10*/  FMNMX.FTZ R9, R36, R9, !PT ;  /* 0x0000000924097209 */ /* 0x002fe20007810000 */
[----:B------:R-:W-:-:S02]  /*14b20*/  @!P1 VIADD R15, R15, 0x34860 ;  /* 0x000348600f0f9836 */ /* 0x000fc40000000000 */
[----:B------:R-:W-:-:S04]  /*14b30*/  VIADD R13, R13, 0xffffffff ;  /* 0xffffffff0d0d7836 */ /* 0x000fc80000000000 */
[----:B------:R-:W1:Y:S01]  /*14b40*/  MUFU.TANH R43, R43 ;  /* 0x0000002b002b7308 */ /* 0x000e620000002400 */
[----:B--2---:R-:W-:-:S07]  /*14b50*/  FMNMX.FTZ R6, R38, R9, !PT ;  /* 0x0000000926067209 */ /* 0x004fce0007810000 */
[----:B------:R-:W2:Y:S01]  /*14b60*/  MUFU.TANH R45, R45 ;  /* 0x0000002d002d7308 */ /* 0x000ea20000002400 */
[----:B0-----:R-:W-:-:S07]  /*14b70*/  FMNMX.FTZ R6, R39, R6, !PT ;  /* 0x0000000627067209 */ /* 0x001fce0007810000 */
[----:B------:R-:W0:Y:S01]  /*14b80*/  MUFU.TANH R48, R48 ;  /* 0x0000003000307308 */ /* 0x000e220000002400 */
[----:B-1----:R-:W-:-:S07]  /*14b90*/  FMNMX.FTZ R6, R43, R6, !PT ;  /* 0x000000062b067209 */ /* 0x002fce0007810000 */
[----:B------:R-:W-:Y:S01]  /*14ba0*/  MUFU.TANH R58, R58 ;  /* 0x0000003a003a7308 */ /* 0x000fe20000002400 */
[----:B--2---:R-:W-:-:S07]  /*14bb0*/  FMNMX.FTZ R9, R45, R6, !PT ;  /* 0x000000062d097209 */ /* 0x004fce0007810000 */
[----:B------:R-:W-:Y:S01]  /*14bc0*/  MUFU.TANH R60, R60 ;  /* 0x0000003c003c7308 */ /* 0x000fe20000002400 */
[----:B0-----:R-:W-:-:S07]  /*14bd0*/  FMNMX.FTZ R9, R48, R9, !PT ;  /* 0x0000000930097209 */ /* 0x001fce0007810000 */
[----:B------:R-:W-:Y:S08]  /*14be0*/  MUFU.TANH R61, R61 ;  /* 0x0000003d003d7308 */ /* 0x000ff00000002400 */
[----:B------:R-:W-:Y:S08]  /*14bf0*/  MUFU.TANH R64, R64 ;  /* 0x0000004000407308 */ /* 0x000ff00000002400 */
[----:B------:R-:W-:Y:S08]  /*14c00*/  MUFU.TANH R68, R68 ;  /* 0x0000004400447308 */ /* 0x000ff00000002400 */
[----:B------:R-:W-:Y:S08]  /*14c10*/  MUFU.TANH R72, R72 ;  /* 0x0000004800487308 */ /* 0x000ff00000002400 */
[----:B------:R-:W-:Y:S08]  /*14c20*/  MUFU.TANH R76, R76 ;  /* 0x0000004c004c7308 */ /* 0x000ff00000002400 */
[----:B------:R-:W-:Y:S01]  /*14c30*/  MUFU.TANH R80, R80 ;  /* 0x0000005000507308 */ /* 0x000fe20000002400 */
[----:B------:R-:W-:-:S02]  /*14c40*/  WARPGROUP.DEPBAR.LE gsb0, 0x0 ;  /* 0x00008000000079c5 */ /* 0x000fc40000010000 */
[----:B------:R-:W-:-:S05]  /*14c50*/  WARPGROUP.ARRIVE ;  /* 0x00000000000079c5 */ /* 0x000fca0000000000 */
[----:B------:R-:W0:Y:S01]  /*14c60*/  MUFU.TANH R20, R20 ;  /* 0x0000001400147308 */ /* 0x000e220000002400 */
[----:B------:R-:W-:Y:S01]  /*14c70*/  HGMMA.64x128x16.F32.BF16 R88, R176, gdesc[UR4].tnspB, R88, gsb0 ;  /* 0x41e00004b0587df0 */ /* 0x000fe20008001858 */
[----:B------:R-:W-:Y:S01]  /*14c80*/  R2UR UR6, R10 ;  /* 0x000000000a0672ca */ /* 0x000fe200000e0000 */
[----:B------:R-:W-:Y:S01]  /*14c90*/  VIADD R10, R8, 0x180 ;  /* 0x00000180080a7836 */ /* 0x000fe20000000000 */
[----:B------:R-:W-:Y:S01]  /*14ca0*/  R2UR UR7, R11 ;  /* 0x000000000b0772ca */ /* 0x000fe200000e0000 */
[----:B------:R-:W-:-:S03]  /*14cb0*/  IMAD.MOV.U32 R11, RZ, RZ, 0x40000040 ;  /* 0x40000040ff0b7424 */ /* 0x000fc600078e00ff */
        /* <DEDUP_REMOVED lines=22> */
[----:B------:R-:W-:Y:S01]  /*14e20*/  FMUL.FTZ R51, R52, UR42 ;  /* 0x0000002a34337c20 */ /* 0x000fe20008410000 */
[----:B------:R-:W-:Y:S01]  /*14e30*/  FMUL.FTZ R52, R53, UR42 ;  /* 0x0000002a35347c20 */ /* 0x000fe20008410000 */
[----:B------:R-:W-:Y:S01]  /*14e40*/  FMUL.FTZ R53, R55, UR42 ;  /* 0x0000002a37357c20 */ /* 0x000fe20008410000 */
[----:B------:R-:W-:Y:S01]  /*14e50*/  HGMMA.64x128x16.F32.BF16 R88, R172, gdesc[UR4].tnspB, R88, gsb0 ;  /* 0x41e00004ac587df0 */ /* 0x000fe20008001858 */
[----:B------:R-:W-:Y:S01]  /*14e60*/  R2UR UR6, R10 ;  /* 0x000000000a0672ca */ /* 0x000fe200000e0000 */
[----:B------:R-:W1:Y:S01]  /*14e70*/  MUFU.TANH R176, R176 ;  /* 0x000000b000b07308 */ /* 0x000e620000002400 */
[----:B------:R-:W-:Y:S01]  /*14e80*/  R2UR UR7, R11 ;  /* 0x000000000b0772ca */ /* 0x000fe200000e0000 */
        /* <DEDUP_REMOVED lines=11> */
[----:B0-----:R-:W-:Y:S01]  /*14f40*/  FMNMX.FTZ R11, R20, R12, !PT ;  /* 0x0000000c140b7209 */ /* 0x001fe20007810000 */
[----:B------:R-:W-:-:S02]  /*14f50*/  FMUL.FTZ R85, R87, UR42 ;  /* 0x0000002a57557c20 */ /* 0x000fc40008410000 */
[----:B------:R-:W0:Y:S01]  /*14f60*/  MUFU.TANH R52, R52 ;  /* 0x0000003400347308 */ /* 0x000e220000002400 */
[----:B-1----:R-:W-:Y:S02]  /*14f70*/  FMNMX.FTZ R6, R176, R9, !PT ;  /* 0x00000009b0067209 */ /* 0x002fe40007810000 */
[----:B------:R-:W-:-:S05]  /*14f80*/  FMNMX.FTZ R11, R24, R11, !PT ;  /* 0x0000000b180b7209 */ /* 0x000fca0007810000 */
[----:B------:R-:W1:Y:S01]  /*14f90*/  MUFU.TANH R55, R55 ;  /* 0x0000003700377308 */ /* 0x000e620000002400 */
[----:B--2---:R-:W-:-:S07]  /*14fa0*/  FMNMX.FTZ R9, R51, R6, !PT ;  /* 0x0000000633097209 */ /* 0x004fce0007810000 */
[----:B------:R-:W2:Y:S01]  /*14fb0*/  MUFU.TANH R56, R56 ;  /* 0x0000003800387308 */ /* 0x000ea20000002400 */
[----:B0-----:R-:W-:-:S07]  /*14fc0*/  FMNMX.FTZ R6, R52, R9, !PT ;  /* 0x0000000934067209 */ /* 0x001fce0007810000 */
[----:B------:R-:W0:Y:S01]  /*14fd0*/  MUFU.TANH R62, R62 ;  /* 0x0000003e003e7308 */ /* 0x000e220000002400 */
[----:B-1----:R-:W-:-:S07]  /*14fe0*/  FMNMX.FTZ R9, R55, R6, !PT ;  /* 0x0000000637097209 */ /* 0x002fce0007810000 */
[----:B------:R-:W1:Y:S01]  /*14ff0*/  MUFU.TANH R65, R65 ;  /* 0x0000004100417308 */ /* 0x000e620000002400 */
[----:B--2---:R-:W-:-:S04]  /*15000*/  FMNMX.FTZ R9, R56, R9, !PT ;  /* 0x0000000938097209 */ /* 0x004fc80007810000 */
[----:B------:R-:W-:-:S03]  /*15010*/  FMNMX.FTZ R9, R58, R9, !PT ;  /* 0x000000093a097209 */ /* 0x000fc60007810000 */
[----:B------:R-:W2:Y:S01]  /*15020*/  MUFU.TANH R69, R69 ;  /* 0x0000004500457308 */ /* 0x000ea20000002400 */
[----:B------:R-:W-:-:S04]  /*15030*/  FMNMX.FTZ R6, R60, R9, !PT ;  /* 0x000000093c067209 */ /* 0x000fc80007810000 */
[----:B------:R-:W-:-:S03]  /*15040*/  FMNMX.FTZ R9, R61, R6, !PT ;  /* 0x000000063d097209 */ /* 0x000fc60007810000 */
[----:B------:R-:W3:Y:S01]  /*15050*/  MUFU.TANH R73, R73 ;  /* 0x0000004900497308 */ /* 0x000ee20000002400 */
[----:B0-----:R-:W-:-:S04]  /*15060*/  FMNMX.FTZ R9, R62, R9, !PT ;  /* 0x000000093e097209 */ /* 0x001fc80007810000 */
[----:B------:R-:W-:-:S03]  /*15070*/  FMNMX.FTZ R6, R64, R9, !PT ;  /* 0x0000000940067209 */ /* 0x000fc60007810000 */
[----:B------:R-:W0:Y:S01]  /*15080*/  MUFU.TANH R77, R77 ;  /* 0x0000004d004d7308 */ /* 0x000e220000002400 */
[----:B-1----:R-:W-:-:S04]  /*15090*/  FMNMX.FTZ R9, R65, R6, !PT ;  /* 0x0000000641097209 */ /* 0x002fc80007810000 */
[----:B------:R-:W-:-:S03]  /*150a0*/  FMNMX.FTZ R6, R68, R9, !PT ;  /* 0x0000000944067209 */ /* 0x000fc60007810000 */
[----:B------:R-:W1:Y:S01]  /*150b0*/  MUFU.TANH R81, R81 ;  /* 0x0000005100517308 */ /* 0x000e620000002400 */
[----:B--2---:R-:W-:-:S04]  /*150c0*/  FMNMX.FTZ R9, R69, R6, !PT ;  /* 0x0000000645097209 */ /* 0x004fc80007810000 */
[----:B------:R-:W-:-:S03]  /*150d0*/  FMNMX.FTZ R6, R72, R9, !PT ;  /* 0x0000000948067209 */ /* 0x000fc60007810000 */
[----:B------:R-:W2:Y:S01]  /*150e0*/  MUFU.TANH R49, R49 ;  /* 0x0000003100317308 */ /* 0x000ea20000002400 */
[----:B---3--:R-:W-:-:S04]  /*150f0*/  FMNMX.FTZ R9, R73, R6, !PT ;  /* 0x0000000649097209 */ /* 0x008fc80007810000 */
[----:B------:R-:W-:-:S03]  /*15100*/  FMNMX.FTZ R6, R76, R9, !PT ;  /* 0x000000094c067209 */ /* 0x000fc60007810000 */
[----:B------:R-:W3:Y:S01]  /*15110*/  MUFU.TANH R53, R53 ;  /* 0x0000003500357308 */ /* 0x000ee20000002400 */
[----:B0-----:R-:W-:-:S04]  /*15120*/  FMNMX.FTZ R9, R77, R6, !PT ;  /* 0x000000064d097209 */ /* 0x001fc80007810000 */
[----:B------:R-:W-:-:S03]  /*15130*/  FMNMX.FTZ R6, R80, R9, !PT ;  /* 0x0000000950067209 */ /* 0x000fc60007810000 */
[----:B------:R-:W0:Y:S01]  /*15140*/  MUFU.TANH R57, R57 ;  /* 0x0000003900397308 */ /* 0x000e220000002400 */
[----:B-1----:R-:W-:-:S05]  /*15150*/  FMNMX.FTZ R6, R81, R6, !PT ;  /* 0x0000000651067209 */ /* 0x002fca0007810000 */
[----:B------:R-:W1:Y:S02]  /*15160*/  SHFL.BFLY PT, R9, R6, 0x2, 0x1f ;  /* 0x0c401f0006097f89 */ /* 0x000e6400000e0000 */
[----:B------:R-:W4:Y:S08]  /*15170*/  MUFU.TANH R59, R59 ;  /* 0x0000003b003b7308 */ /* 0x000f300000002400 */
[----:B------:R-:W-:Y:S08]  /*15180*/  MUFU.TANH R71, R71 ;  /* 0x0000004700477308 */ /* 0x000ff00000002400 */
[----:B------:R-:W-:Y:S01]  /*15190*/  MUFU.TANH R74, R74 ;  /* 0x0000004a004a7308 */ /* 0x000fe20000002400 */
[----:B-1----:R-:W-:-:S07]  /*151a0*/  FMNMX.FTZ R10, R6, R9, !PT ;  /* 0x00000009060a7209 */ /* 0x002fce0007810000 */
[----:B------:R-:W-:Y:S01]  /*151b0*/  MUFU.TANH R75, R75 ;  /* 0x0000004b004b7308 */ /* 0x000fe20000002400 */
[----:B------:R-:W1:Y:S01]  /*151c0*/  SHFL.BFLY PT, R9, R10, 0x1, 0x1f ;  /* 0x0c201f000a097f89 */ /* 0x000e6200000e0000 */
[----:B------:R-:W-:Y:S02]  /*151d0*/  WARPGROUP.DEPBAR.LE gsb0, 0x0 ;  /* 0x00008000000079c5 */ /* 0x000fe40000010000 */
[----:B------:R-:W-:-:S04]  /*151e0*/  WARPGROUP.ARRIVE ;  /* 0x00000000000079c5 */ /* 0x000fc80000000000 */
[----:B------:R-:W-:Y:S02]  /*151f0*/  MUFU.TANH R78, R78 ;  /* 0x0000004e004e7308 */ /* 0x000fe40000002400 */
[----:B------:R-:W-:Y:S01]  /*15200*/  HGMMA.64x128x16.F32.BF16 R88, R168, gdesc[UR4].tnspB, R88, gsb0 ;  /* 0x41e00004a8587df0 */ /* 0x000fe20008001858 */
[----:B------:R-:W-:Y:S02]  /*15210*/  R2UR UR6, R40 ;  /* 0x00000000280672ca */ /* 0x000fe400000e0000 */
[----:B------:R-:W-:-:S03]  /*15220*/  R2UR UR7, R41 ;  /* 0x00000000290772ca */ /* 0x000fc600000e0000 */
[----:B------:R-:W-:Y:S08]  /*15230*/  MUFU.TANH R79, R79 ;  /* 0x0000004f004f7308 */ /* 0x000ff00000002400 */
[----:B------:R-:W-:Y:S01]  /*15240*/  MUFU.TANH R82, R82 ;  /* 0x0000005200527308 */ /* 0x000fe20000002400 */
[----:B-1----:R-:W-:Y:S01]  /*15250*/  FMNMX.FTZ R9, R10, R9, !PT ;  /* 0x000000090a097209 */ /* 0x002fe20007810000 */
[----:B------:R-:W-:-:S04]  /*15260*/  IMAD.U32 R10, RZ, RZ, UR43 ;  /* 0x0000002bff0a7e24 */ /* 0x000fc8000f8e00ff */
[----:B------:R-:W-:Y:S02]  /*15270*/  FADD.FTZ R7, -R9, R7 ;  /* 0x0000000709077221 */ /* 0x000fe40000010100 */
[----:B------:R-:W-:Y:S02]  /*15280*/  MUFU.TANH R83, R83 ;  /* 0x0000005300537308 */ /* 0x000fe40000002400 */
[-C--:B------:R-:W-:Y:S01]  /*15290*/  FMUL.FTZ R6, R7, R10.reuse ;  /* 0x0000000a07067220 */ /* 0x080fe20000410000 */
[----:B------:R-:W-:-:S04]  /*152a0*/  FMUL.FTZ R7, R9, R10 ;  /* 0x0000000a09077220 */ /* 0x000fc80000410000 */
[-CC-:B------:R-:W-:Y:S01]  /*152b0*/  FFMA.FTZ R182, R25, R10.reuse, -R7.reuse ;  /* 0x0000000a19b67223 */ /* 0x180fe20000010807 */
[-CC-:B------:R-:W-:Y:S01]  /*152c0*/  FFMA.FTZ R25, R28, R10.reuse, -R7.reuse ;  /* 0x0000000a1c197223 */ /* 0x180fe20000010807 */
[-CC-:B------:R-:W-:Y:S01]  /*152d0*/  FFMA.FTZ R28, R30, R10.reuse, -R7.reuse ;  /* 0x0000000a1e1c7223 */ /* 0x180fe20000010807 */
[-CC-:B------:R-:W-:Y:S01]  /*152e0*/  FFMA.FTZ R40, R31, R10.reuse, -R7.reuse ;  /* 0x0000000a1f287223 */ /* 0x180fe20000010807 */
[----:B------:R-:W-:Y:S02]  /*152f0*/  VIADD R30, R8, 0x280 ;  /* 0x00000280081e7836 */ /* 0x000fe40000000000 */
[-CC-:B------:R-:W-:Y:S01]  /*15300*/  FFMA.FTZ R180, R4, R10.reuse, -R7.reuse ;  /* 0x0000000a04b47223 */ /* 0x180fe20000010807 */
[----:B------:R-:W-:Y:S01]  /*15310*/  IMAD.MOV.U32 R31, RZ, RZ, 0x40000040 ;  /* 0x40000040ff1f7424 */ /* 0x000fe200078e00ff */
[----:B------:R-:W-:Y:S01]  /*15320*/  FMNMX.FTZ R4, R26, R11, !PT ;  /* 0x0000000b1a047209 */ /* 0x000fe20007810000 */
[----:B------:R-:W-:Y:S01]  /*15330*/  MUFU.TANH R84, R84 ;  /* 0x0000005400547308 */ /* 0x000fe20000002400 */
[-CC-:B------:R-:W-:Y:S01]  /*15340*/  FFMA.FTZ R21, R21, R10.reuse, -R7.reuse ;  /* 0x0000000a15157223 */ /* 0x180fe20000010807 */
[--C-:B------:R-:W-:Y:S01]  /*15350*/  FFMA.FTZ R178, R34, R10, -R7.reuse ;  /* 0x0000000a22b27223 */ /* 0x100fe20000010807 */
[----:B------:R-:W-:Y:S01]  /*15360*/  FMNMX.FTZ R4, R27, R4, !PT ;  /* 0x000000041b047209 */ /* 0x000fe20007810000 */
[-CC-:B------:R-:W-:Y:S01]  /*15370*/  FFMA.FTZ R41, R36, R10.reuse, -R7.reuse ;  /* 0x0000000a24297223 */ /* 0x180fe20000010807 */
[-CC-:B------:R-:W-:Y:S01]  /*15380*/  FFMA.FTZ R172, R38, R10.reuse, -R7.reuse ;  /* 0x0000000a26ac7223 */ /* 0x180fe20000010807 */
[--C-:B------:R-:W-:Y:S01]  /*15390*/  FFMA.FTZ R34, R39, R10, -R7.reuse ;  /* 0x0000000a27227223 */ /* 0x100fe20000010807 */
[----:B------:R-:W-:Y:S01]  /*153a0*/  FMNMX.FTZ R11, R29, R4, !PT ;  /* 0x000000041d0b7209 */ /* 0x000fe20007810000 */
[----:B------:R-:W-:Y:S01]  /*153b0*/  MUFU.TANH R85, R85 ;  /* 0x0000005500557308 */ /* 0x000fe20000002400 */
[-CC-:B------:R-:W-:Y:S01]  /*153c0*/  FFMA.FTZ R174, R43, R10.reuse, -R7.reuse ;  /* 0x0000000a2bae7223 */ /* 0x180fe20000010807 */
[-CC-:B------:R-:W-:Y:S01]  /*153d0*/  FFMA.FTZ R36, R45, R10.reuse, -R7.reuse ;  /* 0x0000000a2d247223 */ /* 0x180fe20000010807 */
[----:B------:R-:W-:Y:S01]  /*153e0*/  FMNMX.FTZ R4, R32, R11, !PT ;  /* 0x0000000b20047209 */ /* 0x000fe20007810000 */
[-CC-:B------:R-:W-:Y:S01]  /*153f0*/  FFMA.FTZ R38, R176, R10.reuse, -R7.reuse ;  /* 0x0000000ab0267223 */ /* 0x180fe20000010807 */
[-CC-:B------:R-:W-:Y:S01]  /*15400*/  FFMA.FTZ R39, R52, R10.reuse, -R7.reuse ;  /* 0x0000000a34277223 */ /* 0x180fe20000010807 */
[--C-:B------:R-:W-:Y:S01]  /*15410*/  FFMA.FTZ R45, R62, R10, -R7.reuse ;  /* 0x0000000a3e2d7223 */ /* 0x100fe20000010807 */
[----:B------:R-:W-:Y:S01]  /*15420*/  FMNMX.FTZ R4, R33, R4, !PT ;  /* 0x0000000421047209 */ /* 0x000fe20007810000 */
[----:B------:R-:W-:Y:S01]  /*15430*/  MUFU.EX2 R6, R6 ;  /* 0x0000000600067308 */ /* 0x000fe20000000800 */
[-CC-:B------:R-:W-:Y:S01]  /*15440*/  FFMA.FTZ R43, R68, R10.reuse, -R7.reuse ;  /* 0x0000000a442b7223 */ /* 0x180fe20000010807 */
[--C-:B------:R-:W-:Y:S01]  /*15450*/  FFMA.FTZ R52, R69, R10, -R7.reuse ;  /* 0x0000000a45347223 */ /* 0x100fe20000010807 */
[----:B------:R-:W-:Y:S01]  /*15460*/  FMNMX.FTZ R4, R35, R4, !PT ;  /* 0x0000000423047209 */ /* 0x000fe20007810000 */
[----:B------:R-:W-:-:S03]  /*15470*/  FFMA.FTZ R62, R80, R10, -R7 ;  /* 0x0000000a503e7223 */ /* 0x000fc60000010807 */
        /* <DEDUP_REMOVED lines=8> */
[----:B--2---:R-:W-:-:S04]  /*15500*/  FMNMX.FTZ R11, R49, R4, !PT ;  /* 0x00000004310b7209 */ /* 0x004fc80007810000 */
[----:B------:R-:W-:Y:S01]  /*15510*/  FMNMX.FTZ R4, R50, R11, !PT ;  /* 0x0000000b32047209 */ /* 0x000fe20007810000 */
[----:B------:R-:W-:Y:S03]  /*15520*/  MUFU.EX2 R25, R25 ;  /* 0x0000001900197308 */ /* 0x000fe60000000800 */
[----:B---3--:R-:W-:-:S04]  /*15530*/  FMNMX.FTZ R11, R53, R4, !PT ;  /* 0x00000004350b7209 */ /* 0x008fc80007810000 */
[----:B------:R-:W-:Y:S01]  /*15540*/  FMNMX.FTZ R4, R54, R11, !PT ;  /* 0x0000000b36047209 */ /* 0x000fe20007810000 */
[----:B------:R-:W-:Y:S03]  /*15550*/  MUFU.EX2 R28, R28 ;  /* 0x0000001c001c7308 */ /* 0x000fe60000000800 */
[----:B0-----:R-:W-:-:S04]  /*15560*/  FMNMX.FTZ R4, R57, R4, !PT ;  /* 0x0000000439047209 */ /* 0x001fc80007810000 */
[----:B----4-:R-:W-:Y:S01]  /*15570*/  FMNMX.FTZ R4, R59, R4, !PT ;  /* 0x000000043b047209 */ /* 0x010fe20007810000 */
[----:B------:R-:W0:Y:S03]  /*15580*/  MUFU.EX2 R40, R40 ;  /* 0x0000002800287308 */ /* 0x000e260000000800 */
[----:B------:R-:W-:-:S04]  /*15590*/  FMNMX.FTZ R11, R63, R4, !PT ;  /* 0x000000043f0b7209 */ /* 0x000fc80007810000 */
[----:B------:R-:W-:Y:S01]  /*155a0*/  FMNMX.FTZ R4, R66, R11, !PT ;  /* 0x0000000b42047209 */ /* 0x000fe20007810000 */
[----:B------:R-:W-:Y:S03]  /*155b0*/  MUFU.EX2 R178, R178 ;  /* 0x000000b200b27308 */ /* 0x000fe60000000800 */
[----:B------:R-:W-:-:S04]  /*155c0*/  FMNMX.FTZ R11, R67, R4, !PT ;  /* 0x00000004430b7209 */ /* 0x000fc80007810000 */
[----:B------:R-:W-:Y:S01]  /*155d0*/  FMNMX.FTZ R4, R70, R11, !PT ;  /* 0x0000000b46047209 */ /* 0x000fe20007810000 */
[----:B------:R-:W-:Y:S01]  /*155e0*/  MUFU.EX2 R41, R41 ;  /* 0x0000002900297308 */ /* 0x000fe20000000800 */
[----:B0-----:R-:W-:Y:S02]  /*155f0*/  F2FP.BF16.F32.PACK_AB R176, R40, R28 ;  /* 0x0000001c28b0723e */ /* 0x001fe400000010ff */
        /* <DEDUP_REMOVED lines=8> */
[----:B------:R-:W-:Y:S01]  /*15680*/  MUFU.EX2 R174, R174 ;  /* 0x000000ae00ae7308 */ /* 0x000fe20000000800 */
[----:B------:R-:W-:Y:S02]  /*15690*/  WARPGROUP.DEPBAR.LE gsb0, 0x0 ;  /* 0x00008000000079c5 */ /* 0x000fe40000010000 */
[----:B------:R-:W-:Y:S01]  /*156a0*/  WARPGROUP.ARRIVE ;  /* 0x00000000000079c5 */ /* 0x000fe20000000000 */
[----:B------:R-:W-:Y:S01]  /*156b0*/  FMNMX.FTZ R11, R83, R4, !PT ;  /* 0x00000004530b7209 */ /* 0x000fe20007810000 */
[-CC-:B------:R-:W-:Y:S01]  /*156c0*/  FFMA.FTZ R168, R48, R10.reuse, -R7.reuse ;  /* 0x0000000a30a87223 */ /* 0x180fe20000010807 */
[-CC-:B------:R-:W-:Y:S01]  /*156d0*/  FFMA.FTZ R170, R51, R10.reuse, -R7.reuse ;  /* 0x0000000a33aa7223 */ /* 0x180fe20000010807 */
[--C-:B------:R-:W-:Y:S01]  /*156e0*/  FFMA.FTZ R48, R56, R10, -R7.reuse ;  /* 0x0000000a38307223 */ /* 0x100fe20000010807 */
[----:B------:R-:W-:Y:S01]  /*156f0*/  FMNMX.FTZ R4, R84, R11, !PT ;  /* 0x0000000b54047209 */ /* 0x000fe20007810000 */
[----:B------:R-:W-:Y:S01]  /*15700*/  HGMMA.64x128x16.F32.BF16 R88, R164, gdesc[UR4].tnspB, R88, gsb0 ;  /* 0x41e00004a4587df0 */ /* 0x000fe20008001858 */
[----:B------:R-:W-:Y:S01]  /*15710*/  R2UR UR6, R30 ;  /* 0x000000001e0672ca */ /* 0x000fe200000e0000 */
[----:B------:R-:W-:Y:S01]  /*15720*/  VIADD R30, R8, 0x300 ;  /* 0x00000300081e7836 */ /* 0x000fe20000000000 */
[----:B------:R-:W-:Y:S01]  /*15730*/  R2UR UR7, R31 ;  /* 0x000000001f0772ca */ /* 0x000fe200000e0000 */
[----:B------:R-:W-:Y:S01]  /*15740*/  IMAD.MOV.U32 R31, RZ, RZ, 0x40000040 ;  /* 0x40000040ff1f7424 */ /* 0x000fe200078e00ff */
[----:B------:R-:W-:Y:S01]  /*15750*/  FMNMX.FTZ R4, R85, R4, !PT ;  /* 0x0000000455047209 */ /* 0x000fe20007810000 */
[----:B------:R-:W-:Y:S01]  /*15760*/  MUFU.EX2 R36, R36 ;  /* 0x0000002400247308 */ /* 0x000fe20000000800 */
[-CC-:B------:R-:W-:Y:S01]  /*15770*/  FFMA.FTZ R51, R65, R10.reuse, -R7.reuse ;  /* 0x0000000a41337223 */ /* 0x180fe20000010807 */
[----:B------:R-:W-:-:S02]  /*15780*/  FFMA.FTZ R56, R72, R10, -R7 ;  /* 0x0000000a48387223 */ /* 0x000fc40000010807 */
        /* <DEDUP_REMOVED lines=10> */
[----:B0-----:R-:W-:-:S07]  /*15830*/  FMNMX.FTZ R11, R11, R4, !PT ;  /* 0x000000040b0b7209 */ /* 0x001fce0007810000 */
        /* <DEDUP_REMOVED lines=12> */
[----:B------:R-:W-:Y:S01]  /*15900*/  R2UR UR6, R30 ;  /* 0x000000001e0672ca */ /* 0x000fe200000e0000 */
[----:B------:R-:W-:Y:S01]  /*15910*/  MUFU.EX2 R164, R164 ;  /* 0x000000a400a47308 */ /* 0x000fe20000000800 */
[----:B------:R-:W-:Y:S01]  /*15920*/  R2UR UR7, R31 ;  /* 0x000000001f0772ca */ /* 0x000fe200000e0000 */
[----:B------:R-:W-:-:S04]  /*15930*/  FADD.FTZ R31, -R11, R12 ;  /* 0x0000000c0b1f7221 */ /* 0x000fc80000010100 */
[-C--:B------:R-:W-:Y:S01]  /*15940*/  FMUL.FTZ R4, R31, R10.reuse ;  /* 0x0000000a1f047220 */ /* 0x080fe20000410000 */
[-C--:B------:R-:W-:Y:S01]  /*15950*/  FMUL.FTZ R31, R11, R10.reuse ;  /* 0x0000000a0b1f7220 */ /* 0x080fe20000410000 */
[----:B------:R-:W-:Y:S03]  /*15960*/  MUFU.EX2 R166, R166 ;  /* 0x000000a600a67308 */ /* 0x000fe60000000800 */
[-CC-:B------:R-:W-:Y:S01]  /*15970*/  FFMA.FTZ R183, R26, R10.reuse, -R31.reuse ;  /* 0x0000000a1ab77223 */ /* 0x180fe2000001081f */
[-CC-:B------:R-:W-:Y:S01]  /*15980*/  FFMA.FTZ R30, R27, R10.reuse, -R31.reuse ;  /* 0x0000000a1b1e7223 */ /* 0x180fe2000001081f */
[----:B------:R-:W-:Y:S02]  /*15990*/  VIADD R26, R8, 0x380 ;  /* 0x00000380081a7836 */ /* 0x000fe40000000000 */
[----:B------:R-:W-:Y:S01]  /*159a0*/  FFMA.FTZ R181, R20, R10, -R31 ;  /* 0x0000000a14b57223 */ /* 0x000fe2000001081f */
[----:B------:R-:W-:-:S02]  /*159b0*/  IMAD.MOV.U32 R27, RZ, RZ, 0x40000040 ;  /* 0x40000040ff1b7424 */ /* 0x000fc400078e00ff */
[-CC-:B------:R-:W-:Y:S01]  /*159c0*/  FFMA.FTZ R12, R24, R10.reuse, -R31.reuse ;  /* 0x0000000a180c7223 */ /* 0x180fe2000001081f */
[----:B------:R-:W-:Y:S01]  /*159d0*/  MUFU.EX2 R4, R4 ;  /* 0x0000000400047308 */ /* 0x000fe20000000800 */
[-CC-:B------:R-:W-:Y:S01]  /*159e0*/  FFMA.FTZ R177, R29, R10.reuse, -R31.reuse ;  /* 0x0000000a1db17223 */ /* 0x180fe2000001081f */
[-CC-:B------:R-:W-:Y:S01]  /*159f0*/  FFMA.FTZ R175, R44, R10.reuse, -R31.reuse ;  /* 0x0000000a2caf7223 */ /* 0x180fe2000001081f */
[----:B------:R-:W-:Y:S01]  /*15a00*/  FFMA.FTZ R44, R6, R3, R180 ;  /* 0x00000003062c7223 */ /* 0x000fe200000100b4 */
[-CC-:B------:R-:W-:Y:S01]  /*15a10*/  FFMA.FTZ R179, R33, R10.reuse, -R31.reuse ;  /* 0x0000000a21b37223 */ /* 0x180fe2000001081f */
[-CC-:B------:R-:W-:Y:S01]  /*15a20*/  FFMA.FTZ R20, R35, R10.reuse, -R31.reuse ;  /* 0x0000000a23147223 */ /* 0x180fe2000001081f */
        /* <DEDUP_REMOVED lines=15> */
[----:B------:R-:W-:Y:S01]  /*15b20*/  FFMA.FTZ R84, R84, R10, -R31 ;  /* 0x0000000a54547223 */ /* 0x000fe2000001081f */
[----:B------:R-:W-:-:S02]  /*15b30*/  F2FP.BF16.F32.PACK_AB R180, R21, R180 ;  /* 0x000000b415b4723e */ /* 0x000fc400000010ff */
[----:B------:R-:W-:Y:S01]  /*15b40*/  MUFU.EX2 R183, R183 ;  /* 0x000000b700b77308 */ /* 0x000fe20000000800 */
[----:B0-----:R-:W-:Y:S01]  /*15b50*/  FFMA.FTZ R3, R4, R0, R181 ;  /* 0x0000000004037223 */ /* 0x001fe200000100b5 */
[----:B------:R-:W-:-:S06]  /*15b60*/  FFMA.FTZ R0, R63, R10, -R31 ;  /* 0x0000000a3f007223 */ /* 0x000fcc000001081f */
[----:B------:R-:W-:Y:S01]  /*15b70*/  MUFU.EX2 R30, R30 ;  /* 0x0000001e001e7308 */ /* 0x000fe20000000800 */
[----:B-1----:R-:W-:-:S07]  /*15b80*/  F2FP.BF16.F32.PACK_AB R181, R12, R181 ;  /* 0x000000b50cb5723e */ /* 0x002fce00000010ff */
        /* <DEDUP_REMOVED lines=13> */
[-C--:B------:R-:W-:Y:S01]  /*15c60*/  FFMA.FTZ R154, R64, R10.reuse, -R7 ;  /* 0x0000000a409a7223 */ /* 0x080fe20000010807 */
[-CC-:B------:R-:W-:Y:S01]  /*15c70*/  FFMA.FTZ R64, R32, R10.reuse, -R31.reuse ;  /* 0x0000000a20407223 */ /* 0x180fe2000001081f */
[-CC-:B------:R-:W-:Y:S01]  /*15c80*/  FFMA.FTZ R32, R42, R10.reuse, -R31.reuse ;  /* 0x0000000a2a207223 */ /* 0x180fe2000001081f */
[-C--:B------:R-:W-:Y:S01]  /*15c90*/  FFMA.FTZ R42, R46, R10.reuse, -R31 ;  /* 0x0000000a2e2a7223 */ /* 0x080fe2000001081f */
[-C--:B------:R-:W-:Y:S01]  /*15ca0*/  FFMA.FTZ R152, R61, R10.reuse, -R7 ;  /* 0x0000000a3d987223 */ /* 0x080fe20000010807 */
[----:B------:R-:W-:Y:S01]  /*15cb0*/  HGMMA.64x128x16.F32.BF16 R88, R156, gdesc[UR4].tnspB, R88, gsb0 ;  /* 0x41e000049c587df0 */ /* 0x000fe20008001858 */
[----:B------:R-:W-:Y:S01]  /*15cc0*/  R2UR UR6, R26 ;  /* 0x000000001a0672ca */ /* 0x000fe200000e0000 */
[----:B------:R-:W-:Y:S01]  /*15cd0*/  MUFU.EX2 R64, R64 ;  /* 0x0000004000407308 */ /* 0x000fe20000000800 */
[----:B------:R-:W-:Y:S01]  /*15ce0*/  R2UR UR7, R27 ;  /* 0x000000001b0772ca */ /* 0x000fe200000e0000 */
[----:B------:R-:W-:Y:S01]  /*15cf0*/  FADD.FTZ R27, R21, R44 ;  /* 0x0000002c151b7221 */ /* 0x000fe20000010000 */
[----:B------:R-:W-:Y:S01]  /*15d00*/  @!P1 PRMT R26, RZ, 0x654, R14 ;  /* 0x00000654ff1a9816 */ /* 0x000fe2000000000e */
[-CC-:B------:R-:W-:Y:S01]  /*15d10*/  FFMA.FTZ R153, R66, R10.reuse, -R31.reuse ;  /* 0x0000000a42997223 */ /* 0x180fe2000001081f */
[-C--:B------:R-:W-:Y:S01]  /*15d20*/  FFMA.FTZ R155, R70, R10.reuse, -R31 ;  /* 0x0000000a469b7223 */ /* 0x080fe2000001081f */
[----:B------:R-:W-:Y:S01]  /*15d30*/  FADD.FTZ R44, R182, R27 ;  /* 0x0000001bb62c7221 */ /* 0x000fe20000010000 */
[----:B------:R-:W-:Y:S01]  /*15d40*/  @!P1 PRMT R27, RZ, 0x654, R15 ;  /* 0x00000654ff1b9816 */ /* 0x000fe2000000000f */
[----:B------:R-:W-:Y:S01]  /*15d50*/  MUFU.EX2 R32, R32 ;  /* 0x0000002000207308 */ /* 0x000fe20000000800 */
[-CC-:B------:R-:W-:Y:S01]  /*15d60*/  FFMA.FTZ R61, R77, R10.reuse, -R7.reuse ;  /* 0x0000000a4d3d7223 */ /* 0x180fe20000010807 */
[----:B------:R-:W-:Y:S01]  /*15d70*/  FADD.FTZ R15, R25, R44 ;  /* 0x0000002c190f7221 */ /* 0x000fe20000010000 */
[----:B------:R-:W-:Y:S01]  /*15d80*/  FFMA.FTZ R7, R81, R10, -R7 ;  /* 0x0000000a51077223 */ /* 0x000fe20000010807 */
[----:B------:R-:W-:-:S02]  /*15d90*/  F2FP.BF16.F32.PACK_AB R182, R25, R182 ;  /* 0x000000b619b6723e */ /* 0x000fc400000010ff */
[----:B------:R-:W-:Y:S02]  /*15da0*/  FADD.FTZ R15, R28, R15 ;  /* 0x0000000f1c0f7221 */ /* 0x000fe40000010000 */
[----:B------:R-:W-:Y:S02]  /*15db0*/  MUFU.EX2 R42, R42 ;  /* 0x0000002a002a7308 */ /* 0x000fe40000000800 */
[----:B------:R-:W-:-:S04]  /*15dc0*/  FADD.FTZ R15, R40, R15 ;  /* 0x0000000f280f7221 */ /* 0x000fc80000010000 */
[----:B------:R-:W-:Y:S01]  /*15dd0*/  FADD.FTZ R50, R178, R15 ;  /* 0x0000000fb2327221 */ /* 0x000fe20000010000 */
[C---:B------:R-:W-:Y:S01]  /*15de0*/  F2FP.BF16.F32.PACK_AB R178, R41.reuse, R178 ;  /* 0x000000b229b2723e */ /* 0x040fe200000010ff */
        /* <DEDUP_REMOVED lines=13> */
[----:B------:R-:W-:-:S06]  /*15ec0*/  FADD.FTZ R15, R38, R15 ;  /* 0x0000000f260f7221 */ /* 0x000fcc0000010000 */
[----:B------:R-:W-:Y:S08]  /*15ed0*/  MUFU.EX2 R153, R153 ;  /* 0x0000009900997308 */ /* 0x000ff00000000800 */
[----:B------:R-:W-:Y:S08]  /*15ee0*/  MUFU.EX2 R154, R154 ;  /* 0x0000009a009a7308 */ /* 0x000ff00000000800 */
[----:B------:R-:W-:Y:S08]  /*15ef0*/  MUFU.EX2 R155, R155 ;  /* 0x0000009b009b7308 */ /* 0x000ff00000000800 */
[----:B------:R-:W-:Y:S08]  /*15f00*/  MUFU.EX2 R78, R78 ;  /* 0x0000004e004e7308 */ /* 0x000ff00000000800 */
[----:B------:R-:W0:Y:S08]  /*15f10*/  MUFU.EX2 R58, R58 ;  /* 0x0000003a003a7308 */ /* 0x000e300000000800 */
[----:B------:R-:W1:Y:S08]  /*15f20*/  MUFU.EX2 R79, R79 ;  /* 0x0000004f004f7308 */ /* 0x000e700000000800 */
[----:B------:R-:W-:Y:S08]  /*15f30*/  MUFU.EX2 R60, R60 ;  /* 0x0000003c003c7308 */ /* 0x000ff00000000800 */
[----:B------:R-:W-:Y:S08]  /*15f40*/  MUFU.EX2 R82, R82 ;  /* 0x0000005200527308 */ /* 0x000ff00000000800 */
[----:B------:R-:W-:Y:S08]  /*15f50*/  MUFU.EX2 R61, R61 ;  /* 0x0000003d003d7308 */ /* 0x000ff00000000800 */
[----:B------:R-:W-:Y:S08]  /*15f60*/  MUFU.EX2 R83, R83 ;  /* 0x0000005300537308 */ /* 0x000ff00000000800 */
[----:B------:R-:W-:Y:S01]  /*15f70*/  MUFU.EX2 R84, R84 ;  /* 0x0000005400547308 */ /* 0x000fe20000000800 */
[----:B------:R-:W-:-:S02]  /*15f80*/  WARPGROUP.DEPBAR.LE gsb0, 0x0 ;  /* 0x00008000000079c5 */ /* 0x000fc40000010000 */
[----:B------:R-:W-:Y:S01]  /*15f90*/  WARPGROUP.ARRIVE ;  /* 0x00000000000079c5 */ /* 0x000fe20000000000 */
[----:B------:R-:W-:-:S04]  /*15fa0*/  FFMA.FTZ R157, R74, R10, -R31 ;  /* 0x0000000a4a9d7223 */ /* 0x000fc8000001081f */
[----:B------:R-:W2:Y:S01]  /*15fb0*/  MUFU.EX2 R7, R7 ;  /* 0x0000000700077308 */ /* 0x000ea20000000800 */
[----:B------:R-:W-:Y:S02]  /*15fc0*/  F2FP.BF16.F32.PACK_AB R156, R52, R43 ;  /* 0x0000002b349c723e */ /* 0x000fe400000010ff */
[----:B0-----:R-:W-:Y:S01]  /*15fd0*/  F2FP.BF16.F32.PACK_AB R158, R58, R56 ;  /* 0x000000383a9e723e */ /* 0x001fe200000010ff */
[----:B------:R-:W-:Y:S01]  /*15fe0*/  HGMMA.64x128x16.F32.BF16 R88, R160, gdesc[UR4].tnspB, R88, gsb0 ;  /* 0x41e00004a0587df0 */ /* 0x000fe20008001858 */
[----:B-1----:R-:W-:-:S03]  /*15ff0*/  F2FP.BF16.F32.PACK_AB R159, R79, R78 ;  /* 0x0000004e4f9f723e */ /* 0x002fc600000010ff */
[----:B------:R-:W-:Y:S01]  /*16000*/  MUFU.EX2 R157, R157 ;  /* 0x0000009d009d7308 */ /* 0x000fe20000000800 */
[----:B------:R-:W-:Y:S02]  /*16010*/  WARPGROUP.DEPBAR.LE gsb0, 0x0 ;  /* 0x00008000000079c5 */ /* 0x000fe40000010000 */
[----:B------:R0:W-:Y:S01]  /*16020*/  @!P1 SYNCS.ARRIVE.TRANS64.RED.A1T0 RZ, [R26+URZ], RZ ;  /* 0x000000ff1aff99a7 */ /* 0x0001e2000810043f */
[----:B--2---:R-:W-:Y:S02]  /*16030*/  F2FP.BF16.F32.PACK_AB R162, R7, R62 ;  /* 0x0000003e07a2723e */ /* 0x004fe400000010ff */
[----:B------:R-:W-:Y:S02]  /*16040*/  F2FP.BF16.F32.PACK_AB R160, R61, R60 ;  /* 0x0000003c3da0723e */ /* 0x000fe400000010ff */
[----:B------:R-:W-:Y:S01]  /*16050*/  F2FP.BF16.F32.PACK_AB R161, R83, R82 ;  /* 0x0000005253a1723e */ /* 0x000fe200000010ff */
[----:B0-----:R-:W-:Y:S01]  /*16060*/  FADD.FTZ R26, R12, R3 ;  /* 0x000000030c1a7221 */ /* 0x001fe20000010000 */
[----:B------:R0:W-:Y:S03]  /*16070*/  @!P1 SYNCS.ARRIVE.TRANS64.RED.A1T0 RZ, [R27+URZ], RZ ;  /* 0x000000ff1bff99a7 */ /* 0x0001e6000810043f */
[----:B------:R-:W-:Y:S01]  /*16080*/  FADD.FTZ R3, R183, R26 ;  /* 0x0000001ab7037221 */ /* 0x000fe20000010000 */
[----:B------:R-:W-:Y:S01]  /*16090*/  FFMA.FTZ R26, R67, R10, -R31 ;  /* 0x0000000a431a7223 */ /* 0x000fe2000001081f */
[----:B------:R-:W-:-:S02]  /*160a0*/  F2FP.BF16.F32.PACK_AB R183, R30, R183 ;  /* 0x000000b71eb7723e */ /* 0x000fc400000010ff */
[----:B------:R-:W-:-:S03]  /*160b0*/  FADD.FTZ R44, R30, R3 ;  /* 0x000000031e2c7221 */ /* 0x000fc60000010000 */
[----:B------:R-:W1:Y:S01]  /*160c0*/  MUFU.EX2 R26, R26 ;  /* 0x0000001a001a7308 */ /* 0x000e620000000800 */
[----:B------:R-:W-:Y:S01]  /*160d0*/  FADD.FTZ R3, R177, R44 ;  /* 0x0000002cb1037221 */ /* 0x000fe20000010000 */
[-CC-:B------:R-:W-:Y:S01]  /*160e0*/  FFMA.FTZ R44, R71, R10.reuse, -R31.reuse ;  /* 0x0000000a472c7223 */ /* 0x180fe2000001081f */
[----:B------:R-:W-:Y:S01]  /*160f0*/  FFMA.FTZ R31, R85, R10, -R31 ;  /* 0x0000000a551f7223 */ /* 0x000fe2000001081f */
[C---:B------:R-:W-:Y:S01]  /*16100*/  F2FP.BF16.F32.PACK_AB R177, R64.reuse, R177 ;  /* 0x000000b140b1723e */ /* 0x040fe200000010ff */
[----:B------:R-:W-:-:S03]  /*16110*/  FADD.FTZ R46, R64, R3 ;  /* 0x00000003402e7221 */ /* 0x000fc60000010000 */
[----:B------:R-:W2:Y:S01]  /*16120*/  MUFU.EX2 R44, R44 ;  /* 0x0000002c002c7308 */ /* 0x000ea20000000800 */
[----:B------:R-:W-:Y:S01]  /*16130*/  FADD.FTZ R3, R179, R46 ;  /* 0x0000002eb3037221 */ /* 0x000fe20000010000 */
[----:B------:R-:W-:-:S03]  /*16140*/  F2FP.BF16.F32.PACK_AB R179, R20, R179 ;  /* 0x000000b314b3723e */ /* 0x000fc600000010ff */
[----:B------:R-:W-:-:S03]  /*16150*/  FADD.FTZ R46, R20, R3 ;  /* 0x00000003142e7221 */ /* 0x000fc60000010000 */
[----:B------:R-:W3:Y:S01]  /*16160*/  MUFU.EX2 R31, R31 ;  /* 0x0000001f001f7308 */ /* 0x000ee20000000800 */
[----:B------:R-:W-:Y:S01]  /*16170*/  FADD.FTZ R3, R173, R46 ;  /* 0x0000002ead037221 */ /* 0x000fe20000010000 */
[----:B------:R-:W-:-:S03]  /*16180*/  F2FP.BF16.F32.PACK_AB R173, R32, R173 ;  /* 0x000000ad20ad723e */ /* 0x000fc600000010ff */
[----:B------:R-:W-:-:S04]  /*16190*/  FADD.FTZ R46, R32, R3 ;  /* 0x00000003202e7221 */ /* 0x000fc80000010000 */
[----:B------:R-:W-:Y:S01]  /*161a0*/  FADD.FTZ R3, R175, R46 ;  /* 0x0000002eaf037221 */ /* 0x000fe20000010000 */
[----:B------:R-:W-:-:S03]  /*161b0*/  F2FP.BF16.F32.PACK_AB R175, R42, R175 ;  /* 0x000000af2aaf723e */ /* 0x000fc600000010ff */
[----:B------:R-:W-:-:S04]  /*161c0*/  FADD.FTZ R46, R42, R3 ;  /* 0x000000032a2e7221 */ /* 0x000fc80000010000 */
        /* <DEDUP_REMOVED lines=8> */
[----:B------:R-:W4:Y:S01]  /*16250*/  MUFU.EX2 R12, R75 ;  /* 0x0000004b000c7308 */ /* 0x000f220000000800 */
[C---:B------:R-:W-:Y:S01]  /*16260*/  F2FP.BF16.F32.PACK_AB R171, R8.reuse, R171 ;  /* 0x000000ab08ab723e */ /* 0x040fe200000010ff */
        /* <DEDUP_REMOVED lines=16> */
[----:B------:R-:W-:Y:S01]  /*16370*/  FADD.FTZ R24, R154, R15 ;  /* 0x0000000f9a187221 */ /* 0x000fe20000010000 */
[C---:B-1----:R-:W-:Y:S02]  /*16380*/  F2FP.BF16.F32.PACK_AB R153, R26.reuse, R153 ;  /* 0x000000991a99723e */ /* 0x042fe400000010ff */
[----:B------:R-:W-:Y:S01]  /*16390*/  FADD.FTZ R20, R26, R3 ;  /* 0x000000031a147221 */ /* 0x000fe20000010000 */
[C---:B------:R-:W-:Y:S01]  /*163a0*/  FADD.FTZ R24, R51.reuse, R24 ;  /* 0x0000001833187221 */ /* 0x040fe20000010000 */
[----:B------:R-:W-:-:S02]  /*163b0*/  F2FP.BF16.F32.PACK_AB R154, R51, R154 ;  /* 0x0000009a339a723e */ /* 0x000fc400000010ff */
[----:B------:R-:W-:Y:S01]  /*163c0*/  FADD.FTZ R3, R155, R20 ;  /* 0x000000149b037221 */ /* 0x000fe20000010000 */
[C---:B--2---:R-:W-:Y:S01]  /*163d0*/  F2FP.BF16.F32.PACK_AB R155, R44.reuse, R155 ;  /* 0x0000009b2c9b723e */ /* 0x044fe200000010ff */
[----:B------:R-:W-:Y:S01]  /*163e0*/  IMAD.MOV.U32 R20, RZ, RZ, R192 ;  /* 0x000000ffff147224 */ /* 0x000fe200078e00c0 */
[----:B---3--:R-:W-:Y:S01]  /*163f0*/  F2FP.BF16.F32.PACK_AB R163, R31, R84 ;  /* 0x000000541fa3723e */ /* 0x008fe200000010ff */
[----:B------:R-:W-:Y:S01]  /*16400*/  FADD.FTZ R8, R44, R3 ;  /* 0x000000032c087221 */ /* 0x000fe20000010000 */
[----:B------:R-:W-:-:S03]  /*16410*/  FADD.FTZ R3, R43, R24 ;  /* 0x000000182b037221 */ /* 0x000fc60000010000 */
[----:B------:R-:W-:Y:S01]  /*16420*/  FADD.FTZ R15, R157, R8 ;  /* 0x000000089d0f7221 */ /* 0x000fe20000010000 */
[----:B------:R-:W-:Y:S01]  /*16430*/  FADD.FTZ R3, R52, R3 ;  /* 0x0000000334037221 */ /* 0x000fe20000010000 */
[C---:B----4-:R-:W-:Y:S02]  /*16440*/  F2FP.BF16.F32.PACK_AB R157, R12.reuse, R157 ;  /* 0x0000009d0c9d723e */ /* 0x050fe400000010ff */
[----:B------:R-:W-:Y:S01]  /*16450*/  FADD.FTZ R15, R12, R15 ;  /* 0x0000000f0c0f7221 */ /* 0x000fe20000010000 */
[----:B------:R-:W-:Y:S01]  /*16460*/  FADD.FTZ R3, R56, R3 ;  /* 0x0000000338037221 */ /* 0x000fe20000010000 */
[----:B------:R-:W-:Y:S02]  /*16470*/  IMAD.MOV.U32 R12, RZ, RZ, R11 ;  /* 0x000000ffff0c7224 */ /* 0x000fe400078e000b */
        /* <DEDUP_REMOVED lines=10> */
[----:B------:R-:W-:Y:S02]  /*16520*/  MOV R7, R9 ;  /* 0x0000000900077202 */ /* 0x000fe40000000f00 */
[----:B------:R-:W-:Y:S01]  /*16530*/  FADD.FTZ R0, R31, R15 ;  /* 0x0000000f1f007221 */ /* 0x000fe20000010000 */
[----:B------:R-:W-:Y:S01]  /*16540*/  IMAD.MOV.U32 R15, RZ, RZ, R194 ;  /* 0x000000ffff0f7224 */ /* 0x000fe200078e00c2 */
[----:B0-----:R-:W-:Y:S06]  /*16550*/  @P2 BRA `(.L_x_634) ;  /* 0xffffffd000d82947 */ /* 0x001fec000383ffff */
.L_x_623:
[----:B------:R-:W-:Y:S05]  /*16560*/  BSYNC B0 ;  /* 0x0000000000007941 */ /* 0x000fea0003800000 */
.L_x_622:
        /* <DEDUP_REMOVED lines=67> */
.L_x_635:
[----:B------:R-:W-:Y:S01]  /*169a0*/  IMAD R12, R192, 0x8, R2 ;  /* 0x00000008c00c7824 */ /* 0x000fe200078e0202 */
[----:B------:R-:W-:-:S04]  /*169b0*/  SHF.L.U32 R5, R194, 0x1f, RZ ;  /* 0x0000001fc2057819 */ /* 0x000fc800000006ff */
[----:B------:R0:W1:Y:S01]  /*169c0*/  SYNCS.PHASECHK.TRANS64.TRYWAIT P2, [R12+URZ+0x34850], R5 ;  /* 0x034850050c0075a7 */ /* 0x000062000804017f */
[----:B------:R-:W-:Y:S05]  /*169d0*/  @!P0 BRA `(.L_x_636) ;  /* 0x0000000000048947 */ /* 0x000fea0003800000 */
[----:B------:R-:W-:Y:S01]  /*169e0*/  BPT.TRAP 0x1 ;  /* 0x000000040000795c */ /* 0x000fe20000300000 */
.L_x_636:
[----:B------:R-:W-:Y:S01]  /*169f0*/  VIADD R2, R2, 0x400 ;  /* 0x0000040002027836 */ /* 0x000fe20000000000 */
[----:B------:R-:W-:Y:S04]  /*16a00*/  BSSY B0, `(.L_x_637) ;  /* 0x0000008000007945 */ /* 0x000fe80003800000 */
[----:B------:R-:W-:-:S04]  /*16a10*/  SHF.R.U32.HI R2, RZ, 0x4, R2 ;  /* 0x00000004ff027819 */ /* 0x000fc80000011602 */
[----:B------:R-:W-:-:S04]  /*16a20*/  LOP3.LUT R2, R2, 0x3fff, RZ, 0xc0, !PT ;  /* 0x00003fff02027812 */ /* 0x000fc800078ec0ff */
[----:B------:R-:W-:-:S05]  /*16a30*/  LOP3.LUT R7, R2, 0x4000000, RZ, 0xfc, !PT ;  /* 0x0400000002077812 */ /* 0x000fca00078efcff */
[----:B------:R-:W-:Y:S01]  /*16a40*/  IMAD R4, R192, 0x800, R7 ;  /* 0x00000800c0047824 */ /* 0x000fe200078e0207 */
[----:B-1----:R-:W-:Y:S06]  /*16a50*/  @P2 BRA `(.L_x_638) ;  /* 0x0000000000082947 */ /* 0x002fec0003800000 */
[----:B------:R-:W1:Y:S02]  /*16a60*/  SYNCS.PHASECHK.TRANS64.TRYWAIT P0, [R12+URZ+0x34850], R5 ;  /* 0x034850050c0075a7 */ /* 0x000e64000800017f */
[----:B-1----:R-:W-:Y:S05]  /*16a70*/  @!P0 BRA `(.L_x_639) ;  /* 0x0000008800d48947 */ /* 0x002fea0003800000 */
.L_x_638:
[----:B------:R-:W-:Y:S05]  /*16a80*/  BSYNC B0 ;  /* 0x0000000000007941 */ /* 0x000fea0003800000 */
.L_x_637:
[----:B01----:R-:W-:Y:S01]  /*16a90*/  IMAD.MOV.U32 R5, RZ, RZ, 0x40000040 ;  /* 0x40000040ff057424 */ /* 0x003fe200078e00ff */
[C---:B------:R-:W-:Y:S01]  /*16aa0*/  R2UR UR6, R4.reuse ;  /* 0x00000000040672ca */ /* 0x040fe200000e0000 */
[----:B------:R-:W-:Y:S01]  /*16ab0*/  WARPGROUP.ARRIVE ;  /* 0x00000000000079c5 */ /* 0x000fe20000000000 */
[----:B------:R-:W-:Y:S01]  /*16ac0*/  VIADD R6, R4, 0x80 ;  /* 0x0000008004067836 */ /* 0x000fe20000000000 */
[----:B------:R-:W0:Y:S01]  /*16ad0*/  SHFL.BFLY PT, R2, R3, 0x2, 0x1f ;  /* 0x0c401f0003027f89 */ /* 0x000e2200000e0000 */
[----:B------:R-:W-:Y:S01]  /*16ae0*/  R2UR UR7, R5 ;  /* 0x00000000050772ca */ /* 0x000fe200000e0000 */
[----:B------:R-:W-:Y:S01]  /*16af0*/  IMAD.MOV.U32 R7, RZ, RZ, 0x40000040 ;  /* 0x40000040ff077424 */ /* 0x000fe200078e00ff */
[----:B------:R-:W-:Y:S01]  /*16b00*/  IADD3 R192, R192, 0x1, RZ ;  /* 0x00000001c0c07810 */ /* 0x000fe20007ffe0ff */
[----:B------:R-:W-:Y:S02]  /*16b10*/  IMAD.MOV.U32 R5, RZ, RZ, 0x40000040 ;  /* 0x40000040ff057424 */ /* 0x000fe400078e00ff */
[----:B------:R-:W-:Y:S01]  /*16b20*/  @!P1 VIADD R12, R12, 0x34860 ;  /* 0x000348600c0c9836 */ /* 0x000fe20000000000 */
[----:B------:R-:W-:Y:S01]  /*16b30*/  ISETP.NE.AND P0, PT, R192, 0x2, PT ;  /* 0x00000002c000780c */ /* 0x000fe20003f05270 */
[----:B------:R-:W-:-:S03]  /*16b40*/  VIADD R203, R203, 0x1 ;  /* 0x00000001cbcb7836 */ /* 0x000fc60000000000 */
[----:B------:R-:W-:Y:S02]  /*16b50*/  @!P1 PRMT R12, RZ, 0x654, R12 ;  /* 0x00000654ff0c9816 */ /* 0x000fe4000000000c */
[----:B------:R-:W-:Y:S01]  /*16b60*/  SEL R192, R192, RZ, P0 ;  /* 0x000000ffc0c07207 */ /* 0x000fe20000000000 */
[----:B------:R-:W-:Y:S01]  /*16b70*/  HGMMA.64x128x16.F32.BF16 R24, R180, gdesc[UR4].tnspB, R24, gsb0 ;  /* 0x41e00004b4187df0 */ /* 0x000fe20008001818 */
[----:B------:R-:W-:Y:S01]  /*16b80*/  R2UR UR6, R6 ;  /* 0x00000000060672ca */ /* 0x000fe200000e0000 */
[----:B------:R-:W-:Y:S01]  /*16b90*/  VIADD R6, R4, 0x100 ;  /* 0x0000010004067836 */ /* 0x000fe20000000000 */
[----:B------:R-:W-:Y:S01]  /*16ba0*/  R2UR UR7, R7 ;  /* 0x00000000070772ca */ /* 0x000fe200000e0000 */
[----:B------:R-:W-:Y:S02]  /*16bb0*/  IMAD.MOV.U32 R7, RZ, RZ, 0x40000040 ;  /* 0x40000040ff077424 */ /* 0x000fe400078e00ff */
[----:B0-----:R-:W-:Y:S01]  /*16bc0*/  FADD.FTZ R2, R2, R3 ;  /* 0x0000000302027221 */ /* 0x001fe20000010000 */
[----:B------:R-:W-:-:S04]  /*16bd0*/  SEL R3, RZ, 0x1, P0 ;  /* 0x00000001ff037807 */ /* 0x000fc80000000000 */
[----:B------:R-:W-:Y:S01]  /*16be0*/  LOP3.LUT R194, R194, R3, RZ, 0x3c, !PT ;  /* 0x00000003c2c27212 */ /* 0x000fe200078e3cff */
[----:B------:R-:W-:Y:S01]  /*16bf0*/  IMAD.MOV.U32 R3, RZ, RZ, -0x800000 ;  /* 0xff800000ff037424 */ /* 0x000fe200078e00ff */
[----:B------:R-:W-:Y:S02]  /*16c00*/  WARPGROUP.DEPBAR.LE gsb0, 0x0 ;  /* 0x00008000000079c5 */ /* 0x000fe40000010000 */
        /* <DEDUP_REMOVED lines=31> */
[----:B------:R-:W-:Y:S02]  /*16e00*/  R2UR UR6, R6 ;  /* 0x00000000060672ca */ /* 0x000fe400000e0000 */
[----:B------:R-:W-:Y:S01]  /*16e10*/  R2UR UR7, R7 ;  /* 0x00000000070772ca */ /* 0x000fe200000e0000 */
[----:B------:R-:W-:Y:S02]  /*16e20*/  WARPGROUP.DEPBAR.LE gsb0, 0x0 ;  /* 0x00008000000079c5 */ /* 0x000fe40000010000 */
[----:B------:R-:W-:-:S10]  /*16e30*/  WARPGROUP.ARRIVE ;  /* 0x00000000000079c5 */ /* 0x000fd40000000000 */
[----:B------:R-:W-:Y:S01]  /*16e40*/  HGMMA.64x128x16.F32.BF16 R24, R156, gdesc[UR4].tnspB, R24, gsb0 ;  /* 0x41e000049c187df0 */ /* 0x000fe20008001818 */
[----:B------:R-:W-:Y:S02]  /*16e50*/  R2UR UR6, R4 ;  /* 0x00000000040672ca */ /* 0x000fe400000e0000 */
[----:B------:R-:W-:Y:S02]  /*16e60*/  R2UR UR7, R5 ;  /* 0x00000000050772ca */ /* 0x000fe400000e0000 */
[----:B------:R-:W0:Y:S02]  /*16e70*/  SHFL.BFLY PT, R5, R0, 0x2, 0x1f ;  /* 0x0c401f0000057f89 */ /* 0x000e2400000e0000 */
[----:B0-----:R-:W-:Y:S01]  /*16e80*/  FADD.FTZ R4, R5, R0 ;  /* 0x0000000005047221 */ /* 0x001fe20000010000 */
[----:B------:R-:W-:Y:S01]  /*16e90*/  IMAD.MOV.U32 R0, RZ, RZ, -0x800000 ;  /* 0xff800000ff007424 */ /* 0x000fe200078e00ff */
[----:B------:R-:W0:Y:S04]  /*16ea0*/  SHFL.BFLY PT, R5, R2, 0x1, 0x1f ;  /* 0x0c201f0002057f89 */ /* 0x000e2800000e0000 */
[----:B------:R-:W1:Y:S01]  /*16eb0*/  SHFL.BFLY PT, R7, R4, 0x1, 0x1f ;  /* 0x0c201f0004077f89 */ /* 0x000e6200000e0000 */
[----:B0-----:R-:W-:Y:S01]  /*16ec0*/  FADD.FTZ R13, R2, R5 ;  /* 0x00000005020d7221 */ /* 0x001fe20000010000 */
[----:B-1----:R-:W-:-:S04]  /*16ed0*/  FADD.FTZ R14, R4, R7 ;  /* 0x00000007040e7221 */ /* 0x002fc80000010000 */
[----:B------:R-:W-:Y:S02]  /*16ee0*/  FSETP.NE.FTZ.AND P2, PT, R13, RZ, PT ;  /* 0x000000ff0d00720b */ /* 0x000fe40003f55000 */
[----:B------:R-:W-:Y:S02]  /*16ef0*/  CS2R R4, SRZ ;  /* 0x0000000000047805 */ /* 0x000fe4000001ff00 */
[----:B------:R-:W-:-:S09]  /*16f00*/  FSETP.NE.FTZ.AND P3, PT, R14, RZ, PT ;  /* 0x000000ff0e00720b */ /* 0x000fd20003f75000 */
[----:B------:R-:W0:Y:S01]  /*16f10*/  @P2 MUFU.LG2 R6, R13 ;  /* 0x0000000d00062308 */ /* 0x000e220000000c00 */
[----:B------:R-:W-:-:S03]  /*16f20*/  @P2 FMUL.FTZ R2, R10, 0.69314718246459960938 ;  /* 0x3f3172180a022820 */ /* 0x000fc60000410000 */
[----:B------:R-:W-:-:S04]  /*16f30*/  @P3 FMUL.FTZ R15, R10, 0.69314718246459960938 ;  /* 0x3f3172180a0f3820 */ /* 0x000fc80000410000 */
[----:B------:R-:W1:Y:S08]  /*16f40*/  @P3 MUFU.LG2 R8, R14 ;  /* 0x0000000e00083308 */ /* 0x000e700000000c00 */
[----:B------:R-:W2:Y:S01]  /*16f50*/  @P3 MUFU.RCP R4, R14 ;  /* 0x0000000e00043308 */ /* 0x000ea20000001000 */
[----:B0-----:R-:W-:-:S04]  /*16f60*/  @P2 FMUL.FTZ R7, R6, 0.69314718246459960938 ;  /* 0x3f31721806072820 */ /* 0x001fc80000410000 */
[----:B------:R-:W-:-:S03]  /*16f70*/  @P2 FFMA.FTZ R0, R2, R9, R7 ;  /* 0x0000000902002223 */ /* 0x000fc60000010007 */
[----:B------:R-:W0:Y:S01]  /*16f80*/  @P2 MUFU.RCP R5, R13 ;  /* 0x0000000d00052308 */ /* 0x000e220000001000 */
[----:B-1----:R-:W-:-:S04]  /*16f90*/  @P3 FMUL.FTZ R8, R8, 0.69314718246459960938 ;  /* 0x3f31721808083820 */ /* 0x002fc80000410000 */
[----:B------:R-:W-:Y:S01]  /*16fa0*/  @P3 FFMA.FTZ R3, R15, R11, R8 ;  /* 0x0000000b0f033223 */ /* 0x000fe20000010008 */
[----:B------:R-:W-:Y:S02]  /*16fb0*/  WARPGROUP.DEPBAR.LE gsb0, 0x0 ;  /* 0x00008000000079c5 */ /* 0x000fe40000010000 */
[----:B------:R-:W-:-:S06]  /*16fc0*/  WARPGROUP.ARRIVE ;  /* 0x00000000000079c5 */ /* 0x000fcc0000000000 */
[----:B------:R-:W-:Y:S03]  /*16fd0*/  HGMMA.64x128x16.F32.BF16 R24, R160, gdesc[UR4].tnspB, R24, gsb0 ;  /* 0x41e00004a0187df0 */ /* 0x000fe60008001818 */
[----:B------:R-:W-:Y:S02]  /*16fe0*/  WARPGROUP.DEPBAR.LE gsb0, 0x0 ;  /* 0x00008000000079c5 */ /* 0x000fe40000010000 */
[-C--:B--2---:R-:W-:Y:S01]  /*16ff0*/  FMUL.FTZ R95, R26, R4.reuse ;  /* 0x000000041a5f7220 */ /* 0x084fe20000410000 */
[-C--:B------:R-:W-:Y:S01]  /*17000*/  FMUL.FTZ R93, R30, R4.reuse ;  /* 0x000000041e5d7220 */ /* 0x080fe20000410000 */
[----:B------:R1:W-:Y:S01]  /*17010*/  @!P1 SYNCS.ARRIVE.TRANS64.RED.A1T0 RZ, [R12+URZ], RZ ;  /* 0x000000ff0cff99a7 */ /* 0x0003e2000810043f */
        /* <DEDUP_REMOVED lines=34> */
[----:B------:R-:W-:Y:S01]  /*17240*/  PLOP3.LUT P1, PT, PT, PT, PT, 0x8, 0x0 ;  /* 0x000000000000781c */ /* 0x000fe20003f2e170 */
        /* <DEDUP_REMOVED lines=27> */
[----:B-1----:R-:W-:-:S07]  /*17400*/  FMUL.FTZ R87, R87, R4 ;  /* 0x0000000457577220 */ /* 0x002fce0000410000 */
.L_x_559:
[----:B------:R-:W0:Y:S08]  /*17410*/  S2UR UR5, SR_CgaCtaId ;  /* 0x00000000000579c3 */ /* 0x000e300000008800 */
[----:B------:R-:W-:Y:S06]  /*17420*/  BAR.SYNC.DEFER_BLOCKING 0x5, 0x120 ;  /* 0x0144800000007b1d */ /* 0x000fec0000010000 */
[----:B------:R-:W-:Y:S01]  /*17430*/  UMOV UR4, 0x400 ;  /* 0x0000040000047882 */ /* 0x000fe20000000000 */
[----:B------:R-:W-:Y:S01]  /*17440*/  BSSY B0, `(.L_x_640) ;  /* 0x00001d6000007945 */ /* 0x000fe20003800000 */
[----:B0-----:R-:W-:-:S06]  /*17450*/  ULEA UR4, UR5, UR4, 0x18 ;  /* 0x0000000405047291 */ /* 0x001fcc000f8ec03f */
[----:B------:R-:W-:-:S05]  /*17460*/  IMAD.U32 R2, RZ, RZ, UR4 ;  /* 0x00000004ff027e24 */ /* 0x000fca000f8e00ff */
[----:B------:R0:W1:Y:S01]  /*17470*/  LDS.128 R148, [R2+0x348d0] ;  /* 0x0348d00002947984 */ /* 0x0000620000000c00 */
[----:B------:R-:W-:Y:S06]  /*17480*/  BAR.ARV 0x4, 0x120 ;  /* 0x0104800000007b1d */ /* 0x000fec0000002000 */
[----:B------:R-:W-:Y:S05]  /*17490*/  @P1 BRA `(.L_x_641) ;  /* 0x0000001000c41947 */ /* 0x000fea0003800000 */
[----:B------:R-:W2:Y:S01]  /*174a0*/  S2R R5, SR_SWINHI ;  /* 0x0000000000057919 */ /* 0x000ea20000002f00 */
[----:B------:R-:W-:Y:S01]  /*174b0*/  F2FP.BF16.F32.PACK_AB R10, R11, R10 ;  /* 0x0000000a0b0a723e */ /* 0x000fe200000010ff */
[----:B------:R-:W-:Y:S01]  /*174c0*/  ULDC.64 UR4, c[0x0][0xbd8] ;  /* 0x0002f60000047ab9 */ /* 0x000fe20000000a00 */
[----:B------:R-:W-:Y:S02]  /*174d0*/  F2FP.BF16.F32.PACK_AB R11, R26, R93 ;  /* 0x0000005d1a0b723e */ /* 0x000fe400000010ff */
[----:B------:R-:W-:Y:S02]  /*174e0*/  F2FP.BF16.F32.PACK_AB R31, R31, R70 ;  /* 0x000000461f1f723e */ /* 0x000fe400000010ff */
[----:B------:R-:W-:Y:S02]  /*174f0*/  F2FP.BF16.F32.PACK_AB R32, R73, R32 ;  /* 0x000000204920723e */ /* 0x000fe400000010ff */
[----:B------:R-:W-:Y:S02]  /*17500*/  F2FP.BF16.F32.PACK_AB R35, R35, R78 ;  /* 0x0000004e2323723e */ /* 0x000fe400000010ff */
[----:B------:R-:W-:-:S02]  /*17510*/  MOV R20, R2 ;  /* 0x0000000200147202 */ /* 0x000fc40000000f00 */
[----:B--2---:R-:W-:-:S03]  /*17520*/  MOV R21, R5 ;  /* 0x0000000500157202 */ /* 0x004fc60000000f00 */
[----:B------:R-:W-:-:S03]  /*17530*/  IMAD.WIDE R8, R222, 0x2, R20 ;  /* 0x00000002de087825 */ /* 0x000fc600078e0214 */
[C---:B------:R-:W-:Y:S02]  /*17540*/  LOP3.LUT R15, R8.reuse, 0x380, RZ, 0xc0, !PT ;  /* 0x00000380080f7812 */ /* 0x040fe400078ec0ff */
[C---:B------:R-:W-:Y:S02]  /*17550*/  IADD3 R71, P6, R8.reuse, 0x20, RZ ;  /* 0x0000002008477810 */ /* 0x040fe40007fde0ff */
[----:B------:R-:W-:Y:S02]  /*17560*/  SHF.R.U64 R15, R15, 0x3, RZ ;  /* 0x000000030f0f7819 */ /* 0x000fe400000012ff */
[C---:B------:R-:W-:Y:S01]  /*17570*/  IADD3 R79, P5, R8.reuse, 0x40, RZ ;  /* 0x00000040084f7810 */ /* 0x040fe20007fbe0ff */
[--C-:B------:R-:W-:Y:S01]  /*17580*/  IMAD.X R5, RZ, RZ, R9.reuse, P6 ;  /* 0x000000ffff057224 */ /* 0x100fe200030e0609 */
[C---:B------:R-:W-:Y:S02]  /*17590*/  IADD3 R97, P4, R8.reuse, 0x60, RZ ;  /* 0x0000006008617810 */ /* 0x040fe40007f9e0ff */
[C---:B------:R-:W-:Y:S01]  /*175a0*/  IADD3 R99, P3, R8.reuse, 0x4000, RZ ;  /* 0x0000400008637810 */ /* 0x040fe20007f7e0ff */
[--C-:B------:R-:W-:Y:S01]  /*175b0*/  IMAD.X R7, RZ, RZ, R9.reuse, P5 ;  /* 0x000000ffff077224 */ /* 0x100fe200028e0609 */
[C---:B------:R-:W-:Y:S01]  /*175c0*/  IADD3 R101, P2, R8.reuse, 0x4020, RZ ;  /* 0x0000402008657810 */ /* 0x040fe20007f5e0ff */
[----:B------:R-:W-:Y:S01]  /*175d0*/  IMAD.X R13, RZ, RZ, R9, P4 ;  /* 0x000000ffff0d7224 */ /* 0x000fe200020e0609 */
[----:B------:R-:W-:Y:S01]  /*175e0*/  BAR.SYNC.DEFER_BLOCKING 0x1, 0x100 ;  /* 0x0044000000007b1d */ /* 0x000fe20000010000 */
[----:B------:R-:W-:-:S02]  /*175f0*/  IADD3 R103, P1, R8, 0x4040, RZ ;  /* 0x0000404008677810 */ /* 0x000fc40007f3e0ff */
[----:B------:R-:W-:Y:S01]  /*17600*/  IADD3 R105, P0, R8, 0x4060, RZ ;  /* 0x0000406008697810 */ /* 0x000fe20007f1e0ff */
[--C-:B------:R-:W-:Y:S01]  /*17610*/  IMAD.X R25, RZ, RZ, R9.reuse, P2 ;  /* 0x000000ffff197224 */ /* 0x100fe200010e0609 */
[----:B------:R-:W-:Y:S01]  /*17620*/  LOP3.LUT R8, R15, R8, RZ, 0x3c, !PT ;  /* 0x000000080f087212 */ /* 0x000fe200078e3cff */
[--C-:B------:R-:W-:Y:S01]  /*17630*/  IMAD.X R15, RZ, RZ, R9.reuse, P3 ;  /* 0x000000ffff0f7224 */ /* 0x100fe200018e0609 */
[----:B------:R-:W-:Y:S01]  /*17640*/  LOP3.LUT R4, R71, 0x380, RZ, 0xc0, !PT ;  /* 0x0000038047047812 */ /* 0x000fe200078ec0ff */
[--C-:B------:R-:W-:Y:S01]  /*17650*/  IMAD.X R27, RZ, RZ, R9.reuse, P1 ;  /* 0x000000ffff1b7224 */ /* 0x100fe200008e0609 */
[----:B------:R-:W-:Y:S01]  /*17660*/  LOP3.LUT R6, R79, 0x380, RZ, 0xc0, !PT ;  /* 0x000003804f067812 */ /* 0x000fe200078ec0ff */
[----:B------:R-:W-:Y:S01]  /*17670*/  IMAD.X R29, RZ, RZ, R9, P0 ;  /* 0x000000ffff1d7224 */ /* 0x000fe200000e0609 */
[----:B------:R-:W-:Y:S02]  /*17680*/  MOV R92, R8 ;  /* 0x00000008005c7202 */ /* 0x000fe40000000f00 */
[----:B------:R-:W-:-:S02]  /*17690*/  F2FP.BF16.F32.PACK_AB R9, R28, R95 ;  /* 0x0000005f1c09723e */ /* 0x000fc400000010ff */
[----:B------:R-:W-:Y:S02]  /*176a0*/  LOP3.LUT R28, R103, 0x380, RZ, 0xc0, !PT ;  /* 0x00000380671c7812 */ /* 0x000fe400078ec0ff */
[----:B------:R-:W-:Y:S02]  /*176b0*/  LOP3.LUT R34, R105, 0x380, RZ, 0xc0, !PT ;  /* 0x0000038069227812 */ /* 0x000fe400078ec0ff */
[----:B------:R-:W-:Y:S02]  /*176c0*/  SHF.R.U64 R4, R4, 0x3, RZ ;  /* 0x0000000304047819 */ /* 0x000fe400000012ff */
[----:B------:R-:W-:Y:S02]  /*176d0*/  SHF.R.U64 R6, R6, 0x3, RZ ;  /* 0x0000000306067819 */ /* 0x000fe400000012ff */
[----:B------:R-:W-:Y:S02]  /*176e0*/  LOP3.LUT R12, R97, 0x380, RZ, 0xc0, !PT ;  /* 0x00000380610c7812 */ /* 0x000fe400078ec0ff */
[----:B------:R-:W-:-:S02]  /*176f0*/  LOP3.LUT R14, R99, 0x380, RZ, 0xc0, !PT ;  /* 0x00000380630e7812 */ /* 0x000fc400078ec0ff */
[----:B------:R-:W-:Y:S02]  /*17700*/  F2FP.BF16.F32.PACK_AB R8, R89, R24 ;  /* 0x000000185908723e */ /* 0x000fe400000010ff */
[----:B------:R-:W-:Y:S02]  /*17710*/  SHF.R.U64 R28, R28, 0x3, RZ ;  /* 0x000000031c1c7819 */ /* 0x000fe400000012ff */
[----:B------:R-:W-:Y:S01]  /*17720*/  LOP3.LUT R24, R101, 0x380, RZ, 0xc0, !PT ;  /* 0x0000038065187812 */ /* 0x000fe200078ec0ff */
[----:B------:R2:W-:Y:S01]  /*17730*/  STSM.16.M88.4 [R92], R8 ;  /* 0x000000085c007844 */ /* 0x0005e20000000200 */
[----:B------:R-:W-:Y:S02]  /*17740*/  SHF.R.U64 R34, R34, 0x3, RZ ;  /* 0x0000000322227819 */ /* 0x000fe400000012ff */
[----:B------:R-:W-:Y:S02]  /*17750*/  LOP3.LUT R4, R4, R71, RZ, 0x3c, !PT ;  /* 0x0000004704047212 */ /* 0x000fe400078e3cff */
[----:B------:R-:W-:-:S02]  /*17760*/  LOP3.LUT R6, R6, R79, RZ, 0x3c, !PT ;  /* 0x0000004f06067212 */ /* 0x000fc400078e3cff */
[----:B------:R-:W-:Y:S02]  /*17770*/  SHF.R.U64 R12, R12, 0x3, RZ ;  /* 0x000000030c0c7819 */ /* 0x000fe400000012ff */
[----:B------:R-:W-:Y:S02]  /*17780*/  SHF.R.U64 R14, R14, 0x3, RZ ;  /* 0x000000030e0e7819 */ /* 0x000fe400000012ff */
[----:B------:R-:W-:Y:S02]  /*17790*/  LOP3.LUT R26, R28, R103, RZ, 0x3c, !PT ;  /* 0x000000671c1a7212 */ /* 0x000fe400078e3cff */
[----:B------:R-:W-:Y:S02]  /*177a0*/  SHF.R.U64 R24, R24, 0x3, RZ ;  /* 0x0000000318187819 */ /* 0x000fe400000012ff */
[----:B------:R-:W-:Y:S02]  /*177b0*/  LOP3.LUT R28, R34, R105, RZ, 0x3c, !PT ;  /* 0x00000069221c7212 */ /* 0x000fe400078e3cff */
[----:B------:R-:W-:-:S02]  /*177c0*/  MOV R90, R4 ;  /* 0x00000004005a7202 */ /* 0x000fc40000000f00 */
[----:B------:R-:W-:Y:S02]  /*177d0*/  MOV R34, R6 ;  /* 0x0000000600227202 */ /* 0x000fe40000000f00 */
[----:B------:R-:W-:Y:S02]  /*177e0*/  F2FP.BF16.F32.PACK_AB R4, R33, R88 ;  /* 0x000000582104723e */ /* 0x000fe400000010ff */
[----:B------:R-:W-:Y:S02]  /*177f0*/  F2FP.BF16.F32.PACK_AB R5, R30, R91 ;  /* 0x0000005b1e05723e */ /* 0x000fe400000010ff */
[----:B------:R-:W-:Y:S02]  /*17800*/  F2FP.BF16.F32.PACK_AB R6, R37, R36 ;  /* 0x000000242506723e */ /* 0x000fe400000010ff */
[----:B------:R-:W-:Y:S02]  /*17810*/  F2FP.BF16.F32.PACK_AB R7, R39, R38 ;  /* 0x000000262707723e */ /* 0x000fe400000010ff */
[----:B------:R-:W-:-:S02]  /*17820*/  LOP3.LUT R12, R12, R97, RZ, 0x3c, !PT ;  /* 0x000000610c0c7212 */ /* 0x000fc400078e3cff */
[----:B------:R-:W-:Y:S01]  /*17830*/  LOP3.LUT R14, R14, R99, RZ, 0x3c, !PT ;  /* 0x000000630e0e7212 */ /* 0x000fe200078e3cff */
[----:B------:R-:W-:Y:S01]  /*17840*/  STSM.16.M88.4 [R90], R4 ;  /* 0x000000045a007844 */ /* 0x000fe20000000200 */
[----:B--2---:R-:W-:Y:S02]  /*17850*/  F2FP.BF16.F32.PACK_AB R8, R41, R40 ;  /* 0x000000282908723e */ /* 0x004fe400000010ff */
[----:B------:R-:W-:Y:S02]  /*17860*/  F2FP.BF16.F32.PACK_AB R9, R43, R42 ;  /* 0x0000002a2b09723e */ /* 0x000fe400000010ff */
[----:B------:R-:W-:Y:S02]  /*17870*/  F2FP.BF16.F32.PACK_AB R10, R45, R44 ;  /* 0x0000002c2d0a723e */ /* 0x000fe400000010ff */
[----:B------:R-:W-:Y:S02]  /*17880*/  F2FP.BF16.F32.PACK_AB R11, R47, R46 ;  /* 0x0000002e2f0b723e */ /* 0x000fe400000010ff */
[----:B------:R-:W-:-:S02]  /*17890*/  LOP3.LUT R24, R24, R101, RZ, 0x3c, !PT ;  /* 0x0000006518187212 */ /* 0x000fc400078e3cff */
[----:B------:R-:W-:Y:S01]  /*178a0*/  MOV R89, R12 ;  /* 0x0000000c00597202 */ /* 0x000fe20000000f00 */
[----:B------:R2:W-:Y:S01]  /*178b0*/  STSM.16.M88.4 [R34], R8 ;  /* 0x0000000822007844 */ /* 0x0005e20000000200 */
[----:B------:R-:W-:Y:S02]  /*178c0*/  MOV R79, R14 ;  /* 0x0000000e004f7202 */ /* 0x000fe40000000f00 */
[----:B------:R-:W-:Y:S02]  /*178d0*/  MOV R72, R24 ;  /* 0x0000001800487202 */ /* 0x000fe40000000f00 */
[----:B------:R-:W-:Y:S02]  /*178e0*/  MOV R71, R26 ;  /* 0x0000001a00477202 */ /* 0x000fe40000000f00 */
[----:B------:R-:W-:Y:S02]  /*178f0*/  F2FP.BF16.F32.PACK_AB R12, R49, R48 ;  /* 0x00000030310c723e */ /* 0x000fe400000010ff */
[----:B------:R-:W-:Y:S01]  /*17900*/  F2FP.BF16.F32.PACK_AB R13, R51, R50 ;  /* 0x00000032330d723e */ /* 0x000fe200000010ff */
[----:B------:R-:W-:Y:S01]  /*17910*/  IMAD.MOV.U32 R51, RZ, RZ, RZ ;  /* 0x000000ffff337224 */ /* 0x000fe200078e00ff */
[----:B------:R-:W-:-:S02]  /*17920*/  F2FP.BF16.F32.PACK_AB R14, R53, R52 ;  /* 0x00000034350e723e */ /* 0x000fc400000010ff */
[----:B------:R-:W-:Y:S02]  /*17930*/  F2FP.BF16.F32.PACK_AB R15, R55, R54 ;  /* 0x00000036370f723e */ /* 0x000fe400000010ff */
[----:B------:R-:W-:Y:S02]  /*17940*/  F2FP.BF16.F32.PACK_AB R24, R57, R56 ;  /* 0x000000383918723e */ /* 0x000fe400000010ff */
[----:B------:R-:W-:Y:S01]  /*17950*/  F2FP.BF16.F32.PACK_AB R25, R59, R58 ;  /* 0x0000003a3b19723e */ /* 0x000fe200000010ff */
[----:B------:R3:W-:Y:S01]  /*17960*/  STSM.16.M88.4 [R89], R12 ;  /* 0x0000000c59007844 */ /* 0x0007e20000000200 */
[----:B------:R-:W-:Y:S02]  /*17970*/  F2FP.BF16.F32.PACK_AB R26, R61, R60 ;  /* 0x0000003c3d1a723e */ /* 0x000fe400000010ff */
[----:B------:R-:W-:Y:S02]  /*17980*/  F2FP.BF16.F32.PACK_AB R27, R63, R62 ;  /* 0x0000003e3f1b723e */ /* 0x000fe400000010ff */
[----:B------:R-:W-:-:S02]  /*17990*/  MOV R36, R28 ;  /* 0x0000001c00247202 */ /* 0x000fc40000000f00 */
[----:B------:R-:W-:Y:S01]  /*179a0*/  ISETP.NE.U32.AND P0, PT, RZ, UR4, PT ;  /* 0x00000004ff007c0c */ /* 0x000fe2000bf05070 */
[----:B------:R-:W-:Y:S01]  /*179b0*/  STSM.16.M88.4 [R79], R24 ;  /* 0x000000184f007844 */ /* 0x000fe20000000200 */
[----:B--2---:R-:W-:Y:S02]  /*179c0*/  IADD3 R10, P1, R199, UR4, RZ ;  /* 0x00000004c70a7c10 */ /* 0x004fe4000ff3e0ff */
[----:B------:R-:W-:Y:S02]  /*179d0*/  F2FP.BF16.F32.PACK_AB R28, R65, R64 ;  /* 0x00000040411c723e */ /* 0x000fe400000010ff */
[----:B------:R-:W-:Y:S02]  /*179e0*/  F2FP.BF16.F32.PACK_AB R29, R67, R66 ;  /* 0x00000042431d723e */ /* 0x000fe400000010ff */
[----:B------:R-:W-:Y:S02]  /*179f0*/  F2FP.BF16.F32.PACK_AB R30, R69, R68 ;  /* 0x00000044451e723e */ /* 0x000fe400000010ff */
        /* <DEDUP_REMOVED lines=8> */
[----:B------:R-:W-:-:S02]  /*17a80*/  ISETP.NE.AND.EX P0, PT, RZ, UR5, PT, P0 ;  /* 0x00000005ff007c0c */ /* 0x000fc4000bf05300 */
[----:B------:R-:W-:Y:S01]  /*17a90*/  IADD3.X R11, R200, UR5, RZ, P1, !PT ;  /* 0x00000005c80b7c10 */ /* 0x000fe20008ffe4ff */
[----:B------:R-:W-:Y:S01]  /*17aa0*/  ULDC.64 UR4, c[0x0][0xbe0] ;  /* 0x0002f80000047ab9 */ /* 0x000fe20000000a00 */
[----:B------:R2:W-:Y:S01]  /*17ab0*/  STSM.16.M88.4 [R36], R4 ;  /* 0x0000000424007844 */ /* 0x0005e20000000200 */
[----:B------:R-:W-:Y:S01]  /*17ac0*/  BAR.SYNC.DEFER_BLOCKING 0x1, 0x100 ;  /* 0x0044000000007b1d */ /* 0x000fe20000010000 */
[----:B------:R-:W-:-:S04]  /*17ad0*/  ISETP.NE.U32.AND P1, PT, RZ, UR4, PT ;  /* 0x00000004ff007c0c */ /* 0x000fc8000bf25070 */
[----:B------:R-:W-:-:S13]  /*17ae0*/  ISETP.NE.AND.EX P1, PT, RZ, UR5, PT, P1 ;  /* 0x00000005ff007c0c */ /* 0x000fda000bf25310 */
[----:B------:R-:W-:Y:S01]  /*17af0*/  @P1 IADD3 R8, P2, R199, UR4, RZ ;  /* 0x00000004c7081c10 */ /* 0x000fe2000ff5e0ff */
[----:B------:R-:W-:Y:S02]  /*17b00*/  ULDC UR4, c[0x0][0xa88] ;  /* 0x0002a20000047ab9 */ /* 0x000fe40000000800 */
[----:B------:R-:W-:Y:S01]  /*17b10*/  IMAD.U32 R49, RZ, RZ, UR4 ;  /* 0x00000004ff317e24 */ /* 0x000fe2000f8e00ff */
[----:B------:R-:W-:Y:S01]  /*17b20*/  @P1 IADD3.X R9, R200, UR5, RZ, P2, !PT ;  /* 0x00000005c8091c10 */ /* 0x000fe200097fe4ff */
[----:B------:R4:W5:Y:S01]  /*17b30*/  @P0 LDG.E R51, desc[UR36][R10.64] ;  /* 0x000000240a330981 */ /* 0x000962000c1e1900 */
[----:B---3--:R-:W-:-:S03]  /*17b40*/  IMAD R13, R196, 0x40, R195 ;  /* 0x00000040c40d7824 */ /* 0x008fc600078e02c3 */
[----:B------:R4:W5:Y:S01]  /*17b50*/  @P1 LDG.E R49, desc[UR36][R8.64] ;  /* 0x0000002408311981 */ /* 0x000962000c1e1900 */
[----:B--2---:R-:W-:Y:S01]  /*17b60*/  IMAD.WIDE R4, R13, 0x2, R20 ;  /* 0x000000020d047825 */ /* 0x004fe200078e0214 */
[----:B------:R-:W-:Y:S06]  /*17b70*/  @P1 BRA `(.L_x_642) ;  /* 0x0000000000101947 */ /* 0x000fec0003800000 */
[----:B------:R-:W-:Y:S05]  /*17b80*/  @!P0 BRA `(.L_x_642) ;  /* 0x00000000000c8947 */ /* 0x000fea0003800000 */
[----:B------:R-:W2:Y:S04]  /*17b90*/  LDG.E R6, desc[UR36][R10.64] ;  /* 0x000000240a067981 */ /* 0x000ea8000c1e1900 */
[----:B-----5:R-:W2:Y:S02]  /*17ba0*/  LDG.E R49, desc[UR36][R10.64+0x4] ;  /* 0x000004240a317981 */ /* 0x020ea4000c1e1900 */
[----:B--2---:R-:W-:-:S07]  /*17bb0*/  IMAD.IADD R49, R49, 0x1, -R6 ;  /* 0x0000000131317824 */ /* 0x004fce00078e0a06 */
.L_x_642:
[----:B------:R-:W-:Y:S01]  /*17bc0*/  SHF.R.S32.HI R48, RZ, 0x1f, R198 ;  /* 0x0000001fff307819 */ /* 0x000fe200000114c6 */
[----:B------:R-:W-:Y:S01]  /*17bd0*/  ULDC.64 UR4, c[0x0][0xb70] ;  /* 0x0002dc0000047ab9 */ /* 0x000fe20000000a00 */
[----:B----4-:R-:W-:Y:S01]  /*17be0*/  IADD3 R9, P1, R4, 0x1000, RZ ;  /* 0x0000100004097810 */ /* 0x010fe20007f3e0ff */
[--C-:B-----5:R-:W-:Y:S01]  /*17bf0*/  IMAD.MOV.U32 R20, RZ, RZ, R51.reuse ;  /* 0x000000ffff147224 */ /* 0x120fe200078e0033 */
[----:B------:R-:W-:Y:S01]  /*17c00*/  SHF.R.S32.HI R21, RZ, 0x1f, R51 ;  /* 0x0000001fff157819 */ /* 0x000fe20000011433 */
[----:B------:R-:W-:Y:S01]  /*17c10*/  IMAD R7, R48, UR4, RZ ;  /* 0x0000000430077c24 */ /* 0x000fe2000f8e02ff */
[----:B------:R-:W-:Y:S02]  /*17c20*/  LOP3.LUT R8, R9, 0x380, RZ, 0xc0, !PT ;  /* 0x0000038009087812 */ /* 0x000fe400078ec0ff */
[----:B------:R-:W-:Y:S01]  /*17c30*/  SEL R205, R205, RZ, !P0 ;  /* 0x000000ffcdcd7207 */ /* 0x000fe20004000000 */
[----:B------:R-:W-:Y:S01]  /*17c40*/  IMAD R11, R198, UR5, R7 ;  /* 0x00000005c60b7c24 */ /* 0x000fe2000f8e0207 */
[----:B------:R-:W-:Y:S01]  /*17c50*/  SHF.R.U64 R8, R8, 0x3, RZ ;  /* 0x0000000308087819 */ /* 0x000fe200000012ff */
[----:B------:R-:W-:Y:S01]  /*17c60*/  IMAD.WIDE.U32 R6, R198, UR4, R20 ;  /* 0x00000004c6067c25 */ /* 0x000fe2000f8e0014 */
[----:B------:R-:W-:Y:S01]  /*17c70*/  SEL R201, R201, RZ, !P0 ;  /* 0x000000ffc9c97207 */ /* 0x000fe20004000000 */
[----:B------:R-:W-:Y:S01]  /*17c80*/  ULDC.64 UR4, c[0x0][0xb78] ;  /* 0x0002de0000047ab9 */ /* 0x000fe20000000a00 */
[----:B------:R-:W-:Y:S01]  /*17c90*/  LOP3.LUT R8, R8, R9, RZ, 0x3c, !PT ;  /* 0x0000000908087212 */ /* 0x000fe200078e3cff */
[----:B------:R-:W-:Y:S01]  /*17ca0*/  IMAD.IADD R7, R7, 0x1, R11 ;  /* 0x0000000107077824 */ /* 0x000fe200078e020b */
[----:B------:R-:W-:Y:S01]  /*17cb0*/  LEA R11, R204, R221, 0x7 ;  /* 0x000000ddcc0b7211 */ /* 0x000fe200078e38ff */
[----:B------:R-:W-:Y:S01]  /*17cc0*/  IMAD R9, R205, UR4, RZ ;  /* 0x00000004cd097c24 */ /* 0x000fe2000f8e02ff */
[C---:B------:R-:W-:Y:S01]  /*17cd0*/  IADD3 R13, P2, R4.reuse, 0x2000, RZ ;  /* 0x00002000040d7810 */ /* 0x040fe20007f5e0ff */
[----:B------:R-:W-:Y:S01]  /*17ce0*/  IMAD.WIDE.U32 R6, R201, UR4, R6 ;  /* 0x00000004c9067c25 */ /* 0x000fe2000f8e0006 */
[----:B------:R-:W-:-:S02]  /*17cf0*/  IADD3 R25, P6, R4, 0x3000, RZ ;  /* 0x0000300004197810 */ /* 0x000fc40007fde0ff */
[----:B------:R-:W-:Y:S01]  /*17d00*/  LOP3.LUT R12, R13, 0x380, RZ, 0xc0, !PT ;  /* 0x000003800d0c7812 */ /* 0x000fe200078ec0ff */
[----:B------:R-:W-:Y:S01]  /*17d10*/  IMAD R10, R201, UR5, R9 ;  /* 0x00000005c90a7c24 */ /* 0x000fe2000f8e0209 */
[----:B------:R-:W-:Y:S01]  /*17d20*/  SHF.R.S32.HI R9, RZ, 0x1f, R11 ;  /* 0x0000001fff097819 */ /* 0x000fe2000001140b */
[----:B------:R-:W-:Y:S01]  /*17d30*/  ULDC.64 UR4, c[0x0][0xb40] ;  /* 0x0002d00000047ab9 */ /* 0x000fe20000000a00 */
[----:B------:R-:W-:Y:S02]  /*17d40*/  IADD3 R6, P0, R11, R6, RZ ;  /* 0x000000060b067210 */ /* 0x000fe40007f1e0ff */
[----:B------:R-:W-:Y:S02]  /*17d50*/  SHF.R.U64 R12, R12, 0x3, RZ ;  /* 0x000000030c0c7819 */ /* 0x000fe400000012ff */
[----:B------:R-:W-:Y:S02]  /*17d60*/  IADD3.X R9, R9, R7, R10, P0, !PT ;  /* 0x0000000709097210 */ /* 0x000fe400007fe40a */
[----:B------:R-:W-:-:S02]  /*17d70*/  LEA R46, P0, R6, UR4, 0x2 ;  /* 0x00000004062e7c11 */ /* 0x000fc4000f8010ff */
[----:B------:R-:W-:Y:S01]  /*17d80*/  LOP3.LUT R12, R12, R13, RZ, 0x3c, !PT ;  /* 0x0000000d0c0c7212 */ /* 0x000fe200078e3cff */
[----:B------:R-:W-:Y:S01]  /*17d90*/  IMAD.X R13, RZ, RZ, R5, P2 ;  /* 0x000000ffff0d7224 */ /* 0x000fe200010e0605 */
[----:B------:R-:W-:Y:S01]  /*17da0*/  LEA.HI.X R47, R6, UR5, R9, 0x2, P0 ;  /* 0x00000005062f7c11 */ /* 0x000fe200080f1409 */
[----:B------:R-:W-:Y:S01]  /*17db0*/  VIADD R6, R11, 0x8 ;  /* 0x000000080b067836 */ /* 0x000fe20000000000 */
[----:B------:R-:W-:Y:S01]  /*17dc0*/  LOP3.LUT P0, RZ, R211, 0x3, RZ, 0xc0, !PT ;  /* 0x00000003d3ff7812 */ /* 0x000fe2000780c0ff */
[----:B------:R-:W-:Y:S01]  /*17dd0*/  IMAD.X R9, RZ, RZ, R5, P1 ;  /* 0x000000ffff097224 */ /* 0x000fe200008e0605 */
[C---:B------:R-:W-:Y:S01]  /*17de0*/  IADD3 R29, P5, R4.reuse, 0x4000, RZ ;  /* 0x00004000041d7810 */ /* 0x040fe20007fbe0ff */
[----:B------:R-:W-:Y:S01]  /*17df0*/  ULDC.64 UR4, c[0x0][0xaa0] ;  /* 0x0002a80000047ab9 */ /* 0x000fe20000000a00 */
[C---:B------:R-:W-:Y:S02]  /*17e00*/  IADD3 R33, P4, R4.reuse, 0x5000, RZ ;  /* 0x0000500004217810 */ /* 0x040fe40007f9e0ff */
[----:B------:R-:W-:-:S02]  /*17e10*/  IADD3 R37, P3, R4, 0x6000, RZ ;  /* 0x0000600004257810 */ /* 0x000fc40007f7e0ff */
[----:B------:R-:W-:Y:S02]  /*17e20*/  IADD3 R7, P2, R4, 0x7000, RZ ;  /* 0x0000700004077810 */ /* 0x000fe40007f5e0ff */
[----:B------:R-:W-:Y:S02]  /*17e30*/  ISETP.GE.OR P1, PT, R11, R49, P0 ;  /* 0x000000310b00720c */ /* 0x000fe40000726670 */
[----:B------:R-:W-:Y:S01]  /*17e40*/  LOP3.LUT R24, R25, 0x380, RZ, 0xc0, !PT ;  /* 0x0000038019187812 */ /* 0x000fe200078ec0ff */
[----:B------:R-:W-:Y:S01]  /*17e50*/  IMAD.X R41, RZ, RZ, R5, P2 ;  /* 0x000000ffff297224 */ /* 0x000fe200010e0605 */
[----:B------:R-:W-:Y:S02]  /*17e60*/  LOP3.LUT R28, R29, 0x380, RZ, 0xc0, !PT ;  /* 0x000003801d1c7812 */ /* 0x000fe400078ec0ff */
[----:B------:R-:W-:Y:S02]  /*17e70*/  LOP3.LUT R32, R33, 0x380, RZ, 0xc0, !PT ;  /* 0x0000038021207812 */ /* 0x000fe400078ec0ff */
[----:B------:R-:W-:-:S02]  /*17e80*/  LOP3.LUT R36, R37, 0x380, RZ, 0xc0, !PT ;  /* 0x0000038025247812 */ /* 0x000fc400078ec0ff */
[----:B------:R-:W-:Y:S02]  /*17e90*/  ISETP.GE.OR P0, PT, R6, R49, P0 ;  /* 0x000000310600720c */ /* 0x000fe40000706670 */
[----:B------:R-:W-:Y:S01]  /*17ea0*/  LOP3.LUT R11, R4, 0x380, RZ, 0xc0, !PT ;  /* 0x00000380040b7812 */ /* 0x000fe200078ec0ff */
[----:B------:R2:W-:Y:S01]  /*17eb0*/  @!P1 STG.E desc[UR36][R46.64], R0 ;  /* 0x000000002e009986 */ /* 0x0005e2000c101924 */
[----:B------:R-:W-:Y:S02]  /*17ec0*/  LOP3.LUT R6, R7, 0x380, RZ, 0xc0, !PT ;  /* 0x0000038007067812 */ /* 0x000fe400078ec0ff */
[----:B------:R-:W-:Y:S02]  /*17ed0*/  SHF.R.U64 R24, R24, 0x3, RZ ;  /* 0x0000000318187819 */ /* 0x000fe400000012ff */
[----:B------:R-:W-:Y:S02]  /*17ee0*/  SHF.R.U64 R28, R28, 0x3, RZ ;  /* 0x000000031c1c7819 */ /* 0x000fe400000012ff */
[----:B------:R-:W-:-:S02]  /*17ef0*/  SHF.R.U64 R32, R32, 0x3, RZ ;  /* 0x0000000320207819 */ /* 0x000fc400000012ff */
[----:B------:R-:W-:Y:S01]  /*17f00*/  SHF.R.U64 R36, R36, 0x3, RZ ;  /* 0x0000000324247819 */ /* 0x000fe200000012ff */
[----:B------:R3:W-:Y:S01]  /*17f10*/  @!P0 STG.E desc[UR36][R46.64+0x20], R3 ;  /* 0x000020032e008986 */ /* 0x0007e2000c101924 */
[----:B------:R-:W-:Y:S02]  /*17f20*/  SHF.R.U64 R11, R11, 0x3, RZ ;  /* 0x000000030b0b7819 */ /* 0x000fe400000012ff */
[----:B------:R-:W-:Y:S01]  /*17f30*/  SHF.R.U64 R6, R6, 0x3, RZ ;  /* 0x0000000306067819 */ /* 0x000fe200000012ff */
[----:B------:R-:W5:Y:S01]  /*17f40*/  LD.E.128 R12, desc[UR36][R12.64] ;  /* 0x000000240c0c7980 */ /* 0x000f62000c101d00 */
[----:B------:R-:W-:Y:S01]  /*17f50*/  LOP3.LUT R24, R24, R25, RZ, 0x3c, !PT ;  /* 0x0000001918187212 */ /* 0x000fe200078e3cff */
[--C-:B------:R-:W-:Y:S01]  /*17f60*/  IMAD.X R25, RZ, RZ, R5.reuse, P6 ;  /* 0x000000ffff197224 */ /* 0x100fe200030e0605 */
[----:B------:R-:W-:Y:S01]  /*17f70*/  LOP3.LUT R28, R28, R29, RZ, 0x3c, !PT ;  /* 0x0000001d1c1c7212 */ /* 0x000fe200078e3cff */
[--C-:B------:R-:W-:Y:S01]  /*17f80*/  IMAD.X R29, RZ, RZ, R5.reuse, P5 ;  /* 0x000000ffff1d7224 */ /* 0x100fe200028e0605 */
[----:B------:R-:W-:Y:S01]  /*17f90*/  LOP3.LUT R32, R32, R33, RZ, 0x3c, !PT ;  /* 0x0000002120207212 */ /* 0x000fe200078e3cff */
[--C-:B------:R-:W-:Y:S01]  /*17fa0*/  IMAD.X R33, RZ, RZ, R5.reuse, P4 ;  /* 0x000000ffff217224 */ /* 0x100fe200020e0605 */
[----:B------:R-:W-:Y:S01]  /*17fb0*/  LOP3.LUT R36, R36, R37, RZ, 0x3c, !PT ;  /* 0x0000002524247212 */ /* 0x000fe200078e3cff */
[----:B------:R-:W-:Y:S01]  /*17fc0*/  IMAD.X R37, RZ, RZ, R5, P3 ;  /* 0x000000ffff257224 */ /* 0x000fe200018e0605 */
[----:B------:R-:W-:Y:S01]  /*17fd0*/  LOP3.LUT R4, R11, R4, RZ, 0x3c, !PT ;  /* 0x000000040b047212 */ /* 0x000fe200078e3cff */
[----:B------:R-:W5:Y:S01]  /*17fe0*/  LD.E.128 R24, desc[UR36][R24.64] ;  /* 0x0000002418187980 */ /* 0x000f62000c101d00 */
[----:B------:R-:W-:-:S03]  /*17ff0*/  LOP3.LUT R40, R6, R7, RZ, 0x3c, !PT ;  /* 0x0000000706287212 */ /* 0x000fc600078e3cff */
[----:B------:R-:W5:Y:S01]  /*18000*/  LD.E.128 R8, desc[UR36][R8.64] ;  /* 0x0000002408087980 */ /* 0x000f62000c101d00 */
[----:B------:R-:W-:-:S03]  /*18010*/  SHF.R.S32.HI R45, RZ, 0x1f, R195 ;  /* 0x0000001fff2d7819 */ /* 0x000fc600000114c3 */
[----:B------:R-:W5:Y:S01]  /*18020*/  LD.E.128 R4, desc[UR36][R4.64] ;  /* 0x0000002404047980 */ /* 0x000f62000c101d00 */
[----:B------:R-:W-:-:S03]  /*18030*/  IMAD.MOV.U32 R44, RZ, RZ, R195 ;  /* 0x000000ffff2c7224 */ /* 0x000fc600078e00c3 */
[----:B------:R-:W5:Y:S04]  /*18040*/  LD.E.128 R28, desc[UR36][R28.64] ;  /* 0x000000241c1c7980 */ /* 0x000f68000c101d00 */
[----:B------:R-:W5:Y:S04]  /*18050*/  LD.E.128 R32, desc[UR36][R32.64] ;  /* 0x0000002420207980 */ /* 0x000f68000c101d00 */
[----:B------:R-:W5:Y:S04]  /*18060*/  LD.E.128 R36, desc[UR36][R36.64] ;  /* 0x0000002424247980 */ /* 0x000f68000c101d00 */
[----:B------:R-:W5:Y:S01]  /*18070*/  LD.E.128 R40, desc[UR36][R40.64] ;  /* 0x0000002428287980 */ /* 0x000f62000c101d00 */
[----:B--2---:R-:W-:Y:S01]  /*18080*/  IMAD R0, R21, UR4, RZ ;  /* 0x0000000415007c24 */ /* 0x004fe2000f8e02ff */
[----:B------:R-:W-:Y:S01]  /*18090*/  @!PT LDS RZ, [RZ] ;  /* 0x00000000fffff984 */ /* 0x000fe20000000800 */
[----:B------:R-:W-:Y:S01]  /*180a0*/  @!PT LDS RZ, [RZ] ;  /* 0x00000000fffff984 */ /* 0x000fe20000000800 */
[----:B------:R-:W-:Y:S01]  /*180b0*/  @!PT LDS RZ, [RZ] ;  /* 0x00000000fffff984 */ /* 0x000fe20000000800 */
[----:B------:R-:W-:Y:S01]  /*180c0*/  @!PT LDS RZ, [RZ] ;  /* 0x00000000fffff984 */ /* 0x000fe20000000800 */
[----:B------:R2:W-:Y:S06]  /*180d0*/  MEMBAR.ALL.CTA ;  /* 0x0000000000007992 */ /* 0x0005ec0000008000 */
[----:B--2---:R-:W2:Y:S01]  /*180e0*/  FENCE.VIEW.ASYNC.S ;  /* 0x00000000000073c6 */ /* 0x004ea20000000000 */
[----:B------:R-:W-:-:S04]  /*180f0*/  IMAD.WIDE.U32 R20, R51, UR4, R44 ;  /* 0x0000000433147c25 */ /* 0x000fc8000f8e002c */
[----:B------:R-:W-:Y:S01]  /*18100*/  IMAD R51, R51, UR5, R0 ;  /* 0x0000000533337c24 */ /* 0x000fe2000f8e0200 */
[----:B------:R-:W-:Y:S01]  /*18110*/  ULDC.64 UR4, c[0x0][0xae0] ;  /* 0x0002b80000047ab9 */ /* 0x000fe20000000a00 */
[----:B------:R-:W-:Y:S02]  /*18120*/  IMAD R49, R204, -0x80, R49 ;  /* 0xffffff80cc317824 */ /* 0x000fe400078e0231 */
[C---:B------:R-:W-:Y:S02]  /*18130*/  VIADD R0, R196.reuse, 0x20 ;  /* 0x00000020c4007836 */ /* 0x040fe40000000000 */
[----:B------:R-:W-:Y:S01]  /*18140*/  IMAD.IADD R21, R21, 0x1, R51 ;  /* 0x0000000115157824 */ /* 0x000fe200078e0233 */
[-C--:B------:R-:W-:Y:S01]  /*18150*/  ISETP.GE.AND P2, PT, R196, R49.reuse, PT ;  /* 0x00000031c400720c */ /* 0x080fe20003f46270 */
[----:B------:R-:W-:Y:S01]  /*18160*/  IMAD R45, R48, UR4, RZ ;  /* 0x00000004302d7c24 */ /* 0x000fe2000f8e02ff */
[----:B------:R-:W-:Y:S01]  /*18170*/  ISETP.GE.AND P4, PT, R0, R49, PT ;  /* 0x000000310000720c */ /* 0x000fe20003f86270 */
[----:B---3--:R-:W-:-:S02]  /*18180*/  VIADD R3, R196, 0x40 ;  /* 0x00000040c4037836 */ /* 0x008fc40000000000 */
[C---:B------:R-:W-:Y:S02]  /*18190*/  IMAD R45, R198.reuse, UR5, R45 ;  /* 0x00000005c62d7c24 */ /* 0x040fe4000f8e022d */
[----:B------:R-:W-:Y:S01]  /*181a0*/  IMAD.WIDE.U32 R20, R198, UR4, R20 ;  /* 0x00000004c6147c25 */ /* 0x000fe2000f8e0014 */
[----:B------:R-:W-:-:S03]  /*181b0*/  ULDC.64 UR4, c[0x0][0xae8] ;  /* 0x0002ba0000047ab9 */ /* 0x000fc60000000a00 */
[----:B------:R-:W-:Y:S01]  /*181c0*/  VIADD R0, R2, 0x34820 ;  /* 0x0003482002007836 */ /* 0x000fe20000000000 */
[-C--:B------:R-:W-:Y:S01]  /*181d0*/  ISETP.GE.AND P0, PT, R3, R49.reuse, PT ;  /* 0x000000310300720c */ /* 0x080fe20003f06270 */
[----:B------:R-:W-:Y:S02]  /*181e0*/  IMAD.IADD R21, R21, 0x1, R45 ;  /* 0x0000000115157824 */ /* 0x000fe400078e022d */
[----:B------:R-:W-:Y:S01]  /*181f0*/  IMAD R3, R205, UR4, RZ ;  /* 0x00000004cd037c24 */ /* 0x000fe2000f8e02ff */
[----:B------:R-:W-:Y:S01]  /*18200*/  PRMT R0, RZ, 0x654, R0 ;  /* 0x00000654ff007816 */ /* 0x000fe20000000000 */
[----:B------:R-:W-:Y:S01]  /*18210*/  VIADD R44, R196, 0x60 ;  /* 0x00000060c42c7836 */ /* 0x000fe20000000000 */
[----:B------:R-:W-:Y:S01]  /*18220*/  SHF.R.S32.HI R197, RZ, 0x1f, R196 ;  /* 0x0000001fffc57819 */ /* 0x000fe200000114c4 */
[C---:B------:R-:W-:Y:S01]  /*18230*/  IMAD R3, R201.reuse, UR5, R3 ;  /* 0x00000005c9037c24 */ /* 0x040fe2000f8e0203 */
[----:B--2---:R2:W-:Y:S01]  /*18240*/  SYNCS.ARRIVE.TRANS64.RED.A1T0 RZ, [R0+URZ], RZ ;  /* 0x000000ff00ff79a7 */ /* 0x0045e2000810043f */
[----:B------:R-:W-:Y:S01]  /*18250*/  IMAD.WIDE.U32 R46, R201, UR4, R20 ;  /* 0x00000004c92e7c25 */ /* 0x000fe2000f8e0014 */
[----:B------:R-:W-:Y:S01]  /*18260*/  BSSY B1, `(.L_x_643) ;  /* 0x0000015000017945 */ /* 0x000fe20003800000 */
[----:B------:R-:W-:-:S02]  /*18270*/  ISETP.GE.AND P1, PT, R44, R49, PT ;  /* 0x000000312c00720c */ /* 0x000fc40003f26270 */
[----:B------:R-:W-:-:S04]  /*18280*/  IMAD.WIDE R44, R204, 0x80, R196 ;  /* 0x00000080cc2c7825 */ /* 0x000fc800078e02c4 */
[----:B------:R-:W-:Y:S01]  /*18290*/  IMAD.IADD R51, R47, 0x1, R3 ;  /* 0x000000012f337824 */ /* 0x000fe200078e0203 */
[----:B--2---:R-:W-:Y:S06]  /*182a0*/  @P2 BRA `(.L_x_644) ;  /* 0x0000000000402947 */ /* 0x004fec0003800000 */
[----:B------:R-:W-:Y:S01]  /*182b0*/  MOV R21, R51 ;  /* 0x0000003300157202 */ /* 0x000fe20000000f00 */
[----:B------:R-:W-:Y:S01]  /*182c0*/  ULDC.64 UR4, c[0x0][0xad8] ;  /* 0x0002b60000047ab9 */ /* 0x000fe20000000a00 */
[----:B------:R-:W-:Y:S01]  /*182d0*/  IMAD.MOV.U32 R20, RZ, RZ, R46 ;  /* 0x000000ffff147224 */ /* 0x000fe200078e002e */
[----:B------:R-:W-:Y:S01]  /*182e0*/  ULDC.64 UR6, c[0x0][0xa80] ;  /* 0x0002a00000067ab9 */ /* 0x000fe20000000a00 */
[----:B------:R-:W-:Y:S02]  /*182f0*/  IMAD R3, R45, UR4, RZ ;  /* 0x000000042d037c24 */ /* 0x000fe4000f8e02ff */
[C---:B------:R-:W-:Y:S02]  /*18300*/  VIADD R0, R195.reuse, 0x40 ;  /* 0x00000040c3007836 */ /* 0x040fe40000000000 */
[C---:B------:R-:W-:Y:S01]  /*18310*/  IMAD.WIDE.U32 R20, R44.reuse, UR4, R20 ;  /* 0x000000042c147c25 */ /* 0x040fe2000f8e0014 */
[----:B------:R-:W-:Y:S02]  /*18320*/  ULDC UR4, c[0x0][0xa8c] ;  /* 0x0002a30000047ab9 */ /* 0x000fe40000000800 */
[----:B------:R-:W-:Y:S01]  /*18330*/  ISETP.GE.AND P2, PT, R195, UR4, PT ;  /* 0x00000004c3007c0c */ /* 0x000fe2000bf46270 */
[----:B------:R-:W-:Y:S01]  /*18340*/  IMAD R3, R44, UR5, R3 ;  /* 0x000000052c037c24 */ /* 0x000fe2000f8e0203 */
[----:B------:R-:W-:-:S02]  /*18350*/  ISETP.GE.AND P3, PT, R0, UR4, PT ;  /* 0x0000000400007c0c */ /* 0x000fc4000bf66270 */
[----:B------:R-:W-:Y:S01]  /*18360*/  LEA R48, P5, R20, UR6, 0x1 ;  /* 0x0000000614307c11 */ /* 0x000fe2000f8a08ff */
[----:B------:R-:W-:-:S05]  /*18370*/  IMAD.IADD R3, R21, 0x1, R3 ;  /* 0x0000000115037824 */ /* 0x000fca00078e0203 */
[----:B------:R-:W-:-:S05]  /*18380*/  LEA.HI.X R49, R20, UR7, R3, 0x1, P5 ;  /* 0x0000000714317c11 */ /* 0x000fca000a8f0c03 */
[----:B-----5:R2:W-:Y:S04]  /*18390*/  @!P2 STG.E.128 desc[UR36][R48.64], R4 ;  /* 0x000000043000a986 */ /* 0x0205e8000c101d24 */
[----:B------:R2:W-:Y:S02]  /*183a0*/  @!P3 STG.E.128 desc[UR36][R48.64+0x80], R28 ;  /* 0x0000801c3000b986 */ /* 0x0005e4000c101d24 */
.L_x_644:
[----:B------:R-:W-:Y:S05]  /*183b0*/  BSYNC B1 ;  /* 0x0000000000017941 */ /* 0x000fea0003800000 */
.L_x_643:
[----:B------:R-:W-:Y:S04]  /*183c0*/  BSSY B1, `(.L_x_645) ;  /* 0x0000014000017945 */ /* 0x000fe80003800000 */
[----:B------:R-:W-:Y:S05]  /*183d0*/  @P4 BRA `(.L_x_646) ;  /* 0x0000000000484947 */ /* 0x000fea0003800000 */
[----:B------:R-:W-:Y:S01]  /*183e0*/  IADD3 R3, P2, R44, 0x20, RZ ;  /* 0x000000202c037810 */ /* 0x000fe20007f5e0ff */
[----:B------:R-:W-:Y:S01]  /*183f0*/  ULDC.64 UR4, c[0x0][0xad8] ;  /* 0x0002b60000047ab9 */ /* 0x000fe20000000a00 */
[----:B--2--5:R-:W-:Y:S01]  /*18400*/  IMAD.MOV.U32 R4, RZ, RZ, R46 ;  /* 0x000000ffff047224 */ /* 0x024fe200078e002e */
[----:B------:R-:W-:Y:S01]  /*18410*/  ULDC.64 UR6, c[0x0][0xa80] ;  /* 0x0002a00000067ab9 */ /* 0x000fe20000000a00 */
[----:B------:R-:W-:Y:S02]  /*18420*/  IMAD.MOV.U32 R5, RZ, RZ, R51 ;  /* 0x000000ffff057224 */ /* 0x000fe400078e0033 */
[----:B------:R-:W-:Y:S02]  /*18430*/  IMAD.X R0, RZ, RZ, R45, P2 ;  /* 0x000000ffff007224 */ /* 0x000fe400010e062d */
[----:B------:R-:W-:Y:S02]  /*18440*/  VIADD R6, R195, 0x40 ;  /* 0x00000040c3067836 */ /* 0x000fe40000000000 */
[----:B------:R-:W-:-:S02]  /*18450*/  IMAD R0, R0, UR4, RZ ;  /* 0x0000000400007c24 */ /* 0x000fc4000f8e02ff */
[----:B------:R-:W-:Y:S01]  /*18460*/  IMAD.WIDE.U32 R4, R3, UR4, R4 ;  /* 0x0000000403047c25 */ /* 0x000fe2000f8e0004 */
[----:B------:R-:W-:Y:S02]  /*18470*/  ULDC UR4, c[0x0][0xa8c] ;  /* 0x0002a30000047ab9 */ /* 0x000fe40000000800 */
[----:B------:R-:W-:Y:S01]  /*18480*/  ISETP.GE.AND P3, PT, R195, UR4, PT ;  /* 0x00000004c3007c0c */ /* 0x000fe2000bf66270 */
[----:B------:R-:W-:Y:S01]  /*18490*/  IMAD R3, R3, UR5, R0 ;  /* 0x0000000503037c24 */ /* 0x000fe2000f8e0200 */
[----:B------:R-:W-:Y:S02]  /*184a0*/  ISETP.GE.AND P4, PT, R6, UR4, PT ;  /* 0x0000000406007c0c */ /* 0x000fe4000bf86270 */
[----:B------:R-:W-:Y:S01]  /*184b0*/  LEA R6, P2, R4, UR6, 0x1 ;  /* 0x0000000604067c11 */ /* 0x000fe2000f8408ff */
[----:B------:R-:W-:-:S05]  /*184c0*/  IMAD.IADD R3, R5, 0x1, R3 ;  /* 0x0000000105037824 */ /* 0x000fca00078e0203 */
[----:B------:R-:W-:-:S05]  /*184d0*/  LEA.HI.X R7, R4, UR7, R3, 0x1, P2 ;  /* 0x0000000704077c11 */ /* 0x000fca00090f0c03 */
[----:B------:R3:W-:Y:S04]  /*184e0*/  @!P3 STG.E.128 desc[UR36][R6.64], R8 ;  /* 0x000000080600b986 */ /* 0x0007e8000c101d24 */
[----:B------:R3:W-:Y:S02]  /*184f0*/  @!P4 STG.E.128 desc[UR36][R6.64+0x80], R32 ;  /* 0x000080200600c986 */ /* 0x0007e4000c101d24 */
.L_x_646:
[----:B------:R-:W-:Y:S05]  /*18500*/  BSYNC B1 ;  /* 0x0000000000017941 */ /* 0x000fea0003800000 */
.L_x_645:
        /* <DEDUP_REMOVED lines=8> */
[----:B---3--:R-:W-:Y:S02]  /*18590*/  VIADD R6, R195, 0x40 ;  /* 0x00000040c3067836 */ /* 0x008fe40000000000 */
        /* <DEDUP_REMOVED lines=11> */
.L_x_648:
[----:B------:R-:W-:Y:S05]  /*18650*/  BSYNC B1 ;  /* 0x0000000000017941 */ /* 0x000fea0003800000 */
.L_x_647:
[----:B------:R-:W-:Y:S05]  /*18660*/  @P1 BRA `(.L_x_649) ;  /* 0x0000000800cc1947 */ /* 0x000fea0003800000 */
[----:B------:R-:W-:Y:S01]  /*18670*/  IADD3 R3, P0, R44, 0x60, RZ ;  /* 0x000000602c037810 */ /* 0x000fe20007f1e0ff */
[----:B------:R-:W-:Y:S01]  /*18680*/  ULDC.64 UR6, c[0x0][0xad8] ;  /* 0x0002b60000067ab9 */ /* 0x000fe20000000a00 */
[----:B--2--5:R-:W-:Y:S01]  /*18690*/  IMAD.MOV.U32 R4, RZ, RZ, R46 ;  /* 0x000000ffff047224 */ /* 0x024fe200078e002e */
[----:B------:R-:W-:Y:S01]  /*186a0*/  ULDC UR4, c[0x0][0xa8c] ;  /* 0x0002a30000047ab9 */ /* 0x000fe20000000800 */
[----:B------:R-:W-:Y:S01]  /*186b0*/  IMAD.MOV.U32 R5, RZ, RZ, R51 ;  /* 0x000000ffff057224 */ /* 0x000fe200078e0033 */
[----:B------:R-:W-:Y:S01]  /*186c0*/  ISETP.GE.AND P1, PT, R195, UR4, PT ;  /* 0x00000004c3007c0c */ /* 0x000fe2000bf26270 */
[----:B------:R-:W-:Y:S02]  /*186d0*/  IMAD.X R44, RZ, RZ, R45, P0 ;  /* 0x000000ffff2c7224 */ /* 0x000fe400000e062d */
[----:B------:R-:W-:-:S04]  /*186e0*/  IMAD.WIDE.U32 R4, R3, UR6, R4 ;  /* 0x0000000603047c25 */ /* 0x000fc8000f8e0004 */
[----:B------:R-:W-:Y:S02]  /*186f0*/  IMAD R44, R44, UR6, RZ ;  /* 0x000000062c2c7c24 */ /* 0x000fe4000f8e02ff */
[----:B------:R-:W-:Y:S02]  /*18700*/  VIADD R0, R195, 0x40 ;  /* 0x00000040c3007836 */ /* 0x000fe40000000000 */
[----:B------:R-:W-:Y:S01]  /*18710*/  IMAD R3, R3, UR7, R44 ;  /* 0x0000000703037c24 */ /* 0x000fe2000f8e022c */
[----:B------:R-:W-:Y:S02]  /*18720*/  ULDC.64 UR6, c[0x0][0xa80] ;  /* 0x0002a00000067ab9 */ /* 0x000fe40000000a00 */
[----:B---34-:R-:W-:Y:S01]  /*18730*/  LEA R6, P0, R4, UR6, 0x1 ;  /* 0x0000000604067c11 */ /* 0x018fe2000f8008ff */
[----:B------:R-:W-:-:S05]  /*18740*/  IMAD.IADD R3, R5, 0x1, R3 ;  /* 0x0000000105037824 */ /* 0x000fca00078e0203 */
[----:B------:R-:W-:Y:S02]  /*18750*/  LEA.HI.X R7, R4, UR7, R3, 0x1, P0 ;  /* 0x0000000704077c11 */ /* 0x000fe400080f0c03 */
[----:B------:R-:W-:-:S03]  /*18760*/  ISETP.GE.AND P0, PT, R0, UR4, PT ;  /* 0x0000000400007c0c */ /* 0x000fc6000bf06270 */
[----:B------:R2:W-:Y:S10]  /*18770*/  @!P1 STG.E.128 desc[UR36][R6.64], R24 ;  /* 0x0000001806009986 */ /* 0x0005f4000c101d24 */
[----:B------:R-:W-:Y:S05]  /*18780*/  @P0 BRA `(.L_x_649) ;  /* 0x0000000800840947 */ /* 0x000fea0003800000 */
[----:B------:R3:W-:Y:S01]  /*18790*/  STG.E.128 desc[UR36][R6.64+0x80], R40 ;  /* 0x0000802806007986 */ /* 0x0007e2000c101d24 */
[----:B------:R-:W-:Y:S05]  /*187a0*/  BRA `(.L_x_649) ;  /* 0x00000008007c7947 */ /* 0x000fea0003800000 */
.L_x_641:
[----:B------:R-:W-:Y:S01]  /*187b0*/  ULDC.64 UR4, c[0x0][0xbd8] ;  /* 0x0002f60000047ab9 */ /* 0x000fe20000000a00 */
[----:B------:R-:W-:Y:S01]  /*187c0*/  IMAD.MOV.U32 R9, RZ, RZ, RZ ;  /* 0x000000ffff097224 */ /* 0x000fe200078e00ff */
[----:B------:R-:W-:Y:S02]  /*187d0*/  ISETP.NE.U32.AND P0, PT, RZ, UR4, PT ;  /* 0x00000004ff007c0c */ /* 0x000fe4000bf05070 */
[----:B------:R-:W-:Y:S02]  /*187e0*/  IADD3 R4, P1, R199, UR4, RZ ;  /* 0x00000004c7047c10 */ /* 0x000fe4000ff3e0ff */
[----:B------:R-:W-:Y:S02]  /*187f0*/  ISETP.NE.AND.EX P0, PT, RZ, UR5, PT, P0 ;  /* 0x00000005ff007c0c */ /* 0x000fe4000bf05300 */
[----:B------:R-:W-:Y:S01]  /*18800*/  IADD3.X R5, R200, UR5, RZ, P1, !PT ;  /* 0x00000005c8057c10 */ /* 0x000fe20008ffe4ff */
[----:B------:R-:W-:Y:S02]  /*18810*/  ULDC.64 UR4, c[0x0][0xbe0] ;  /* 0x0002f80000047ab9 */ /* 0x000fe40000000a00 */
[----:B------:R-:W-:-:S04]  /*18820*/  ISETP.NE.U32.AND P1, PT, RZ, UR4, PT ;  /* 0x00000004ff007c0c */ /* 0x000fc8000bf25070 */
[----:B------:R-:W-:-:S04]  /*18830*/  ISETP.NE.AND.EX P1, PT, RZ, UR5, PT, P1 ;  /* 0x00000005ff007c0c */ /* 0x000fc8000bf25310 */
[----:B------:R2:W5:Y:S09]  /*18840*/  @P0 LDG.E R9, desc[UR36][R4.64] ;  /* 0x0000002404090981 */ /* 0x000572000c1e1900 */
[----:B------:R-:W-:Y:S01]  /*18850*/  @P1 IADD3 R6, P2, R199, UR4, RZ ;  /* 0x00000004c7061c10 */ /* 0x000fe2000ff5e0ff */
[----:B------:R-:W-:-:S02]  /*18860*/  ULDC UR4, c[0x0][0xa88] ;  /* 0x0002a20000047ab9 */ /* 0x000fc40000000800 */
[----:B------:R-:W-:Y:S01]  /*18870*/  IMAD.U32 R3, RZ, RZ, UR4 ;  /* 0x00000004ff037e24 */ /* 0x000fe2000f8e00ff */
[----:B------:R-:W-:-:S05]  /*18880*/  @P1 IADD3.X R7, R200, UR5, RZ, P2, !PT ;  /* 0x00000005c8071c10 */ /* 0x000fca00097fe4ff */
[----:B------:R2:W5:Y:S01]  /*18890*/  @P1 LDG.E R3, desc[UR36][R6.64] ;  /* 0x0000002406031981 */ /* 0x000562000c1e1900 */
[----:B------:R-:W-:Y:S01]  /*188a0*/  ISETP.GE.AND P2, PT, R223, 0x80, PT ;  /* 0x00000080df00780c */ /* 0x000fe20003f46270 */
[----:B------:R-:W-:-:S12]  /*188b0*/  @P1 BRA `(.L_x_650) ;  /* 0x0000000000101947 */ /* 0x000fd80003800000 */
[----:B------:R-:W-:Y:S05]  /*188c0*/  @!P0 BRA `(.L_x_650) ;  /* 0x00000000000c8947 */ /* 0x000fea0003800000 */
[----:B------:R-:W3:Y:S04]  /*188d0*/  LDG.E R0, desc[UR36][R4.64] ;  /* 0x0000002404007981 */ /* 0x000ee8000c1e1900 */
[----:B-----5:R-:W3:Y:S02]  /*188e0*/  LDG.E R3, desc[UR36][R4.64+0x4] ;  /* 0x0000042404037981 */ /* 0x020ee4000c1e1900 */
[----:B---3--:R-:W-:-:S07]  /*188f0*/  IADD3 R3, -R0, R3, RZ ;  /* 0x0000000300037210 */ /* 0x008fce0007ffe1ff */
.L_x_650:
[----:B------:R-:W-:Y:S01]  /*18900*/  BSSY B1, `(.L_x_651) ;  /* 0x000001d000017945 */ /* 0x000fe20003800000 */
[----:B------:R-:W-:Y:S02]  /*18910*/  SHF.R.S32.HI R10, RZ, 0x1f, R198 ;  /* 0x0000001fff0a7819 */ /* 0x000fe400000114c6 */
[----:B------:R-:W-:Y:S02]  /*18920*/  SHF.R.S32.HI R12, RZ, 0x1f, R195 ;  /* 0x0000001fff0c7819 */ /* 0x000fe400000114c3 */
[----:B------:R-:W-:Y:S02]  /*18930*/  SEL R201, R201, RZ, !P0 ;  /* 0x000000ffc9c97207 */ /* 0x000fe40004000000 */
[----:B------:R-:W-:Y:S02]  /*18940*/  SEL R205, R205, RZ, !P0 ;  /* 0x000000ffcdcd7207 */ /* 0x000fe40004000000 */
[----:B-----5:R-:W-:Y:S01]  /*18950*/  SHF.R.S32.HI R8, RZ, 0x1f, R9 ;  /* 0x0000001fff087819 */ /* 0x020fe20000011409 */
[----:B------:R-:W-:Y:S06]  /*18960*/  @P2 BRA `(.L_x_652) ;  /* 0x0000000000582947 */ /* 0x000fec0003800000 */
[----:B--2---:R-:W2:Y:S02]  /*18970*/  S2R R5, SR_TID.X ;  /* 0x0000000000057919 */ /* 0x004ea40000002100 */
[----:B--2---:R-:W-:-:S04]  /*18980*/  IMAD R0, R204, 0x80, R5 ;  /* 0x00000080cc007824 */ /* 0x004fc800078e0205 */
[----:B------:R-:W-:-:S05]  /*18990*/  VIADD R0, R0, 0xffffff80 ;  /* 0xffffff8000007836 */ /* 0x000fca0000000000 */
[----:B------:R-:W-:-:S13]  /*189a0*/  ISETP.GE.AND P0, PT, R0, R3, PT ;  /* 0x000000030000720c */ /* 0x000fda0003f06270 */
[----:B------:R-:W-:Y:S05]  /*189b0*/  @P0 BRA `(.L_x_652) ;  /* 0x0000000000440947 */ /* 0x000fea0003800000 */
[----:B------:R-:W-:Y:S01]  /*189c0*/  IADD3 R4, P0, R0, R9, RZ ;  /* 0x0000000900047210 */ /* 0x000fe20007f1e0ff */
[----:B------:R-:W-:Y:S02]  /*189d0*/  ULDC.64 UR4, c[0x0][0xb70] ;  /* 0x0002dc0000047ab9 */ /* 0x000fe40000000a00 */
[----:B------:R-:W-:Y:S01]  /*189e0*/  IMAD R7, R10, UR4, RZ ;  /* 0x000000040a077c24 */ /* 0x000fe2000f8e02ff */
[----:B------:R-:W-:-:S03]  /*189f0*/  LEA.HI.X.SX32 R5, R0, R8, 0x1, P0 ;  /* 0x0000000800057211 */ /* 0x000fc600000f0eff */
[C---:B------:R-:W-:Y:S02]  /*18a00*/  IMAD R7, R198.reuse, UR5, R7 ;  /* 0x00000005c6077c24 */ /* 0x040fe4000f8e0207 */
[----:B------:R-:W-:Y:S01]  /*18a10*/  IMAD.WIDE.U32 R4, R198, UR4, R4 ;  /* 0x00000004c6047c25 */ /* 0x000fe2000f8e0004 */
[----:B------:R-:W-:-:S03]  /*18a20*/  ULDC.64 UR4, c[0x0][0xb78] ;  /* 0x0002de0000047ab9 */ /* 0x000fc60000000a00 */
[----:B------:R-:W-:Y:S02]  /*18a30*/  IMAD R0, R205, UR4, RZ ;  /* 0x00000004cd007c24 */ /* 0x000fe4000f8e02ff */
[----:B------:R-:W-:Y:S02]  /*18a40*/  IMAD.IADD R5, R5, 0x1, R7 ;  /* 0x0000000105057824 */ /* 0x000fe400078e0207 */
[C---:B------:R-:W-:Y:S02]  /*18a50*/  IMAD R7, R201.reuse, UR5, R0 ;  /* 0x00000005c9077c24 */ /* 0x040fe4000f8e0200 */
[----:B------:R-:W-:Y:S01]  /*18a60*/  IMAD.WIDE.U32 R4, R201, UR4, R4 ;  /* 0x00000004c9047c25 */ /* 0x000fe2000f8e0004 */
[----:B------:R-:W-:-:S03]  /*18a70*/  ULDC.64 UR4, c[0x0][0xb40] ;  /* 0x0002d00000047ab9 */ /* 0x000fc60000000a00 */
[----:B------:R-:W-:Y:S01]  /*18a80*/  IMAD.IADD R5, R5, 0x1, R7 ;  /* 0x0000000105057824 */ /* 0x000fe200078e0207 */
[----:B------:R-:W-:-:S04]  /*18a90*/  LEA R6, P0, R4, UR4, 0x2 ;  /* 0x0000000404067c11 */ /* 0x000fc8000f8010ff */
[----:B------:R-:W-:Y:S01]  /*18aa0*/  LEA.HI.X R7, R4, UR5, R5, 0x2, P0 ;  /* 0x0000000504077c11 */ /* 0x000fe200080f1405 */
[----:B------:R-:W-:-:S05]  /*18ab0*/  IMAD.MOV.U32 R5, RZ, RZ, -0x800000 ;  /* 0xff800000ff057424 */ /* 0x000fca00078e00ff */
[----:B------:R3:W-:Y:S03]  /*18ac0*/  STG.E desc[UR36][R6.64], R5 ;  /* 0x0000000506007986 */ /* 0x0007e6000c101924 */
.L_x_652:
[----:B------:R-:W-:Y:S05]  /*18ad0*/  BSYNC B1 ;  /* 0x0000000000017941 */ /* 0x000fea0003800000 */
.L_x_651:
[----:B------:R-:W-:Y:S01]  /*18ae0*/  ULDC.64 UR4, c[0x0][0xaa0] ;  /* 0x0002a80000047ab9 */ /* 0x000fe20000000a00 */
[----:B--2---:R-:W-:Y:S01]  /*18af0*/  IMAD.MOV.U32 R4, RZ, RZ, R195 ;  /* 0x000000ffff047224 */ /* 0x004fe200078e00c3 */
[----:B------:R-:W-:Y:S01]  /*18b00*/  BSSY B1, `(.L_x_653) ;  /* 0x000002c000017945 */ /* 0x000fe20003800000 */
[----:B---3--:R-:W-:Y:S02]  /*18b10*/  IMAD.MOV.U32 R5, RZ, RZ, R12 ;  /* 0x000000ffff057224 */ /* 0x008fe400078e000c */
[----:B------:R-:W-:Y:S02]  /*18b20*/  IMAD R0, R8, UR4, RZ ;  /* 0x0000000408007c24 */ /* 0x000fe4000f8e02ff */
[----:B------:R-:W-:-:S04]  /*18b30*/  IMAD.WIDE.U32 R4, R9, UR4, R4 ;  /* 0x0000000409047c25 */ /* 0x000fc8000f8e0004 */
[----:B------:R-:W-:Y:S01]  /*18b40*/  IMAD R9, R9, UR5, R0 ;  /* 0x0000000509097c24 */ /* 0x000fe2000f8e0200 */
[----:B------:R-:W-:Y:S01]  /*18b50*/  ULDC.64 UR4, c[0x0][0xae0] ;  /* 0x0002b80000047ab9 */ /* 0x000fe20000000a00 */
[----:B------:R-:W-:Y:S02]  /*18b60*/  VIADD R0, R196, 0x20 ;  /* 0x00000020c4007836 */ /* 0x000fe40000000000 */
[----:B------:R-:W-:Y:S02]  /*18b70*/  IMAD R3, R204, -0x80, R3 ;  /* 0xffffff80cc037824 */ /* 0x000fe400078e0203 */
[----:B------:R-:W-:Y:S01]  /*18b80*/  IMAD.IADD R5, R5, 0x1, R9 ;  /* 0x0000000105057824 */ /* 0x000fe200078e0209 */
[----:B------:R-:W-:Y:S01]  /*18b90*/  SHF.R.S32.HI R9, RZ, 0x1f, R196 ;  /* 0x0000001fff097819 */ /* 0x000fe200000114c4 */
[----:B------:R-:W-:Y:S01]  /*18ba0*/  IMAD R7, R10, UR4, RZ ;  /* 0x000000040a077c24 */ /* 0x000fe2000f8e02ff */
[-C--:B------:R-:W-:Y:S01]  /*18bb0*/  ISETP.GE.AND P3, PT, R0, R3.reuse, PT ;  /* 0x000000030000720c */ /* 0x080fe20003f66270 */
[C---:B------:R-:W-:Y:S01]  /*18bc0*/  VIADD R0, R196.reuse, 0x60 ;  /* 0x00000060c4007836 */ /* 0x040fe20000000000 */
[----:B------:R-:W-:Y:S01]  /*18bd0*/  ISETP.GE.AND P2, PT, R196, R3, PT ;  /* 0x00000003c400720c */ /* 0x000fe20003f46270 */
[----:B------:R-:W-:-:S02]  /*18be0*/  IMAD R7, R198, UR5, R7 ;  /* 0x00000005c6077c24 */ /* 0x000fc4000f8e0207 */
[----:B------:R-:W-:Y:S01]  /*18bf0*/  IMAD.WIDE.U32 R4, R198, UR4, R4 ;  /* 0x00000004c6047c25 */ /* 0x000fe2000f8e0004 */
[----:B------:R-:W-:Y:S01]  /*18c00*/  ULDC.64 UR4, c[0x0][0xae8] ;  /* 0x0002ba0000047ab9 */ /* 0x000fe20000000a00 */
[-C--:B------:R-:W-:Y:S02]  /*18c10*/  ISETP.GE.AND P0, PT, R0, R3.reuse, PT ;  /* 0x000000030000720c */ /* 0x080fe40003f06270 */
[----:B------:R-:W-:Y:S02]  /*18c20*/  VIADD R6, R196, 0x40 ;  /* 0x00000040c4067836 */ /* 0x000fe40000000000 */
[----:B------:R-:W-:Y:S02]  /*18c30*/  IMAD.IADD R5, R5, 0x1, R7 ;  /* 0x0000000105057824 */ /* 0x000fe400078e0207 */
[----:B------:R-:W-:Y:S01]  /*18c40*/  IMAD R0, R205, UR4, RZ ;  /* 0x00000004cd007c24 */ /* 0x000fe2000f8e02ff */
[----:B------:R-:W-:Y:S01]  /*18c50*/  ISETP.GE.AND P1, PT, R6, R3, PT ;  /* 0x000000030600720c */ /* 0x000fe20003f26270 */
[----:B------:R-:W-:-:S04]  /*18c60*/  IMAD.WIDE.U32 R6, R201, UR4, R4 ;  /* 0x00000004c9067c25 */ /* 0x000fc8000f8e0004 */
[----:B------:R-:W-:Y:S02]  /*18c70*/  IMAD R3, R201, UR5, R0 ;  /* 0x00000005c9037c24 */ /* 0x000fe4000f8e0200 */
[----:B------:R-:W-:Y:S02]  /*18c80*/  IMAD.MOV.U32 R8, RZ, RZ, R196 ;  /* 0x000000ffff087224 */ /* 0x000fe400078e00c4 */
[----:B------:R-:W-:Y:S02]  /*18c90*/  IMAD.IADD R11, R7, 0x1, R3 ;  /* 0x00000001070b7824 */ /* 0x000fe400078e0203 */
[----:B------:R-:W-:Y:S01]  /*18ca0*/  IMAD.WIDE R8, R204, 0x80, R8 ;  /* 0x00000080cc087825 */ /* 0x000fe200078e0208 */
[----:B------:R-:W-:Y:S06]  /*18cb0*/  @P2 BRA `(.L_x_654) ;  /* 0x0000000000402947 */ /* 0x000fec0003800000 */
[----:B------:R-:W-:Y:S01]  /*18cc0*/  ULDC.64 UR4, c[0x0][0xad8] ;  /* 0x0002b60000047ab9 */ /* 0x000fe20000000a00 */
[----:B------:R-:W-:Y:S01]  /*18cd0*/  IMAD.MOV.U32 R4, RZ, RZ, R6 ;  /* 0x000000ffff047224 */ /* 0x000fe200078e0006 */
[----:B------:R-:W-:Y:S01]  /*18ce0*/  ULDC.64 UR6, c[0x0][0xa80] ;  /* 0x0002a00000067ab9 */ /* 0x000fe20000000a00 */
[----:B------:R-:W-:Y:S02]  /*18cf0*/  IMAD.MOV.U32 R5, RZ, RZ, R11 ;  /* 0x000000ffff057224 */ /* 0x000fe400078e000b */
[----:B------:R-:W-:Y:S02]  /*18d00*/  IMAD R3, R9, UR4, RZ ;  /* 0x0000000409037c24 */ /* 0x000fe4000f8e02ff */
[----:B------:R-:W-:Y:S02]  /*18d10*/  VIADD R0, R195, 0x40 ;  /* 0x00000040c3007836 */ /* 0x000fe40000000000 */
[----:B------:R-:W-:Y:S01]  /*18d20*/  IMAD.WIDE.U32 R4, R8, UR4, R4 ;  /* 0x0000000408047c25 */ /* 0x000fe2000f8e0004 */
[----:B------:R-:W-:-:S02]  /*18d30*/  ULDC UR4, c[0x0][0xa8c] ;  /* 0x0002a30000047ab9 */ /* 0x000fc40000000800 */
[----:B------:R-:W-:Y:S01]  /*18d40*/  ISETP.GE.AND P4, PT, R195, UR4, PT ;  /* 0x00000004c3007c0c */ /* 0x000fe2000bf86270 */
[----:B------:R-:W-:Y:S01]  /*18d50*/  IMAD R3, R8, UR5, R3 ;  /* 0x0000000508037c24 */ /* 0x000fe2000f8e0203 */
[----:B------:R-:W-:Y:S02]  /*18d60*/  ISETP.GE.AND P5, PT, R0, UR4, PT ;  /* 0x0000000400007c0c */ /* 0x000fe4000bfa6270 */
[----:B------:R-:W-:Y:S01]  /*18d70*/  LEA R12, P2, R4, UR6, 0x1 ;  /* 0x00000006040c7c11 */ /* 0x000fe2000f8408ff */
[----:B------:R-:W-:-:S05]  /*18d80*/  IMAD.IADD R3, R5, 0x1, R3 ;  /* 0x0000000105037824 */ /* 0x000fca00078e0203 */
[----:B------:R-:W-:-:S05]  /*18d90*/  LEA.HI.X R13, R4, UR7, R3, 0x1, P2 ;  /* 0x00000007040d7c11 */ /* 0x000fca00090f0c03 */
[----:B------:R2:W-:Y:S04]  /*18da0*/  @!P4 STG.E.128 desc[UR36][R12.64], RZ ;  /* 0x000000ff0c00c986 */ /* 0x0005e8000c101d24 */
[----:B------:R2:W-:Y:S02]  /*18db0*/  @!P5 STG.E.128 desc[UR36][R12.64+0x80], RZ ;  /* 0x000080ff0c00d986 */ /* 0x0005e4000c101d24 */
.L_x_654:
[----:B------:R-:W-:Y:S05]  /*18dc0*/  BSYNC B1 ;  /* 0x0000000000017941 */ /* 0x000fea0003800000 */
.L_x_653:
[----:B------:R-:W-:Y:S04]  /*18dd0*/  BSSY B1, `(.L_x_655) ;  /* 0x0000014000017945 */ /* 0x000fe80003800000 */
[----:B------:R-:W-:Y:S05]  /*18de0*/  @P3 BRA `(.L_x_656) ;  /* 0x0000000000483947 */ /* 0x000fea0003800000 */
[----:B------:R-:W-:Y:S01]  /*18df0*/  IADD3 R3, P2, R8, 0x20, RZ ;  /* 0x0000002008037810 */ /* 0x000fe20007f5e0ff */
[----:B------:R-:W-:Y:S01]  /*18e00*/  ULDC.64 UR4, c[0x0][0xad8] ;  /* 0x0002b60000047ab9 */ /* 0x000fe20000000a00 */
[----:B------:R-:W-:Y:S01]  /*18e10*/  IMAD.MOV.U32 R4, RZ, RZ, R6 ;  /* 0x000000ffff047224 */ /* 0x000fe200078e0006 */
[----:B------:R-:W-:Y:S01]  /*18e20*/  ULDC.64 UR6, c[0x0][0xa80] ;  /* 0x0002a00000067ab9 */ /* 0x000fe20000000a00 */
[----:B------:R-:W-:Y:S01]  /*18e30*/  IADD3.X R0, RZ, R9, RZ, P2, !PT ;  /* 0x00000009ff007210 */ /* 0x000fe200017fe4ff */
[----:B------:R-:W-:Y:S02]  /*18e40*/  IMAD.MOV.U32 R5, RZ, RZ, R11 ;  /* 0x000000ffff057224 */ /* 0x000fe400078e000b */
[----:B------:R-:W-:Y:S02]  /*18e50*/  VIADD R10, R195, 0x40 ;  /* 0x00000040c30a7836 */ /* 0x000fe40000000000 */
[----:B------:R-:W-:Y:S02]  /*18e60*/  IMAD R0, R0, UR4, RZ ;  /* 0x0000000400007c24 */ /* 0x000fe4000f8e02ff */
[----:B------:R-:W-:Y:S01]  /*18e70*/  IMAD.WIDE.U32 R4, R3, UR4, R4 ;  /* 0x0000000403047c25 */ /* 0x000fe2000f8e0004 */
[----:B------:R-:W-:-:S02]  /*18e80*/  ULDC UR4, c[0x0][0xa8c] ;  /* 0x0002a30000047ab9 */ /* 0x000fc40000000800 */
[----:B------:R-:W-:Y:S01]  /*18e90*/  ISETP.GE.AND P3, PT, R195, UR4, PT ;  /* 0x00000004c3007c0c */ /* 0x000fe2000bf66270 */
[----:B------:R-:W-:Y:S01]  /*18ea0*/  IMAD R3, R3, UR5, R0 ;  /* 0x0000000503037c24 */ /* 0x000fe2000f8e0200 */
[----:B------:R-:W-:Y:S02]  /*18eb0*/  ISETP.GE.AND P4, PT, R10, UR4, PT ;  /* 0x000000040a007c0c */ /* 0x000fe4000bf86270 */
[----:B--2---:R-:W-:Y:S01]  /*18ec0*/  LEA R12, P2, R4, UR6, 0x1 ;  /* 0x00000006040c7c11 */ /* 0x004fe2000f8408ff */
[----:B------:R-:W-:-:S05]  /*18ed0*/  IMAD.IADD R3, R5, 0x1, R3 ;  /* 0x0000000105037824 */ /* 0x000fca00078e0203 */
[----:B------:R-:W-:-:S05]  /*18ee0*/  LEA.HI.X R13, R4, UR7, R3, 0x1, P2 ;  /* 0x00000007040d7c11 */ /* 0x000fca00090f0c03 */
[----:B------:R3:W-:Y:S04]  /*18ef0*/  @!P3 STG.E.128 desc[UR36][R12.64], RZ ;  /* 0x000000ff0c00b986 */ /* 0x0007e8000c101d24 */
[----:B------:R3:W-:Y:S02]  /*18f00*/  @!P4 STG.E.128 desc[UR36][R12.64+0x80], RZ ;  /* 0x000080ff0c00c986 */ /* 0x0007e4000c101d24 */
.L_x_656:
[----:B------:R-:W-:Y:S05]  /*18f10*/  BSYNC B1 ;  /* 0x0000000000017941 */ /* 0x000fea0003800000 */
.L_x_655:
[----:B------:R-:W-:Y:S04]  /*18f20*/  BSSY B1, `(.L_x_657) ;  /* 0x0000014000017945 */ /* 0x000fe80003800000 */
[----:B------:R-:W-:Y:S05]  /*18f30*/  @P1 BRA `(.L_x_658) ;  /* 0x0000000000481947 */ /* 0x000fea0003800000 */
[----:B------:R-:W-:Y:S01]  /*18f40*/  IADD3 R3, P1, R8, 0x40, RZ ;  /* 0x0000004008037810 */ /* 0x000fe20007f3e0ff */
[----:B------:R-:W-:Y:S01]  /*18f50*/  ULDC.64 UR4, c[0x0][0xad8] ;  /* 0x0002b60000047ab9 */ /* 0x000fe20000000a00 */
[----:B------:R-:W-:Y:S01]  /*18f60*/  IMAD.MOV.U32 R4, RZ, RZ, R6 ;  /* 0x000000ffff047224 */ /* 0x000fe200078e0006 */
        /* <DEDUP_REMOVED lines=10> */
[----:B--23--:R-:W-:Y:S01]  /*19010*/  LEA R12, P1, R4, UR6, 0x1 ;  /* 0x00000006040c7c11 */ /* 0x00cfe2000f8208ff */
[----:B------:R-:W-:-:S05]  /*19020*/  IMAD.IADD R3, R5, 0x1, R3 ;  /* 0x0000000105037824 */ /* 0x000fca00078e0203 */
[----:B------:R-:W-:-:S05]  /*19030*/  LEA.HI.X R13, R4, UR7, R3, 0x1, P1 ;  /* 0x00000007040d7c11 */ /* 0x000fca00088f0c03 */
[----:B------:R4:W-:Y:S04]  /*19040*/  @!P2 STG.E.128 desc[UR36][R12.64], RZ ;  /* 0x000000ff0c00a986 */ /* 0x0009e8000c101d24 */
[----:B------:R4:W-:Y:S02]  /*19050*/  @!P3 STG.E.128 desc[UR36][R12.64+0x80], RZ ;  /* 0x000080ff0c00b986 */ /* 0x0009e4000c101d24 */
.L_x_658:
[----:B------:R-:W-:Y:S05]  /*19060*/  BSYNC B1 ;  /* 0x0000000000017941 */ /* 0x000fea0003800000 */
.L_x_657:
        /* <DEDUP_REMOVED lines=19> */
.L_x_649:
[----:B------:R-:W-:Y:S05]  /*191a0*/  BSYNC B0 ;  /* 0x0000000000007941 */ /* 0x000fea0003800000 */
.L_x_640:
[----:B------:R-:W-:Y:S02]  /*191b0*/  ULDC UR4, c[0x0][0xc14] ;  /* 0x0003050000047ab9 */ /* 0x000fe40000000800 */
[----:B-1----:R-:W-:-:S13]  /*191c0*/  ISETP.GE.AND P0, PT, R151, UR4, PT ;  /* 0x0000000497007c0c */ /* 0x002fda000bf06270 */
[----:B------:R-:W-:Y:S05]  /*191d0*/  @!P0 BRA `(.L_x_659) ;  /* 0xfffffe7c00e88947 */ /* 0x000fea000383ffff */
[----:B------:R-:W-:Y:S05]  /*191e0*/  BRA `(.L_x_448) ;  /* 0x0000005800fc7947 */ /* 0x000fea0003800000 */
.L_x_446:
[----:B------:R-:W-:-:S08]  /*191f0*/  NOP ;  /* 0x0000000000007918 */ /* 0x000fd00000000000 */
[----:B0-----:R-:W0:-:S00]  /*19200*/  USETMAXREG.DEALLOC.CTAPOOL 0x18 ;  /* 0x00000018000079c8 */ /* 0x001e0000080e0500 */
[----:B0-----:R-:W-:-:S06]  /*19210*/  LOP3.LUT R0, R0, 0x3, RZ, 0xc0, !PT ;  /* 0x0000000300007812 */ /* 0x001fcc00078ec0ff */
[----:B------:R-:W0:Y:S02]  /*19220*/  SHFL.IDX PT, R0, R0, RZ, 0x1f ;  /* 0x00001fff00007589 */ /* 0x000e2400000e0000 */
[----:B0-----:R-:W-:-:S13]  /*19230*/  ISETP.NE.AND P0, PT, R0, RZ, PT ;  /* 0x000000ff0000720c */ /* 0x001fda0003f05270 */
[----:B------:R-:W-:Y:S05]  /*19240*/  @P0 BRA `(.L_x_448) ;  /* 0x0000005800e40947 */ /* 0x000fea0003800000 */
[----:B------:R-:W-:Y:S01]  /*19250*/  LOP3.LUT R8, R3, 0x1f, RZ, 0xc0, !PT ;  /* 0x0000001f03087812 */ /* 0x000fe200078ec0ff */
[----:B------:R-:W-:Y:S01]  /*19260*/  ULDC UR5, c[0x0][0xc14] ;  /* 0x0003050000057ab9 */ /* 0x000fe20000000800 */
[----:B------:R-:W-:Y:S01]  /*19270*/  LOP3.LUT R4, R4, 0xffffffdf, RZ, 0xc0, !PT ;  /* 0xffffffdf04047812 */ /* 0x000fe200078ec0ff */
[----:B------:R-:W-:Y:S01]  /*19280*/  IMAD.MOV.U32 R0, RZ, RZ, RZ ;  /* 0x000000ffff007224 */ /* 0x000fe200078e00ff */
[----:B------:R-:W-:Y:S01]  /*19290*/  ISETP.NE.AND P0, PT, R8, 0x1f, PT ;  /* 0x0000001f0800780c */ /* 0x000fe20003f05270 */
[----:B------:R-:W0:Y:S01]  /*192a0*/  S2UR UR6, SR_CTAID.X ;  /* 0x00000000000679c3 */ /* 0x000e220000002500 */
[----:B------:R-:W-:-:S11]  /*192b0*/  ULDC UR4, c[0x0][0xc10] ;  /* 0x0003040000047ab9 */ /* 0x000fd60000000800 */
[----:B------:R-:W-:Y:S02]  /*192c0*/  @P0 LOP3.LUT R4, R4, 0x20, RZ, 0xfc, !PT ;  /* 0x0000002004040812 */ /* 0x000fe400078efcff */
[----:B------:R-:W-:-:S13]  /*192d0*/  ISETP.GE.OR P0, PT, R8, UR5, !P0 ;  /* 0x0000000508007c0c */ /* 0x000fda000c706670 */
[----:B------:R-:W1:Y:S02]  /*192e0*/  @!P0 LDC.64 R2, c[0x0][0xc58] ;  /* 0x00031600ff028b82 */ /* 0x000e640000000a00 */
[----:B-1----:R-:W-:-:S05]  /*192f0*/  @!P0 IMAD.WIDE.U32 R2, R8, 0x4, R2 ;  /* 0x0000000408028825 */ /* 0x002fca00078e0002 */
[----:B------:R-:W2:Y:S01]  /*19300*/  @!P0 LDG.E R0, desc[UR36][R2.64] ;  /* 0x0000002402008981 */ /* 0x000ea2000c1e1900 */
[C---:B------:R-:W-:Y:S01]  /*19310*/  ISETP.NE.AND P1, PT, R8.reuse, RZ, PT ;  /* 0x000000ff0800720c */ /* 0x040fe20003f25270 */
[----:B------:R-:W-:Y:S01]  /*19320*/  IMAD.MOV.U32 R16, RZ, RZ, RZ ;  /* 0x000000ffff107224 */ /* 0x000fe200078e00ff */
[----:B------:R-:W-:Y:S01]  /*19330*/  ISETP.GE.U32.AND P0, PT, R8, 0x2, PT ;  /* 0x000000020800780c */ /* 0x000fe20003f06070 */
[----:B------:R-:W-:Y:S01]  /*19340*/  IMAD.MOV.U32 R19, RZ, RZ, RZ ;  /* 0x000000ffff137224 */ /* 0x000fe200078e00ff */
[----:B------:R-:W-:-:S09]  /*19350*/  LOP3.LUT R4, R4, 0xfffffffe, RZ, 0xc0, !PT ;  /* 0xfffffffe04047812 */ /* 0x000fd200078ec0ff */
[----:B------:R-:W-:-:S04]  /*19360*/  @P1 LOP3.LUT R4, R4, 0x1, RZ, 0xfc, !PT ;  /* 0x0000000104041812 */ /* 0x000fc800078efcff */
[----:B------:R-:W-:-:S04]  /*19370*/  LOP3.LUT R4, R4, 0xffffffef, RZ, 0xc0, !PT ;  /* 0xffffffef04047812 */ /* 0x000fc800078ec0ff */
[----:B------:R-:W-:-:S04]  /*19380*/  @P0 LOP3.LUT R4, R4, 0x10, RZ, 0xfc, !PT ;  /* 0x0000001004040812 */ /* 0x000fc800078efcff */
[----:B------:R-:W-:Y:S01]  /*19390*/  LOP3.LUT R4, R4, 0xfffffff7, RZ, 0xc0, !PT ;  /* 0xfffffff704047812 */ /* 0x000fe200078ec0ff */
[----:B--2---:R-:W1:Y:S02]  /*193a0*/  SHFL.UP PT, R5, R0, 0x1, RZ ;  /* 0x0420000000057989 */ /* 0x004e6400000e00ff */
[----:B-1----:R-:W-:-:S05]  /*193b0*/  SEL R5, R5, RZ, P1 ;  /* 0x000000ff05057207 */ /* 0x002fca0000800000 */
[----:B------:R-:W-:-:S05]  /*193c0*/  IMAD.IADD R5, R0, 0x1, R5 ;  /* 0x0000000100057824 */ /* 0x000fca00078e0205 */
        /* <DEDUP_REMOVED lines=14> */
[----:B------:R-:W-:Y:S02]  /*194b0*/  ISETP.GE.U32.AND P0, PT, R8, 0x10, PT ;  /* 0x000000100800780c */ /* 0x000fe40003f06070 */
[----:B------:R-:W-:-:S05]  /*194c0*/  IADD3 R3, R7, R2, RZ ;  /* 0x0000000207037210 */ /* 0x000fca0007ffe0ff */
[----:B------:R-:W1:Y:S06]  /*194d0*/  SHFL.UP PT, R2, R3, 0x10, RZ ;  /* 0x0600000003027989 */ /* 0x000e6c00000e00ff */
[----:B------:R-:W-:Y:S02]  /*194e0*/  @P0 LOP3.LUT R4, R4, 0x2, RZ, 0xfc, !PT ;  /* 0x0000000204040812 */ /* 0x000fe400078efcff */
[----:B-1----:R-:W-:-:S05]  /*194f0*/  SEL R2, R2, RZ, P0 ;  /* 0x000000ff02027207 */ /* 0x002fca0000000000 */
[----:B------:R-:W-:-:S05]  /*19500*/  IMAD.IADD R2, R3, 0x1, R2 ;  /* 0x0000000103027824 */ /* 0x000fca00078e0202 */
[----:B------:R-:W1:Y:S02]  /*19510*/  SHFL.IDX PT, R5, R2, 0x1f, 0x1f ;  /* 0x03e01f0002057f89 */ /* 0x000e6400000e0000 */
[----:B-1----:R-:W-:-:S04]  /*19520*/  IMAD R5, R5, UR4, RZ ;  /* 0x0000000405057c24 */ /* 0x002fc8000f8e02ff */
[----:B------:R-:W-:Y:S01]  /*19530*/  IMAD.MOV.U32 R6, RZ, RZ, R5 ;  /* 0x000000ffff067224 */ /* 0x000fe200078e0005 */
[----:B0-----:R-:W-:-:S13]  /*19540*/  ISETP.GT.AND P0, PT, R5, UR6, PT ;  /* 0x0000000605007c0c */ /* 0x001fda000bf04270 */
[----:B------:R-:W-:Y:S05]  /*19550*/  @P0 BRA `(.L_x_660) ;  /* 0x0000000000c00947 */ /* 0x000fea0003800000 */
[----:B------:R-:W-:Y:S01]  /*19560*/  IMAD.MOV.U32 R5, RZ, RZ, R6 ;  /* 0x000000ffff057224 */ /* 0x000fe200078e0006 */
[----:B------:R-:W-:Y:S01]  /*19570*/  ULDC UR5, c[0x0][0xc14] ;  /* 0x0003050000057ab9 */ /* 0x000fe20000000800 */
[----:B------:R-:W-:Y:S01]  /*19580*/  IMAD.MOV.U32 R19, RZ, RZ, RZ ;  /* 0x000000ffff137224 */ /* 0x000fe200078e00ff */
[----:B------:R-:W-:Y:S01]  /*19590*/  ULDC UR7, c[0x0][0xc14] ;  /* 0x0003050000077ab9 */ /* 0x000fe20000000800 */
[----:B------:R-:W-:-:S05]  /*195a0*/  ULDC UR4, c[0x0][0xc10] ;  /* 0x0003040000047ab9 */ /* 0x000fca0000000800 */
.L_x_664:
[----:B------:R-:W-:Y:S02]  /*195b0*/  VIADD R0, R19, 0x1f ;  /* 0x0000001f13007836 */ /* 0x000fe40000000000 */
[----:B------:R-:W-:-:S03]  /*195c0*/  IMAD.U32 R19, RZ, RZ, UR7 ;  /* 0x00000007ff137e24 */ /* 0x000fc6000f8e00ff */
[----:B------:R-:W-:-:S13]  /*195d0*/  ISETP.GE.AND P0, PT, R0, UR5, PT ;  /* 0x0000000500007c0c */ /* 0x000fda000bf06270 */
[----:B------:R-:W-:Y:S05]  /*195e0*/  @P0 BRA `(.L_x_661) ;  /* 0x0000000400400947 */ /* 0x000fea0003800000 */
[----:B------:R-:W0:Y:S01]  /*195f0*/  S2R R8, SR_TID.X ;  /* 0x0000000000087919 */ /* 0x000e220000002100 */
[----:B------:R-:W-:Y:S01]  /*19600*/  IMAD.MOV.U32 R19, RZ, RZ, R0 ;  /* 0x000000ffff137224 */ /* 0x000fe200078e0000 */
[----:B------:R-:W-:Y:S01]  /*19610*/  BSSY B0, `(.L_x_662) ;  /* 0x000000a000007945 */ /* 0x000fe20003800000 */
[----:B------:R-:W-:Y:S01]  /*19620*/  IMAD.MOV.U32 R0, RZ, RZ, RZ ;  /* 0x000000ffff007224 */ /* 0x000fe200078e00ff */
[----:B0-----:R-:W-:-:S04]  /*19630*/  LOP3.LUT R8, R8, 0x1f, RZ, 0xc0, !PT ;  /* 0x0000001f08087812 */ /* 0x001fc800078ec0ff */
[C---:B------:R-:W-:Y:S01]  /*19640*/  ISETP.NE.AND P1, PT, R8.reuse, 0x1f, PT ;  /* 0x0000001f0800780c */ /* 0x040fe20003f25270 */
[----:B------:R-:W-:-:S05]  /*19650*/  IMAD.IADD R7, R8, 0x1, R19 ;  /* 0x0000000108077824 */ /* 0x000fca00078e0213 */
[----:B------:R-:W-:-:S13]  /*19660*/  ISETP.GE.OR P0, PT, R7, UR5, !P1 ;  /* 0x0000000507007c0c */ /* 0x000fda000cf06670 */
[----:B------:R-:W-:Y:S05]  /*19670*/  @P0 BRA `(.L_x_663) ;  /* 0x00000000000c0947 */ /* 0x000fea0003800000 */
[----:B------:R-:W0:Y:S02]  /*19680*/  LDC.64 R2, c[0x0][0xc58] ;  /* 0x00031600ff027b82 */ /* 0x000e240000000a00 */
[----:B0-----:R-:W-:-:S05]  /*19690*/  IMAD.WIDE R2, R7, 0x4, R2 ;  /* 0x0000000407027825 */ /* 0x001fca00078e0202 */
[----:B------:R0:W5:Y:S02]  /*196a0*/  LDG.E R0, desc[UR36][R2.64] ;  /* 0x0000002402007981 */ /* 0x000164000c1e1900 */
.L_x_663:
[----:B------:R-:W-:Y:S05]  /*196b0*/  BSYNC B0 ;  /* 0x0000000000007941 */ /* 0x000fea0003800000 */
.L_x_662:
        /* <DEDUP_REMOVED lines=25> */
[----:B------:R-:W-:-:S07]  /*19850*/  IMAD.MOV.U32 R2, RZ, RZ, R9 ;  /* 0x000000ffff027224 */ /* 0x000fce00078e0009 */
.L_x_660:
[----:B------:R-:W-:-:S05]  /*19860*/  IADD3 R7, -R6, R5, RZ ;  /* 0x0000000506077210 */ /* 0x000fca0007ffe1ff */
        /* <DEDUP_REMOVED lines=15> */
.L_x_665:
        /* <DEDUP_REMOVED lines=25> */
.L_x_661:
[----:B------:R-:W-:Y:S02]  /*19af0*/  IMAD.MOV.U32 R17, RZ, RZ, RZ ;  /* 0x000000ffff117224 */ /* 0x000fe400078e00ff */
[----:B------:R-:W-:Y:S02]  /*19b00*/  IMAD.U32 R16, RZ, RZ, UR6 ;  /* 0x00000006ff107e24 */ /* 0x000fe4000f8e00ff */
[----:B------:R-:W-:-:S07]  /*19b10*/  IMAD.MOV.U32 R18, RZ, RZ, RZ ;  /* 0x000000ffff127224 */ /* 0x000fce00078e00ff */
.L_x_666:
        /* <DEDUP_REMOVED lines=16> */
[----:B------:R-:W-:Y:S01]  /*19c20*/  ULDC.64 UR38, c[0x0][0x198] ;  /* 0x0000660000267ab9 */ /* 0x000fe20000000a00 */
[----:B------:R-:W-:Y:S02]  /*19c30*/  ULDC UR40, c[0x0][0xc] ;  /* 0x0000030000287ab9 */ /* 0x000fe40000000800 */
[----:B------:R0:W-:Y:S04]  /*19c40*/  STL [R1+0xc], R0 ;  /* 0x00000c0001007387 */ /* 0x0001e80000100800 */
[----:B------:R0:W-:Y:S04]  /*19c50*/  STL [R1+0x4], RZ ;  /* 0x000004ff01007387 */ /* 0x0001e80000100800 */
[----:B------:R0:W-:Y:S04]  /*19c60*/  STL [R1+0x14], R0 ;  /* 0x0000140001007387 */ /* 0x0001e80000100800 */
[----:B------:R0:W-:Y:S02]  /*19c70*/  STL [R1+0x30], RZ ;  /* 0x000030ff01007387 */ /* 0x0001e40000100800 */
.L_x_751:
[----:B-12---:R-:W1:Y:S02]  /*19c80*/  LDC.64 R2, c[0x0][0xc60] ;  /* 0x00031800ff027b82 */ /* 0x006e640000000a00 */
[----:B-1----:R-:W-:-:S05]  /*19c90*/  IMAD.WIDE R2, R19, 0x4, R2 ;  /* 0x0000000413027825 */ /* 0x002fca00078e0202 */
[----:B------:R-:W2:Y:S01]  /*19ca0*/  LDG.E R11, desc[UR36][R2.64] ;  /* 0x00000024020b7981 */ /* 0x000ea2000c1e1900 */
[----:B------:R-:W-:Y:S05]  /*19cb0*/  YIELD ;  /* 0x0000000000007946 */ /* 0x000fea0003800000 */
[----:B------:R-:W-:Y:S01]  /*19cc0*/  ULDC.64 UR4, c[0x0][0xa28] ;  /* 0x00028a0000047ab9 */ /* 0x000fe20000000a00 */
[----:B0-----:R-:W-:Y:S01]  /*19cd0*/  IMAD.MOV.U32 R0, RZ, RZ, RZ ;  /* 0x000000ffff007224 */ /* 0x001fe200078e00ff */
[----:B------:R-:W-:Y:S01]  /*19ce0*/  ISETP.NE.U32.AND P0, PT, RZ, UR4, PT ;  /* 0x00000004ff007c0c */ /* 0x000fe2000bf05070 */
[----:B------:R-:W-:-:S03]  /*19cf0*/  ULDC.64 UR6, c[0x0][0xa10] ;  /* 0x0002840000067ab9 */ /* 0x000fc60000000a00 */
[----:B------:R-:W-:Y:S02]  /*19d00*/  ISETP.NE.AND.EX P0, PT, RZ, UR5, PT, P0 ;  /* 0x00000005ff007c0c */ /* 0x000fe4000bf05300 */
[----:B------:R-:W-:Y:S02]  /*19d10*/  MOV R5, RZ ;  /* 0x000000ff00057202 */ /* 0x000fe40000000f00 */
[----:B--2---:R-:W-:Y:S01]  /*19d20*/  SHF.R.S32.HI R4, RZ, 0x1f, R11 ;  /* 0x0000001fff047819 */ /* 0x004fe2000001140b */
[----:B------:R-:W-:Y:S08]  /*19d30*/  STL [R1+0x20], R11 ;  /* 0x0000200b01007387 */ /* 0x000ff00000100800 */
        /* <DEDUP_REMOVED lines=10> */
[----:B------:R-:W-:Y:S01]  /*19de0*/  ISETP.NE.U32.AND P1, PT, RZ, UR4, PT ;  /* 0x00000004ff007c0c */ /* 0x000fe2000bf25070 */
[----:B------:R-:W-:Y:S01]  /*19df0*/  IMAD.MOV.U32 R10, RZ, RZ, RZ ;  /* 0x000000ffff0a7224 */ /* 0x000fe200078e00ff */
[C---:B------:R-:W-:Y:S02]  /*19e00*/  SHF.L.U64.HI R4, R11.reuse, 0x2, R4 ;  /* 0x000000020b047819 */ /* 0x040fe40000010204 */
[----:B------:R-:W-:Y:S01]  /*19e10*/  ISETP.NE.AND.EX P1, PT, RZ, UR5, PT, P1 ;  /* 0x00000005ff007c0c */ /* 0x000fe2000bf25310 */
[----:B--2---:R0:W-:Y:S02]  /*19e20*/  STL [R1+0x38], R5 ;  /* 0x0000380501007387 */ /* 0x0041e40000100800 */
[----:B0-----:R-:W-:-:S10]  /*19e30*/  IMAD.SHL.U32 R5, R11, 0x4, RZ ;  /* 0x000000040b057824 */ /* 0x001fd400078e00ff */
[C---:B------:R-:W-:Y:S01]  /*19e40*/  @P1 IADD3 R8, P0, R5.reuse, UR4, RZ ;  /* 0x0000000405081c10 */ /* 0x040fe2000ff1e0ff */
[----:B------:R0:W-:Y:S03]  /*19e50*/  STL [R1+0x28], R5 ;  /* 0x0000280501007387 */ /* 0x0001e60000100800 */
[C---:B------:R-:W-:Y:S01]  /*19e60*/  @P1 IADD3.X R9, R4.reuse, UR5, RZ, P0, !PT ;  /* 0x0000000504091c10 */ /* 0x040fe200087fe4ff */
[----:B------:R-:W-:Y:S01]  /*19e70*/  ULDC.64 UR4, c[0x0][0xa08] ;  /* 0x0002820000047ab9 */ /* 0x000fe20000000a00 */
[----:B------:R1:W-:Y:S01]  /*19e80*/  STL [R1+0x2c], R4 ;  /* 0x00002c0401007387 */ /* 0x0003e20000100800 */
[----:B------:R-:W-:Y:S02]  /*19e90*/  IADD3 R2, P0, R5, UR4, RZ ;  /* 0x0000000405027c10 */ /* 0x000fe4000ff1e0ff */
[----:B------:R-:W-:Y:S02]  /*19ea0*/  ISETP.NE.U32.AND P2, PT, RZ, UR4, PT ;  /* 0x00000004ff007c0c */ /* 0x000fe4000bf45070 */
[----:B------:R-:W-:-:S02]  /*19eb0*/  IADD3.X R3, R4, UR5, RZ, P0, !PT ;  /* 0x0000000504037c10 */ /* 0x000fc400087fe4ff */
[----:B------:R-:W-:Y:S01]  /*19ec0*/  ISETP.NE.AND.EX P2, PT, RZ, UR5, PT, P2 ;  /* 0x00000005ff007c0c */ /* 0x000fe2000bf45320 */
[----:B------:R-:W-:Y:S01]  /*19ed0*/  ULDC.64 UR4, c[0x0][0x3f8] ;  /* 0x0000fe0000047ab9 */ /* 0x000fe20000000a00 */
[----:B------:R-:W-:Y:S01]  /*19ee0*/  IADD3 R6, P0, R5, UR6, RZ ;  /* 0x0000000605067c10 */ /* 0x000fe2000ff1e0ff */
[----:B------:R-:W-:-:S03]  /*19ef0*/  UISETP.NE.U32.AND UP0, UPT, UR4, URZ, UPT ;  /* 0x0000003f0400728c */ /* 0x000fc6000bf05070 */
[----:B------:R-:W-:Y:S01]  /*19f00*/  ULDC UR4, c[0x0][0x404] ;  /* 0x0001010000047ab9 */ /* 0x000fe20000000800 */
[----:B------:R-:W-:Y:S01]  /*19f10*/  UISETP.NE.AND.EX UP0, UPT, UR5, URZ, UPT, UP0 ;  /* 0x0000003f0500728c */ /* 0x000fe2000bf05300 */
[----:B------:R-:W-:Y:S02]  /*19f20*/  IADD3.X R7, R4, UR7, RZ, P0, !PT ;  /* 0x0000000704077c10 */ /* 0x000fe400087fe4ff */
[----:B------:R-:W-:Y:S01]  /*19f30*/  ULDC UR5, c[0x0][0x2e0] ;  /* 0x0000b80000057ab9 */ /* 0x000fe20000000800 */
[----:B------:R-:W-:Y:S02]  /*19f40*/  USEL UR4, UR4, 0x1, UP0 ;  /* 0x0000000104047887 */ /* 0x000fe40008000000 */
[----:B------:R2:W5:Y:S02]  /*19f50*/  @P2 LDG.E R10, desc[UR36][R2.64] ;  /* 0x00000024020a2981 */ /* 0x000564000c1e1900 */
[----:B------:R-:W-:-:S06]  /*19f60*/  UIMAD UR4, UR4, UR5, URZ ;  /* 0x00000005040472a4 */ /* 0x000fcc000f8e023f */
[----:B0-----:R-:W-:-:S06]  /*19f70*/  IMAD.U32 R5, RZ, RZ, UR4 ;  /* 0x00000004ff057e24 */ /* 0x001fcc000f8e00ff */
[----:B------:R2:W5:Y:S01]  /*19f80*/  @P1 LDG.E R5, desc[UR36][R8.64] ;  /* 0x0000002408051981 */ /* 0x000562000c1e1900 */
[----:B------:R-:W-:Y:S01]  /*19f90*/  ISETP.NE.U32.AND P0, PT, RZ, UR6, PT ;  /* 0x00000006ff007c0c */ /* 0x000fe2000bf05070 */
[----:B------:R-:W-:Y:S02]  /*19fa0*/  ULDC UR4, c[0x0][0x338] ;  /* 0x0000ce0000047ab9 */ /* 0x000fe40000000800 */
[----:B-1----:R-:W-:Y:S01]  /*19fb0*/  IMAD.U32 R4, RZ, RZ, UR4 ;  /* 0x00000004ff047e24 */ /* 0x002fe2000f8e00ff */
[----:B------:R-:W-:Y:S01]  /*19fc0*/  ISETP.NE.AND.EX P0, PT, RZ, UR7, PT, P0 ;  /* 0x00000007ff007c0c */ /* 0x000fe2000bf05300 */
[----:B------:R-:W-:-:S12]  /*19fd0*/  @P1 BRA `(.L_x_668) ;  /* 0x0000000000101947 */ /* 0x000fd80003800000 */
[----:B------:R-:W-:Y:S05]  /*19fe0*/  @!P2 BRA `(.L_x_668) ;  /* 0x00000000000ca947 */ /* 0x000fea0003800000 */
[----:B-----5:R-:W3:Y:S04]  /*19ff0*/  LDG.E R5, desc[UR36][R2.64] ;  /* 0x0000002402057981 */ /* 0x020ee8000c1e1900 */
[----:B--2---:R-:W3:Y:S02]  /*1a000*/  LDG.E R2, desc[UR36][R2.64+0x4] ;  /* 0x0000042402027981 */ /* 0x004ee4000c1e1900 */
[----:B---3--:R-:W-:-:S07]  /*1a010*/  IMAD.IADD R5, R2, 0x1, -R5 ;  /* 0x0000000102057824 */ /* 0x008fce00078e0a05 */
.L_x_668:
[----:B--2---:R-:W2:Y:S04]  /*1a020*/  @P0 LDG.E R2, desc[UR36][R6.64] ;  /* 0x0000002406020981 */ /* 0x004ea8000c1e1900 */
[----:B------:R-:W2:Y:S01]  /*1a030*/  @P0 LDG.E R3, desc[UR36][R6.64+0x4] ;  /* 0x0000042406030981 */ /* 0x000ea2000c1e1900 */
[----:B-----5:R-:W-:Y:S02]  /*1a040*/  IMAD.IADD R5, R5, 0x1, -R0 ;  /* 0x0000000105057824 */ /* 0x020fe400078e0a00 */
[----:B--2---:R-:W-:-:S04]  /*1a050*/  @P0 IMAD.IADD R4, R3, 0x1, -R2 ;  /* 0x0000000103040824 */ /* 0x004fc800078e0a02 */
[----:B------:R-:W-:-:S04]  /*1a060*/  IMAD.IADD R8, R5, 0x1, R4 ;  /* 0x0000000105087824 */ /* 0x000fc800078e0204 */
[----:B------:R-:W-:Y:S01]  /*1a070*/  VIADD R2, R8, 0x7f ;  /* 0x0000007f08027836 */ /* 0x000fe20000000000 */
[----:B------:R0:W-:Y:S04]  /*1a080*/  STL [R1+0x34], R8 ;  /* 0x0000340801007387 */ /* 0x0001e80000100800 */
[----:B------:R-:W-:-:S04]  /*1a090*/  SHF.R.S32.HI R3, RZ, 0x1f, R2 ;  /* 0x0000001fff037819 */ /* 0x000fc80000011402 */
[----:B------:R-:W-:Y:S01]  /*1a0a0*/  LEA.HI R2, R3, R2, RZ, 0x7 ;  /* 0x0000000203027211 */ /* 0x000fe200078f38ff */
[----:B0-----:R-:W-:-:S03]  /*1a0b0*/  IMAD.MOV.U32 R8, RZ, RZ, RZ ;  /* 0x000000ffff087224 */ /* 0x001fc600078e00ff */
[----:B------:R-:W-:-:S03]  /*1a0c0*/  LOP3.LUT R3, R2, 0xffffff80, RZ, 0xc0, !PT ;  /* 0xffffff8002037812 */ /* 0x000fc600078ec0ff */
[----:B------:R0:W5:Y:S01]  /*1a0d0*/  @P0 LDG.E R8, desc[UR36][R6.64] ;  /* 0x0000002406080981 */ /* 0x000162000c1e1900 */
[----:B------:R-:W-:Y:S01]  /*1a0e0*/  VIADDMNMX R4, R3, -R5, R4, PT ;  /* 0x8000000503047246 */ /* 0x000fe20003800104 */
[----:B------:R-:W-:-:S05]  /*1a0f0*/  IMAD.MOV R5, RZ, RZ, -R5 ;  /* 0x000000ffff057224 */ /* 0x000fca00078e0a05 */
[----:B------:R-:W-:-:S04]  /*1a100*/  VIMNMX R5, RZ, R5, !PT ;  /* 0x00000005ff057248 */ /* 0x000fc80007fe0100 */
[----:B------:R-:W-:-:S13]  /*1a110*/  ISETP.GT.AND P1, PT, R4, R5, PT ;  /* 0x000000050400720c */ /* 0x000fda0003f24270 */
[----:B------:R-:W-:Y:S01]  /*1a120*/  @P1 VIADD R3, R4, 0x7f ;  /* 0x0000007f04031836 */ /* 0x000fe20000000000 */
[----:B------:R-:W-:-:S04]  /*1a130*/  SHF.R.U32.HI R4, RZ, 0x7, R5 ;  /* 0x00000007ff047819 */ /* 0x000fc80000011605 */
[----:B------:R-:W-:-:S04]  /*1a140*/  @P1 SHF.R.S32.HI R5, RZ, 0x1f, R3 ;  /* 0x0000001fff051819 */ /* 0x000fc80000011403 */
[----:B------:R-:W-:Y:S01]  /*1a150*/  @P1 LEA.HI R5, R5, R3, RZ, 0x7 ;  /* 0x0000000305051211 */ /* 0x000fe200078f38ff */
[----:B------:R-:W-:-:S03]  /*1a160*/  IMAD.MOV.U32 R3, RZ, RZ, R4 ;  /* 0x000000ffff037224 */ /* 0x000fc600078e0004 */
[----:B------:R-:W-:Y:S01]  /*1a170*/  @P1 SHF.R.S32.HI R3, RZ, 0x7, R5 ;  /* 0x00000007ff031819 */ /* 0x000fe20000011405 */
[----:B------:R-:W-:Y:S01]  /*1a180*/  IMAD.IADD R5, R10, 0x1, R0 ;  /* 0x000000010a057824 */ /* 0x000fe200078e0200 */
[----:B------:R-:W-:-:S04]  /*1a190*/  SHF.R.S32.HI R0, RZ, 0x7, R2 ;  /* 0x00000007ff007819 */ /* 0x000fc80000011402 */
[----:B------:R0:W-:Y:S04]  /*1a1a0*/  STL [R1+0x8], R5 ;  /* 0x0000080501007387 */ /* 0x0001e80000100800 */
[----:B------:R0:W-:Y:S01]  /*1a1b0*/  STL [R1+0x24], R0 ;  /* 0x0000240001007387 */ /* 0x0001e20000100800 */
[----:B------:R-:W-:Y:S01]  /*1a1c0*/  ISETP.GT.AND P1, PT, R3, R4, PT ;  /* 0x000000040300720c */ /* 0x000fe20003f24270 */
[----:B------:R-:W-:Y:S01]  /*1a1d0*/  BSSY B0, `(.L_x_669) ;  /* 0x00000dd000007945 */ /* 0x000fe20003800000 */
[----:B------:R-:W-:-:S11]  /*1a1e0*/  PLOP3.LUT P2, PT, PT, PT, PT, 0x80, 0x0 ;  /* 0x000000000000781c */ /* 0x000fd60003f4f070 */
[----:B0-----:R-:W-:Y:S05]  /*1a1f0*/  @!P1 BRA `(.L_x_670) ;  /* 0x0000000c00689947 */ /* 0x001fea0003800000 */
[----:B------:R-:W0:Y:S01]  /*1a200*/  LDC R0, c[0x0][0x428] ;  /* 0x00010a00ff007b82 */ /* 0x000e220000000800 */
[----:B------:R-:W-:Y:S01]  /*1a210*/  UMOV UR4, 0xffffffff ;  /* 0xffffffff00047882 */ /* 0x000fe20000000000 */
[----:B------:R-:W-:Y:S01]  /*1a220*/  IMAD.MOV.U32 R2, RZ, RZ, R18 ;  /* 0x000000ffff027224 */ /* 0x000fe200078e0012 */
[----:B0-----:R-:W-:-:S13]  /*1a230*/  ISETP.NE.AND P1, PT, R0, 0x1, PT ;  /* 0x000000010000780c */ /* 0x001fda0003f25270 */
[----:B------:R-:W0:Y:S08]  /*1a240*/  @P1 LDC R0, c[0x0][0x42c] ;  /* 0x00010b00ff001b82 */ /* 0x000e300000000800 */
[----:B------:R-:W1:Y:S01]  /*1a250*/  @P1 LDC R5, c[0x0][0x430] ;  /* 0x00010c00ff051b82 */ /* 0x000e620000000800 */
[----:B0-----:R-:W-:-:S05]  /*1a260*/  @P1 IMAD.HI.U32 R0, R18, R0, RZ ;  /* 0x0000000012001227 */ /* 0x001fca00078e00ff */
[----:B-1----:R-:W-:Y:S02]  /*1a270*/  @P1 SHF.R.U32.HI R2, RZ, R5, R0 ;  /* 0x00000005ff021219 */ /* 0x002fe40000011600 */
[----:B------:R-:W-:Y:S01]  /*1a280*/  SEL R0, R11, RZ, !P0 ;  /* 0x000000ff0b007207 */ /* 0x000fe20004000000 */
[----:B------:R-:W-:Y:S06]  /*1a290*/  BRA.DIV UR4, `(.L_x_671) ;  /* 0x0000005204e07947 */ /* 0x000fec000b800000 */
.L_x_794:
[----:B------:R-:W-:-:S03]  /*1a2a0*/  UMOV UR4, 0xffffffff ;  /* 0xffffffff00047882 */ /* 0x000fc60000000000 */
[----:B------:R-:W-:Y:S05]  /*1a2b0*/  BRA.DIV UR4, `(.L_x_672) ;  /* 0x00000056040c7947 */ /* 0x000fea000b800000 */
[----:B------:R-:W-:-:S13]  /*1a2c0*/  ELECT P6, URZ, PT ;  /* 0x00000000003f782f */ /* 0x000fda00038c0000 */
.L_x_797:
[----:B------:R-:W2:Y:S01]  /*1a2d0*/  LDL R5, [R1+0x30] ;  /* 0x0000300001057983 */ /* 0x000ea20000100800 */
[----:B------:R-:W-:Y:S01]  /*1a2e0*/  MOV R7, 0x400 ;  /* 0x0000040000077802 */ /* 0x000fe20000000f00 */
[----:B------:R-:W-:Y:S01]  /*1a2f0*/  BSSY B1, `(.L_x_673) ;  /* 0x000000a000017945 */ /* 0x000fe20003800000 */
[----:B--2---:R-:W-:-:S05]  /*1a300*/  VIADD R5, R5, 0x1 ;  /* 0x0000000105057836 */ /* 0x004fca0000000000 */
[----:B------:R-:W-:-:S04]  /*1a310*/  LEA.HI R6, R5, R5, RZ, 0x1 ;  /* 0x0000000505067211 */ /* 0x000fc800078f08ff */
[----:B------:R-:W-:-:S05]  /*1a320*/  LOP3.LUT R6, R6, 0xfffffffe, RZ, 0xc0, !PT ;  /* 0xfffffffe06067812 */ /* 0x000fca00078ec0ff */
[----:B------:R-:W-:Y:S02]  /*1a330*/  IMAD.IADD R6, R5, 0x1, -R6 ;  /* 0x0000000105067824 */ /* 0x000fe400078e0a06 */
[----:B------:R-:W0:Y:S03]  /*1a340*/  S2R R5, SR_CgaCtaId ;  /* 0x0000000000057919 */ /* 0x000e260000008800 */
[----:B------:R-:W-:Y:S02]  /*1a350*/  SHF.L.U32 R6, R6, 0x1f, RZ ;  /* 0x0000001f06067819 */ /* 0x000fe400000006ff */
[----:B0-----:R-:W-:-:S04]  /*1a360*/  LEA R5, R5, R7, 0x18 ;  /* 0x0000000705057211 */ /* 0x001fc800078ec0ff */
[----:B------:R-:W0:Y:S02]  /*1a370*/  SYNCS.PHASECHK.TRANS64.TRYWAIT P0, [R5+URZ+0x34820], R6 ;  /* 0x03482006050075a7 */ /* 0x000e24000800017f */
[----:B0-----:R-:W-:Y:S05]  /*1a380*/  @!P0 BRA `(.L_x_674) ;  /* 0x0000005000f88947 */ /* 0x001fea0003800000 */
.L_x_798:
[----:B------:R-:W-:Y:S05]  /*1a390*/  BSYNC B1 ;  /* 0x0000000000017941 */ /* 0x000fea0003800000 */
.L_x_673:
[----:B------:R-:W-:Y:S04]  /*1a3a0*/  BSSY B1, `(.L_x_675) ;  /* 0x0000053000017945 */ /* 0x000fe80003800000 */
[----:B------:R-:W-:Y:S05]  /*1a3b0*/  @!P6 BRA `(.L_x_676) ;  /* 0x000000040044e947 */ /* 0x000fea0003800000 */
[----:B------:R-:W0:Y:S04]  /*1a3c0*/  LDL R9, [R1+0x4] ;  /* 0x0000040001097983 */ /* 0x000e280000100800 */
[----:B------:R-:W2:Y:S01]  /*1a3d0*/  LDL R7, [R1+0x14] ;  /* 0x0000140001077983 */ /* 0x000ea20000100800 */
[----:B0-----:R-:W-:Y:S01]  /*1a3e0*/  IMAD R6, R9, 0x8, R5 ;  /* 0x0000000809067824 */ /* 0x001fe200078e0205 */
[----:B--2---:R-:W-:-:S04]  /*1a3f0*/  SHF.L.U32 R9, R7, 0x1f, RZ ;  /* 0x0000001f07097819 */ /* 0x004fc800000006ff */
[----:B------:R-:W0:Y:S02]  /*1a400*/  SYNCS.PHASECHK.TRANS64.TRYWAIT P0, [R6+URZ+0x348a0], R9 ;  /* 0x0348a009060075a7 */ /* 0x000e24000800017f */
[----:B0-----:R-:W-:Y:S05]  /*1a410*/  @!P0 BRA `(.L_x_677) ;  /* 0x0000005000e88947 */ /* 0x001fea0003800000 */
.L_x_799:
[----:B------:R-:W1:Y:S02]  /*1a420*/  S2R R7, SR_TID.X ;  /* 0x0000000000077919 */ /* 0x000e640000002100 */
[----:B-1----:R-:W-:-:S04]  /*1a430*/  LOP3.LUT R7, R7, 0x7f, RZ, 0xc0, !PT ;  /* 0x0000007f07077812 */ /* 0x002fc800078ec0ff */
[----:B------:R-:W-:-:S13]  /*1a440*/  ISETP.NE.AND P1, PT, R7, RZ, PT ;  /* 0x000000ff0700720c */ /* 0x000fda0003f25270 */
[----:B------:R-:W-:Y:S05]  /*1a450*/  @P1 BRA `(.L_x_678) ;  /* 0x00000000001c1947 */ /* 0x000fea0003800000 */
[----:B------:R-:W1:Y:S02]  /*1a460*/  S2R R7, SR_TID.X ;  /* 0x0000000000077919 */ /* 0x000e640000002100 */
[----:B-1----:R-:W-:-:S04]  /*1a470*/  LOP3.LUT R7, R7, 0x1f, RZ, 0xc0, !PT ;  /* 0x0000001f07077812 */ /* 0x002fc800078ec0ff */
[----:B------:R-:W-:Y:S02]  /*1a480*/  ISETP.NE.AND P0, PT, R7, RZ, PT ;  /* 0x000000ff0700720c */ /* 0x000fe40003f05270 */
[----:B------:R-:W-:-:S04]  /*1a490*/  MOV R7, 0xc000 ;  /* 0x0000c00000077802 */ /* 0x000fc80000000f00 */
[----:B------:R1:W-:Y:S07]  /*1a4a0*/  SYNCS.ARRIVE.TRANS64 RZ, [R6+URZ+0x34890], R7 ;  /* 0x0348900706ff79a7 */ /* 0x0003ee000800003f */
[----:B------:R-:W-:Y:S05]  /*1a4b0*/  @!P0 BRA `(.L_x_678) ;  /* 0x0000000000048947 */ /* 0x000fea0003800000 */
[----:B------:R-:W-:Y:S01]  /*1a4c0*/  BPT.TRAP 0x1 ;  /* 0x000000040000795c */ /* 0x000fe20000300000 */
.L_x_678:
[----:B-1----:R-:W2:Y:S01]  /*1a4d0*/  LDL R7, [R1+0x4] ;  /* 0x0000040001077983 */ /* 0x002ea20000100800 */
[----:B------:R-:W-:Y:S01]  /*1a4e0*/  R2UR UR9, R6 ;  /* 0x00000000060972ca */ /* 0x000fe200000e0000 */
[----:B------:R-:W-:Y:S01]  /*1a4f0*/  UIADD3 UR4, UP0, UR38, 0x570, URZ ;  /* 0x0000057026047890 */ /* 0x000fe2000ff1e03f */
[----:B------:R-:W-:Y:S01]  /*1a500*/  R2UR UR12, R2 ;  /* 0x00000000020c72ca */ /* 0x000fe200000e0000 */
[----:B------:R-:W-:Y:S01]  /*1a510*/  UMOV UR10, URZ ;  /* 0x0000003f000a7c82 */ /* 0x000fe20008000000 */
[----:B------:R-:W-:Y:S01]  /*1a520*/  R2UR UR13, R0 ;  /* 0x00000000000d72ca */ /* 0x000fe200000e0000 */
[----:B------:R-:W-:Y:S01]  /*1a530*/  UIADD3.X UR5, URZ, UR39, URZ, UP0, !UPT ;  /* 0x000000273f057290 */ /* 0x000fe200087fe43f */
[----:B------:R-:W-:Y:S01]  /*1a540*/  UMOV UR6, 0x0 ;  /* 0x0000000000067882 */ /* 0x000fe20000000000 */
[----:B------:R-:W-:Y:S01]  /*1a550*/  UMOV UR7, 0x12f00000 ;  /* 0x12f0000000077882 */ /* 0x000fe20000000000 */
[----:B------:R-:W-:-:S05]  /*1a560*/  UMOV UR17, 0x40 ;  /* 0x0000004000117882 */ /* 0x000fca0000000000 */
[----:B------:R-:W-:Y:S01]  /*1a570*/  UIADD3 UR9, UR9, 0x34890, URZ ;  /* 0x0003489009097890 */ /* 0x000fe2000fffe03f */
[----:B--2---:R-:W-:-:S05]  /*1a580*/  IMAD R7, R7, 0xc000, R5 ;  /* 0x0000c00007077824 */ /* 0x004fca00078e0205 */
[----:B------:R-:W-:Y:S01]  /*1a590*/  R2UR UR8, R7 ;  /* 0x00000000070872ca */ /* 0x000fe200000e0000 */
[----:B-----5:R-:W-:-:S04]  /*1a5a0*/  IMAD R7, R3, 0x80, R8 ;  /* 0x0000008003077824 */ /* 0x020fc800078e0208 */
[----:B------:R-:W-:-:S05]  /*1a5b0*/  VIADD R7, R7, 0xffffff80 ;  /* 0xffffff8007077836 */ /* 0x000fca0000000000 */
[----:B------:R-:W-:-:S03]  /*1a5c0*/  R2UR UR11, R7 ;  /* 0x00000000070b72ca */ /* 0x000fc600000e0000 */
[----:B------:R-:W-:Y:S02]  /*1a5d0*/  UIADD3 UR14, UR8, 0x1c400, URZ ;  /* 0x0001c400080e7890 */ /* 0x000fe4000fffe03f */
[----:B------:R-:W-:Y:S02]  /*1a5e0*/  UIADD3 UR15, UR8, 0x20400, URZ ;  /* 0x00020400080f7890 */ /* 0x000fe4000fffe03f */
[----:B------:R-:W-:-:S03]  /*1a5f0*/  UIADD3 UR16, UR8, 0x24400, URZ ;  /* 0x0002440008107890 */ /* 0x000fc6000fffe03f */
[----:B------:R-:W-:Y:S01]  /*1a600*/  UMOV UR8, UR14 ;  /* 0x0000000e00087c82 */ /* 0x000fe20008000000 */
[----:B------:R-:W-:Y:S02]  /*1a610*/  UMOV UR14, 0x80 ;  /* 0x00000080000e7882 */ /* 0x000fe40000000000 */
        /* <DEDUP_REMOVED lines=9> */
.L_x_800:
[----:B------:R-:W-:Y:S05]  /*1a6b0*/  @P1 BRA `(.L_x_680) ;  /* 0x00000000001c1947 */ /* 0x000fea0003800000 */
[----:B------:R-:W2:Y:S01]  /*1a6c0*/  S2R R10, SR_TID.X ;  /* 0x00000000000a7919 */ /* 0x000ea20000002100 */
[----:B01----:R-:W-:-:S04]  /*1a6d0*/  IMAD.MOV.U32 R9, RZ, RZ, 0x8000 ;  /* 0x00008000ff097424 */ /* 0x003fc800078e00ff */
[----:B------:R3:W-:Y:S01]  /*1a6e0*/  SYNCS.ARRIVE.TRANS64 RZ, [R6+URZ+0x348b0], R9 ;  /* 0x0348b00906ff79a7 */ /* 0x0007e2000800003f */
[----:B--2---:R-:W-:-:S04]  /*1a6f0*/  LOP3.LUT R10, R10, 0x1f, RZ, 0xc0, !PT ;  /* 0x0000001f0a0a7812 */ /* 0x004fc800078ec0ff */
[----:B------:R-:W-:-:S13]  /*1a700*/  ISETP.NE.AND P0, PT, R10, RZ, PT ;  /* 0x000000ff0a00720c */ /* 0x000fda0003f05270 */
[----:B---3--:R-:W-:Y:S05]  /*1a710*/  @!P0 BRA `(.L_x_680) ;  /* 0x0000000000048947 */ /* 0x008fea0003800000 */
[----:B------:R-:W-:Y:S01]  /*1a720*/  BPT.TRAP 0x1 ;  /* 0x000000040000795c */ /* 0x000fe20000300000 */
.L_x_680:
[----:B01----:R-:W2:Y:S01]  /*1a730*/  LDL R9, [R1+0x4] ;  /* 0x0000040001097983 */ /* 0x003ea20000100800 */
[----:B------:R-:W-:Y:S01]  /*1a740*/  R2UR UR11, R7 ;  /* 0x00000000070b72ca */ /* 0x000fe200000e0000 */
[----:B------:R-:W-:Y:S01]  /*1a750*/  VIADD R7, R5, 0x400 ;  /* 0x0000040005077836 */ /* 0x000fe20000000000 */
[----:B------:R-:W-:Y:S01]  /*1a760*/  R2UR UR9, R6 ;  /* 0x00000000060972ca */ /* 0x000fe200000e0000 */
[----:B------:R-:W-:Y:S01]  /*1a770*/  UIADD3 UR4, UP0, UR38, 0x670, URZ ;  /* 0x0000067026047890 */ /* 0x000fe2000ff1e03f */
[----:B------:R-:W-:Y:S01]  /*1a780*/  R2UR UR12, R2 ;  /* 0x00000000020c72ca */ /* 0x000fe200000e0000 */
[----:B------:R-:W-:Y:S01]  /*1a790*/  UMOV UR10, URZ ;  /* 0x0000003f000a7c82 */ /* 0x000fe20008000000 */
[----:B------:R-:W-:Y:S01]  /*1a7a0*/  R2UR UR15, R7 ;  /* 0x00000000070f72ca */ /* 0x000fe200000e0000 */
[----:B------:R-:W-:Y:S01]  /*1a7b0*/  UIADD3.X UR5, URZ, UR39, URZ, UP0, !UPT ;  /* 0x000000273f057290 */ /* 0x000fe200087fe43f */
[----:B------:R-:W-:Y:S01]  /*1a7c0*/  R2UR UR13, R0 ;  /* 0x00000000000d72ca */ /* 0x000fe200000e0000 */
[----:B------:R-:W-:Y:S01]  /*1a7d0*/  UMOV UR6, 0x0 ;  /* 0x0000000000067882 */ /* 0x000fe20000000000 */
[----:B------:R-:W-:-:S05]  /*1a7e0*/  UMOV UR7, 0x12f00000 ;  /* 0x12f0000000077882 */ /* 0x000fca0000000000 */
[----:B------:R-:W-:Y:S01]  /*1a7f0*/  UIADD3 UR9, UR9, 0x348b0, URZ ;  /* 0x000348b009097890 */ /* 0x000fe2000fffe03f */
[----:B--2---:R-:W-:-:S05]  /*1a800*/  IMAD R6, R9, 0x8000, R7 ;  /* 0x0000800009067824 */ /* 0x004fca00078e0207 */
[----:B------:R-:W-:Y:S01]  /*1a810*/  R2UR UR8, R6 ;  /* 0x00000000060872ca */ /* 0x000fe200000e0000 */
[----:B------:R-:W-:-:S04]  /*1a820*/  IMAD.MOV.U32 R6, RZ, RZ, 0x6000 ;  /* 0x00006000ff067424 */ /* 0x000fc800078e00ff */
[----:B------:R-:W-:-:S04]  /*1a830*/  IMAD R6, R9, R6, 0x2000 ;  /* 0x0000200009067424 */ /* 0x000fc800078e0206 */
[----:B------:R-:W-:-:S04]  /*1a840*/  IMAD R6, R9, -0x2000, R6 ;  /* 0xffffe00009067824 */ /* 0x000fc800078e0206 */
[----:B------:R0:W-:Y:S01]  /*1a850*/  UTMALDG.4D [UR8], [UR4], desc[UR6] ;  /* 0x00000608040075b4 */ /* 0x0001e20008019000 */
[----:B------:R-:W-:-:S13]  /*1a860*/  R2UR UR14, R6 ;  /* 0x00000000060e72ca */ /* 0x000fda00000e0000 */
[----:B------:R-:W-:-:S03]  /*1a870*/  ULEA UR14, UR14, UR15, 0x1 ;  /* 0x0000000f0e0e7291 */ /* 0x000fc6000f8e083f */
[----:B------:R-:W-:Y:S02]  /*1a880*/  UMOV UR15, 0x40 ;  /* 0x00000040000f7882 */ /* 0x000fe40000000000 */
[----:B0-----:R-:W-:Y:S02]  /*1a890*/  UMOV UR10, UR15 ;  /* 0x0000000f000a7c82 */ /* 0x001fe40008000000 */
[----:B------:R-:W-:Y:S02]  /*1a8a0*/  UMOV UR8, UR14 ;  /* 0x0000000e00087c82 */ /* 0x000fe40008000000 */
[----:B------:R1:W-:Y:S02]  /*1a8b0*/  UTMALDG.4D [UR8], [UR4], desc[UR6] ;  /* 0x00000608040075b4 */ /* 0x0003e40008019000 */
[----:B-1----:R-:W-:Y:S01]  /*1a8c0*/  NOP ;  /* 0x0000000000007918 */ /* 0x002fe20000000000 */
.L_x_676:
[----:B------:R-:W-:Y:S05]  /*1a8d0*/  BSYNC B1 ;  /* 0x0000000000017941 */ /* 0x000fea0003800000 */
.L_x_675:
[----:B0-----:R-:W2:Y:S04]  /*1a8e0*/  LDL.LU R6, [R1+0x4] ;  /* 0x0000040001067983 */ /* 0x001ea80000300800 */
[----:B------:R-:W3:Y:S01]  /*1a8f0*/  LDL.LU R9, [R1+0x14] ;  /* 0x0000140001097983 */ /* 0x000ee20000300800 */
[----:B------:R-:W-:Y:S01]  /*1a900*/  PLOP3.LUT P2, PT, PT, PT, PT, 0x8, 0x0 ;  /* 0x000000000000781c */ /* 0x000fe20003f4e170 */
[----:B--2---:R-:W-:-:S05]  /*1a910*/  VIADD R6, R6, 0x1 ;  /* 0x0000000106067836 */ /* 0x004fca0000000000 */
[----:B------:R-:W-:-:S04]  /*1a920*/  ISETP.NE.AND P0, PT, R6, 0x2, PT ;  /* 0x000000020600780c */ /* 0x000fc80003f05270 */
[----:B------:R-:W-:Y:S02]  /*1a930*/  SEL R7, RZ, 0x1, P0 ;  /* 0x00000001ff077807 */ /* 0x000fe40000000000 */
[----:B------:R-:W-:Y:S01]  /*1a940*/  SEL R10, R6, RZ, P0 ;  /* 0x000000ff060a7207 */ /* 0x000fe20000000000 */
[----:B------:R-:W-:Y:S01]  /*1a950*/  VIADD R6, R3, 0xfffffffe ;  /* 0xfffffffe03067836 */ /* 0x000fe20000000000 */
[----:B---3--:R-:W-:-:S03]  /*1a960*/  LOP3.LUT R9, R9, R7, RZ, 0x3c, !PT ;  /* 0x0000000709097212 */ /* 0x008fc600078e3cff */
[----:B------:R0:W-:Y:S01]  /*1a970*/  STL [R1+0x4], R10 ;  /* 0x0000040a01007387 */ /* 0x0001e20000100800 */
[----:B------:R-:W-:-:S03]  /*1a980*/  ISETP.GE.AND P0, PT, R6, R4, PT ;  /* 0x000000040600720c */ /* 0x000fc60003f06270 */
[----:B------:R0:W-:Y:S10]  /*1a990*/  STL [R1+0x14], R9 ;  /* 0x0000140901007387 */ /* 0x0001f40000100800 */
[----:B0-----:R-:W-:Y:S05]  /*1a9a0*/  @!P0 BRA `(.L_x_670) ;  /* 0x00000004007c8947 */ /* 0x001fea0003800000 */
[C---:B-----5:R-:W-:Y:S02]  /*1a9b0*/  IMAD R6, R3.reuse, 0x80, R8 ;  /* 0x0000008003067824 */ /* 0x060fe400078e0208 */
[----:B------:R-:W-:Y:S02]  /*1a9c0*/  VIADD R3, R3, 0xffffffff ;  /* 0xffffffff03037836 */ /* 0x000fe40000000000 */
[----:B------:R-:W-:-:S07]  /*1a9d0*/  VIADD R6, R6, 0xffffff00 ;  /* 0xffffff0006067836 */ /* 0x000fce0000000000 */
.L_x_687:
[----:B------:R-:W-:Y:S05]  /*1a9e0*/  YIELD ;  /* 0x0000000000007946 */ /* 0x000fea0003800000 */
[----:B------:R-:W-:Y:S04]  /*1a9f0*/  BSSY B1, `(.L_x_681) ;  /* 0x000004d000017945 */ /* 0x000fe80003800000 */
[----:B0-----:R-:W-:Y:S05]  /*1aa00*/  @!P6 BRA `(.L_x_682) ;  /* 0x00000004002ce947 */ /* 0x001fea0003800000 */
[----:B------:R-:W2:Y:S04]  /*1aa10*/  LDL R7, [R1+0x4] ;  /* 0x0000040001077983 */ /* 0x000ea80000100800 */
[----:B------:R-:W3:Y:S01]  /*1aa20*/  LDL R8, [R1+0x14] ;  /* 0x0000140001087983 */ /* 0x000ee20000100800 */
[----:B--2---:R-:W-:Y:S01]  /*1aa30*/  IMAD R7, R7, 0x8, R5 ;  /* 0x0000000807077824 */ /* 0x004fe200078e0205 */
[----:B---3--:R-:W-:-:S04]  /*1aa40*/  SHF.L.U32 R8, R8, 0x1f, RZ ;  /* 0x0000001f08087819 */ /* 0x008fc800000006ff */
[----:B------:R-:W0:Y:S02]  /*1aa50*/  SYNCS.PHASECHK.TRANS64.TRYWAIT P0, [R7+URZ+0x348a0], R8 ;  /* 0x0348a008070075a7 */ /* 0x000e24000800017f */
[----:B0-----:R-:W-:Y:S05]  /*1aa60*/  @!P0 BRA `(.L_x_683) ;  /* 0x0000004c007c8947 */ /* 0x001fea0003800000 */
.L_x_801:
[----:B------:R-:W1:Y:S02]  /*1aa70*/  S2R R9, SR_TID.X ;  /* 0x0000000000097919 */ /* 0x000e640000002100 */
[----:B-1----:R-:W-:-:S04]  /*1aa80*/  LOP3.LUT R9, R9, 0x7f, RZ, 0xc0, !PT ;  /* 0x0000007f09097812 */ /* 0x002fc800078ec0ff */
[----:B------:R-:W-:-:S13]  /*1aa90*/  ISETP.NE.AND P0, PT, R9, RZ, PT ;  /* 0x000000ff0900720c */ /* 0x000fda0003f05270 */
        /* <DEDUP_REMOVED lines=8> */
.L_x_684:
[----:B-1----:R-:W2:Y:S01]  /*1ab20*/  LDL R9, [R1+0x4] ;  /* 0x0000040001097983 */ /* 0x002ea20000100800 */
        /* <DEDUP_REMOVED lines=9> */
[----:B------:R-:W-:-:S04]  /*1abc0*/  UMOV UR17, 0x40 ;  /* 0x0000004000117882 */ /* 0x000fc80000000000 */
[----:B------:R-:W-:Y:S01]  /*1abd0*/  UIADD3 UR9, UR9, 0x34890, URZ ;  /* 0x0003489009097890 */ /* 0x000fe2000fffe03f */
[----:B--2---:R-:W-:-:S05]  /*1abe0*/  IMAD R9, R9, 0xc000, R5 ;  /* 0x0000c00009097824 */ /* 0x004fca00078e0205 */
[----:B------:R-:W-:-:S13]  /*1abf0*/  R2UR UR8, R9 ;  /* 0x00000000090872ca */ /* 0x000fda00000e0000 */
[----:B------:R-:W-:Y:S02]  /*1ac00*/  UIADD3 UR14, UR8, 0x1c400, URZ ;  /* 0x0001c400080e7890 */ /* 0x000fe4000fffe03f */
[----:B------:R-:W-:Y:S02]  /*1ac10*/  UIADD3 UR15, UR8, 0x20400, URZ ;  /* 0x00020400080f7890 */ /* 0x000fe4000fffe03f */
[----:B------:R-:W-:-:S03]  /*1ac20*/  UIADD3 UR16, UR8, 0x24400, URZ ;  /* 0x0002440008107890 */ /* 0x000fc6000fffe03f */
[----:B------:R-:W-:Y:S01]  /*1ac30*/  UMOV UR8, UR14 ;  /* 0x0000000e00087c82 */ /* 0x000fe20008000000 */
[----:B------:R-:W-:Y:S01]  /*1ac40*/  UMOV UR14, 0x80 ;  /* 0x00000080000e7882 */ /* 0x000fe20000000000 */
        /* <DEDUP_REMOVED lines=9> */
.L_x_802:
        /* <DEDUP_REMOVED lines=8> */
.L_x_686:
[----:B01----:R-:W2:Y:S01]  /*1ad60*/  LDL R8, [R1+0x4] ;  /* 0x0000040001087983 */ /* 0x003ea20000100800 */
        /* <DEDUP_REMOVED lines=9> */
[----:B------:R-:W-:-:S04]  /*1ae00*/  UMOV UR15, 0x40 ;  /* 0x00000040000f7882 */ /* 0x000fc80000000000 */
[----:B------:R-:W-:Y:S02]  /*1ae10*/  UIADD3 UR8, UR8, 0x400, URZ ;  /* 0x0000040008087890 */ /* 0x000fe4000fffe03f */
[----:B------:R-:W-:Y:S01]  /*1ae20*/  UIADD3 UR9, UR9, 0x348b0, URZ ;  /* 0x000348b009097890 */ /* 0x000fe2000fffe03f */
[----:B--2---:R-:W-:-:S13]  /*1ae30*/  R2UR UR5, R8 ;  /* 0x00000000080572ca */ /* 0x004fda00000e0000 */
[----:B------:R-:W-:Y:S02]  /*1ae40*/  ULEA UR8, UR5, UR8, 0xf ;  /* 0x0000000805087291 */ /* 0x000fe4000f8e783f */
[----:B------:R-:W-:Y:S02]  /*1ae50*/  UIADD3.X UR5, URZ, UR39, URZ, UP0, !UPT ;  /* 0x000000273f057290 */ /* 0x000fe400087fe43f */
[----:B------:R-:W-:-:S07]  /*1ae60*/  UIADD3 UR14, UR8, 0x4000, URZ ;  /* 0x00004000080e7890 */ /* 0x000fce000fffe03f */
[----:B------:R0:W-:Y:S02]  /*1ae70*/  UTMALDG.4D [UR8], [UR4], desc[UR6] ;  /* 0x00000608040075b4 */ /* 0x0001e40008019000 */
[----:B0-----:R-:W-:Y:S01]  /*1ae80*/  UMOV UR8, UR14 ;  /* 0x0000000e00087c82 */ /* 0x001fe20008000000 */
[----:B------:R-:W-:Y:S02]  /*1ae90*/  UMOV UR10, UR15 ;  /* 0x0000000f000a7c82 */ /* 0x000fe40008000000 */
[----:B------:R0:W-:Y:S02]  /*1aea0*/  UTMALDG.4D [UR8], [UR4], desc[UR6] ;  /* 0x00000608040075b4 */ /* 0x0001e40008019000 */
[----:B0-----:R-:W-:Y:S01]  /*1aeb0*/  NOP ;  /* 0x0000000000007918 */ /* 0x001fe20000000000 */
.L_x_682:
[----:B------:R-:W-:Y:S05]  /*1aec0*/  BSYNC B1 ;  /* 0x0000000000017941 */ /* 0x000fea0003800000 */
.L_x_681:
[----:B------:R-:W2:Y:S04]  /*1aed0*/  LDL.LU R7, [R1+0x4] ;  /* 0x0000040001077983 */ /* 0x000ea80000300800 */
[----:B------:R-:W3:Y:S01]  /*1aee0*/  LDL.LU R8, [R1+0x14] ;  /* 0x0000140001087983 */ /* 0x000ee20000300800 */
[----:B------:R-:W-:Y:S02]  /*1aef0*/  VIADD R3, R3, 0xffffffff ;  /* 0xffffffff03037836 */ /* 0x000fe40000000000 */
[----:B------:R-:W-:Y:S02]  /*1af00*/  VIADD R6, R6, 0xffffff80 ;  /* 0xffffff8006067836 */ /* 0x000fe40000000000 */
[----:B--2---:R-:W-:-:S05]  /*1af10*/  VIADD R7, R7, 0x1 ;  /* 0x0000000107077836 */ /* 0x004fca0000000000 */
[----:B------:R-:W-:-:S04]  /*1af20*/  ISETP.NE.AND P0, PT, R7, 0x2, PT ;  /* 0x000000020700780c */ /* 0x000fc80003f05270 */
[----:B------:R-:W-:Y:S02]  /*1af30*/  SEL R9, R7, RZ, P0 ;  /* 0x000000ff07097207 */ /* 0x000fe40000000000 */
[----:B------:R-:W-:Y:S02]  /*1af40*/  SEL R7, RZ, 0x1, P0 ;  /* 0x00000001ff077807 */ /* 0x000fe40000000000 */
[----:B------:R-:W-:Y:S01]  /*1af50*/  ISETP.GT.AND P0, PT, R3, R4, PT ;  /* 0x000000040300720c */ /* 0x000fe20003f04270 */
[----:B------:R0:W-:Y:S01]  /*1af60*/  STL [R1+0x4], R9 ;  /* 0x0000040901007387 */ /* 0x0001e20000100800 */
[----:B---3--:R-:W-:-:S05]  /*1af70*/  LOP3.LUT R8, R8, R7, RZ, 0x3c, !PT ;  /* 0x0000000708087212 */ /* 0x008fca00078e3cff */
[----:B------:R0:W-:Y:S06]  /*1af80*/  STL [R1+0x14], R8 ;  /* 0x0000140801007387 */ /* 0x0001ec0000100800 */
[----:B------:R-:W-:Y:S05]  /*1af90*/  @P0 BRA `(.L_x_687) ;  /* 0xfffffff800900947 */ /* 0x000fea000383ffff */
.L_x_670:
[----:B------:R-:W-:Y:S05]  /*1afa0*/  BSYNC B0 ;  /* 0x0000000000007941 */ /* 0x000fea0003800000 */
.L_x_669:
[----:B------:R-:W2:Y:S01]  /*1afb0*/  LDL R7, [R1+0x34] ;  /* 0x0000340001077983 */ /* 0x000ea20000100800 */
[----:B------:R-:W-:Y:S05]  /*1afc0*/  @!P2 WARPSYNC.ALL ;  /* 0x000000000000a948 */ /* 0x000fea0003800000 */
[----:B------:R-:W-:Y:S01]  /*1afd0*/  BSSY B6, `(.L_x_688) ;  /* 0x0000309000067945 */ /* 0x000fe20003800000 */
[----:B------:R-:W-:Y:S01]  /*1afe0*/  @!P2 BAR.SYNC.DEFER_BLOCKING 0xc, 0x120 ;  /* 0x030480000000ab1d */ /* 0x000fe20000010000 */
[----:B--2---:R-:W-:-:S13]  /*1aff0*/  ISETP.GT.AND P0, PT, R7, RZ, PT ;  /* 0x000000ff0700720c */ /* 0x004fda0003f04270 */
        /* <DEDUP_REMOVED lines=8> */
[----:B------:R-:W1:Y:S08]  /*1b080*/  FLO.U32 R0, UR4 ;  /* 0x0000000400007d00 */ /* 0x000e7000080e0000 */
[----:B------:R-:W2:Y:S01]  /*1b090*/  POPC R5, UR4 ;  /* 0x0000000400057d09 */ /* 0x000ea20008000000 */
[----:B-1----:R-:W-:-:S13]  /*1b0a0*/  ISETP.EQ.U32.AND P0, PT, R0, R7, PT ;  /* 0x000000070000720c */ /* 0x002fda0003f02070 */
[----:B--2---:R-:W2:Y:S01]  /*1b0b0*/  @P0 ATOMG.E.ADD.STRONG.GPU PT, R3, desc[UR36][R2.64], R5 ;  /* 0x00000005020309a8 */ /* 0x004ea200081ee1e4 */
[----:B------:R-:W1:Y:S02]  /*1b0c0*/  S2R R4, SR_LTMASK ;  /* 0x0000000000047919 */ /* 0x000e640000003900 */
[----:B-1----:R-:W-:-:S04]  /*1b0d0*/  LOP3.LUT R4, R4, UR4, RZ, 0xc0, !PT ;  /* 0x0000000404047c12 */ /* 0x002fc8000f8ec0ff */
[----:B------:R-:W1:Y:S01]  /*1b0e0*/  POPC R7, R4 ;  /* 0x0000000400077309 */ /* 0x000e620000000000 */
[----:B--2---:R-:W1:Y:S02]  /*1b0f0*/  SHFL.IDX PT, R0, R3, R0, 0x1f ;  /* 0x00001f0003007589 */ /* 0x004e6400000e0000 */
[----:B-1----:R-:W-:Y:S01]  /*1b100*/  IADD3 R16, R0, UR40, R7 ;  /* 0x0000002800107c10 */ /* 0x002fe2000fffe007 */
[----:B------:R-:W-:Y:S06]  /*1b110*/  BRA `(.L_x_690) ;  /* 0x0000002c00d07947 */ /* 0x000fec0003800000 */
.L_x_689:
[----:B------:R-:W1:Y:S01]  /*1b120*/  S2R R0, SR_CgaCtaId ;  /* 0x0000000000007919 */ /* 0x000e620000008800 */
[----:B------:R-:W-:-:S04]  /*1b130*/  MOV R2, 0x400 ;  /* 0x0000040000027802 */ /* 0x000fc80000000f00 */
[----:B-1----:R-:W-:-:S04]  /*1b140*/  LEA R3, R0, R2, 0x18 ;  /* 0x0000000200037211 */ /* 0x002fc800078ec0ff */
[----:B------:R-:W-:Y:S01]  /*1b150*/  IADD3 R0, R3, 0x1c400, RZ ;  /* 0x0001c40003007810 */ /* 0x000fe20007ffe0ff */
[----:B------:R1:W-:Y:S03]  /*1b160*/  STL [R1+0x18], R3 ;  /* 0x0000180301007387 */ /* 0x0003e60000100800 */
[----:B------:R-:W-:-:S13]  /*1b170*/  LOP3.LUT P0, RZ, R0, 0x3ff, RZ, 0xc0, !PT ;  /* 0x000003ff00ff7812 */ /* 0x000fda000780c0ff */
[----:B-1----:R-:W-:Y:S05]  /*1b180*/  @!P0 BRA `(.L_x_691) ;  /* 0x0000000000408947 */ /* 0x002fea0003800000 */
[----:B------:R-:W-:Y:S01]  /*1b190*/  MOV R2, 0x0 ;  /* 0x0000000000027802 */ /* 0x000fe20000000f00 */
[----:B------:R-:W-:Y:S01]  /*1b1a0*/  ULDC.64 UR6, c[0x4][0xb8] ;  /* 0x01002e0000067ab9 */ /* 0x000fe20000000a00 */
[----:B------:R-:W-:Y:S01]  /*1b1b0*/  ULDC.64 UR8, c[0x4][0xc0] ;  /* 0x0100300000087ab9 */ /* 0x000fe20000000a00 */
[----:B------:R-:W-:Y:S01]  /*1b1c0*/  ULDC.64 UR4, c[0x4][0x8] ;  /* 0x0100020000047ab9 */ /* 0x000fe20000000a00 */
[----:B------:R-:W-:Y:S02]  /*1b1d0*/  IMAD.U32 R4, RZ, RZ, UR6 ;  /* 0x00000006ff047e24 */ /* 0x000fe4000f8e00ff */
[----:B------:R-:W1:Y:S01]  /*1b1e0*/  LDC.64 R2, c[0x4][R2] ;  /* 0x0100000002027b82 */ /* 0x000e620000000a00 */
[----:B------:R-:W-:Y:S02]  /*1b1f0*/  IMAD.U32 R5, RZ, RZ, UR7 ;  /* 0x00000007ff057e24 */ /* 0x000fe4000f8e00ff */
[----:B------:R-:W-:Y:S02]  /*1b200*/  IMAD.U32 R6, RZ, RZ, UR8 ;  /* 0x00000008ff067e24 */ /* 0x000fe4000f8e00ff */
[----:B------:R-:W-:-:S02]  /*1b210*/  IMAD.U32 R7, RZ, RZ, UR9 ;  /* 0x00000009ff077e24 */ /* 0x000fc4000f8e00ff */
[----:B------:R-:W-:Y:S02]  /*1b220*/  IMAD.U32 R10, RZ, RZ, UR4 ;  /* 0x00000004ff0a7e24 */ /* 0x000fe4000f8e00ff */
[----:B------:R-:W-:Y:S02]  /*1b230*/  IMAD.U32 R11, RZ, RZ, UR5 ;  /* 0x00000005ff0b7e24 */ /* 0x000fe4000f8e00ff */
[----:B0----5:R-:W-:Y:S02]  /*1b240*/  IMAD.MOV.U32 R8, RZ, RZ, 0x70 ;  /* 0x00000070ff087424 */ /* 0x021fe400078e00ff */
[----:B------:R-:W-:Y:S02]  /*1b250*/  IMAD.MOV.U32 R12, RZ, RZ, 0x1 ;  /* 0x00000001ff0c7424 */ /* 0x000fe400078e00ff */
[----:B------:R-:W-:-:S07]  /*1b260*/  IMAD.MOV.U32 R13, RZ, RZ, RZ ;  /* 0x000000ffff0d7224 */ /* 0x000fce00078e00ff */
[----:B------:R-:W-:-:S07]  /*1b270*/  LEPC R20, `(.L_x_691) ;  /* 0x000000001014794e */ /* 0x000fce0000000000 */
[----:B-1----:R-:W-:Y:S05]  /*1b280*/  CALL.ABS.NOINC R2 ;  /* 0x0000000002007343 */ /* 0x002fea0003c00000 */
.L_x_691:
        /* <DEDUP_REMOVED lines=10> */
[----:B------:R-:W-:Y:S01]  /*1b330*/  MOV R12, 0x1 ;  /* 0x00000001000c7802 */ /* 0x000fe20000000f00 */
[----:B------:R-:W-:Y:S02]  /*1b340*/  IMAD.U32 R5, RZ, RZ, UR7 ;  /* 0x00000007ff057e24 */ /* 0x000fe4000f8e00ff */
[----:B------:R-:W-:Y:S02]  /*1b350*/  IMAD.U32 R6, RZ, RZ, UR8 ;  /* 0x00000008ff067e24 */ /* 0x000fe4000f8e00ff */
[----:B------:R-:W-:-:S02]  /*1b360*/  IMAD.U32 R7, RZ, RZ, UR9 ;  /* 0x00000009ff077e24 */ /* 0x000fc4000f8e00ff */
[----:B------:R-:W-:Y:S02]  /*1b370*/  IMAD.U32 R10, RZ, RZ, UR4 ;  /* 0x00000004ff0a7e24 */ /* 0x000fe4000f8e00ff */
[----:B------:R-:W-:Y:S02]  /*1b380*/  IMAD.U32 R11, RZ, RZ, UR5 ;  /* 0x00000005ff0b7e24 */ /* 0x000fe4000f8e00ff */
[----:B0----5:R-:W-:Y:S02]  /*1b390*/  IMAD.MOV.U32 R8, RZ, RZ, 0x70 ;  /* 0x00000070ff087424 */ /* 0x021fe400078e00ff */
[----:B-1----:R-:W-:-:S07]  /*1b3a0*/  IMAD.MOV.U32 R13, RZ, RZ, RZ ;  /* 0x000000ffff0d7224 */ /* 0x002fce00078e00ff */
[----:B------:R-:W-:-:S07]  /*1b3b0*/  LEPC R20, `(.L_x_693) ;  /* 0x000000001014794e */ /* 0x000fce0000000000 */
[----:B--2---:R-:W-:Y:S05]  /*1b3c0*/  CALL.ABS.NOINC R2 ;  /* 0x0000000002007343 */ /* 0x004fea0003c00000 */
.L_x_693:
[----:B------:R-:W-:Y:S01]  /*1b3d0*/  MOV R2, 0x0 ;  /* 0x0000000000027802 */ /* 0x000fe20000000f00 */
[----:B------:R-:W-:Y:S01]  /*1b3e0*/  ULDC.64 UR4, c[0x4][0xb8] ;  /* 0x01002e0000047ab9 */ /* 0x000fe20000000a00 */
[----:B------:R-:W-:Y:S01]  /*1b3f0*/  ULDC.64 UR6, c[0x4][0xc0] ;  /* 0x0100300000067ab9 */ /* 0x000fe20000000a00 */
[----:B------:R-:W-:Y:S01]  /*1b400*/  ULDC.64 UR8, c[0x4][0x18] ;  /* 0x0100060000087ab9 */ /* 0x000fe20000000a00 */
[----:B------:R-:W-:Y:S02]  /*1b410*/  IMAD.U32 R4, RZ, RZ, UR4 ;  /* 0x00000004ff047e24 */ /* 0x000fe4000f8e00ff */
[----:B------:R-:W0:Y:S01]  /*1b420*/  LDC.64 R2, c[0x4][R2] ;  /* 0x0100000002027b82 */ /* 0x000e220000000a00 */
[----:B------:R-:W-:Y:S02]  /*1b430*/  IMAD.U32 R5, RZ, RZ, UR5 ;  /* 0x00000005ff057e24 */ /* 0x000fe4000f8e00ff */
[----:B------:R-:W-:Y:S02]  /*1b440*/  IMAD.U32 R6, RZ, RZ, UR6 ;  /* 0x00000006ff067e24 */ /* 0x000fe4000f8e00ff */
[----:B------:R-:W-:-:S02]  /*1b450*/  IMAD.U32 R7, RZ, RZ, UR7 ;  /* 0x00000007ff077e24 */ /* 0x000fc4000f8e00ff */
[----:B------:R-:W-:Y:S02]  /*1b460*/  IMAD.U32 R10, RZ, RZ, UR8 ;  /* 0x00000008ff0a7e24 */ /* 0x000fe4000f8e00ff */
[----:B------:R-:W-:Y:S02]  /*1b470*/  IMAD.U32 R11, RZ, RZ, UR9 ;  /* 0x00000009ff0b7e24 */ /* 0x000fe4000f8e00ff */
[----:B------:R-:W-:Y:S02]  /*1b480*/  IMAD.MOV.U32 R8, RZ, RZ, 0x70 ;  /* 0x00000070ff087424 */ /* 0x000fe400078e00ff */
[----:B------:R-:W-:Y:S02]  /*1b490*/  IMAD.MOV.U32 R12, RZ, RZ, 0x1 ;  /* 0x00000001ff0c7424 */ /* 0x000fe400078e00ff */
[----:B------:R-:W-:-:S07]  /*1b4a0*/  IMAD.MOV.U32 R13, RZ, RZ, RZ ;  /* 0x000000ffff0d7224 */ /* 0x000fce00078e00ff */
[----:B------:R-:W-:-:S07]  /*1b4b0*/  LEPC R20, `(.L_x_692) ;  /* 0x000000001014794e */ /* 0x000fce0000000000 */
[----:B0-----:R-:W-:Y:S05]  /*1b4c0*/  CALL.ABS.NOINC R2 ;  /* 0x0000000002007343 */ /* 0x001fea0003c00000 */
.L_x_692:
[----:B------:R-:W2:Y:S01]  /*1b4d0*/  LDL.LU R2, [R1+0x28] ;  /* 0x0000280001027983 */ /* 0x000ea20000300800 */
[----:B------:R-:W-:-:S03]  /*1b4e0*/  ULDC.64 UR4, c[0x0][0x9f8] ;  /* 0x00027e0000047ab9 */ /* 0x000fc60000000a00 */
[----:B------:R-:W3:Y:S04]  /*1b4f0*/  LDL.LU R0, [R1+0x2c] ;  /* 0x00002c0001007983 */ /* 0x000ee80000300800 */
[----:B------:R-:W4:Y:S04]  /*1b500*/  LDL.LU R4, [R1+0x38] ;  /* 0x0000380001047983 */ /* 0x000f280000300800 */
[----:B------:R-:W4:Y:S01]  /*1b510*/  LDL.LU R5, [R1+0x20] ;  /* 0x0000200001057983 */ /* 0x000f220000300800 */
[----:B------:R-:W-:-:S04]  /*1b520*/  ISETP.NE.U32.AND P0, PT, RZ, UR4, PT ;  /* 0x00000004ff007c0c */ /* 0x000fc8000bf05070 */
[----:B------:R-:W-:Y:S01]  /*1b530*/  ISETP.NE.AND.EX P0, PT, RZ, UR5, PT, P0 ;  /* 0x00000005ff007c0c */ /* 0x000fe2000bf05300 */
[----:B------:R-:W1:Y:S02]  /*1b540*/  S2R R6, SR_TID.X ;  /* 0x0000000000067919 */ /* 0x000e640000002100 */
[----:B-1----:R-:W-:-:S04]  /*1b550*/  LOP3.LUT R6, R6, 0x1f, RZ, 0xc0, !PT ;  /* 0x0000001f06067812 */ /* 0x002fc800078ec0ff */
        /* <DEDUP_REMOVED lines=9> */
[----:B------:R-:W1:Y:S01]  /*1b5f0*/  LDC R4, c[0x0][0x428] ;  /* 0x00010a00ff047b82 */ /* 0x000e620000000800 */
[----:B------:R-:W-:-:S06]  /*1b600*/  IMAD.MOV.U32 R0, RZ, RZ, R5 ;  /* 0x000000ffff007224 */ /* 0x000fcc00078e0005 */
[----:B------:R2:W5:Y:S01]  /*1b610*/  @P0 LDG.E R0, desc[UR36][R2.64] ;  /* 0x0000002402000981 */ /* 0x000562000c1e1900 */
[----:B------:R-:W-:Y:S02]  /*1b620*/  PLOP3.LUT P1, PT, P6, PT, PT, 0x8, 0x0 ;  /* 0x000000000000781c */ /* 0x000fe4000372e170 */
[----:B-1----:R-:W-:Y:S01]  /*1b630*/  ISETP.NE.AND P0, PT, R4, 0x1, PT ;  /* 0x000000010400780c */ /* 0x002fe20003f05270 */
[----:B------:R-:W-:-:S12]  /*1b640*/  IMAD.MOV.U32 R4, RZ, RZ, R18 ;  /* 0x000000ffff047224 */ /* 0x000fd800078e0012 */
[----:B--2---:R-:W1:Y:S08]  /*1b650*/  @P0 LDC R3, c[0x0][0x42c] ;  /* 0x00010b00ff030b82 */ /* 0x004e700000000800 */
[----:B------:R-:W2:Y:S01]  /*1b660*/  @P0 LDC R2, c[0x0][0x430] ;  /* 0x00010c00ff020b82 */ /* 0x000ea20000000800 */
[----:B-1----:R-:W-:-:S05]  /*1b670*/  @P0 IMAD.HI.U32 R3, R18, R3, RZ ;  /* 0x0000000312030227 */ /* 0x002fca00078e00ff */
[----:B--2---:R-:W-:Y:S02]  /*1b680*/  @P0 SHF.R.U32.HI R4, RZ, R2, R3 ;  /* 0x00000002ff040219 */ /* 0x004fe40000011603 */
[----:B------:R-:W-:-:S04]  /*1b690*/  ISETP.NE.U32.AND P0, PT, RZ, UR4, PT ;  /* 0x00000004ff007c0c */ /* 0x000fc8000bf05070 */
[----:B------:R-:W-:-:S04]  /*1b6a0*/  ISETP.NE.AND.EX P0, PT, RZ, UR5, PT, P0 ;  /* 0x00000005ff007c0c */ /* 0x000fc8000bf05300 */
[----:B------:R-:W-:-:S09]  /*1b6b0*/  SEL R2, R5, RZ, !P0 ;  /* 0x000000ff05027207 */ /* 0x000fd20004000000 */
.L_x_694:
        /* <DEDUP_REMOVED lines=9> */
[----:B-1----:R-:W-:Y:S05]  /*1b750*/  @P1 BRA.U.ANY `(.L_x_694) ;  /* 0xfffffffd00d81947 */ /* 0x002fea000393ffff */
[----:B------:R-:W1:Y:S01]  /*1b760*/  S2R R3, SR_TID.X ;  /* 0x0000000000037919 */ /* 0x000e620000002100 */
[----:B------:R-:W-:Y:S01]  /*1b770*/  UMOV UR4, 0x40 ;  /* 0x0000004000047882 */ /* 0x000fe20000000000 */
[----:B-1----:R-:W-:-:S04]  /*1b780*/  LOP3.LUT R3, R3, 0x1f, RZ, 0xc0, !PT ;  /* 0x0000001f03037812 */ /* 0x002fc800078ec0ff */
[----:B------:R-:W-:-:S04]  /*1b790*/  ISETP.NE.AND P2, PT, R3, RZ, PT ;  /* 0x000000ff0300720c */ /* 0x000fc80003f45270 */
[----:B------:R-:W-:-:S09]  /*1b7a0*/  PLOP3.LUT P1, PT, P2, PT, PT, 0x8, 0x0 ;  /* 0x000000000000781c */ /* 0x000fd2000172e170 */
[----:B------:R-:W-:-:S05]  /*1b7b0*/  VOTEU.ALL UP0, P2 ;  /* 0x00000000003f7886 */ /* 0x000fca0001000000 */
.L_x_695:
        /* <DEDUP_REMOVED lines=15> */
.L_x_696:
        /* <DEDUP_REMOVED lines=9> */
[----:B0----5:R-:W0:Y:S01]  /*1b940*/  LDC.64 R8, c[0x0][0x3f8] ;  /* 0x0000fe00ff087b82 */ /* 0x021e220000000a00 */
[----:B------:R-:W-:Y:S02]  /*1b950*/  ULDC.64 UR4, c[0x0][0xa08] ;  /* 0x0002820000047ab9 */ /* 0x000fe40000000a00 */
[----:B0-----:R-:W-:Y:S01]  /*1b960*/  LOP3.LUT P0, RZ, R8, UR4, RZ, 0xfc, !PT ;  /* 0x0000000408ff7c12 */ /* 0x001fe2000f80fcff */
[----:B------:R-:W-:-:S03]  /*1b970*/  UMOV UR4, 0xffffffff ;  /* 0xffffffff00047882 */ /* 0x000fc60000000000 */
[----:B------:R-:W-:-:S04]  /*1b980*/  LOP3.LUT P0, RZ, R9, UR5, RZ, 0xfc, P0 ;  /* 0x0000000509ff7c12 */ /* 0x000fc8000800fcff */
[----:B------:R-:W-:Y:S01]  /*1b990*/  SEL R5, R0, RZ, !P0 ;  /* 0x000000ff00057207 */ /* 0x000fe20004000000 */
[----:B------:R-:W-:Y:S08]  /*1b9a0*/  BRA.DIV UR4, `(.L_x_697) ;  /* 0x0000003e04d47947 */ /* 0x000ff0000b800000 */
.L_x_805:
[----:B------:R-:W2:Y:S01]  /*1b9b0*/  LDL R3, [R1+0x24] ;  /* 0x0000240001037983 */ /* 0x000ea20000100800 */
[----:B------:R-:W-:Y:S01]  /*1b9c0*/  UMOV UR4, 0xffffffff ;  /* 0xffffffff00047882 */ /* 0x000fe20000000000 */
[----:B------:R-:W-:Y:S01]  /*1b9d0*/  SHF.R.S32.HI R12, RZ, 0x1f, R0 ;  /* 0x0000001fff0c7819 */ /* 0x000fe20000011400 */
[----:B--2---:R-:W-:Y:S01]  /*1b9e0*/  VIADD R3, R3, 0xffffffff ;  /* 0xffffffff03037836 */ /* 0x004fe20000000000 */
[----:B------:R-:W-:Y:S06]  /*1b9f0*/  BRA.DIV UR4, `(.L_x_698) ;  /* 0x0000003e04f47947 */ /* 0x000fec000b800000 */
[----:B------:R-:W-:-:S13]  /*1ba00*/  ELECT P6, URZ, PT ;  /* 0x00000000003f782f */ /* 0x000fda00038c0000 */
.L_x_808:
        /* <DEDUP_REMOVED lines=16> */
[----:B------:R-:W-:Y:S02]  /*1bb10*/  IMAD R10, R0, UR5, R6 ;  /* 0x00000005000a7c24 */ /* 0x000fe4000f8e0206 */
[--C-:B------:R-:W-:Y:S01]  /*1bb20*/  IMAD.MOV.U32 R6, RZ, RZ, R5.reuse ;  /* 0x000000ffff067224 */ /* 0x100fe200078e0005 */
[----:B0-----:R-:W-:-:S03]  /*1bb30*/  SHF.R.S32.HI R7, RZ, 0x1f, R5 ;  /* 0x0000001fff077819 */ /* 0x001fc60000011405 */
[----:B------:R-:W-:-:S05]  /*1bb40*/  IMAD.WIDE.U32 R6, R0, UR4, R6 ;  /* 0x0000000400067c25 */ /* 0x000fca000f8e0006 */
[----:B------:R-:W-:Y:S02]  /*1bb50*/  IADD3 R5, R7, R10, RZ ;  /* 0x0000000a07057210 */ /* 0x000fe40007ffe0ff */
[----:B------:R-:W-:-:S04]  /*1bb60*/  LEA R10, P0, R6, R8, 0x2 ;  /* 0x00000008060a7211 */ /* 0x000fc800078010ff */
[----:B------:R-:W-:-:S05]  /*1bb70*/  LEA.HI.X R11, R6, R9, R5, 0x2, P0 ;  /* 0x00000009060b7211 */ /* 0x000fca00000f1405 */
[----:B------:R0:W5:Y:S04]  /*1bb80*/  LDG.E R5, desc[UR36][R10.64] ;  /* 0x000000240a057981 */ /* 0x000168000c1e1900 */
.L_x_700:
        /* <DEDUP_REMOVED lines=9> */
.L_x_809:
        /* <DEDUP_REMOVED lines=11> */
.L_x_702:
        /* <DEDUP_REMOVED lines=34> */
.L_x_699:
        /* <DEDUP_REMOVED lines=47> */
.L_x_810:
[----:B------:R-:W-:Y:S05]  /*1c1e0*/  BSYNC B0 ;  /* 0x0000000000007941 */ /* 0x000fea0003800000 */
.L_x_703:
[----:B0-----:R-:W2:Y:S01]  /*1c1f0*/  LDL.LU R6, [R1+0x34] ;  /* 0x0000340001067983 */ /* 0x001ea20000300800 */
[----:B------:R-:W-:Y:S01]  /*1c200*/  BSSY B0, `(.L_x_705) ;  /* 0x0000197000007945 */ /* 0x000fe20003800000 */
[----:B--2---:R-:W-:-:S13]  /*1c210*/  ISETP.GE.AND P0, PT, R6, 0x81, PT ;  /* 0x000000810600780c */ /* 0x004fda0003f06270 */
[----:B------:R-:W-:Y:S05]  /*1c220*/  @!P0 BRA `(.L_x_706) ;  /* 0x0000001800508947 */ /* 0x000fea0003800000 */
[----:B------:R-:W2:Y:S01]  /*1c230*/  LDL R6, [R1+0x24] ;  /* 0x0000240001067983 */ /* 0x000ea20000100800 */
[----:B------:R-:W-:Y:S01]  /*1c240*/  IMAD.MOV.U32 R2, RZ, RZ, 0x1 ;  /* 0x00000001ff027424 */ /* 0x000fe200078e00ff */
[----:B------:R-:W-:Y:S01]  /*1c250*/  BSSY B1, `(.L_x_707) ;  /* 0x000008f000017945 */ /* 0x000fe20003800000 */
[----:B--2---:R-:W-:-:S05]  /*1c260*/  IMAD.MOV R13, RZ, RZ, -R6 ;  /* 0x000000ffff0d7224 */ /* 0x004fca00078e0a06 */
[----:B------:R-:W-:-:S05]  /*1c270*/  VIADDMNMX R13, R13, R2, 0xffffffff, !PT ;  /* 0xffffffff0d0d7446 */ /* 0x000fca0007800102 */
[C---:B------:R-:W-:Y:S02]  /*1c280*/  IMAD.IADD R2, R6.reuse, 0x1, R13 ;  /* 0x0000000106027824 */ /* 0x040fe400078e020d */
[----:B------:R-:W-:-:S03]  /*1c290*/  VIADD R6, R6, 0xfffffffe ;  /* 0xfffffffe06067836 */ /* 0x000fc60000000000 */
[----:B------:R-:W-:-:S04]  /*1c2a0*/  LOP3.LUT R2, R2, 0x1, RZ, 0xc0, !PT ;  /* 0x0000000102027812 */ /* 0x000fc800078ec0ff */
[----:B------:R-:W-:-:S13]  /*1c2b0*/  ISETP.NE.U32.AND P0, PT, R2, 0x1, PT ;  /* 0x000000010200780c */ /* 0x000fda0003f05070 */
        /* <DEDUP_REMOVED lines=15> */
[----:B------:R-:W-:Y:S01]  /*1c3b0*/  IMAD.MOV.U32 R2, RZ, RZ, R6 ;  /* 0x000000ffff027224 */ /* 0x000fe200078e0006 */
[----:B------:R-:W-:Y:S01]  /*1c3c0*/  ULDC.64 UR4, c[0x0][0x408] ;  /* 0x0001020000047ab9 */ /* 0x000fe20000000a00 */
[----:B0-----:R-:W-:-:S13]  /*1c3d0*/  ISETP.NE.AND P0, PT, R17, 0x1, PT ;  /* 0x000000011100780c */ /* 0x001fda0003f05270 */
[----:B------:R-:W0:Y:S02]  /*1c3e0*/  @P0 LDC.64 R10, c[0x0][0x420] ;  /* 0x00010800ff0a0b82 */ /* 0x000e240000000a00 */
[----:B0-----:R-:W-:-:S05]  /*1c3f0*/  @P0 IMAD.HI.U32 R10, R6, R10, RZ ;  /* 0x0000000a060a0227 */ /* 0x001fca00078e00ff */
[----:B------:R-:W-:Y:S01]  /*1c400*/  @P0 SHF.R.U32.HI R2, RZ, R11, R10 ;  /* 0x0000000bff020219 */ /* 0x000fe2000001160a */
[----:B------:R-:W-:-:S03]  /*1c410*/  IMAD R10, R12, UR4, RZ ;  /* 0x000000040c0a7c24 */ /* 0x000fc6000f8e02ff */
[----:B------:R-:W-:Y:S01]  /*1c420*/  SHF.R.S32.HI R11, RZ, 0x1f, R2 ;  /* 0x0000001fff0b7819 */ /* 0x000fe20000011402 */
[C---:B------:R-:W-:Y:S02]  /*1c430*/  IMAD R15, R0.reuse, UR5, R10 ;  /* 0x00000005000f7c24 */ /* 0x040fe4000f8e020a */
[--C-:B------:R-:W-:Y:S02]  /*1c440*/  IMAD.MOV.U32 R10, RZ, RZ, R2.reuse ;  /* 0x000000ffff0a7224 */ /* 0x100fe400078e0002 */
[----:B------:R-:W-:Y:S02]  /*1c450*/  IMAD.MOV R2, RZ, RZ, -R2 ;  /* 0x000000ffff027224 */ /* 0x000fe400078e0a02 */
[----:B------:R-:W-:-:S04]  /*1c460*/  IMAD.WIDE.U32 R10, R0, UR4, R10 ;  /* 0x00000004000a7c25 */ /* 0x000fc8000f8e000a */
[----:B------:R-:W-:Y:S01]  /*1c470*/  IMAD.IADD R15, R15, 0x1, R11 ;  /* 0x000000010f0f7824 */ /* 0x000fe200078e020b */
[----:B------:R-:W-:Y:S01]  /*1c480*/  LEA R8, P0, R10, R8, 0x2 ;  /* 0x000000080a087211 */ /* 0x000fe200078010ff */
[----:B------:R-:W-:-:S03]  /*1c490*/  IMAD R6, R17, R2, R6 ;  /* 0x0000000211067224 */ /* 0x000fc600078e0206 */
[----:B------:R-:W-:-:S05]  /*1c4a0*/  LEA.HI.X R9, R10, R9, R15, 0x2, P0 ;  /* 0x000000090a097211 */ /* 0x000fca00000f140f */
[----:B------:R0:W5:Y:S04]  /*1c4b0*/  LDG.E R2, desc[UR36][R8.64] ;  /* 0x0000002408027981 */ /* 0x000168000c1e1900 */
.L_x_711:
[----:B0-----:R-:W0:Y:S01]  /*1c4c0*/  S2R R9, SR_CgaCtaId ;  /* 0x0000000000097919 */ /* 0x001e220000008800 */
[----:B------:R-:W-:-:S04]  /*1c4d0*/  MOV R8, 0x400 ;  /* 0x0000040000087802 */ /* 0x000fc80000000f00 */
[----:B0-----:R-:W-:Y:S02]  /*1c4e0*/  LEA R8, R9, R8, 0x18 ;  /* 0x0000000809087211 */ /* 0x001fe400078ec0ff */
[----:B------:R-:W-:-:S03]  /*1c4f0*/  SHF.L.U32 R9, R14, 0x1f, RZ ;  /* 0x0000001f0e097819 */ /* 0x000fc600000006ff */
[----:B------:R-:W-:-:S04]  /*1c500*/  IMAD R8, R7, 0x8, R8 ;  /* 0x0000000807087824 */ /* 0x000fc800078e0208 */
[----:B------:R-:W0:Y:S02]  /*1c510*/  SYNCS.PHASECHK.TRANS64.TRYWAIT P0, [R8+URZ+0x34840], R9 ;  /* 0x03484009080075a7 */ /* 0x000e24000800017f */
[----:B0-----:R-:W-:Y:S05]  /*1c520*/  @!P0 BRA `(.L_x_712) ;  /* 0x00000034007c8947 */ /* 0x001fea0003800000 */
.L_x_811:
        /* <DEDUP_REMOVED lines=11> */
.L_x_713:
        /* <DEDUP_REMOVED lines=37> */
.L_x_812:
[----:B------:R-:W-:Y:S05]  /*1c830*/  @P1 BRA `(.L_x_715) ;  /* 0x0000000000301947 */ /* 0x000fea0003800000 */
[----:B------:R-:W2:Y:S01]  /*1c840*/  LDL R10, [R1] ;  /* 0x00000000010a7983 */ /* 0x000ea20000100800 */
[----:B------:R-:W-:Y:S01]  /*1c850*/  MOV R11, 0x400 ;  /* 0x00000400000b7802 */ /* 0x000fe20000000f00 */
[----:B------:R-:W1:Y:S01]  /*1c860*/  S2R R17, SR_TID.X ;  /* 0x0000000000117919 */ /* 0x000e620000002100 */
[----:B------:R-:W3:Y:S01]  /*1c870*/  S2R R15, SR_CgaCtaId ;  /* 0x00000000000f7919 */ /* 0x000ee20000008800 */
[----:B0-----:R-:W-:Y:S01]  /*1c880*/  IMAD.MOV.U32 R9, RZ, RZ, 0x8000 ;  /* 0x00008000ff097424 */ /* 0x001fe200078e00ff */
[----:B-1----:R-:W-:-:S04]  /*1c890*/  LOP3.LUT R17, R17, 0x1f, RZ, 0xc0, !PT ;  /* 0x0000001f11117812 */ /* 0x002fc800078ec0ff */
[----:B------:R-:W-:Y:S02]  /*1c8a0*/  ISETP.NE.AND P0, PT, R17, RZ, PT ;  /* 0x000000ff1100720c */ /* 0x000fe40003f05270 */
[----:B---3--:R-:W-:-:S05]  /*1c8b0*/  LEA R11, R15, R11, 0x18 ;  /* 0x0000000b0f0b7211 */ /* 0x008fca00078ec0ff */
[----:B--2---:R-:W-:-:S04]  /*1c8c0*/  IMAD R8, R10, 0x8, R11 ;  /* 0x000000080a087824 */ /* 0x004fc800078e020b */
[----:B------:R1:W-:Y:S02]  /*1c8d0*/  SYNCS.ARRIVE.TRANS64 RZ, [R8+URZ+0x34850], R9 ;  /* 0x0348500908ff79a7 */ /* 0x0003e4000800003f */
[----:B------:R-:W-:Y:S05]  /*1c8e0*/  @!P0 BRA `(.L_x_715) ;  /* 0x0000000000048947 */ /* 0x000fea0003800000 */
[----:B------:R-:W-:Y:S01]  /*1c8f0*/  BPT.TRAP 0x1 ;  /* 0x000000040000795c */ /* 0x000fe20000300000 */
.L_x_715:
        /* <DEDUP_REMOVED lines=31> */
.L_x_710:
[----:B------:R-:W-:Y:S05]  /*1caf0*/  BSYNC B2 ;  /* 0x0000000000027941 */ /* 0x000fea0003800000 */
.L_x_709:
[----:B------:R-:W2:Y:S04]  /*1cb00*/  LDL.LU R2, [R1+0x24] ;  /* 0x0000240001027983 */ /* 0x000ea80000300800 */
[----:B------:R0:W-:Y:S04]  /*1cb10*/  STL [R1], R7 ;  /* 0x0000000701007387 */ /* 0x0001e80000100800 */
[----:B------:R0:W-:Y:S02]  /*1cb20*/  STL [R1+0xc], R14 ;  /* 0x00000c0e01007387 */ /* 0x0001e40000100800 */
[----:B0-2---:R-:W-:-:S07]  /*1cb30*/  VIADD R6, R2, 0xfffffffd ;  /* 0xfffffffd02067836 */ /* 0x005fce0000000000 */
.L_x_708:
[----:B------:R-:W-:Y:S05]  /*1cb40*/  BSYNC B1 ;  /* 0x0000000000017941 */ /* 0x000fea0003800000 */
.L_x_707:
[----:B------:R-:W-:-:S05]  /*1cb50*/  IMAD.MOV R2, RZ, RZ, -R13 ;  /* 0x000000ffff027224 */ /* 0x000fca00078e0a0d */
[----:B------:R-:W-:-:S13]  /*1cb60*/  ISETP.NE.AND P0, PT, R3, R2, PT ;  /* 0x000000020300720c */ /* 0x000fda0003f05270 */
[----:B------:R-:W-:Y:S05]  /*1cb70*/  @!P0 BRA `(.L_x_706) ;  /* 0x0000000c00fc8947 */ /* 0x000fea0003800000 */
[----:B------:R-:W-:-:S07]  /*1cb80*/  IMAD.MOV.U32 R10, RZ, RZ, R5 ;  /* 0x000000ffff0a7224 */ /* 0x000fce00078e0005 */
.L_x_730:
[----:B------:R-:W2:Y:S04]  /*1cb90*/  LDL R3, [R1] ;  /* 0x0000000001037983 */ /* 0x000ea80000100800 */
[----:B------:R-:W3:Y:S01]  /*1cba0*/  LDL R2, [R1+0xc] ;  /* 0x00000c0001027983 */ /* 0x000ee20000100800 */
[----:B------:R-:W-:Y:S05]  /*1cbb0*/  YIELD ;  /* 0x0000000000007946 */ /* 0x000fea0003800000 */
[----:B------:R-:W-:Y:S01]  /*1cbc0*/  BSSY B1, `(.L_x_716) ;  /* 0x000007a000017945 */ /* 0x000fe20003800000 */
[----:B--2---:R-:W-:-:S05]  /*1cbd0*/  VIADD R7, R3, 0x1 ;  /* 0x0000000103077836 */ /* 0x004fca0000000000 */
        /* <DEDUP_REMOVED lines=12> */
[----:B0-----:R-:W-:-:S13]  /*1cca0*/  ISETP.NE.AND P0, PT, R10, 0x1, PT ;  /* 0x000000010a00780c */ /* 0x001fda0003f05270 */
[----:B------:R-:W0:Y:S02]  /*1ccb0*/  @P0 LDC.64 R2, c[0x0][0x420] ;  /* 0x00010800ff020b82 */ /* 0x000e240000000a00 */
[----:B0-----:R-:W-:-:S04]  /*1ccc0*/  @P0 IMAD.HI.U32 R9, R6, R2, RZ ;  /* 0x0000000206090227 */ /* 0x001fc800078e00ff */
[----:B------:R-:W-:Y:S01]  /*1ccd0*/  IMAD.MOV.U32 R2, RZ, RZ, R6 ;  /* 0x000000ffff027224 */ /* 0x000fe200078e0006 */
[----:B------:R-:W-:-:S04]  /*1cce0*/  @P0 SHF.R.U32.HI R2, RZ, R3, R9 ;  /* 0x00000003ff020219 */ /* 0x000fc80000011609 */
[--C-:B------:R-:W-:Y:S01]  /*1ccf0*/  SHF.R.S32.HI R3, RZ, 0x1f, R2.reuse ;  /* 0x0000001fff037819 */ /* 0x100fe20000011402 */
[----:B------:R-:W-:-:S04]  /*1cd00*/  IMAD.MOV R9, RZ, RZ, -R2 ;  /* 0x000000ffff097224 */ /* 0x000fc800078e0a02 */
[----:B------:R-:W-:Y:S02]  /*1cd10*/  IMAD R9, R10, R9, R6 ;  /* 0x000000090a097224 */ /* 0x000fe400078e0206 */
[----:B------:R-:W-:Y:S02]  /*1cd20*/  IMAD R10, R12, UR6, RZ ;  /* 0x000000060c0a7c24 */ /* 0x000fe4000f8e02ff */
[----:B------:R-:W-:-:S04]  /*1cd30*/  IMAD.WIDE.U32 R2, R0, UR6, R2 ;  /* 0x0000000600027c25 */ /* 0x000fc8000f8e0002 */
[----:B------:R-:W-:-:S04]  /*1cd40*/  IMAD R10, R0, UR7, R10 ;  /* 0x00000007000a7c24 */ /* 0x000fc8000f8e020a */
[----:B------:R-:W-:Y:S01]  /*1cd50*/  IMAD.IADD R3, R10, 0x1, R3 ;  /* 0x000000010a037824 */ /* 0x000fe200078e0203 */
[----:B------:R-:W-:-:S04]  /*1cd60*/  LEA R10, P0, R2, UR4, 0x2 ;  /* 0x00000004020a7c11 */ /* 0x000fc8000f8010ff */
[----:B------:R-:W-:-:S05]  /*1cd70*/  LEA.HI.X R11, R2, UR5, R3, 0x2, P0 ;  /* 0x00000005020b7c11 */ /* 0x000fca00080f1403 */
[----:B------:R0:W5:Y:S04]  /*1cd80*/  LDG.E R10, desc[UR36][R10.64] ;  /* 0x000000240a0a7981 */ /* 0x000168000c1e1900 */
.L_x_718:
[----:B------:R-:W1:Y:S01]  /*1cd90*/  S2R R3, SR_CgaCtaId ;  /* 0x0000000000037919 */ /* 0x000e620000008800 */
[----:B------:R-:W-:-:S04]  /*1cda0*/  MOV R2, 0x400 ;  /* 0x0000040000027802 */ /* 0x000fc80000000f00 */
[----:B-1----:R-:W-:Y:S02]  /*1cdb0*/  LEA R2, R3, R2, 0x18 ;  /* 0x0000000203027211 */ /* 0x002fe400078ec0ff */
[----:B------:R-:W-:-:S03]  /*1cdc0*/  SHF.L.U32 R3, R8, 0x1f, RZ ;  /* 0x0000001f08037819 */ /* 0x000fc600000006ff */
[----:B------:R-:W-:-:S04]  /*1cdd0*/  IMAD R2, R7, 0x8, R2 ;  /* 0x0000000807027824 */ /* 0x000fc800078e0202 */
[----:B------:R-:W1:Y:S02]  /*1cde0*/  SYNCS.PHASECHK.TRANS64.TRYWAIT P0, [R2+URZ+0x34840], R3 ;  /* 0x03484003020075a7 */ /* 0x000e64000800017f */
[----:B-1----:R-:W-:Y:S05]  /*1cdf0*/  @!P0 BRA `(.L_x_719) ;  /* 0x0000002c00708947 */ /* 0x002fea0003800000 */
.L_x_813:
        /* <DEDUP_REMOVED lines=11> */
.L_x_720:
[----:B------:R-:W2:Y:S04]  /*1ceb0*/  LDL R15, [R1+0x8] ;  /* 0x00000800010f7983 */ /* 0x000ea80000100800 */
[----:B------:R-:W3:Y:S01]  /*1cec0*/  LDL.LU R14, [R1+0xc] ;  /* 0x00000c00010e7983 */ /* 0x000ee20000300800 */
[----:B-1----:R-:W-:-:S03]  /*1ced0*/  MOV R3, 0x400 ;  /* 0x0000040000037802 */ /* 0x002fc60000000f00 */
        /* <DEDUP_REMOVED lines=23> */
[----:B---3--:R-:W-:Y:S02]  /*1d050*/  SHF.L.U32 R2, R14, 0x1f, RZ ;  /* 0x0000001f0e027819 */ /* 0x008fe400000006ff */
[----:B----4-:R-:W-:-:S06]  /*1d060*/  LEA R3, R11, R3, 0x3 ;  /* 0x000000030b037211 */ /* 0x010fcc00078e18ff */
        /* <DEDUP_REMOVED lines=9> */
.L_x_814:
        /* <DEDUP_REMOVED lines=8> */
.L_x_722:
        /* <DEDUP_REMOVED lines=30> */
.L_x_717:
[----:B------:R-:W-:Y:S05]  /*1d360*/  BSYNC B1 ;  /* 0x0000000000017941 */ /* 0x000fea0003800000 */
.L_x_716:
        /* <DEDUP_REMOVED lines=16> */
[----:B-1----:R-:W-:-:S13]  /*1d470*/  ISETP.NE.AND P0, PT, R11, 0x1, PT ;  /* 0x000000010b00780c */ /* 0x002fda0003f05270 */
[----:B------:R-:W1:Y:S02]  /*1d480*/  @P0 LDC.64 R2, c[0x0][0x420] ;  /* 0x00010800ff020b82 */ /* 0x000e640000000a00 */
[----:B-1----:R-:W-:-:S04]  /*1d490*/  @P0 IMAD.HI.U32 R10, R9, R2, RZ ;  /* 0x00000002090a0227 */ /* 0x002fc800078e00ff */
        /* <DEDUP_REMOVED lines=12> */
.L_x_725:
[----:B------:R-:W2:Y:S01]  /*1d560*/  S2R R3, SR_CgaCtaId ;  /* 0x0000000000037919 */ /* 0x000ea20000008800 */
[----:B------:R-:W-:-:S04]  /*1d570*/  MOV R2, 0x400 ;  /* 0x0000040000027802 */ /* 0x000fc80000000f00 */
[----:B--2---:R-:W-:Y:S02]  /*1d580*/  LEA R2, R3, R2, 0x18 ;  /* 0x0000000203027211 */ /* 0x004fe400078ec0ff */
[----:B------:R-:W-:-:S03]  /*1d590*/  SHF.L.U32 R3, R13, 0x1f, RZ ;  /* 0x0000001f0d037819 */ /* 0x000fc600000006ff */
[----:B------:R-:W-:-:S04]  /*1d5a0*/  IMAD R2, R14, 0x8, R2 ;  /* 0x000000080e027824 */ /* 0x000fc800078e0202 */
[----:B------:R-:W2:Y:S02]  /*1d5b0*/  SYNCS.PHASECHK.TRANS64.TRYWAIT P0, [R2+URZ+0x34840], R3 ;  /* 0x03484003020075a7 */ /* 0x000ea4000800017f */
[----:B--2---:R-:W-:Y:S05]  /*1d5c0*/  @!P0 BRA `(.L_x_726) ;  /* 0x0000002400a48947 */ /* 0x004fea0003800000 */
.L_x_815:
        /* <DEDUP_REMOVED lines=11> */
.L_x_727:
        /* <DEDUP_REMOVED lines=29> */
[----:B------:R-:W-:Y:S01]  /*1d850*/  IMAD R2, R7, 0x8, R2 ;  /* 0x0000000807027824 */ /* 0x000fe200078e0202 */
        /* <DEDUP_REMOVED lines=8> */
.L_x_816:
        /* <DEDUP_REMOVED lines=8> */
.L_x_729:
        /* <DEDUP_REMOVED lines=29> */
.L_x_724:
[----:B------:R-:W-:Y:S05]  /*1db30*/  BSYNC B1 ;  /* 0x0000000000017941 */ /* 0x000fea0003800000 */
.L_x_723:
[C---:B------:R-:W-:Y:S01]  /*1db40*/  ISETP.GT.AND P0, PT, R6.reuse, 0x1, PT ;  /* 0x000000010600780c */ /* 0x040fe20003f04270 */
[----:B------:R-:W-:-:S12]  /*1db50*/  VIADD R6, R6, 0xfffffffe ;  /* 0xfffffffe06067836 */ /* 0x000fd80000000000 */
[----:B------:R-:W-:Y:S05]  /*1db60*/  @P0 BRA `(.L_x_730) ;  /* 0xfffffff000080947 */ /* 0x000fea000383ffff */
.L_x_706:
[----:B------:R-:W-:Y:S05]  /*1db70*/  BSYNC B0 ;  /* 0x0000000000007941 */ /* 0x000fea0003800000 */
.L_x_705:
[----:B------:R-:W1:Y:S01]  /*1db80*/  S2R R2, SR_TID.X ;  /* 0x0000000000027919 */ /* 0x000e620000002100 */
[----:B------:R-:W-:Y:S01]  /*1db90*/  BSSY B0, `(.L_x_731) ;  /* 0x0000010000007945 */ /* 0x000fe20003800000 */
[----:B-1----:R-:W-:-:S04]  /*1dba0*/  LOP3.LUT R2, R2, 0x1f, RZ, 0xc0, !PT ;  /* 0x0000001f02027812 */ /* 0x002fc800078ec0ff */
[----:B------:R-:W-:-:S13]  /*1dbb0*/  ISETP.NE.AND P0, PT, R2, RZ, PT ;  /* 0x000000ff0200720c */ /* 0x000fda0003f05270 */
[----:B------:R-:W-:Y:S05]  /*1dbc0*/  @P0 BRA `(.L_x_732) ;  /* 0x0000000000300947 */ /* 0x000fea0003800000 */
[----:B------:R-:W1:Y:S01]  /*1dbd0*/  S2R R3, SR_LANEID ;  /* 0x0000000000037919 */ /* 0x000e620000000000 */
[----:B------:R-:W-:Y:S02]  /*1dbe0*/  VOTEU.ANY UR4, UPT, PT ;  /* 0x0000000000047886 */ /* 0x000fe400038e0100 */
[----:B------:R-:W1:Y:S08]  /*1dbf0*/  FLO.U32 R0, UR4 ;  /* 0x0000000400007d00 */ /* 0x000e7000080e0000 */
[----:B------:R-:W2:Y:S01]  /*1dc00*/  POPC R7, UR4 ;  /* 0x0000000400077d09 */ /* 0x000ea20008000000 */
[----:B-1----:R-:W-:-:S02]  /*1dc10*/  ISETP.EQ.U32.AND P0, PT, R0, R3, PT ;  /* 0x000000030000720c */ /* 0x002fc40003f02070 */
[----:B------:R-:W2:Y:S11]  /*1dc20*/  LDC.64 R2, c[0x0][0xc38] ;  /* 0x00030e00ff027b82 */ /* 0x000eb60000000a00 */
[----:B--2---:R-:W2:Y:S01]  /*1dc30*/  @P0 ATOMG.E.ADD.STRONG.GPU PT, R3, desc[UR36][R2.64], R7 ;  /* 0x00000007020309a8 */ /* 0x004ea200081ee1e4 */
[----:B------:R-:W1:Y:S02]  /*1dc40*/  S2R R6, SR_LTMASK ;  /* 0x0000000000067919 */ /* 0x000e640000003900 */
[----:B-1----:R-:W-:-:S04]  /*1dc50*/  LOP3.LUT R6, R6, UR4, RZ, 0xc0, !PT ;  /* 0x0000000406067c12 */ /* 0x002fc8000f8ec0ff */
[----:B------:R-:W1:Y:S01]  /*1dc60*/  POPC R9, R6 ;  /* 0x0000000600097309 */ /* 0x000e620000000000 */
[----:B--2---:R-:W1:Y:S02]  /*1dc70*/  SHFL.IDX PT, R0, R3, R0, 0x1f ;  /* 0x00001f0003007589 */ /* 0x004e6400000e0000 */
[----:B-1----:R-:W-:-:S07]  /*1dc80*/  IADD3 R16, R0, UR40, R9 ;  /* 0x0000002800107c10 */ /* 0x002fce000fffe009 */
.L_x_732:
[----:B------:R-:W-:Y:S05]  /*1dc90*/  BSYNC B0 ;  /* 0x0000000000007941 */ /* 0x000fea0003800000 */
.L_x_731:
[----:B------:R-:W-:Y:S04]  /*1dca0*/  BSSY B0, `(.L_x_733) ;  /* 0x0000032000007945 */ /* 0x000fe80003800000 */
[----:B------:R-:W-:Y:S05]  /*1dcb0*/  @!P6 BRA `(.L_x_734) ;  /* 0x0000000000c0e947 */ /* 0x000fea0003800000 */
[----:B------:R-:W2:Y:S01]  /*1dcc0*/  LDL R2, [R1] ;  /* 0x0000000001027983 */ /* 0x000ea20000100800 */
[----:B------:R-:W-:-:S03]  /*1dcd0*/  MOV R3, 0x400 ;  /* 0x0000040000037802 */ /* 0x000fc60000000f00 */
[----:B------:R-:W3:Y:S01]  /*1dce0*/  LDL R0, [R1+0xc] ;  /* 0x00000c0001007983 */ /* 0x000ee20000100800 */
[----:B------:R-:W1:Y:S02]  /*1dcf0*/  S2R R6, SR_CgaCtaId ;  /* 0x0000000000067919 */ /* 0x000e640000008800 */
[----:B-1----:R-:W-:-:S04]  /*1dd00*/  LEA R3, R6, R3, 0x18 ;  /* 0x0000000306037211 */ /* 0x002fc800078ec0ff */
[----:B--2---:R-:W-:Y:S02]  /*1dd10*/  LEA R3, R2, R3, 0x3 ;  /* 0x0000000302037211 */ /* 0x004fe400078e18ff */
[----:B---3--:R-:W-:-:S04]  /*1dd20*/  SHF.L.U32 R0, R0, 0x1f, RZ ;  /* 0x0000001f00007819 */ /* 0x008fc800000006ff */
[----:B------:R-:W1:Y:S02]  /*1dd30*/  SYNCS.PHASECHK.TRANS64.TRYWAIT P0, [R3+URZ+0x34860], R0 ;  /* 0x03486000030075a7 */ /* 0x000e64000800017f */
[----:B-1----:R-:W-:Y:S05]  /*1dd40*/  @!P0 BRA `(.L_x_735) ;  /* 0x0000001c00ec8947 */ /* 0x002fea0003800000 */
.L_x_817:
        /* <DEDUP_REMOVED lines=11> */
.L_x_736:
        /* <DEDUP_REMOVED lines=28> */
.L_x_734:
[----:B------:R-:W-:Y:S05]  /*1dfc0*/  BSYNC B0 ;  /* 0x0000000000007941 */ /* 0x000fea0003800000 */
.L_x_733:
        /* <DEDUP_REMOVED lines=9> */
.L_x_690:
[----:B------:R-:W-:Y:S05]  /*1e060*/  BSYNC B6 ;  /* 0x0000000000067941 */ /* 0x000fea0003800000 */
.L_x_688:
[----:B------:R-:W-:-:S03]  /*1e070*/  UMOV UR4, 0xffffffff ;  /* 0xffffffff00047882 */ /* 0x000fc60000000000 */
[----:B------:R-:W-:Y:S05]  /*1e080*/  BRA.DIV UR4, `(.L_x_737) ;  /* 0x0000001e04307947 */ /* 0x000fea000b800000 */
[----:B------:R2:W3:Y:S04]  /*1e090*/  SHFL.IDX PT, R4, R16, RZ, 0x1f ;  /* 0x00001fff10047589 */ /* 0x0004e800000e0000 */
[----:B------:R2:W4:Y:S02]  /*1e0a0*/  SHFL.IDX PT, R6, R16, 0x1, 0x1f ;  /* 0x00201f0010067f89 */ /* 0x00052400000e0000 */
.L_x_821:
[----:B0----5:R-:W0:Y:S01]  /*1e0b0*/  S2R R8, SR_TID.X ;  /* 0x0000000000087919 */ /* 0x021e220000002100 */
[----:B------:R-:W-:Y:S01]  /*1e0c0*/  ULDC UR4, c[0x0][0xc14] ;  /* 0x0003050000047ab9 */ /* 0x000fe20000000800 */
[----:B------:R-:W-:Y:S01]  /*1e0d0*/  BSSY B0, `(.L_x_738) ;  /* 0x000000b000007945 */ /* 0x000fe20003800000 */
[----:B-1----:R-:W-:Y:S02]  /*1e0e0*/  IMAD.U32 R0, RZ, RZ, UR4 ;  /* 0x00000004ff007e24 */ /* 0x002fe4000f8e00ff */
[----:B------:R-:W-:Y:S01]  /*1e0f0*/  IMAD.MOV.U32 R17, RZ, RZ, RZ ;  /* 0x000000ffff117224 */ /* 0x000fe200078e00ff */
[----:B0-----:R-:W-:-:S04]  /*1e100*/  LOP3.LUT R8, R8, 0x1f, RZ, 0xc0, !PT ;  /* 0x0000001f08087812 */ /* 0x001fc800078ec0ff */
[C---:B------:R-:W-:Y:S01]  /*1e110*/  ISETP.NE.AND P0, PT, R8.reuse, 0x1f, PT ;  /* 0x0000001f0800780c */ /* 0x040fe20003f05270 */
[----:B------:R-:W-:-:S05]  /*1e120*/  IMAD.IADD R5, R8, 0x1, R19 ;  /* 0x0000000108057824 */ /* 0x000fca00078e0213 */
[----:B------:R-:W-:-:S13]  /*1e130*/  ISETP.GE.OR P0, PT, R5, R0, !P0 ;  /* 0x000000000500720c */ /* 0x000fda0004706670 */
[----:B------:R-:W-:Y:S05]  /*1e140*/  @P0 BRA `(.L_x_739) ;  /* 0x00000000000c0947 */ /* 0x000fea0003800000 */
[----:B------:R-:W0:Y:S02]  /*1e150*/  LDC.64 R2, c[0x0][0xc58] ;  /* 0x00031600ff027b82 */ /* 0x000e240000000a00 */
[----:B0-----:R-:W-:-:S05]  /*1e160*/  IMAD.WIDE R2, R5, 0x4, R2 ;  /* 0x0000000405027825 */ /* 0x001fca00078e0202 */
[----:B------:R0:W5:Y:S02]  /*1e170*/  LDG.E R17, desc[UR36][R2.64] ;  /* 0x0000002402117981 */ /* 0x000164000c1e1900 */
.L_x_739:
[----:B------:R-:W-:Y:S05]  /*1e180*/  BSYNC B0 ;  /* 0x0000000000007941 */ /* 0x000fea0003800000 */
.L_x_738:
        /* <DEDUP_REMOVED lines=8> */
[----:B------:R-:W1:Y:S02]  /*1e210*/  SHFL.UP PT, R14, R13, 0x2, RZ ;  /* 0x044000000d0e7989 */ /* 0x000e6400000e00ff */
[----:B-1----:R-:W-:Y:S02]  /*1e220*/  SEL R14, R14, RZ, P1 ;  /* 0x000000ff0e0e7207 */ /* 0x002fe40000800000 */
[----:B------:R-:W-:-:S03]  /*1e230*/  ISETP.GE.U32.AND P1, PT, R8, 0x8, PT ;  /* 0x000000080800780c */ /* 0x000fc60003f26070 */
[----:B0-----:R-:W-:-:S05]  /*1e240*/  IMAD.IADD R3, R13, 0x1, R14 ;  /* 0x000000010d037824 */ /* 0x001fca00078e020e */
        /* <DEDUP_REMOVED lines=11> */
.L_x_829:
[----:B------:R-:W-:Y:S02]  /*1e300*/  ULDC UR4, c[0x0][0xc10] ;  /* 0x0003040000047ab9 */ /* 0x000fe40000000800 */
[----:B--2---:R-:W-:-:S04]  /*1e310*/  IMAD.U32 R16, RZ, RZ, UR4 ;  /* 0x00000004ff107e24 */ /* 0x004fc8000f8e00ff */
[----:B-1----:R-:W-:-:S04]  /*1e320*/  IMAD R3, R14, R16, RZ ;  /* 0x000000100e037224 */ /* 0x002fc800078e02ff */
[----:B----4-:R-:W-:-:S05]  /*1e330*/  IMAD.IADD R6, R6, 0x1, R3 ;  /* 0x0000000106067824 */ /* 0x010fca00078e0203 */
[----:B---3--:R-:W-:-:S13]  /*1e340*/  ISETP.GT.AND P0, PT, R6, R4, PT ;  /* 0x000000040600720c */ /* 0x008fda0003f04270 */
[----:B------:R-:W-:Y:S05]  /*1e350*/  @P0 BRA `(.L_x_741) ;  /* 0x0000000000b40947 */ /* 0x000fea0003800000 */
[----:B------:R-:W1:Y:S02]  /*1e360*/  LDC R0, c[0x0][0xc14] ;  /* 0x00030500ff007b82 */ /* 0x000e640000000800 */
.L_x_746:
[----:B------:R-:W-:-:S05]  /*1e370*/  VIADD R19, R19, 0x1f ;  /* 0x0000001f13137836 */ /* 0x000fca0000000000 */
[----:B-1----:R-:W-:-:S13]  /*1e380*/  ISETP.GE.AND P0, PT, R19, R0, PT ;  /* 0x000000001300720c */ /* 0x002fda0003f06270 */
[----:B------:R-:W-:Y:S05]  /*1e390*/  @P0 BRA `(.L_x_742) ;  /* 0x00000004005c0947 */ /* 0x000fea0003800000 */
[----:B------:R-:W1:Y:S01]  /*1e3a0*/  S2R R8, SR_TID.X ;  /* 0x0000000000087919 */ /* 0x000e620000002100 */
[----:B------:R-:W-:Y:S01]  /*1e3b0*/  BSSY B0, `(.L_x_743) ;  /* 0x000000a000007945 */ /* 0x000fe20003800000 */
[----:B------:R-:W-:Y:S01]  /*1e3c0*/  IMAD.MOV.U32 R17, RZ, RZ, RZ ;  /* 0x000000ffff117224 */ /* 0x000fe200078e00ff */
[----:B-1----:R-:W-:-:S04]  /*1e3d0*/  LOP3.LUT R8, R8, 0x1f, RZ, 0xc0, !PT ;  /* 0x0000001f08087812 */ /* 0x002fc800078ec0ff */
[C---:B------:R-:W-:Y:S01]  /*1e3e0*/  ISETP.NE.AND P1, PT, R8.reuse, 0x1f, PT ;  /* 0x0000001f0800780c */ /* 0x040fe20003f25270 */
[----:B------:R-:W-:-:S05]  /*1e3f0*/  IMAD.IADD R5, R8, 0x1, R19 ;  /* 0x0000000108057824 */ /* 0x000fca00078e0213 */
[----:B------:R-:W-:-:S13]  /*1e400*/  ISETP.GE.OR P0, PT, R5, R0, !P1 ;  /* 0x000000000500720c */ /* 0x000fda0004f06670 */
[----:B------:R-:W-:Y:S05]  /*1e410*/  @P0 BRA `(.L_x_744) ;  /* 0x00000000000c0947 */ /* 0x000fea0003800000 */
[----:B0-----:R-:W0:Y:S02]  /*1e420*/  LDC.64 R2, c[0x0][0xc58] ;  /* 0x00031600ff027b82 */ /* 0x001e240000000a00 */
[----:B0-----:R-:W-:-:S05]  /*1e430*/  IMAD.WIDE R2, R5, 0x4, R2 ;  /* 0x0000000405027825 */ /* 0x001fca00078e0202 */
[----:B------:R1:W5:Y:S02]  /*1e440*/  LDG.E R17, desc[UR36][R2.64] ;  /* 0x0000002402117981 */ /* 0x000364000c1e1900 */
.L_x_744:
[----:B------:R-:W-:Y:S05]  /*1e450*/  BSYNC B0 ;  /* 0x0000000000007941 */ /* 0x000fea0003800000 */
.L_x_743:
[----:B------:R-:W-:-:S03]  /*1e460*/  UMOV UR4, 0xffffffff ;  /* 0xffffffff00047882 */ /* 0x000fc60000000000 */
[----:B------:R-:W-:Y:S05]  /*1e470*/  BRA.DIV UR4, `(.L_x_745) ;  /* 0x0000001e04507947 */ /* 0x000fea000b800000 */
[----:B-----5:R-:W2:Y:S01]  /*1e480*/  SHFL.UP PT, R14, R17, 0x1, RZ ;  /* 0x04200000110e7989 */ /* 0x020ea200000e00ff */
[C---:B------:R-:W-:Y:S02]  /*1e490*/  ISETP.NE.AND P0, PT, R8.reuse, RZ, PT ;  /* 0x000000ff0800720c */ /* 0x040fe40003f05270 */
[----:B------:R-:W-:Y:S02]  /*1e4a0*/  ISETP.GE.U32.AND P1, PT, R8, 0x2, PT ;  /* 0x000000020800780c */ /* 0x000fe40003f26070 */
[----:B--2---:R-:W-:Y:S02]  /*1e4b0*/  SEL R14, R14, RZ, P0 ;  /* 0x000000ff0e0e7207 */ /* 0x004fe40000000000 */
[----:B------:R-:W-:-:S03]  /*1e4c0*/  ISETP.GE.U32.AND P0, PT, R8, 0x4, PT ;  /* 0x000000040800780c */ /* 0x000fc60003f06070 */
[----:B------:R-:W-:-:S05]  /*1e4d0*/  IMAD.IADD R13, R17, 0x1, R14 ;  /* 0x00000001110d7824 */ /* 0x000fca00078e020e */
[----:B------:R-:W2:Y:S02]  /*1e4e0*/  SHFL.UP PT, R14, R13, 0x2, RZ ;  /* 0x044000000d0e7989 */ /* 0x000ea400000e00ff */
[----:B--2---:R-:W-:Y:S02]  /*1e4f0*/  SEL R14, R14, RZ, P1 ;  /* 0x000000ff0e0e7207 */ /* 0x004fe40000800000 */
[----:B------:R-:W-:Y:S02]  /*1e500*/  ISETP.GE.U32.AND P1, PT, R8, 0x8, PT ;  /* 0x000000080800780c */ /* 0x000fe40003f26070 */
[----:B-1----:R-:W-:-:S05]  /*1e510*/  IADD3 R3, R13, R14, RZ ;  /* 0x0000000e0d037210 */ /* 0x002fca0007ffe0ff */
[----:B------:R-:W1:Y:S02]  /*1e520*/  SHFL.UP PT, R14, R3, 0x4, RZ ;  /* 0x04800000030e7989 */ /* 0x000e6400000e00ff */
[----:B-1----:R-:W-:Y:S02]  /*1e530*/  SEL R14, R14, RZ, P0 ;  /* 0x000000ff0e0e7207 */ /* 0x002fe40000000000 */
[----:B------:R-:W-:-:S03]  /*1e540*/  ISETP.GE.U32.AND P0, PT, R8, 0x10, PT ;  /* 0x000000100800780c */ /* 0x000fc60003f06070 */
[----:B------:R-:W-:-:S05]  /*1e550*/  IMAD.IADD R5, R3, 0x1, R14 ;  /* 0x0000000103057824 */ /* 0x000fca00078e020e */
[----:B------:R-:W1:Y:S02]  /*1e560*/  SHFL.UP PT, R14, R5, 0x8, RZ ;  /* 0x05000000050e7989 */ /* 0x000e6400000e00ff */
[----:B-1----:R-:W-:-:S05]  /*1e570*/  SEL R14, R14, RZ, P1 ;  /* 0x000000ff0e0e7207 */ /* 0x002fca0000800000 */
[----:B------:R-:W-:-:S05]  /*1e580*/  IMAD.IADD R7, R5, 0x1, R14 ;  /* 0x0000000105077824 */ /* 0x000fca00078e020e */
[----:B------:R-:W0:Y:S02]  /*1e590*/  SHFL.UP PT, R14, R7, 0x10, RZ ;  /* 0x06000000070e7989 */ /* 0x000e2400000e00ff */
[----:B0-----:R-:W-:-:S05]  /*1e5a0*/  SEL R2, R14, RZ, P0 ;  /* 0x000000ff0e027207 */ /* 0x001fca0000000000 */
[----:B------:R-:W-:-:S05]  /*1e5b0*/  IMAD.IADD R2, R7, 0x1, R2 ;  /* 0x0000000107027824 */ /* 0x000fca00078e0202 */
[----:B------:R0:W1:Y:S02]  /*1e5c0*/  SHFL.IDX PT, R14, R2, 0x1f, 0x1f ;  /* 0x03e01f00020e7f89 */ /* 0x00006400000e0000 */
.L_x_837:
[----:B------:R-:W-:Y:S02]  /*1e5d0*/  ULDC UR4, c[0x0][0xc10] ;  /* 0x0003040000047ab9 */ /* 0x000fe40000000800 */
[----:B------:R-:W-:-:S04]  /*1e5e0*/  IMAD.U32 R16, RZ, RZ, UR4 ;  /* 0x00000004ff107e24 */ /* 0x000fc8000f8e00ff */
[----:B-1----:R-:W-:-:S04]  /*1e5f0*/  IMAD R3, R14, R16, RZ ;  /* 0x000000100e037224 */ /* 0x002fc800078e02ff */
[----:B------:R-:W-:-:S05]  /*1e600*/  IMAD.IADD R6, R3, 0x1, R6 ;  /* 0x0000000103067824 */ /* 0x000fca00078e0206 */
[----:B------:R-:W-:-:S13]  /*1e610*/  ISETP.GT.AND P0, PT, R6, R4, PT ;  /* 0x000000040600720c */ /* 0x000fda0003f04270 */
[----:B------:R-:W-:Y:S05]  /*1e620*/  @!P0 BRA `(.L_x_746) ;  /* 0xfffffffc00508947 */ /* 0x000fea000383ffff */
.L_x_741:
        /* <DEDUP_REMOVED lines=8> */
.L_x_841:
[----:B------:R-:W-:Y:S01]  /*1e6b0*/  ISETP.NE.AND P0, PT, R3, RZ, PT ;  /* 0x000000ff0300720c */ /* 0x000fe20003f05270 */
[----:B------:R-:W-:-:S12]  /*1e6c0*/  IMAD.MOV.U32 R14, RZ, RZ, RZ ;  /* 0x000000ffff0e7224 */ /* 0x000fd800078e00ff */
[----:B------:R-:W-:Y:S05]  /*1e6d0*/  @!P0 BRA `(.L_x_748) ;  /* 0x0000000000108947 */ /* 0x000fea0003800000 */
[----:B------:R-:W-:Y:S01]  /*1e6e0*/  UMOV UR4, 0xffffffff ;  /* 0xffffffff00047882 */ /* 0x000fe20000000000 */
[----:B------:R-:W-:Y:S02]  /*1e6f0*/  VIADD R12, R5, 0xffffffff ;  /* 0xffffffff050c7836 */ /* 0x000fe40000000000 */
[----:B------:R-:W-:Y:S05]  /*1e700*/  BRA.DIV UR4, `(.L_x_749) ;  /* 0x0000001e04c47947 */ /* 0x000fea000b800000 */
[----:B------:R3:W4:Y:S02]  /*1e710*/  SHFL.IDX PT, R14, R2, R12, 0x1f ;  /* 0x00001f0c020e7589 */ /* 0x00072400000e0000 */
.L_x_748:
[----:B----4-:R-:W-:Y:S01]  /*1e720*/  IMAD R16, R14, R16, R6 ;  /* 0x000000100e107224 */ /* 0x010fe200078e0206 */
[----:B--2---:R-:W-:Y:S01]  /*1e730*/  IABS R6, R17 ;  /* 0x0000001100067213 */ /* 0x004fe20000000000 */
[----:B0--3--:R-:W-:Y:S02]  /*1e740*/  IMAD.MOV.U32 R2, RZ, RZ, RZ ;  /* 0x000000ffff027224 */ /* 0x009fe400078e00ff */
[----:B------:R-:W-:Y:S01]  /*1e750*/  IMAD.IADD R19, R5, 0x1, R19 ;  /* 0x0000000105137824 */ /* 0x000fe200078e0213 */
[----:B------:R-:W0:Y:S08]  /*1e760*/  I2F.RP R7, R6 ;  /* 0x0000000600077306 */ /* 0x000e300000209400 */
[----:B0-----:R-:W0:Y:S02]  /*1e770*/  MUFU.RCP R7, R7 ;  /* 0x0000000700077308 */ /* 0x001e240000001000 */
[----:B0-----:R-:W-:-:S06]  /*1e780*/  VIADD R8, R7, 0xffffffe ;  /* 0x0ffffffe07087836 */ /* 0x001fcc0000000000 */
[----:B------:R-:W0:Y:S02]  /*1e790*/  F2I.FTZ.U32.TRUNC.NTZ R3, R8 ;  /* 0x0000000800037305 */ /* 0x000e24000021f000 */
[----:B0-----:R-:W-:-:S04]  /*1e7a0*/  IMAD.MOV R9, RZ, RZ, -R3 ;  /* 0x000000ffff097224 */ /* 0x001fc800078e0a03 */
[----:B------:R-:W-:-:S04]  /*1e7b0*/  IMAD R9, R9, R6, RZ ;  /* 0x0000000609097224 */ /* 0x000fc800078e02ff */
[----:B------:R-:W-:Y:S01]  /*1e7c0*/  IMAD.HI.U32 R3, R3, R9, R2 ;  /* 0x0000000903037227 */ /* 0x000fe200078e0002 */
[----:B------:R-:W-:-:S03]  /*1e7d0*/  IABS R9, R17 ;  /* 0x0000001100097213 */ /* 0x000fc60000000000 */
[----:B------:R-:W-:Y:S02]  /*1e7e0*/  IMAD.IADD R2, R4, 0x1, -R16 ;  /* 0x0000000104027824 */ /* 0x000fe400078e0a10 */
[----:B------:R-:W-:-:S03]  /*1e7f0*/  IMAD.MOV R7, RZ, RZ, -R9 ;  /* 0x000000ffff077224 */ /* 0x000fc600078e0a09 */
[----:B------:R-:W-:-:S05]  /*1e800*/  IABS R4, R2 ;  /* 0x0000000200047213 */ /* 0x000fca0000000000 */
[----:B------:R-:W-:-:S04]  /*1e810*/  IMAD.HI.U32 R3, R3, R4, RZ ;  /* 0x0000000403037227 */ /* 0x000fc800078e00ff */
[----:B------:R-:W-:Y:S01]  /*1e820*/  IMAD R7, R3, R7, R4 ;  /* 0x0000000703077224 */ /* 0x000fe200078e0204 */
[----:B------:R-:W-:-:S04]  /*1e830*/  LOP3.LUT R4, R2, R17, RZ, 0x3c, !PT ;  /* 0x0000001102047212 */ /* 0x000fc800078e3cff */
[----:B------:R-:W-:-:S13]  /*1e840*/  ISETP.GT.U32.AND P0, PT, R6, R7, PT ;  /* 0x000000070600720c */ /* 0x000fda0003f04070 */
[----:B------:R-:W-:Y:S02]  /*1e850*/  @!P0 IMAD.IADD R7, R7, 0x1, -R6 ;  /* 0x0000000107078824 */ /* 0x000fe400078e0a06 */
[----:B------:R-:W-:-:S03]  /*1e860*/  @!P0 VIADD R3, R3, 0x1 ;  /* 0x0000000103038836 */ /* 0x000fc60000000000 */
[----:B------:R-:W-:-:S13]  /*1e870*/  ISETP.GE.U32.AND P0, PT, R7, R6, PT ;  /* 0x000000060700720c */ /* 0x000fda0003f06070 */
        /* <DEDUP_REMOVED lines=9> */
.L_x_742:
[----:B------:R-:W-:Y:S01]  /*1e910*/  UMOV UR4, URZ ;  /* 0x0000003f00047c82 */ /* 0x000fe20008000000 */
[----:B------:R-:W-:Y:S01]  /*1e920*/  UMOV UR5, URZ ;  /* 0x0000003f00057c82 */ /* 0x000fe20008000000 */
[----:B------:R-:W-:Y:S01]  /*1e930*/  ULDC UR6, c[0x0][0xc14] ;  /* 0x0003050000067ab9 */ /* 0x000fe20000000800 */
[----:B------:R-:W-:Y:S02]  /*1e940*/  IMAD.MOV.U32 R16, RZ, RZ, R4 ;  /* 0x000000ffff107224 */ /* 0x000fe400078e0004 */
[----:B------:R-:W-:Y:S02]  /*1e950*/  IMAD.U32 R17, RZ, RZ, UR4 ;  /* 0x00000004ff117e24 */ /* 0x000fe4000f8e00ff */
[----:B------:R-:W-:Y:S02]  /*1e960*/  IMAD.U32 R18, RZ, RZ, UR5 ;  /* 0x00000005ff127e24 */ /* 0x000fe4000f8e00ff */
[----:B------:R-:W-:-:S07]  /*1e970*/  IMAD.U32 R19, RZ, RZ, UR6 ;  /* 0x00000006ff137e24 */ /* 0x000fce000f8e00ff */
.L_x_750:
        /* <DEDUP_REMOVED lines=12> */
.L_x_667:
[----:B0-----:R-:W3:Y:S01]  /*1ea40*/  LDL.LU R0, [R1+0x30] ;  /* 0x0000300001007983 */ /* 0x001ee20000300800 */
[----:B------:R-:W-:Y:S01]  /*1ea50*/  BSSY B0, `(.L_x_752) ;  /* 0x000000b000007945 */ /* 0x000fe20003800000 */
[----:B-1----:R-:W0:Y:S01]  /*1ea60*/  S2R R5, SR_CgaCtaId ;  /* 0x0000000000057919 */ /* 0x002e220000008800 */
[----:B---3--:R-:W-:-:S05]  /*1ea70*/  VIADD R0, R0, 0x1 ;  /* 0x0000000100007836 */ /* 0x008fca0000000000 */
[----:B--2---:R-:W-:-:S04]  /*1ea80*/  LEA.HI R2, R0, R0, RZ, 0x1 ;  /* 0x0000000000027211 */ /* 0x004fc800078f08ff */
[----:B------:R-:W-:-:S05]  /*1ea90*/  LOP3.LUT R3, R2, 0xfffffffe, RZ, 0xc0, !PT ;  /* 0xfffffffe02037812 */ /* 0x000fca00078ec0ff */
[----:B------:R-:W-:Y:S01]  /*1eaa0*/  IMAD.IADD R3, R0, 0x1, -R3 ;  /* 0x0000000100037824 */ /* 0x000fe200078e0a03 */
[----:B------:R-:W-:-:S04]  /*1eab0*/  MOV R0, 0x400 ;  /* 0x0000040000007802 */ /* 0x000fc80000000f00 */
[----:B0-----:R-:W-:Y:S02]  /*1eac0*/  LEA R0, R5, R0, 0x18 ;  /* 0x0000000005007211 */ /* 0x001fe400078ec0ff */
[----:B------:R-:W-:-:S04]  /*1ead0*/  SHF.L.U32 R3, R3, 0x1f, RZ ;  /* 0x0000001f03037819 */ /* 0x000fc800000006ff */
[----:B------:R-:W0:Y:S02]  /*1eae0*/  SYNCS.PHASECHK.TRANS64.TRYWAIT P0, [R0+URZ+0x34820], R3 ;  /* 0x03482003000075a7 */ /* 0x000e24000800017f */
[----:B0-----:R-:W-:Y:S05]  /*1eaf0*/  @!P0 BRA `(.L_x_753) ;  /* 0x0000001800ec8947 */ /* 0x001fea0003800000 */
.L_x_844:
[----:B------:R-:W-:Y:S05]  /*1eb00*/  BSYNC B0 ;  /* 0x0000000000007941 */ /* 0x000fea0003800000 */
.L_x_752:
[----:B------:R-:W-:-:S03]  /*1eb10*/  UMOV UR4, 0xffffffff ;  /* 0xffffffff00047882 */ /* 0x000fc60000000000 */
[----:B------:R-:W-:Y:S05]  /*1eb20*/  BRA.DIV UR4, `(.L_x_754) ;  /* 0x0000001a04f47947 */ /* 0x000fea000b800000 */
[----:B------:R-:W1:Y:S02]  /*1eb30*/  S2R R2, SR_TID.X ;  /* 0x0000000000027919 */ /* 0x000e640000002100 */
[----:B-1----:R-:W-:-:S04]  /*1eb40*/  SHF.R.U32.HI R2, RZ, 0x5, R2 ;  /* 0x00000005ff027819 */ /* 0x002fc80000011602 */
[----:B------:R-:W-:-:S05]  /*1eb50*/  LOP3.LUT R2, R2, 0x3, RZ, 0xc0, !PT ;  /* 0x0000000302027812 */ /* 0x000fca00078ec0ff */
[----:B------:R1:W2:Y:S02]  /*1eb60*/  SHFL.IDX PT, R14, R2, RZ, 0x1f ;  /* 0x00001fff020e7589 */ /* 0x0002a400000e0000 */
.L_x_847:
[----:B--2---:R-:W-:-:S13]  /*1eb70*/  ISETP.NE.AND P0, PT, R14, RZ, PT ;  /* 0x000000ff0e00720c */ /* 0x004fda0003f05270 */
[----:B------:R-:W-:Y:S05]  /*1eb80*/  @P0 BRA `(.L_x_448) ;  /* 0x0000000000940947 */ /* 0x000fea0003800000 */
[----:B------:R-:W-:-:S03]  /*1eb90*/  UMOV UR4, 0xffffffff ;  /* 0xffffffff00047882 */ /* 0x000fc60000000000 */
[----:B------:R-:W-:Y:S05]  /*1eba0*/  BRA.DIV UR4, `(.L_x_755) ;  /* 0x0000001e04087947 */ /* 0x000fea000b800000 */
[----:B------:R-:W-:-:S13]  /*1ebb0*/  ELECT P6, URZ, PT ;  /* 0x00000000003f782f */ /* 0x000fda00038c0000 */
.L_x_850:
[----:B------:R-:W-:Y:S05]  /*1ebc0*/  @!P6 BRA `(.L_x_448) ;  /* 0x000000000084e947 */ /* 0x000fea0003800000 */
[----:B-1----:R-:W2:Y:S02]  /*1ebd0*/  LDL.LU R2, [R1+0x3c] ;  /* 0x00003c0001027983 */ /* 0x002ea40000300800 */
[----:B--2---:R-:W-:-:S04]  /*1ebe0*/  LOP3.LUT R2, R2, 0x2, RZ, 0xfc, !PT ;  /* 0x0000000202027812 */ /* 0x004fc800078efcff */
[----:B------:R-:W-:-:S13]  /*1ebf0*/  ISETP.NE.AND P2, PT, R2, 0x3, PT ;  /* 0x000000030200780c */ /* 0x000fda0003f45270 */
[----:B------:R-:W-:Y:S05]  /*1ec00*/  @!P2 BRA `(.L_x_756) ;  /* 0x000000000004a947 */ /* 0x000fea0003800000 */
[----:B------:R-:W-:Y:S01]  /*1ec10*/  BPT.TRAP 0x1 ;  /* 0x000000040000795c */ /* 0x000fe20000300000 */
.L_x_756:
        /* <DEDUP_REMOVED lines=14> */
.L_x_851:
[----:B------:R-:W1:Y:S02]  /*1ed00*/  SYNCS.PHASECHK.TRANS64.TRYWAIT P0, [R7+URZ], R2 ;  /* 0x00000002070075a7 */ /* 0x000e64000800017f */
[----:B-1----:R-:W-:Y:S05]  /*1ed10*/  @!P0 BRA `(.L_x_758) ;  /* 0x0000001800e08947 */ /* 0x002fea0003800000 */
.L_x_852:
[----:B------:R-:W-:Y:S05]  /*1ed20*/  @!P2 BRA `(.L_x_759) ;  /* 0x000000000004a947 */ /* 0x000fea0003800000 */
[----:B------:R-:W-:Y:S01]  /*1ed30*/  BPT.TRAP 0x1 ;  /* 0x000000040000795c */ /* 0x000fe20000300000 */
.L_x_759:
[----:B------:R-:W2:Y:S01]  /*1ed40*/  LDL.LU R4, [R1] ;  /* 0x0000000001047983 */ /* 0x000ea20000300800 */
[----:B------:R-:W-:-:S04]  /*1ed50*/  VIADD R0, R0, 0x34860 ;  /* 0x0003486000007836 */ /* 0x000fc80000000000 */
[----:B--2---:R-:W-:-:S04]  /*1ed60*/  IMAD R4, R4, 0x8, R0 ;  /* 0x0000000804047824 */ /* 0x004fc800078e0200 */
[----:B------:R-:W2:Y:S02]  /*1ed70*/  SYNCS.PHASECHK.TRANS64.TRYWAIT P0, [R4+URZ], R5 ;  /* 0x00000005040075a7 */ /* 0x000ea4000800017f */
[----:B--2---:R-:W-:Y:S05]  /*1ed80*/  @!P0 BRA `(.L_x_760) ;  /* 0x0000001800d88947 */ /* 0x004fea0003800000 */
.L_x_853:
[----:B------:R-:W-:-:S07]  /*1ed90*/  IMAD R3, R3, 0x8, R0 ;  /* 0x0000000803037824 */ /* 0x000fce00078e0200 */
.L_x_761:
[----:B---3--:R3:W4:Y:S02]  /*1eda0*/  SYNCS.PHASECHK.TRANS64.TRYWAIT P0, [R3+URZ], R2 ;  /* 0x00000002030075a7 */ /* 0x008724000800017f */
[----:B----4-:R-:W-:Y:S05]  /*1edb0*/  @!P0 NANOSLEEP.SYNCS 0x989680 ;  /* 0x009896800000895d */ /* 0x010fea0003900000 */
[----:B------:R-:W4:Y:S02]  /*1edc0*/  @!P0 SYNCS.PHASECHK.TRANS64 P0, [R3+URZ], R2 ;  /* 0x00000002030085a7 */ /* 0x000f24000800007f */
[----:B----4-:R-:W-:Y:S05]  /*1edd0*/  @!P0 BRA `(.L_x_761) ;  /* 0xfffffffc00f08947 */ /* 0x010fea000383ffff */
.L_x_448:
[----:B------:R-:W-:Y:S05]  /*1ede0*/  BSYNC B7 ;  /* 0x0000000000077941 */ /* 0x000fea0003800000 */
.L_x_445:
[----:B------:R-:W-:Y:S05]  /*1edf0*/  EXIT ;  /* 0x000000000000794d */ /* 0x000fea0003800000 */
.L_x_466:
[----:B0-----:R0:W1:Y:S02]  /*1ee00*/  SYNCS.PHASECHK.TRANS64.TRYWAIT P5, [R3+URZ+0x34890], R0 ;  /* 0x03489000030075a7 */ /* 0x00106400080a017f */
[----:B-1----:R-:W-:Y:S05]  /*1ee10*/  @!P5 NANOSLEEP.SYNCS 0x989680 ;  /* 0x009896800000d95d */ /* 0x002fea0003900000 */
[----:B------:R-:W1:Y:S02]  /*1ee20*/  @!P5 SYNCS.PHASECHK.TRANS64 P5, [R3+URZ+0x34890], R0 ;  /* 0x034890000300d5a7 */ /* 0x000e6400080a007f */
[----:B-1----:R-:W-:Y:S05]  /*1ee30*/  @!P5 BRA `(.L_x_466) ;  /* 0xfffffffc00f0d947 */ /* 0x002fea000383ffff */
[----:B------:R-:W-:Y:S05]  /*1ee40*/  BRA `(.L_x_762) ;  /* 0xfffffe4800187947 */ /* 0x000fea000383ffff */
.L_x_520:
[----:B-1----:R1:W3:Y:S02]  /*1ee50*/  SYNCS.PHASECHK.TRANS64.TRYWAIT P5, [R3+URZ+0x34890], R0 ;  /* 0x03489000030075a7 */ /* 0x0022e400080a017f */
[----:B---3--:R-:W-:Y:S05]  /*1ee60*/  @!P5 NANOSLEEP.SYNCS 0x989680 ;  /* 0x009896800000d95d */ /* 0x008fea0003900000 */
[----:B------:R-:W3:Y:S02]  /*1ee70*/  @!P5 SYNCS.PHASECHK.TRANS64 P5, [R3+URZ+0x34890], R0 ;  /* 0x034890000300d5a7 */ /* 0x000ee400080a007f */
[----:B---3--:R-:W-:Y:S05]  /*1ee80*/  @!P5 BRA `(.L_x_520) ;  /* 0xfffffffc00f0d947 */ /* 0x008fea000383ffff */
[----:B------:R-:W-:Y:S05]  /*1ee90*/  BRA `(.L_x_763) ;  /* 0xfffffe7c00bc7947 */ /* 0x000fea000383ffff */
.L_x_545:
[----:B0-----:R0:W1:Y:S02]  /*1eea0*/  SYNCS.PHASECHK.TRANS64.TRYWAIT P4, [R3+URZ+0x34890], R0 ;  /* 0x03489000030075a7 */ /* 0x001064000808017f */
[----:B-1----:R-:W-:Y:S05]  /*1eeb0*/  @!P4 NANOSLEEP.SYNCS 0x989680 ;  /* 0x009896800000c95d */ /* 0x002fea0003900000 */
[----:B------:R-:W1:Y:S02]  /*1eec0*/  @!P4 SYNCS.PHASECHK.TRANS64 P4, [R3+URZ+0x34890], R0 ;  /* 0x034890000300c5a7 */ /* 0x000e64000808007f */
[----:B-1----:R-:W-:Y:S05]  /*1eed0*/  @!P4 BRA `(.L_x_545) ;  /* 0xfffffffc00f0c947 */ /* 0x002fea000383ffff */
[----:B------:R-:W-:Y:S05]  /*1eee0*/  BRA `(.L_x_764) ;  /* 0xfffffeb000307947 */ /* 0x000fea000383ffff */
.L_x_551:
[----:B--2---:R2:W3:Y:S02]  /*1eef0*/  SYNCS.PHASECHK.TRANS64.TRYWAIT P4, [R3+URZ+0x348b0], R0 ;  /* 0x0348b000030075a7 */ /* 0x0044e4000808017f */
[----:B---3--:R-:W-:Y:S05]  /*1ef00*/  @!P4 NANOSLEEP.SYNCS 0x989680 ;  /* 0x009896800000c95d */ /* 0x008fea0003900000 */
[----:B------:R-:W3:Y:S02]  /*1ef10*/  @!P4 SYNCS.PHASECHK.TRANS64 P4, [R3+URZ+0x348b0], R0 ;  /* 0x0348b0000300c5a7 */ /* 0x000ee4000808007f */
[----:B---3--:R-:W-:Y:S05]  /*1ef20*/  @!P4 BRA `(.L_x_551) ;  /* 0xfffffffc00f0c947 */ /* 0x008fea000383ffff */
[----:B------:R-:W-:Y:S05]  /*1ef30*/  BRA `(.L_x_765) ;  /* 0xfffffeb400307947 */ /* 0x000fea000383ffff */
.L_x_571:
[----:B------:R-:W-:Y:S01]  /*1ef40*/  BSSY B1, `(.L_x_766) ;  /* 0x0000008000017945 */ /* 0x000fe20003800000 */
[----:B------:R-:W-:Y:S01]  /*1ef50*/  IMAD.MOV.U32 R13, RZ, RZ, R38 ;  /* 0x000000ffff0d7224 */ /* 0x000fe200078e0026 */
[----:B------:R-:W-:Y:S01]  /*1ef60*/  MOV R11, 0x1c1f ;  /* 0x00001c1f000b7802 */ /* 0x000fe20000000f00 */
[----:B------:R-:W-:Y:S02]  /*1ef70*/  IMAD.MOV.U32 R12, RZ, RZ, RZ ;  /* 0x000000ffff0c7224 */ /* 0x000fe400078e00ff */
[----:B------:R-:W-:-:S07]  /*1ef80*/  IMAD.MOV.U32 R15, RZ, RZ, -0x1 ;  /* 0xffffffffff0f7424 */ /* 0x000fce00078e00ff */
[----:B------:R-:W-:Y:S05]  /*1ef90*/  WARPSYNC.COLLECTIVE R15, `(.L_x_767) ;  /* 0x000000000f087348 */ /* 0x000fea0003c00000 */
[----:B------:R0:W1:Y:S02]  /*1efa0*/  SHFL.IDX P6, R14, R13, R12, R11 ;  /* 0x0000000c0d0e7389 */ /* 0x00006400000c000b */
[----:B01----:R-:W-:Y:S01]  /*1efb0*/  ENDCOLLECTIVE ;  /* 0x000000000000791b */ /* 0x003fe20003800000 */
.L_x_767:
[----:B------:R-:W-:Y:S05]  /*1efc0*/  BSYNC B1 ;  /* 0x0000000000017941 */ /* 0x000fea0003800000 */
.L_x_766:
[----:B------:R-:W-:Y:S05]  /*1efd0*/  BRA `(.L_x_768) ;  /* 0xfffffec800607947 */ /* 0x000fea000383ffff */
.L_x_572:
[----:B------:R-:W-:Y:S01]  /*1efe0*/  BSSY B1, `(.L_x_769) ;  /* 0x0000008000017945 */ /* 0x000fe20003800000 */
[----:B------:R-:W-:Y:S02]  /*1eff0*/  IMAD.MOV.U32 R13, RZ, RZ, R36 ;  /* 0x000000ffff0d7224 */ /* 0x000fe400078e0024 */
[----:B------:R-:W-:Y:S02]  /*1f000*/  IMAD.MOV.U32 R12, RZ, RZ, RZ ;  /* 0x000000ffff0c7224 */ /* 0x000fe400078e00ff */
[----:B------:R-:W-:Y:S02]  /*1f010*/  IMAD.MOV.U32 R11, RZ, RZ, 0x1c1f ;  /* 0x00001c1fff0b7424 */ /* 0x000fe400078e00ff */
[----:B------:R-:W-:-:S07]  /*1f020*/  IMAD.MOV.U32 R15, RZ, RZ, -0x1 ;  /* 0xffffffffff0f7424 */ /* 0x000fce00078e00ff */
[----:B------:R-:W-:Y:S05]  /*1f030*/  WARPSYNC.COLLECTIVE R15, `(.L_x_770) ;  /* 0x000000000f087348 */ /* 0x000fea0003c00000 */
[----:B------:R0:W1:Y:S02]  /*1f040*/  SHFL.IDX P6, R14, R13, R12, R11 ;  /* 0x0000000c0d0e7389 */ /* 0x00006400000c000b */
[----:B01----:R-:W-:Y:S01]  /*1f050*/  ENDCOLLECTIVE ;  /* 0x000000000000791b */ /* 0x003fe20003800000 */
.L_x_770:
[----:B------:R-:W-:Y:S05]  /*1f060*/  BSYNC B1 ;  /* 0x0000000000017941 */ /* 0x000fea0003800000 */
.L_x_769:
[----:B------:R-:W-:Y:S05]  /*1f070*/  BRA `(.L_x_771) ;  /* 0xfffffec800447947 */ /* 0x000fea000383ffff */
.L_x_573:
        /* <DEDUP_REMOVED lines=8> */
.L_x_773:
[----:B------:R-:W-:Y:S05]  /*1f100*/  BSYNC B1 ;  /* 0x0000000000017941 */ /* 0x000fea0003800000 */
.L_x_772:
[----:B------:R-:W-:Y:S05]  /*1f110*/  BRA `(.L_x_774) ;  /* 0xfffffec800287947 */ /* 0x000fea000383ffff */
.L_x_574:
        /* <DEDUP_REMOVED lines=8> */
.L_x_776:
[----:B------:R-:W-:Y:S05]  /*1f1a0*/  BSYNC B1 ;  /* 0x0000000000017941 */ /* 0x000fea0003800000 */
.L_x_775:
[----:B------:R-:W-:Y:S05]  /*1f1b0*/  BRA `(.L_x_777) ;  /* 0xfffffec8000c7947 */ /* 0x000fea000383ffff */
.L_x_576:
[----:B0-----:R0:W1:Y:S02]  /*1f1c0*/  SYNCS.PHASECHK.TRANS64.TRYWAIT P1, [R2+URZ+0x34800], R5 ;  /* 0x03480005020075a7 */ /* 0x001064000802017f */
[----:B-1----:R-:W-:Y:S05]  /*1f1d0*/  @!P1 NANOSLEEP.SYNCS 0x989680 ;  /* 0x009896800000995d */ /* 0x002fea0003900000 */
[----:B------:R-:W1:Y:S02]  /*1f1e0*/  @!P1 SYNCS.PHASECHK.TRANS64 P1, [R2+URZ+0x34800], R5 ;  /* 0x03480005020095a7 */ /* 0x000e64000802007f */
[----:B-1----:R-:W-:Y:S05]  /*1f1f0*/  @!P1 BRA `(.L_x_576) ;  /* 0xfffffffc00f09947 */ /* 0x002fea000383ffff */
[----:B------:R-:W-:Y:S05]  /*1f200*/  BRA `(.L_x_778) ;  /* 0xfffffec800507947 */ /* 0x000fea000383ffff */
.L_x_602:
        /* <DEDUP_REMOVED lines=8> */
.L_x_780:
[----:B------:R-:W-:Y:S05]  /*1f290*/  BSYNC B1 ;  /* 0x0000000000017941 */ /* 0x000fea0003800000 */
.L_x_779:
[----:B------:R-:W-:Y:S05]  /*1f2a0*/  BRA `(.L_x_781) ;  /* 0xfffffeec00d07947 */ /* 0x000fea000383ffff */
.L_x_603:
[----:B------:R-:W-:Y:S01]  /*1f2b0*/  BSSY B1, `(.L_x_782) ;  /* 0x0000008000017945 */ /* 0x000fe20003800000 */
[----:B------:R-:W-:Y:S01]  /*1f2c0*/  MOV R13, R36 ;  /* 0x00000024000d7202 */ /* 0x000fe20000000f00 */
[----:B------:R-:W-:Y:S02]  /*1f2d0*/  IMAD.MOV.U32 R12, RZ, RZ, RZ ;  /* 0x000000ffff0c7224 */ /* 0x000fe400078e00ff */
[----:B------:R-:W-:Y:S02]  /*1f2e0*/  IMAD.MOV.U32 R11, RZ, RZ, 0x1c1f ;  /* 0x00001c1fff0b7424 */ /* 0x000fe400078e00ff */
[----:B------:R-:W-:-:S07]  /*1f2f0*/  IMAD.MOV.U32 R15, RZ, RZ, -0x1 ;  /* 0xffffffffff0f7424 */ /* 0x000fce00078e00ff */
[----:B------:R-:W-:Y:S05]  /*1f300*/  WARPSYNC.COLLECTIVE R15, `(.L_x_783) ;  /* 0x000000000f087348 */ /* 0x000fea0003c00000 */
[----:B------:R0:W1:Y:S02]  /*1f310*/  SHFL.IDX P6, R14, R13, R12, R11 ;  /* 0x0000000c0d0e7389 */ /* 0x00006400000c000b */
[----:B01----:R-:W-:Y:S01]  /*1f320*/  ENDCOLLECTIVE ;  /* 0x000000000000791b */ /* 0x003fe20003800000 */
.L_x_783:
[----:B------:R-:W-:Y:S05]  /*1f330*/  BSYNC B1 ;  /* 0x0000000000017941 */ /* 0x000fea0003800000 */
.L_x_782:
[----:B------:R-:W-:Y:S05]  /*1f340*/  BRA `(.L_x_784) ;  /* 0xfffffeec00b47947 */ /* 0x000fea000383ffff */
.L_x_604:
        /* <DEDUP_REMOVED lines=8> */
.L_x_786:
[----:B------:R-:W-:Y:S05]  /*1f3d0*/  BSYNC B1 ;  /* 0x0000000000017941 */ /* 0x000fea0003800000 */
.L_x_785:
[----:B------:R-:W-:Y:S05]  /*1f3e0*/  BRA `(.L_x_787) ;  /* 0xfffffeec00987947 */ /* 0x000fea000383ffff */
.L_x_605:
        /* <DEDUP_REMOVED lines=8> */
.L_x_789:
[----:B------:R-:W-:Y:S05]  /*1f470*/  BSYNC B1 ;  /* 0x0000000000017941 */ /* 0x000fea0003800000 */
.L_x_788:
[----:B------:R-:W-:Y:S05]  /*1f480*/  BRA `(.L_x_790) ;  /* 0xfffffeec007c7947 */ /* 0x000fea000383ffff */
.L_x_607:
[----:B0-----:R0:W1:Y:S02]  /*1f490*/  SYNCS.PHASECHK.TRANS64.TRYWAIT P0, [R2+URZ+0x34800], R3 ;  /* 0x03480003020075a7 */ /* 0x001064000800017f */
[----:B-1----:R-:W-:Y:S05]  /*1f4a0*/  @!P0 NANOSLEEP.SYNCS 0x989680 ;  /* 0x009896800000895d */ /* 0x002fea0003900000 */
[----:B------:R-:W1:Y:S02]  /*1f4b0*/  @!P0 SYNCS.PHASECHK.TRANS64 P0, [R2+URZ+0x34800], R3 ;  /* 0x03480003020085a7 */ /* 0x000e64000800007f */
[----:B-1----:R-:W-:Y:S05]  /*1f4c0*/  @!P0 BRA `(.L_x_607) ;  /* 0xfffffffc00f08947 */ /* 0x002fea000383ffff */
[----:B------:R-:W-:Y:S05]  /*1f4d0*/  BRA `(.L_x_791) ;  /* 0xfffffeec00bc7947 */ /* 0x000fea000383ffff */
.L_x_621:
[----:B-1----:R1:W2:Y:S02]  /*1f4e0*/  SYNCS.PHASECHK.TRANS64.TRYWAIT P2, [R0+URZ+0x34830], R3 ;  /* 0x03483003000075a7 */ /* 0x0022a4000804017f */
[----:B--2---:R-:W-:Y:S05]  /*1f4f0*/  @!P2 NANOSLEEP.SYNCS 0x989680 ;  /* 0x009896800000a95d */ /* 0x004fea0003900000 */
[----:B------:R-:W2:Y:S02]  /*1f500*/  @!P2 SYNCS.PHASECHK.TRANS64 P2, [R0+URZ+0x34830], R3 ;  /* 0x034830030000a5a7 */ /* 0x000ea4000804007f */
[----:B--2---:R-:W-:Y:S05]  /*1f510*/  @!P2 BRA `(.L_x_621) ;  /* 0xfffffffc00f0a947 */ /* 0x004fea000383ffff */
[----:B------:R-:W-:Y:S05]  /*1f520*/  BRA `(.L_x_620) ;  /* 0xffffff1000ac7947 */ /* 0x000fea000383ffff */
.L_x_628:
[----:B-1----:R1:W2:Y:S02]  /*1f530*/  SYNCS.PHASECHK.TRANS64.TRYWAIT P2, [R14+URZ+0x34830], R11 ;  /* 0x0348300b0e0075a7 */ /* 0x0022a4000804017f */
[----:B--2---:R-:W-:Y:S05]  /*1f540*/  @!P2 NANOSLEEP.SYNCS 0x989680 ;  /* 0x009896800000a95d */ /* 0x004fea0003900000 */
[----:B------:R-:W2:Y:S02]  /*1f550*/  @!P2 SYNCS.PHASECHK.TRANS64 P2, [R14+URZ+0x34830], R11 ;  /* 0x0348300b0e00a5a7 */ /* 0x000ea4000804007f */
[----:B--2---:R-:W-:Y:S05]  /*1f560*/  @!P2 BRA `(.L_x_628) ;  /* 0xfffffffc00f0a947 */ /* 0x004fea000383ffff */
[----:B------:R-:W-:Y:S05]  /*1f570*/  BRA `(.L_x_627) ;  /* 0xffffff4400187947 */ /* 0x000fea000383ffff */
.L_x_633:
[----:B-1----:R1:W2:Y:S02]  /*1f580*/  SYNCS.PHASECHK.TRANS64.TRYWAIT P2, [R15+URZ+0x34850], R4 ;  /* 0x034850040f0075a7 */ /* 0x0022a4000804017f */
[----:B--2---:R-:W-:Y:S05]  /*1f590*/  @!P2 NANOSLEEP.SYNCS 0x989680 ;  /* 0x009896800000a95d */ /* 0x004fea0003900000 */
[----:B------:R-:W2:Y:S02]  /*1f5a0*/  @!P2 SYNCS.PHASECHK.TRANS64 P2, [R15+URZ+0x34850], R4 ;  /* 0x034850040f00a5a7 */ /* 0x000ea4000804007f */
[----:B--2---:R-:W-:Y:S05]  /*1f5b0*/  @!P2 BRA `(.L_x_633) ;  /* 0xfffffffc00f0a947 */ /* 0x004fea000383ffff */
[----:B------:R-:W-:Y:S05]  /*1f5c0*/  BRA `(.L_x_632) ;  /* 0xffffff4c00f87947 */ /* 0x000fea000383ffff */
.L_x_639:
[----:B-1----:R1:W2:Y:S02]  /*1f5d0*/  SYNCS.PHASECHK.TRANS64.TRYWAIT P0, [R12+URZ+0x34850], R5 ;  /* 0x034850050c0075a7 */ /* 0x0022a4000800017f */
[----:B--2---:R-:W-:Y:S05]  /*1f5e0*/  @!P0 NANOSLEEP.SYNCS 0x989680 ;  /* 0x009896800000895d */ /* 0x004fea0003900000 */
[----:B------:R-:W2:Y:S02]  /*1f5f0*/  @!P0 SYNCS.PHASECHK.TRANS64 P0, [R12+URZ+0x34850], R5 ;  /* 0x034850050c0085a7 */ /* 0x000ea4000800007f */
[----:B--2---:R-:W-:Y:S05]  /*1f600*/  @!P0 BRA `(.L_x_639) ;  /* 0xfffffffc00f08947 */ /* 0x004fea000383ffff */
[----:B------:R-:W-:Y:S05]  /*1f610*/  BRA `(.L_x_638) ;  /* 0xffffff7400187947 */ /* 0x000fea000383ffff */
.L_x_671:
[----:B------:R-:W0:Y:S01]  /*1f620*/  S2R R9, SR_TID.X ;  /* 0x0000000000097919 */ /* 0x000e220000002100 */
[----:B------:R-:W-:Y:S01]  /*1f630*/  BSSY B1, `(.L_x_792) ;  /* 0x000000a000017945 */ /* 0x000fe20003800000 */
[----:B------:R-:W-:Y:S02]  /*1f640*/  IMAD.MOV.U32 R12, RZ, RZ, RZ ;  /* 0x000000ffff0c7224 */ /* 0x000fe400078e00ff */
[----:B------:R-:W-:Y:S02]  /*1f650*/  IMAD.MOV.U32 R11, RZ, RZ, 0x1f ;  /* 0x0000001fff0b7424 */ /* 0x000fe400078e00ff */
[----:B------:R-:W-:Y:S01]  /*1f660*/  IMAD.MOV.U32 R15, RZ, RZ, -0x1 ;  /* 0xffffffffff0f7424 */ /* 0x000fe200078e00ff */
[----:B0-----:R-:W-:-:S04]  /*1f670*/  SHF.R.U32.HI R9, RZ, 0x5, R9 ;  /* 0x00000005ff097819 */ /* 0x001fc80000011609 */
[----:B------:R-:W-:-:S05]  /*1f680*/  LOP3.LUT R9, R9, 0x3, RZ, 0xc0, !PT ;  /* 0x0000000309097812 */ /* 0x000fca00078ec0ff */
[----:B------:R-:W-:-:S07]  /*1f690*/  IMAD.MOV.U32 R13, RZ, RZ, R9 ;  /* 0x000000ffff0d7224 */ /* 0x000fce00078e0009 */
[----:B-----5:R-:W-:Y:S05]  /*1f6a0*/  WARPSYNC.COLLECTIVE R15, `(.L_x_793) ;  /* 0x000000000f087348 */ /* 0x020fea0003c00000 */
[----:B------:R0:W1:Y:S02]  /*1f6b0*/  SHFL.IDX P6, R14, R13, R12, R11 ;  /* 0x0000000c0d0e7389 */ /* 0x00006400000c000b */
[----:B01---5:R-:W-:Y:S01]  /*1f6c0*/  ENDCOLLECTIVE ;  /* 0x000000000000791b */ /* 0x023fe20003800000 */
.L_x_793:
[----:B------:R-:W-:Y:S05]  /*1f6d0*/  BSYNC B1 ;  /* 0x0000000000017941 */ /* 0x000fea0003800000 */
.L_x_792:
[----:B------:R-:W-:Y:S05]  /*1f6e0*/  BRA `(.L_x_794) ;  /* 0xffffffa800ec7947 */ /* 0x000fea000383ffff */
.L_x_672:
[----:B------:R-:W-:Y:S01]  /*1f6f0*/  BSSY B1, `(.L_x_795) ;  /* 0x0000006000017945 */ /* 0x000fe20003800000 */
[----:B------:R-:W-:-:S07]  /*1f700*/  IMAD.MOV.U32 R15, RZ, RZ, -0x1 ;  /* 0xffffffffff0f7424 */ /* 0x000fce00078e00ff */
[----:B-----5:R-:W-:Y:S05]  /*1f710*/  WARPSYNC.COLLECTIVE R15, `(.L_x_796) ;  /* 0x000000000f0c7348 */ /* 0x020fea0003c00000 */
[----:B------:R-:W-:Y:S02]  /*1f720*/  ELECT P6, UR62, PT ;  /* 0x00000000003e782f */ /* 0x000fe400038c0000 */
[----:B------:R-:W-:Y:S01]  /*1f730*/  MOV R14, UR62 ;  /* 0x0000003e000e7c02 */ /* 0x000fe20008000f00 */
[----:B-----5:R-:W-:Y:S10]  /*1f740*/  ENDCOLLECTIVE ;  /* 0x000000000000791b */ /* 0x020ff40003800000 */
.L_x_796:
[----:B------:R-:W-:Y:S05]  /*1f750*/  BSYNC B1 ;  /* 0x0000000000017941 */ /* 0x000fea0003800000 */
.L_x_795:
[----:B------:R-:W-:Y:S05]  /*1f760*/  BRA `(.L_x_797) ;  /* 0xffffffa800d87947 */ /* 0x000fea000383ffff */
.L_x_674:
[----:B0-----:R0:W1:Y:S02]  /*1f770*/  SYNCS.PHASECHK.TRANS64.TRYWAIT P0, [R5+URZ+0x34820], R6 ;  /* 0x03482006050075a7 */ /* 0x001064000800017f */
[----:B-1----:R-:W-:Y:S05]  /*1f780*/  @!P0 NANOSLEEP.SYNCS 0x989680 ;  /* 0x009896800000895d */ /* 0x002fea0003900000 */
[----:B------:R-:W1:Y:S02]  /*1f790*/  @!P0 SYNCS.PHASECHK.TRANS64 P0, [R5+URZ+0x34820], R6 ;  /* 0x03482006050085a7 */ /* 0x000e64000800007f */
[----:B-1----:R-:W-:Y:S05]  /*1f7a0*/  @!P0 BRA `(.L_x_674) ;  /* 0xfffffffc00f08947 */ /* 0x002fea000383ffff */
[----:B------:R-:W-:Y:S05]  /*1f7b0*/  BRA `(.L_x_798) ;  /* 0xffffffa800f47947 */ /* 0x000fea000383ffff */
.L_x_677:
[----:B0-----:R0:W1:Y:S02]  /*1f7c0*/  SYNCS.PHASECHK.TRANS64.TRYWAIT P0, [R6+URZ+0x348a0], R9 ;  /* 0x0348a009060075a7 */ /* 0x001064000800017f */
[----:B-1----:R-:W-:Y:S05]  /*1f7d0*/  @!P0 NANOSLEEP.SYNCS 0x989680 ;  /* 0x009896800000895d */ /* 0x002fea0003900000 */
[----:B------:R-:W1:Y:S02]  /*1f7e0*/  @!P0 SYNCS.PHASECHK.TRANS64 P0, [R6+URZ+0x348a0], R9 ;  /* 0x0348a009060085a7 */ /* 0x000e64000800007f */
[----:B-1----:R-:W-:Y:S05]  /*1f7f0*/  @!P0 BRA `(.L_x_677) ;  /* 0xfffffffc00f08947 */ /* 0x002fea000383ffff */
[----:B------:R-:W-:Y:S05]  /*1f800*/  BRA `(.L_x_799) ;  /* 0xffffffac00047947 */ /* 0x000fea000383ffff */
.L_x_679:
[----:B-1----:R1:W2:Y:S02]  /*1f810*/  SYNCS.PHASECHK.TRANS64.TRYWAIT P0, [R6+URZ+0x348c0], R9 ;  /* 0x0348c009060075a7 */ /* 0x0022a4000800017f */
[----:B--2---:R-:W-:Y:S05]  /*1f820*/  @!P0 NANOSLEEP.SYNCS 0x989680 ;  /* 0x009896800000895d */ /* 0x004fea0003900000 */
[----:B------:R-:W2:Y:S02]  /*1f830*/  @!P0 SYNCS.PHASECHK.TRANS64 P0, [R6+URZ+0x348c0], R9 ;  /* 0x0348c009060085a7 */ /* 0x000ea4000800007f */
[----:B--2---:R-:W-:Y:S05]  /*1f840*/  @!P0 BRA `(.L_x_679) ;  /* 0xfffffffc00f08947 */ /* 0x004fea000383ffff */
[----:B------:R-:W-:Y:S05]  /*1f850*/  BRA `(.L_x_800) ;  /* 0xffffffac00947947 */ /* 0x000fea000383ffff */
.L_x_683:
[----:B0-----:R0:W1:Y:S02]  /*1f860*/  SYNCS.PHASECHK.TRANS64.TRYWAIT P0, [R7+URZ+0x348a0], R8 ;  /* 0x0348a008070075a7 */ /* 0x001064000800017f */
[----:B-1----:R-:W-:Y:S05]  /*1f870*/  @!P0 NANOSLEEP.SYNCS 0x989680 ;  /* 0x009896800000895d */ /* 0x002fea0003900000 */
[----:B------:R-:W1:Y:S02]  /*1f880*/  @!P0 SYNCS.PHASECHK.TRANS64 P0, [R7+URZ+0x348a0], R8 ;  /* 0x0348a008070085a7 */ /* 0x000e64000800007f */
[----:B-1----:R-:W-:Y:S05]  /*1f890*/  @!P0 BRA `(.L_x_683) ;  /* 0xfffffffc00f08947 */ /* 0x002fea000383ffff */
[----:B------:R-:W-:Y:S05]  /*1f8a0*/  BRA `(.L_x_801) ;  /* 0xffffffb000707947 */ /* 0x000fea000383ffff */
.L_x_685:
[----:B-1----:R1:W2:Y:S02]  /*1f8b0*/  SYNCS.PHASECHK.TRANS64.TRYWAIT P1, [R7+URZ+0x348c0], R8 ;  /* 0x0348c008070075a7 */ /* 0x0022a4000802017f */
[----:B--2---:R-:W-:Y:S05]  /*1f8c0*/  @!P1 NANOSLEEP.SYNCS 0x989680 ;  /* 0x009896800000995d */ /* 0x004fea0003900000 */
[----:B------:R-:W2:Y:S02]  /*1f8d0*/  @!P1 SYNCS.PHASECHK.TRANS64 P1, [R7+URZ+0x348c0], R8 ;  /* 0x0348c008070095a7 */ /* 0x000ea4000802007f */
[----:B--2---:R-:W-:Y:S05]  /*1f8e0*/  @!P1 BRA `(.L_x_685) ;  /* 0xfffffffc00f09947 */ /* 0x004fea000383ffff */
[----:B------:R-:W-:Y:S05]  /*1f8f0*/  BRA `(.L_x_802) ;  /* 0xffffffb000f87947 */ /* 0x000fea000383ffff */
.L_x_697:
[----:B------:R-:W0:Y:S01]  /*1f900*/  S2R R3, SR_TID.X ;  /* 0x0000000000037919 */ /* 0x000e220000002100 */
[----:B------:R-:W-:Y:S01]  /*1f910*/  BSSY B0, `(.L_x_803) ;  /* 0x000000a000007945 */ /* 0x000fe20003800000 */
[----:B------:R-:W-:Y:S01]  /*1f920*/  MOV R12, RZ ;  /* 0x000000ff000c7202 */ /* 0x000fe20000000f00 */
[----:B------:R-:W-:Y:S02]  /*1f930*/  IMAD.MOV.U32 R11, RZ, RZ, 0x1f ;  /* 0x0000001fff0b7424 */ /* 0x000fe400078e00ff */
[----:B------:R-:W-:Y:S01]  /*1f940*/  IMAD.MOV.U32 R15, RZ, RZ, -0x1 ;  /* 0xffffffffff0f7424 */ /* 0x000fe200078e00ff */
[----:B0-----:R-:W-:-:S04]  /*1f950*/  SHF.R.U32.HI R3, RZ, 0x5, R3 ;  /* 0x00000005ff037819 */ /* 0x001fc80000011603 */
[----:B------:R-:W-:-:S05]  /*1f960*/  LOP3.LUT R3, R3, 0x3, RZ, 0xc0, !PT ;  /* 0x0000000303037812 */ /* 0x000fca00078ec0ff */
[----:B------:R-:W-:-:S07]  /*1f970*/  IMAD.MOV.U32 R13, RZ, RZ, R3 ;  /* 0x000000ffff0d7224 */ /* 0x000fce00078e0003 */
[----:B------:R-:W-:Y:S05]  /*1f980*/  WARPSYNC.COLLECTIVE R15, `(.L_x_804) ;  /* 0x000000000f087348 */ /* 0x000fea0003c00000 */
[----:B------:R0:W1:Y:S02]  /*1f990*/  SHFL.IDX P6, R14, R13, R12, R11 ;  /* 0x0000000c0d0e7389 */ /* 0x00006400000c000b */
[----:B01----:R-:W-:Y:S01]  /*1f9a0*/  ENDCOLLECTIVE ;  /* 0x000000000000791b */ /* 0x003fe20003800000 */
.L_x_804:
[----:B------:R-:W-:Y:S05]  /*1f9b0*/  BSYNC B0 ;  /* 0x0000000000007941 */ /* 0x000fea0003800000 */
.L_x_803:
[----:B------:R-:W-:Y:S05]  /*1f9c0*/  BRA `(.L_x_805) ;  /* 0xffffffbc00f87947 */ /* 0x000fea000383ffff */
.L_x_698:
[----:B------:R-:W-:Y:S01]  /*1f9d0*/  BSSY B0, `(.L_x_806) ;  /* 0x0000006000007945 */ /* 0x000fe20003800000 */
[----:B------:R-:W-:-:S07]  /*1f9e0*/  IMAD.MOV.U32 R15, RZ, RZ, -0x1 ;  /* 0xffffffffff0f7424 */ /* 0x000fce00078e00ff */
[----:B------:R-:W-:Y:S05]  /*1f9f0*/  WARPSYNC.COLLECTIVE R15, `(.L_x_807) ;  /* 0x000000000f0c7348 */ /* 0x000fea0003c00000 */
[----:B------:R-:W-:Y:S02]  /*1fa00*/  ELECT P6, UR62, PT ;  /* 0x00000000003e782f */ /* 0x000fe400038c0000 */
[----:B------:R-:W-:Y:S01]  /*1fa10*/  MOV R14, UR62 ;  /* 0x0000003e000e7c02 */ /* 0x000fe20008000f00 */
[----:B------:R-:W-:Y:S10]  /*1fa20*/  ENDCOLLECTIVE ;  /* 0x000000000000791b */ /* 0x000ff40003800000 */
.L_x_807:
[----:B------:R-:W-:Y:S05]  /*1fa30*/  BSYNC B0 ;  /* 0x0000000000007941 */ /* 0x000fea0003800000 */
.L_x_806:
[----:B------:R-:W-:Y:S05]  /*1fa40*/  BRA `(.L_x_808) ;  /* 0xffffffbc00f07947 */ /* 0x000fea000383ffff */
.L_x_701:
[----:B0-----:R0:W1:Y:S02]  /*1fa50*/  SYNCS.PHASECHK.TRANS64.TRYWAIT P0, [R6+URZ+0x34840], R7 ;  /* 0x03484007060075a7 */ /* 0x001064000800017f */
[----:B-1----:R-:W-:Y:S05]  /*1fa60*/  @!P0 NANOSLEEP.SYNCS 0x989680 ;  /* 0x009896800000895d */ /* 0x002fea0003900000 */
[----:B------:R-:W1:Y:S02]  /*1fa70*/  @!P0 SYNCS.PHASECHK.TRANS64 P0, [R6+URZ+0x34840], R7 ;  /* 0x03484007060085a7 */ /* 0x000e64000800007f */
[----:B-1----:R-:W-:Y:S05]  /*1fa80*/  @!P0 BRA `(.L_x_701) ;  /* 0xfffffffc00f08947 */ /* 0x002fea000383ffff */
[----:B------:R-:W-:Y:S05]  /*1fa90*/  BRA `(.L_x_809) ;  /* 0xffffffc000607947 */ /* 0x000fea000383ffff */
.L_x_704:
        /* <DEDUP_REMOVED lines=8> */
.L_x_712:
[----:B0-----:R0:W1:Y:S02]  /*1fb20*/  SYNCS.PHASECHK.TRANS64.TRYWAIT P0, [R8+URZ+0x34840], R9 ;  /* 0x03484009080075a7 */ /* 0x001064000800017f */
[----:B-1----:R-:W-:Y:S05]  /*1fb30*/  @!P0 NANOSLEEP.SYNCS 0x989680 ;  /* 0x009896800000895d */ /* 0x002fea0003900000 */
[----:B------:R-:W1:Y:S02]  /*1fb40*/  @!P0 SYNCS.PHASECHK.TRANS64 P0, [R8+URZ+0x34840], R9 ;  /* 0x03484009080085a7 */ /* 0x000e64000800007f */
[----:B-1----:R-:W-:Y:S05]  /*1fb50*/  @!P0 BRA `(.L_x_712) ;  /* 0xfffffffc00f08947 */ /* 0x002fea000383ffff */
[----:B------:R-:W-:Y:S05]  /*1fb60*/  BRA `(.L_x_811) ;  /* 0xffffffc800707947 */ /* 0x000fea000383ffff */
.L_x_714:
[----:B0-----:R0:W1:Y:S02]  /*1fb70*/  SYNCS.PHASECHK.TRANS64.TRYWAIT P0, [R9+URZ+0x60], R8 ;  /* 0x00006008090075a7 */ /* 0x001064000800017f */
[----:B-1----:R-:W-:Y:S05]  /*1fb80*/  @!P0 NANOSLEEP.SYNCS 0x989680 ;  /* 0x009896800000895d */ /* 0x002fea0003900000 */
[----:B------:R-:W1:Y:S02]  /*1fb90*/  @!P0 SYNCS.PHASECHK.TRANS64 P0, [R9+URZ+0x60], R8 ;  /* 0x00006008090085a7 */ /* 0x000e64000800007f */
[----:B-1----:R-:W-:Y:S05]  /*1fba0*/  @!P0 BRA `(.L_x_714) ;  /* 0xfffffffc00f08947 */ /* 0x002fea000383ffff */
[----:B------:R-:W-:Y:S05]  /*1fbb0*/  BRA `(.L_x_812) ;  /* 0xffffffcc001c7947 */ /* 0x000fea000383ffff */
.L_x_719:
[----:B-1----:R1:W2:Y:S02]  /*1fbc0*/  SYNCS.PHASECHK.TRANS64.TRYWAIT P0, [R2+URZ+0x34840], R3 ;  /* 0x03484003020075a7 */ /* 0x0022a4000800017f */
[----:B--2---:R-:W-:Y:S05]  /*1fbd0*/  @!P0 NANOSLEEP.SYNCS 0x989680 ;  /* 0x009896800000895d */ /* 0x004fea0003900000 */
[----:B------:R-:W2:Y:S02]  /*1fbe0*/  @!P0 SYNCS.PHASECHK.TRANS64 P0, [R2+URZ+0x34840], R3 ;  /* 0x03484003020085a7 */ /* 0x000ea4000800007f */
[----:B--2---:R-:W-:Y:S05]  /*1fbf0*/  @!P0 BRA `(.L_x_719) ;  /* 0xfffffffc00f08947 */ /* 0x004fea000383ffff */
[----:B------:R-:W-:Y:S05]  /*1fc00*/  BRA `(.L_x_813) ;  /* 0xffffffd0007c7947 */ /* 0x000fea000383ffff */
.L_x_721:
[----:B0-----:R0:W1:Y:S02]  /*1fc10*/  SYNCS.PHASECHK.TRANS64.TRYWAIT P1, [R3+URZ+0x60], R2 ;  /* 0x00006002030075a7 */ /* 0x001064000802017f */
[----:B-1----:R-:W-:Y:S05]  /*1fc20*/  @!P1 NANOSLEEP.SYNCS 0x989680 ;  /* 0x009896800000995d */ /* 0x002fea0003900000 */
[----:B------:R-:W1:Y:S02]  /*1fc30*/  @!P1 SYNCS.PHASECHK.TRANS64 P1, [R3+URZ+0x60], R2 ;  /* 0x00006002030095a7 */ /* 0x000e64000802007f */
[----:B-1----:R-:W-:Y:S05]  /*1fc40*/  @!P1 BRA `(.L_x_721) ;  /* 0xfffffffc00f09947 */ /* 0x002fea000383ffff */
[----:B------:R-:W-:Y:S05]  /*1fc50*/  BRA `(.L_x_814) ;  /* 0xffffffd400287947 */ /* 0x000fea000383ffff */
.L_x_726:
[----:B--2---:R2:W3:Y:S02]  /*1fc60*/  SYNCS.PHASECHK.TRANS64.TRYWAIT P0, [R2+URZ+0x34840], R3 ;  /* 0x03484003020075a7 */ /* 0x0044e4000800017f */
[----:B---3--:R-:W-:Y:S05]  /*1fc70*/  @!P0 NANOSLEEP.SYNCS 0x989680 ;  /* 0x009896800000895d */ /* 0x008fea0003900000 */
[----:B------:R-:W3:Y:S02]  /*1fc80*/  @!P0 SYNCS.PHASECHK.TRANS64 P0, [R2+URZ+0x34840], R3 ;  /* 0x03484003020085a7 */ /* 0x000ee4000800007f */
[----:B---3--:R-:W-:Y:S05]  /*1fc90*/  @!P0 BRA `(.L_x_726) ;  /* 0xfffffffc00f08947 */ /* 0x008fea000383ffff */
[----:B------:R-:W-:Y:S05]  /*1fca0*/  BRA `(.L_x_815) ;  /* 0xffffffd800487947 */ /* 0x000fea000383ffff */
.L_x_728:
[----:B0-----:R0:W1:Y:S02]  /*1fcb0*/  SYNCS.PHASECHK.TRANS64.TRYWAIT P1, [R2+URZ+0x60], R8 ;  /* 0x00006008020075a7 */ /* 0x001064000802017f */
[----:B-1----:R-:W-:Y:S05]  /*1fcc0*/  @!P1 NANOSLEEP.SYNCS 0x989680 ;  /* 0x009896800000995d */ /* 0x002fea0003900000 */
[----:B------:R-:W1:Y:S02]  /*1fcd0*/  @!P1 SYNCS.PHASECHK.TRANS64 P1, [R2+URZ+0x60], R8 ;  /* 0x00006008020095a7 */ /* 0x000e64000802007f */
[----:B-1----:R-:W-:Y:S05]  /*1fce0*/  @!P1 BRA `(.L_x_728) ;  /* 0xfffffffc00f09947 */ /* 0x002fea000383ffff */
[----:B------:R-:W-:Y:S05]  /*1fcf0*/  BRA `(.L_x_816) ;  /* 0xffffffd800f87947 */ /* 0x000fea000383ffff */
.L_x_735:
[----:B-1----:R1:W2:Y:S02]  /*1fd00*/  SYNCS.PHASECHK.TRANS64.TRYWAIT P0, [R3+URZ+0x34860], R0 ;  /* 0x03486000030075a7 */ /* 0x0022a4000800017f */
[----:B--2---:R-:W-:Y:S05]  /*1fd10*/  @!P0 NANOSLEEP.SYNCS 0x989680 ;  /* 0x009896800000895d */ /* 0x004fea0003900000 */
[----:B------:R-:W2:Y:S02]  /*1fd20*/  @!P0 SYNCS.PHASECHK.TRANS64 P0, [R3+URZ+0x34860], R0 ;  /* 0x03486000030085a7 */ /* 0x000ea4000800007f */
[----:B--2---:R-:W-:Y:S05]  /*1fd30*/  @!P0 BRA `(.L_x_735) ;  /* 0xfffffffc00f08947 */ /* 0x004fea000383ffff */
[----:B------:R-:W-:Y:S05]  /*1fd40*/  BRA `(.L_x_817) ;  /* 0xffffffe000007947 */ /* 0x000fea000383ffff */
.L_x_737:
[----:B------:R-:W-:Y:S01]  /*1fd50*/  BSSY B0, `(.L_x_818) ;  /* 0x0000008000007945 */ /* 0x000fe20003800000 */
[----:B0-----:R-:W-:Y:S02]  /*1fd60*/  IMAD.MOV.U32 R13, RZ, RZ, R16 ;  /* 0x000000ffff0d7224 */ /* 0x001fe400078e0010 */
[----:B------:R-:W-:Y:S02]  /*1fd70*/  IMAD.MOV.U32 R12, RZ, RZ, RZ ;  /* 0x000000ffff0c7224 */ /* 0x000fe400078e00ff */
[----:B------:R-:W-:Y:S02]  /*1fd80*/  IMAD.MOV.U32 R11, RZ, RZ, 0x1f ;  /* 0x0000001fff0b7424 */ /* 0x000fe400078e00ff */
[----:B------:R-:W-:-:S07]  /*1fd90*/  IMAD.MOV.U32 R15, RZ, RZ, -0x1 ;  /* 0xffffffffff0f7424 */ /* 0x000fce00078e00ff */
[----:B-1---5:R-:W-:Y:S05]  /*1fda0*/  WARPSYNC.COLLECTIVE R15, `(.L_x_819) ;  /* 0x000000000f087348 */ /* 0x022fea0003c00000 */
[----:B------:R0:W2:Y:S02]  /*1fdb0*/  SHFL.IDX P6, R14, R13, R12, R11 ;  /* 0x0000000c0d0e7389 */ /* 0x0000a400000c000b */
[----:B012--5:R-:W-:Y:S01]  /*1fdc0*/  ENDCOLLECTIVE ;  /* 0x000000000000791b */ /* 0x027fe20003800000 */
.L_x_819:
[----:B------:R-:W-:Y:S05]  /*1fdd0*/  BSYNC B0 ;  /* 0x0000000000007941 */ /* 0x000fea0003800000 */
.L_x_818:
[----:B------:R-:W-:Y:S02]  /*1fde0*/  IMAD.MOV.U32 R13, RZ, RZ, R16 ;  /* 0x000000ffff0d7224 */ /* 0x000fe400078e0010 */
[----:B------:R-:W-:Y:S02]  /*1fdf0*/  IMAD.MOV.U32 R12, RZ, RZ, 0x1 ;  /* 0x00000001ff0c7424 */ /* 0x000fe400078e00ff */
[----:B------:R-:W-:Y:S02]  /*1fe00*/  IMAD.MOV.U32 R11, RZ, RZ, 0x1f ;  /* 0x0000001fff0b7424 */ /* 0x000fe400078e00ff */
[----:B------:R-:W-:Y:S02]  /*1fe10*/  IMAD.MOV.U32 R15, RZ, RZ, -0x1 ;  /* 0xffffffffff0f7424 */ /* 0x000fe400078e00ff */
[----:B------:R-:W-:-:S07]  /*1fe20*/  IMAD.MOV.U32 R4, RZ, RZ, R14 ;  /* 0x000000ffff047224 */ /* 0x000fce00078e000e */
[----:B------:R-:W-:Y:S05]  /*1fe30*/  WARPSYNC.COLLECTIVE R15, `(.L_x_820) ;  /* 0x000000000f087348 */ /* 0x000fea0003c00000 */
[----:B------:R0:W1:Y:S02]  /*1fe40*/  SHFL.IDX P6, R14, R13, R12, R11 ;  /* 0x0000000c0d0e7389 */ /* 0x00006400000c000b */
[----:B01----:R-:W-:Y:S01]  /*1fe50*/  ENDCOLLECTIVE ;  /* 0x000000000000791b */ /* 0x003fe20003800000 */
.L_x_820:
[----:B------:R-:W-:Y:S01]  /*1fe60*/  IMAD.MOV.U32 R6, RZ, RZ, R14 ;  /* 0x000000ffff067224 */ /* 0x000fe200078e000e */
[----:B------:R-:W-:Y:S06]  /*1fe70*/  BRA `(.L_x_821) ;  /* 0xffffffe0008c7947 */ /* 0x000fec000383ffff */
.L_x_740:
[----:B------:R-:W-:Y:S01]  /*1fe80*/  BSSY B0, `(.L_x_822) ;  /* 0x0000008000007945 */ /* 0x000fe20003800000 */
[----:B-----5:R-:W-:Y:S02]  /*1fe90*/  IMAD.MOV.U32 R13, RZ, RZ, R17 ;  /* 0x000000ffff0d7224 */ /* 0x020fe400078e0011 */
[----:B------:R-:W-:Y:S02]  /*1fea0*/  IMAD.MOV.U32 R12, RZ, RZ, 0x1 ;  /* 0x00000001ff0c7424 */ /* 0x000fe400078e00ff */
[----:B------:R-:W-:Y:S02]  /*1feb0*/  IMAD.MOV.U32 R11, RZ, RZ, RZ ;  /* 0x000000ffff0b7224 */ /* 0x000fe400078e00ff */
[----:B------:R-:W-:-:S07]  /*1fec0*/  IMAD.MOV.U32 R15, RZ, RZ, -0x1 ;  /* 0xffffffffff0f7424 */ /* 0x000fce00078e00ff */
[----:B0-234-:R-:W-:Y:S05]  /*1fed0*/  WARPSYNC.COLLECTIVE R15, `(.L_x_823) ;  /* 0x000000000f087348 */ /* 0x01dfea0003c00000 */
[----:B------:R1:W0:Y:S02]  /*1fee0*/  SHFL.UP P6, R14, R13, R12, R11 ;  /* 0x0400000c0d0e7389 */ /* 0x00022400000c000b */
[----:B01234-:R-:W-:Y:S01]  /*1fef0*/  ENDCOLLECTIVE ;  /* 0x000000000000791b */ /* 0x01ffe20003800000 */
.L_x_823:
[----:B------:R-:W-:Y:S05]  /*1ff00*/  BSYNC B0 ;  /* 0x0000000000007941 */ /* 0x000fea0003800000 */
.L_x_822:
[----:B------:R-:W-:Y:S01]  /*1ff10*/  ISETP.NE.AND P0, PT, R8, RZ, PT ;  /* 0x000000ff0800720c */ /* 0x000fe20003f05270 */
[----:B------:R-:W-:Y:S02]  /*1ff20*/  IMAD.MOV.U32 R12, RZ, RZ, 0x2 ;  /* 0x00000002ff0c7424 */ /* 0x000fe400078e00ff */
[----:B------:R-:W-:Y:S01]  /*1ff30*/  IMAD.MOV.U32 R11, RZ, RZ, RZ ;  /* 0x000000ffff0b7224 */ /* 0x000fe200078e00ff */
[----:B------:R-:W-:Y:S01]  /*1ff40*/  SEL R14, R14, RZ, P0 ;  /* 0x000000ff0e0e7207 */ /* 0x000fe20000000000 */
[----:B------:R-:W-:Y:S01]  /*1ff50*/  IMAD.MOV.U32 R15, RZ, RZ, -0x1 ;  /* 0xffffffffff0f7424 */ /* 0x000fe200078e00ff */
[----:B------:R-:W-:Y:S02]  /*1ff60*/  ISETP.GE.U32.AND P0, PT, R8, 0x2, PT ;  /* 0x000000020800780c */ /* 0x000fe40003f06070 */
[----:B------:R-:W-:-:S11]  /*1ff70*/  IADD3 R13, R17, R14, RZ ;  /* 0x0000000e110d7210 */ /* 0x000fd60007ffe0ff */
[----:B------:R-:W-:Y:S05]  /*1ff80*/  WARPSYNC.COLLECTIVE R15, `(.L_x_824) ;  /* 0x000000000f087348 */ /* 0x000fea0003c00000 */
[----:B------:R0:W1:Y:S02]  /*1ff90*/  SHFL.UP P6, R14, R13, R12, R11 ;  /* 0x0400000c0d0e7389 */ /* 0x00006400000c000b */
[----:B01----:R-:W-:Y:S01]  /*1ffa0*/  ENDCOLLECTIVE ;  /* 0x000000000000791b */ /* 0x003fe20003800000 */
.L_x_824:
        /* <DEDUP_REMOVED lines=8> */
.L_x_825:
        /* <DEDUP_REMOVED lines=8> */
.L_x_826:
        /* <DEDUP_REMOVED lines=8> */
.L_x_827:
        /* <DEDUP_REMOVED lines=8> */
.L_x_828:
[----:B------:R-:W-:Y:S05]  /*201b0*/  BRA `(.L_x_829) ;  /* 0xffffffe000507947 */ /* 0x000fea000383ffff */
.L_x_745:
[----:B------:R-:W-:Y:S01]  /*201c0*/  BSSY B0, `(.L_x_830) ;  /* 0x0000008000007945 */ /* 0x000fe20003800000 */
[----:B-----5:R-:W-:Y:S01]  /*201d0*/  IMAD.MOV.U32 R13, RZ, RZ, R17 ;  /* 0x000000ffff0d7224 */ /* 0x020fe200078e0011 */
[----:B------:R-:W-:Y:S01]  /*201e0*/  MOV R12, 0x1 ;  /* 0x00000001000c7802 */ /* 0x000fe20000000f00 */
[----:B------:R-:W-:Y:S02]  /*201f0*/  IMAD.MOV.U32 R11, RZ, RZ, RZ ;  /* 0x000000ffff0b7224 */ /* 0x000fe400078e00ff */
[----:B------:R-:W-:-:S07]  /*20200*/  IMAD.MOV.U32 R15, RZ, RZ, -0x1 ;  /* 0xffffffffff0f7424 */ /* 0x000fce00078e00ff */
[----:B01----:R-:W-:Y:S05]  /*20210*/  WARPSYNC.COLLECTIVE R15, `(.L_x_831) ;  /* 0x000000000f087348 */ /* 0x003fea0003c00000 */
[----:B------:R2:W3:Y:S02]  /*20220*/  SHFL.UP P6, R14, R13, R12, R11 ;  /* 0x0400000c0d0e7389 */ /* 0x0004e400000c000b */
[----:B0123--:R-:W-:Y:S01]  /*20230*/  ENDCOLLECTIVE ;  /* 0x000000000000791b */ /* 0x00ffe20003800000 */
.L_x_831:
[----:B------:R-:W-:Y:S05]  /*20240*/  BSYNC B0 ;  /* 0x0000000000007941 */ /* 0x000fea0003800000 */
.L_x_830:
        /* <DEDUP_REMOVED lines=10> */
.L_x_832:
        /* <DEDUP_REMOVED lines=8> */
.L_x_833:
        /* <DEDUP_REMOVED lines=8> */
.L_x_834:
        /* <DEDUP_REMOVED lines=8> */
.L_x_835:
[----:B------:R-:W-:Y:S01]  /*20470*/  MOV R12, 0x1f ;  /* 0x0000001f000c7802 */ /* 0x000fe20000000f00 */
[----:B------:R-:W-:Y:S01]  /*20480*/  IMAD.MOV.U32 R11, RZ, RZ, 0x1f ;  /* 0x0000001fff0b7424 */ /* 0x000fe200078e00ff */
[----:B------:R-:W-:-:S05]  /*20490*/  SEL R2, R14, RZ, P0 ;  /* 0x000000ff0e027207 */ /* 0x000fca0000000000 */
[----:B------:R-:W-:-:S04]  /*204a0*/  IMAD.IADD R2, R7, 0x1, R2 ;  /* 0x0000000107027824 */ /* 0x000fc800078e0202 */
[----:B------:R-:W-:-:S07]  /*204b0*/  IMAD.MOV.U32 R13, RZ, RZ, R2 ;  /* 0x000000ffff0d7224 */ /* 0x000fce00078e0002 */
[----:B------:R-:W-:Y:S05]  /*204c0*/  WARPSYNC.COLLECTIVE R15, `(.L_x_836) ;  /* 0x000000000f087348 */ /* 0x000fea0003c00000 */
[----:B------:R0:W1:Y:S02]  /*204d0*/  SHFL.IDX P6, R14, R13, R12, R11 ;  /* 0x0000000c0d0e7389 */ /* 0x00006400000c000b */
[----:B01----:R-:W-:Y:S01]  /*204e0*/  ENDCOLLECTIVE ;  /* 0x000000000000791b */ /* 0x003fe20003800000 */
.L_x_836:
[----:B------:R-:W-:Y:S05]  /*204f0*/  BRA `(.L_x_837) ;  /* 0xffffffe000347947 */ /* 0x000fea000383ffff */
.L_x_747:
[----:B------:R-:W-:Y:S01]  /*20500*/  BSSY B0, `(.L_x_838) ;  /* 0x0000006000007945 */ /* 0x000fe20003800000 */
[----:B------:R-:W-:Y:S01]  /*20510*/  PLOP3.LUT P6, PT, P6, PT, PT, 0x8, 0x0 ;  /* 0x000000000000781c */ /* 0x000fe200037ce170 */
[----:B------:R-:W-:-:S12]  /*20520*/  IMAD.MOV.U32 R15, RZ, RZ, -0x1 ;  /* 0xffffffffff0f7424 */ /* 0x000fd800078e00ff */
[----:B0-----:R-:W-:Y:S05]  /*20530*/  WARPSYNC.COLLECTIVE R15, `(.L_x_839) ;  /* 0x000000000f087348 */ /* 0x001fea0003c00000 */
[----:B------:R-:W-:Y:S01]  /*20540*/  VOTE.ANY R14, PT, P6 ;  /* 0x00000000000e7806 */ /* 0x000fe200030e0100 */
[----:B0-----:R-:W-:Y:S06]  /*20550*/  ENDCOLLECTIVE ;  /* 0x000000000000791b */ /* 0x001fec0003800000 */
.L_x_839:
[----:B------:R-:W-:Y:S05]  /*20560*/  BSYNC B0 ;  /* 0x0000000000007941 */ /* 0x000fea0003800000 */
.L_x_838:
[----:B------:R-:W-:Y:S02]  /*20570*/  IMAD.MOV.U32 R3, RZ, RZ, R14 ;  /* 0x000000ffff037224 */ /* 0x000fe400078e000e */
[----:B------:R-:W-:Y:S02]  /*20580*/  IMAD.MOV.U32 R13, RZ, RZ, R17 ;  /* 0x000000ffff0d7224 */ /* 0x000fe400078e0011 */
[----:B------:R-:W0:Y:S01]  /*20590*/  POPC R5, R3 ;  /* 0x0000000300057309 */ /* 0x000e220000000000 */
[----:B------:R-:W-:Y:S02]  /*205a0*/  IMAD.MOV.U32 R11, RZ, RZ, 0x1f ;  /* 0x0000001fff0b7424 */ /* 0x000fe400078e00ff */
[----:B------:R-:W-:Y:S02]  /*205b0*/  IMAD.MOV.U32 R15, RZ, RZ, -0x1 ;  /* 0xffffffffff0f7424 */ /* 0x000fe400078e00ff */
[----:B0-----:R-:W-:-:S07]  /*205c0*/  IMAD.MOV.U32 R12, RZ, RZ, R5 ;  /* 0x000000ffff0c7224 */ /* 0x001fce00078e0005 */
[----:B------:R-:W-:Y:S05]  /*205d0*/  WARPSYNC.COLLECTIVE R15, `(.L_x_840) ;  /* 0x000000000f087348 */ /* 0x000fea0003c00000 */
[----:B------:R0:W1:Y:S02]  /*205e0*/  SHFL.IDX P6, R14, R13, R12, R11 ;  /* 0x0000000c0d0e7389 */ /* 0x00006400000c000b */
[----:B01----:R-:W-:Y:S01]  /*205f0*/  ENDCOLLECTIVE ;  /* 0x000000000000791b */ /* 0x003fe20003800000 */
.L_x_840:
[----:B------:R-:W-:Y:S01]  /*20600*/  IMAD.MOV.U32 R17, RZ, RZ, R14 ;  /* 0x000000ffff117224 */ /* 0x000fe200078e000e */
[----:B------:R-:W-:Y:S06]  /*20610*/  BRA `(.L_x_841) ;  /* 0xffffffe000247947 */ /* 0x000fec000383ffff */
.L_x_749:
[----:B------:R-:W-:Y:S01]  /*20620*/  BSSY B0, `(.L_x_842) ;  /* 0x0000007000007945 */ /* 0x000fe20003800000 */
[----:B------:R-:W-:Y:S02]  /*20630*/  IMAD.MOV.U32 R13, RZ, RZ, R2 ;  /* 0x000000ffff0d7224 */ /* 0x000fe400078e0002 */
[----:B------:R-:W-:Y:S02]  /*20640*/  IMAD.MOV.U32 R11, RZ, RZ, 0x1f ;  /* 0x0000001fff0b7424 */ /* 0x000fe400078e00ff */
[----:B------:R-:W-:-:S07]  /*20650*/  IMAD.MOV.U32 R15, RZ, RZ, -0x1 ;  /* 0xffffffffff0f7424 */ /* 0x000fce00078e00ff */
[----:B012---:R-:W-:Y:S05]  /*20660*/  WARPSYNC.COLLECTIVE R15, `(.L_x_843) ;  /* 0x000000000f087348 */ /* 0x007fea0003c00000 */
[----:B------:R3:W4:Y:S02]  /*20670*/  SHFL.IDX P6, R14, R13, R12, R11 ;  /* 0x0000000c0d0e7389 */ /* 0x00072400000c000b */
[----:B01234-:R-:W-:Y:S01]  /*20680*/  ENDCOLLECTIVE ;  /* 0x000000000000791b */ /* 0x01ffe20003800000 */
.L_x_843:
[----:B------:R-:W-:Y:S05]  /*20690*/  BSYNC B0 ;  /* 0x0000000000007941 */ /* 0x000fea0003800000 */
.L_x_842:
[----:B------:R-:W-:Y:S05]  /*206a0*/  BRA `(.L_x_748) ;  /* 0xffffffe0001c7947 */ /* 0x000fea000383ffff */
.L_x_753:
[----:B0-----:R0:W1:Y:S02]  /*206b0*/  SYNCS.PHASECHK.TRANS64.TRYWAIT P0, [R0+URZ+0x34820], R3 ;  /* 0x03482003000075a7 */ /* 0x001064000800017f */
[----:B-1----:R-:W-:Y:S05]  /*206c0*/  @!P0 NANOSLEEP.SYNCS 0x989680 ;  /* 0x009896800000895d */ /* 0x002fea0003900000 */
[----:B------:R-:W1:Y:S02]  /*206d0*/  @!P0 SYNCS.PHASECHK.TRANS64 P0, [R0+URZ+0x34820], R3 ;  /* 0x03482003000085a7 */ /* 0x000e64000800007f */
[----:B-1----:R-:W-:Y:S05]  /*206e0*/  @!P0 BRA `(.L_x_753) ;  /* 0xfffffffc00f08947 */ /* 0x002fea000383ffff */
[----:B------:R-:W-:Y:S05]  /*206f0*/  BRA `(.L_x_844) ;  /* 0xffffffe400007947 */ /* 0x000fea000383ffff */
.L_x_754:
        /* <DEDUP_REMOVED lines=11> */
.L_x_846:
[----:B------:R-:W-:Y:S05]  /*207b0*/  BSYNC B0 ;  /* 0x0000000000007941 */ /* 0x000fea0003800000 */
.L_x_845:
[----:B------:R-:W-:Y:S05]  /*207c0*/  BRA `(.L_x_847) ;  /* 0xffffffe000e87947 */ /* 0x000fea000383ffff */
.L_x_755:
[----:B------:R-:W-:Y:S01]  /*207d0*/  BSSY B0, `(.L_x_848) ;  /* 0x0000006000007945 */ /* 0x000fe20003800000 */
[----:B------:R-:W-:-:S07]  /*207e0*/  IMAD.MOV.U32 R15, RZ, RZ, -0x1 ;  /* 0xffffffffff0f7424 */ /* 0x000fce00078e00ff */
[----:B01----:R-:W-:Y:S05]  /*207f0*/  WARPSYNC.COLLECTIVE R15, `(.L_x_849) ;  /* 0x000000000f0c7348 */ /* 0x003fea0003c00000 */
[----:B------:R-:W-:Y:S02]  /*20800*/  ELECT P6, UR62, PT ;  /* 0x00000000003e782f */ /* 0x000fe400038c0000 */
[----:B------:R-:W-:Y:S01]  /*20810*/  MOV R14, UR62 ;  /* 0x0000003e000e7c02 */ /* 0x000fe20008000f00 */
[----:B01----:R-:W-:Y:S10]  /*20820*/  ENDCOLLECTIVE ;  /* 0x000000000000791b */ /* 0x003ff40003800000 */
.L_x_849:
[----:B------:R-:W-:Y:S05]  /*20830*/  BSYNC B0 ;  /* 0x0000000000007941 */ /* 0x000fea0003800000 */
.L_x_848:
[----:B------:R-:W-:Y:S05]  /*20840*/  BRA `(.L_x_850) ;  /* 0xffffffe000dc7947 */ /* 0x000fea000383ffff */
.L_x_757:
[----:B0-----:R0:W1:Y:S02]  /*20850*/  SYNCS.PHASECHK.TRANS64.TRYWAIT P0, [R6+URZ], R5 ;  /* 0x00000005060075a7 */ /* 0x001064000800017f */
[----:B-1----:R-:W-:Y:S05]  /*20860*/  @!P0 NANOSLEEP.SYNCS 0x989680 ;  /* 0x009896800000895d */ /* 0x002fea0003900000 */
[----:B------:R-:W1:Y:S02]  /*20870*/  @!P0 SYNCS.PHASECHK.TRANS64 P0, [R6+URZ], R5 ;  /* 0x00000005060085a7 */ /* 0x000e64000800007f */
[----:B-1----:R-:W-:Y:S05]  /*20880*/  @!P0 BRA `(.L_x_757) ;  /* 0xfffffffc00f08947 */ /* 0x002fea000383ffff */
[----:B------:R-:W-:Y:S05]  /*20890*/  BRA `(.L_x_851) ;  /* 0xffffffe400187947 */ /* 0x000fea000383ffff */
.L_x_758:
[----:B-1----:R1:W2:Y:S02]  /*208a0*/  SYNCS.PHASECHK.TRANS64.TRYWAIT P0, [R7+URZ], R2 ;  /* 0x00000002070075a7 */ /* 0x0022a4000800017f */
[----:B--2---:R-:W-:Y:S05]  /*208b0*/  @!P0 NANOSLEEP.SYNCS 0x989680 ;  /* 0x009896800000895d */ /* 0x004fea0003900000 */
[----:B------:R-:W2:Y:S02]  /*208c0*/  @!P0 SYNCS.PHASECHK.TRANS64 P0, [R7+URZ], R2 ;  /* 0x00000002070085a7 */ /* 0x000ea4000800007f */
[----:B--2---:R-:W-:Y:S05]  /*208d0*/  @!P0 BRA `(.L_x_758) ;  /* 0xfffffffc00f08947 */ /* 0x004fea000383ffff */
[----:B------:R-:W-:Y:S05]  /*208e0*/  BRA `(.L_x_852) ;  /* 0xffffffe4000c7947 */ /* 0x000fea000383ffff */
.L_x_760:
[----:B--2---:R2:W3:Y:S02]  /*208f0*/  SYNCS.PHASECHK.TRANS64.TRYWAIT P0, [R4+URZ], R5 ;  /* 0x00000005040075a7 */ /* 0x0044e4000800017f */
[----:B---3--:R-:W-:Y:S05]  /*20900*/  @!P0 NANOSLEEP.SYNCS 0x989680 ;  /* 0x009896800000895d */ /* 0x008fea0003900000 */
[----:B------:R-:W3:Y:S02]  /*20910*/  @!P0 SYNCS.PHASECHK.TRANS64 P0, [R4+URZ], R5 ;  /* 0x00000005040085a7 */ /* 0x000ee4000800007f */
[----:B---3--:R-:W-:Y:S05]  /*20920*/  @!P0 BRA `(.L_x_760) ;  /* 0xfffffffc00f08947 */ /* 0x008fea000383ffff */
[----:B------:R-:W-:Y:S05]  /*20930*/  BRA `(.L_x_853) ;  /* 0xffffffe400147947 */ /* 0x000fea000383ffff */
.L_x_854:
        /* <DEDUP_REMOVED lines=12> */
.L_x_2659:


//--------------------- .text._ZN7cutlass13device_kernelIN5flash11enable_sm90INS1_16FlashAttnFwdSm90INS1_25CollectiveMainloopFwdSm90ILi2EN4cute5tupleIJNS5_1CILi1EEES8_S8_EEENS6_IJNS7_ILi128EEENS7_ILi96EEENS7_ILi192EEEEEELi128ENS_10bfloat16_tEfNS_4arch4Sm90ELb0ELb1ELb1ELb0ELb0ELb0ELb0ELb1ELb1ELb0ELb0ELb0EEENS1_21CollectiveEpilogueFwdINS6_IJSA_SA_SB_EEES9_SE_SG_Li256ELb0ELb0ELb0ELb0EEENS1_30DynamicPersistentTileSchedulerILi256ELi32ELb0ELb0ELb1EEEEEEEEEvNT_6ParamsE --------------------------
	.section	.text._ZN7cutlass13device_kernelIN5flash11enable_sm90INS1_16FlashAttnFwdSm90INS1_25CollectiveMainloopFwdSm90ILi2EN4cute5tupleIJNS5_1CILi1EEES8_S8_EEENS6_IJNS7_ILi128EEENS7_ILi96EEENS7_ILi192EEEEEELi128ENS_10bfloat16_tEfNS_4arch4Sm90ELb0ELb1ELb1ELb0ELb0ELb0ELb0ELb1ELb1ELb0ELb0ELb0EEENS1_21CollectiveEpilogueFwdINS6_IJSA_SA_SB_EEES9_SE_SG_Li256ELb0ELb0ELb0ELb0EEENS1_30DynamicPersistentTileSchedulerILi256ELi32ELb0ELb0ELb1EEEEEEEEEvNT_6ParamsE,"ax",@progbits
	.align	128
.text._ZN7cutlass13device_kernelIN5flash11enable_sm90INS1_16FlashAttnFwdSm90INS1_25CollectiveMainloopFwdSm90ILi2EN4cute5tupleIJNS5_1CILi1EEES8_S8_EEENS6_IJNS7_ILi128EEENS7_ILi96EEENS7_ILi192EEEEEELi128ENS_10bfloat16_tEfNS_4arch4Sm90ELb0ELb1ELb1ELb0ELb0ELb0ELb0ELb1ELb1ELb0ELb0ELb0EEENS1_21CollectiveEpilogueFwdINS6_IJSA_SA_SB_EEES9_SE_SG_Li256ELb0ELb0ELb0ELb0EEENS1_30DynamicPersistentTileSchedulerILi256ELi32ELb0ELb0ELb1EEEEEEEEEvNT_6ParamsE:
        .type           _ZN7cutlass13device_kernelIN5flash11enable_sm90INS1_16FlashAttnFwdSm90INS1_25CollectiveMainloopFwdSm90ILi2EN4cute5tupleIJNS5_1CILi1EEES8_S8_EEENS6_IJNS7_ILi128EEENS7_ILi96EEENS7_ILi192EEEEEELi128ENS_10bfloat16_tEfNS_4arch4Sm90ELb0ELb1ELb1ELb0ELb0ELb0ELb0ELb1ELb1ELb0ELb0ELb0EEENS1_21CollectiveEpilogueFwdINS6_IJSA_SA_SB_EEES9_SE_SG_Li256ELb0ELb0ELb0ELb0EEENS1_30DynamicPersistentTileSchedulerILi256ELi32ELb0ELb0ELb1EEEEEEEEEvNT_6ParamsE,@function
        .size           _ZN7cutlass13device_kernelIN5flash11enable_sm90INS1_16FlashAttnFwdSm90INS1_25CollectiveMainloopFwdSm90ILi2EN4cute5tupleIJNS5_1CILi1EEES8_S8_EEENS6_IJNS7_ILi128EEENS7_ILi96EEENS7_ILi192EEEEEELi128ENS_10bfloat16_tEfNS_4arch4Sm90ELb0ELb1ELb1ELb0ELb0ELb0ELb0ELb1ELb1ELb0ELb0ELb0EEENS1_21CollectiveEpilogueFwdINS6_IJSA_SA_SB_EEES9_SE_SG_Li256ELb0ELb0ELb0ELb0EEENS1_30DynamicPersistentTileSchedulerILi256ELi32ELb0ELb0ELb1EEEEEEEEEvNT_6ParamsE,(.L_x_2660 - _ZN7cutlass13device_kernelIN5flash11enable_sm90INS1_16FlashAttnFwdSm90INS1_25CollectiveMainloopFwdSm90ILi2EN4cute5tupleIJNS5_1CILi1EEES8_S8_EEENS6_IJNS7_ILi128EEENS7_ILi96EEENS7_ILi192EEEEEELi128ENS_10bfloat16_tEfNS_4arch4Sm90ELb0ELb1ELb1ELb0ELb0ELb0ELb0ELb1ELb1ELb0ELb0ELb0EEENS1_21CollectiveEpilogueFwdINS6_IJSA_SA_SB_EEES9_SE_SG_Li256ELb0ELb0ELb0ELb0EEENS1_30DynamicPersistentTileSchedulerILi256ELi32ELb0ELb0ELb1EEEEEEEEEvNT_6ParamsE)
        .other          _ZN7cutlass13device_kernelIN5flash11enable_sm90INS1_16FlashAttnFwdSm90INS1_25CollectiveMainloopFwdSm90ILi2EN4cute5tupleIJNS5_1CILi1EEES8_S8_EEENS6_IJNS7_ILi128EEENS7_ILi96EEENS7_ILi192EEEEEELi128ENS_10bfloat16_tEfNS_4arch4Sm90ELb0ELb1ELb1ELb0ELb0ELb0ELb0ELb1ELb1ELb0ELb0ELb0EEENS1_21CollectiveEpilogueFwdINS6_IJSA_SA_SB_EEES9_SE_SG_Li256ELb0ELb0ELb0ELb0EEENS1_30DynamicPersistentTileSchedulerILi256ELi32ELb0ELb0ELb1EEEEEEEEEvNT_6ParamsE,@"STO_CUDA_ENTRY STV_DEFAULT"
_ZN7cutlass13device_kernelIN5flash11enable_sm90INS1_16FlashAttnFwdSm90INS1_25CollectiveMainloopFwdSm90ILi2EN4cute5tupleIJNS5_1CILi1EEES8_S8_EEENS6_IJNS7_ILi128EEENS7_ILi96EEENS7_ILi192EEEEEELi128ENS_10bfloat16_tEfNS_4arch4Sm90ELb0ELb1ELb1ELb0ELb0ELb0ELb0ELb1ELb1ELb0ELb0ELb0EEENS1_21CollectiveEpilogueFwdINS6_IJSA_SA_SB_EEES9_SE_SG_Li256ELb0ELb0ELb0ELb0EEENS1_30DynamicPersistentTileSchedulerILi256ELi32ELb0ELb0ELb1EEEEEEEEEvNT_6ParamsE:
        /* <DEDUP_REMOVED lines=24> */
.L_x_856:
[----:B------:R-:W-:Y:S05]  /*0180*/  BSYNC B0 ;  /* 0x0000000000007941 */ /* 0x000fea0003800000 */
.L_x_855:
[----:B------:R-:W-:Y:S01]  /*0190*/  VOTEU.ANY UP0, P0 ;  /* 0x00000000003f7886 */ /* 0x000fe20000000100 */
[----:B------:R-:W1:Y:S01]  /*01a0*/  SHFL.IDX PT, R2, R2, RZ, 0x1f ;  /* 0x00001fff02027589 */ /* 0x000e6200000e0000 */
[----:B------:R-:W-:Y:S01]  /*01b0*/  UMOV UR4, 0x1 ;  /* 0x0000000100047882 */ /* 0x000fe20000000000 */
[----:B------:R-:W-:Y:S01]  /*01c0*/  VOTEU.ANY UP1, P0 ;  /* 0x00000000003f7886 */ /* 0x000fe20000020100 */
[----:B------:R-:W-:Y:S01]  /*01d0*/  VOTEU.ANY UP2, P0 ;  /* 0x00000000003f7886 */ /* 0x000fe20000040100 */
[----:B------:R-:W2:Y:S01]  /*01e0*/  @UP0 S2UR UR7, SR_CgaCtaId ;  /* 0x00000000000709c3 */ /* 0x000ea20000008800 */
[----:B------:R-:W3:Y:S01]  /*01f0*/  SHFL.IDX PT, R3, R0, RZ, 0x1f ;  /* 0x00001fff00037589 */ /* 0x000ee200000e0000 */
[----:B------:R-:W-:Y:S01]  /*0200*/  @UP0 UMOV UR6, 0x400 ;  /* 0x0000040000060882 */ /* 0x000fe20000000000 */
[----:B------:R-:W-:-:S04]  /*0210*/  @UP0 UIADD3 UR4, -UR4, 0x100000, URZ ;  /* 0x0010000004040890 */ /* 0x000fc8000fffe13f */
[----:B------:R-:W-:Y:S02]  /*0220*/  @UP0 USHF.L.U32 UR5, UR4, 0xb, URZ ;  /* 0x0000000b04050899 */ /* 0x000fe4000800063f */
[----:B------:R-:W-:Y:S01]  /*0230*/  @UP0 USHF.L.U32 UR4, UR4, 0x1, URZ ;  /* 0x0000000104040899 */ /* 0x000fe2000800063f */
[----:B-1----:R-:W-:Y:S01]  /*0240*/  R2UR UR8, R2 ;  /* 0x00000000020872ca */ /* 0x002fe200000e0000 */
[----:B--2---:R-:W-:Y:S01]  /*0250*/  @UP0 ULEA UR6, UR7, UR6, 0x18 ;  /* 0x0000000607060291 */ /* 0x004fe2000f8ec03f */
[----:B---3--:R-:W-:-:S11]  /*0260*/  ISETP.NE.AND P1, PT, R3, RZ, PT ;  /* 0x000000ff0300720c */ /* 0x008fd60003f25270 */
[----:B------:R-:W-:Y:S01]  /*0270*/  UISETP.NE.AND UP0, UPT, UR8, URZ, UPT ;  /* 0x0000003f0800728c */ /* 0x000fe2000bf05270 */
[----:B------:R-:W1:Y:S02]  /*0280*/  FENCE.VIEW.ASYNC.S ;  /* 0x00000000000073c6 */ /* 0x000e640000000000 */
[----:B-1----:R1:W2:Y:S01]  /*0290*/  @UP1 SYNCS.EXCH.64 URZ, [UR6+0x2a800], UR4 ;  /* 0x02a80004063f15b2 */ /* 0x0022a20008000100 */
[----:B------:R1:W3:Y:S01]  /*02a0*/  @UP2 SYNCS.EXCH.64 URZ, [UR6+0x2a820], UR4 ;  /* 0x02a82004063f25b2 */ /* 0x0002e20008000100 */
[----:B------:R-:W-:Y:S06]  /*02b0*/  @P1 BRA `(.L_x_857) ;  /* 0x0000000000481947 */ /* 0x000fec0003800000 */
        /* <DEDUP_REMOVED lines=18> */
.L_x_857:
        /* <DEDUP_REMOVED lines=22> */
.L_x_858:
        /* <DEDUP_REMOVED lines=14> */
[----:B------:R4:W1:Y:S01]  /*0620*/  SYNCS.EXCH.64 URZ, [UR6+0x2a880], UR4 ;  /* 0x02a88004063f75b2 */ /* 0x0008620008000100 */
[----:B------:R4:W1:Y:S01]  /*0630*/  SYNCS.EXCH.64 URZ, [UR6+0x2a878], UR4 ;  /* 0x02a87804063f75b2 */ /* 0x0008620008000100 */
[----:B------:R4:W1:Y:S02]  /*0640*/  SYNCS.EXCH.64 URZ, [UR6+0x2a888], UR4 ;  /* 0x02a88804063f75b2 */ /* 0x0008640008000100 */
[----:B----4-:R-:W-:Y:S01]  /*0650*/  NOP ;  /* 0x0000000000007918 */ /* 0x010fe20000000000 */
.L_x_859:
        /* <DEDUP_REMOVED lines=22> */
.L_x_860:
        /* <DEDUP_REMOVED lines=22> */
.L_x_861:
[----:B-1----:R-:W-:Y:S01]  /*0920*/  UMOV UR4, 0x1 ;  /* 0x0000000100047882 */ /* 0x002fe20000000000 */
[----:B------:R-:W-:Y:S01]  /*0930*/  PLOP3.LUT P0, PT, PT, PT, UP0, 0x80, 0x0 ;  /* 0x000000000000781c */ /* 0x000fe20003f0f008 */
[----:B------:R-:W-:Y:S01]  /*0940*/  USEL UR4, UR4, 0x2, !UP0 ;  /* 0x0000000204047887 */ /* 0x000fe2000c000000 */
[----:B------:R-:W-:Y:S01]  /*0950*/  NOP ;  /* 0x0000000000007918 */ /* 0x000fe20000000000 */
[----:B------:R-:W-:-:S04]  /*0960*/  ULDC.64 UR60, c[0x0][0x208] ;  /* 0x00008200003c7ab9 */ /* 0x000fc80000000a00 */
[----:B------:R-:W-:-:S05]  /*0970*/  IMAD.U32 R2, RZ, RZ, UR4 ;  /* 0x00000004ff027e24 */ /* 0x000fca000f8e00ff */
[----:B------:R1:W-:Y:S01]  /*0980*/  STL [R1], R2 ;  /* 0x0000000201007387 */ /* 0x0003e20000100800 */
[----:B--23--:R-:W-:Y:S06]  /*0990*/  BAR.SYNC.DEFER_BLOCKING 0x0 ;  /* 0x0000000000007b1d */ /* 0x00cfec0000010000 */
[----:B------:R-:W-:Y:S05]  /*09a0*/  @!P0 BRA `(.L_x_862) ;  /* 0x000000e800c08947 */ /* 0x000fea0003800000 */
.L_x_863:
[----:B------:R-:W-:-:S08]  /*09b0*/  NOP ;  /* 0x0000000000007918 */ /* 0x000fd00000000000 */
[----:B------:R-:W2:Y:S02]  /*09c0*/  USETMAXREG.TRY_ALLOC.CTAPOOL UP0, 0xf0 ;  /* 0x000000f0000079c8 */ /* 0x000ea40008000600 */
[----:B--2---:R-:W-:-:S13]  /*09d0*/  PLOP3.LUT P0, PT, PT, PT, UP0, 0x80, 0x0 ;  /* 0x000000000000781c */ /* 0x004fda0003f0f008 */
[----:B------:R-:W-:Y:S05]  /*09e0*/  @!P0 BRA `(.L_x_863) ;  /* 0xfffffffc00f08947 */ /* 0x000fea000383ffff */
[----:B------:R-:W2:Y:S08]  /*09f0*/  S2UR UR7, SR_CTAID.X ;  /* 0x00000000000779c3 */ /* 0x000eb00000002500 */
[----:B------:R-:W-:Y:S08]  /*0a00*/  BAR.ARV 0x4, 0x120 ;  /* 0x0104800000007b1d */ /* 0x000ff00000002000 */
[----:B------:R-:W2:Y:S08]  /*0a10*/  LDC R0, c[0x0][0xda8] ;  /* 0x00036a00ff007b82 */ /* 0x000eb00000000800 */
[----:B------:R-:W-:Y:S06]  /*0a20*/  BAR.ARV 0x8, 0x120 ;  /* 0x0204800000007b1d */ /* 0x000fec0000002000 */
[----:B--2---:R-:W-:-:S13]  /*0a30*/  ISETP.LE.AND P0, PT, R0, UR7, PT ;  /* 0x0000000700007c0c */ /* 0x004fda000bf03270 */
[----:B------:R-:W-:Y:S05]  /*0a40*/  @P0 EXIT ;  /* 0x000000000000094d */ /* 0x000fea0003800000 */
[----:B------:R-:W2:Y:S01]  /*0a50*/  LDL R3, [R1] ;  /* 0x0000000001037983 */ /* 0x000ea20000100800 */
[----:B------:R-:W3:Y:S01]  /*0a60*/  S2UR UR4, SR_CgaCtaId ;  /* 0x00000000000479c3 */ /* 0x000ee20000008800 */
[----:B------:R-:W-:Y:S01]  /*0a70*/  UMOV UR37, 0x400 ;  /* 0x0000040000257882 */ /* 0x000fe20000000000 */
[----:B------:R-:W-:Y:S01]  /*0a80*/  IMAD.MOV.U32 R164, RZ, RZ, RZ ;  /* 0x000000ffffa47224 */ /* 0x000fe200078e00ff */
[----:B-1----:R-:W1:Y:S01]  /*0a90*/  S2R R2, SR_TID.X ;  /* 0x0000000000027919 */ /* 0x002e620000002100 */
[----:B------:R-:W-:Y:S01]  /*0aa0*/  UMOV UR39, URZ ;  /* 0x0000003f00277c82 */ /* 0x000fe20008000000 */
[----:B------:R-:W-:-:S03]  /*0ab0*/  UMOV UR36, URZ ;  /* 0x0000003f00247c82 */ /* 0x000fc60008000000 */
[----:B------:R-:W4:Y:S01]  /*0ac0*/  S2UR UR6, SR_SWINHI ;  /* 0x00000000000679c3 */ /* 0x000f220000002f00 */
[----:B---3--:R-:W-:-:S07]  /*0ad0*/  ULEA UR37, UR4, UR37, 0x18 ;  /* 0x0000002504257291 */ /* 0x008fce000f8ec03f */
[----:B------:R-:W-:Y:S01]  /*0ae0*/  UMOV UR4, UR37 ;  /* 0x0000002500047c82 */ /* 0x000fe20008000000 */
[----:B----4-:R-:W-:Y:S01]  /*0af0*/  UMOV UR5, UR6 ;  /* 0x0000000600057c82 */ /* 0x010fe20008000000 */
[----:B------:R-:W-:Y:S01]  /*0b00*/  IMAD.U32 R22, RZ, RZ, UR4 ;  /* 0x00000004ff167e24 */ /* 0x000fe2000f8e00ff */
[----:B------:R-:W-:Y:S01]  /*0b10*/  UMOV UR4, UR7 ;  /* 0x0000000700047c82 */ /* 0x000fe20008000000 */
[----:B-1----:R-:W-:Y:S02]  /*0b20*/  VIADD R171, R2, 0xffffff80 ;  /* 0xffffff8002ab7836 */ /* 0x002fe40000000000 */
[----:B------:R-:W-:-:S03]  /*0b30*/  IMAD.U32 R23, RZ, RZ, UR5 ;  /* 0x00000005ff177e24 */ /* 0x000fc6000f8e00ff */
[----:B------:R-:W-:-:S04]  /*0b40*/  SHF.R.S32.HI R0, RZ, 0x1f, R171 ;  /* 0x0000001fff007819 */ /* 0x000fc800000114ab */
[CC--:B------:R-:W-:Y:S02]  /*0b50*/  LEA.HI R2, R0.reuse, R171.reuse, RZ, 0x4 ;  /* 0x000000ab00027211 */ /* 0x0c0fe400078f20ff */
[----:B------:R-:W-:Y:S02]  /*0b60*/  LEA.HI R169, R0, R171, RZ, 0x5 ;  /* 0x000000ab00a97211 */ /* 0x000fe400078f28ff */
[----:B------:R-:W-:Y:S02]  /*0b70*/  SHF.R.S32.HI R5, RZ, 0x4, R2 ;  /* 0x00000004ff057819 */ /* 0x000fe40000011402 */
[----:B------:R-:W-:Y:S02]  /*0b80*/  SHF.R.S32.HI R169, RZ, 0x5, R169 ;  /* 0x00000005ffa97819 */ /* 0x000fe400000114a9 */
[C---:B------:R-:W-:Y:S02]  /*0b90*/  LEA.HI R4, R2.reuse, R5, RZ, 0x1 ;  /* 0x0000000502047211 */ /* 0x040fe400078f08ff */
[----:B------:R-:W-:-:S02]  /*0ba0*/  LOP3.LUT R2, R2, 0x3fffff0, RZ, 0xc0, !PT ;  /* 0x03fffff002027812 */ /* 0x000fc400078ec0ff */
[----:B------:R-:W-:-:S03]  /*0bb0*/  LOP3.LUT R4, R4, 0x1ffffffe, RZ, 0xc0, !PT ;  /* 0x1ffffffe04047812 */ /* 0x000fc600078ec0ff */
[----:B------:R-:W-:Y:S02]  /*0bc0*/  IMAD.IADD R2, R171, 0x1, -R2 ;  /* 0x00000001ab027824 */ /* 0x000fe400078e0a02 */
[----:B------:R-:W-:Y:S02]  /*0bd0*/  IMAD.IADD R4, R5, 0x1, -R4 ;  /* 0x0000000105047824 */ /* 0x000fe400078e0a04 */
[----:B------:R-:W-:-:S04]  /*0be0*/  IMAD R9, R169, 0x10, R2 ;  /* 0x00000010a9097824 */ /* 0x000fc800078e0202 */
[----:B------:R-:W-:Y:S01]  /*0bf0*/  IMAD R4, R9, 0x8, R4 ;  /* 0x0000000809047824 */ /* 0x000fe200078e0204 */
[----:B--2---:R-:W-:Y:S02]  /*0c00*/  R2UR UR8, R3 ;  /* 0x00000000030872ca */ /* 0x004fe400000e0000 */
[CC--:B------:R-:W-:Y:S02]  /*0c10*/  LEA.HI R3, R0.reuse, R171.reuse, RZ, 0x7 ;  /* 0x000000ab00037211 */ /* 0x0c0fe400078f38ff */
[----:B------:R-:W-:Y:S02]  /*0c20*/  LEA.HI R0, R0, R171, RZ, 0x3 ;  /* 0x000000ab00007211 */ /* 0x000fe400078f18ff */
[----:B------:R-:W-:Y:S02]  /*0c30*/  LOP3.LUT R166, R3, 0xffffff80, RZ, 0xc0, !PT ;  /* 0xffffff8003a67812 */ /* 0x000fe400078ec0ff */
[----:B------:R-:W-:Y:S02]  /*0c40*/  SHF.R.S32.HI R168, RZ, 0x7, R3 ;  /* 0x00000007ffa87819 */ /* 0x000fe40000011403 */
[----:B------:R-:W-:Y:S01]  /*0c50*/  LOP3.LUT R2, R0, 0x1ffffff8, RZ, 0xc0, !PT ;  /* 0x1ffffff800027812 */ /* 0x000fe200078ec0ff */
[----:B------:R-:W-:Y:S01]  /*0c60*/  IMAD.IADD R166, R171, 0x1, -R166 ;  /* 0x00000001aba67824 */ /* 0x000fe200078e0aa6 */
[----:B------:R-:W-:Y:S01]  /*0c70*/  LEA.HI R3, R3, R168, RZ, 0x1 ;  /* 0x000000a803037211 */ /* 0x000fe200078f08ff */
[----:B------:R-:W-:Y:S01]  /*0c80*/  ULOP3.LUT UR5, UR8, 0x1, URZ, 0xfc, !UPT ;  /* 0x0000000108057892 */ /* 0x000fe2000f8efc3f */
[----:B------:R-:W-:Y:S01]  /*0c90*/  SHF.R.S32.HI R162, RZ, 0x3, R0 ;  /* 0x00000003ffa27819 */ /* 0x000fe20000011400 */
[----:B------:R-:W-:Y:S01]  /*0ca0*/  IMAD.IADD R2, R171, 0x1, -R2 ;  /* 0x00000001ab027824 */ /* 0x000fe200078e0a02 */
[----:B------:R-:W-:-:S03]  /*0cb0*/  SHF.R.S32.HI R7, RZ, 0x1f, R166 ;  /* 0x0000001fff077819 */ /* 0x000fc600000114a6 */
[----:B------:R-:W-:Y:S01]  /*0cc0*/  IMAD.U32 R170, RZ, RZ, UR5 ;  /* 0x00000005ffaa7e24 */ /* 0x000fe2000f8e00ff */
[CC--:B------:R-:W-:Y:S01]  /*0cd0*/  LEA.HI R6, R7.reuse, R166.reuse, RZ, 0x2 ;  /* 0x000000a607067211 */ /* 0x0c0fe200078f10ff */
[----:B------:R-:W-:Y:S01]  /*0ce0*/  IMAD.SHL.U32 R160, R2, 0x8, RZ ;  /* 0x0000000802a07824 */ /* 0x000fe200078e00ff */
[----:B------:R-:W-:Y:S02]  /*0cf0*/  LEA.HI R7, R7, R166, RZ, 0x5 ;  /* 0x000000a607077211 */ /* 0x000fe400078f28ff */
[--C-:B------:R-:W-:Y:S02]  /*0d00*/  SHF.R.S32.HI R5, RZ, 0x2, R6.reuse ;  /* 0x00000002ff057819 */ /* 0x100fe40000011406 */
[----:B------:R-:W-:Y:S02]  /*0d10*/  SHF.R.S32.HI R8, RZ, 0x1f, R6 ;  /* 0x0000001fff087819 */ /* 0x000fe40000011406 */
[----:B------:R-:W-:Y:S02]  /*0d20*/  SHF.R.S32.HI R7, RZ, 0x5, R7 ;  /* 0x00000005ff077819 */ /* 0x000fe40000011407 */
[----:B------:R-:W-:-:S04]  /*0d30*/  LEA.HI R8, R8, R5, RZ, 0x3 ;  /* 0x0000000508087211 */ /* 0x000fc800078f18ff */
[----:B------:R-:W-:-:S05]  /*0d40*/  LOP3.LUT R8, R8, 0xfffffff8, RZ, 0xc0, !PT ;  /* 0xfffffff808087812 */ /* 0x000fca00078ec0ff */
[----:B------:R-:W-:Y:S01]  /*0d50*/  IMAD.IADD R8, R5, 0x1, -R8 ;  /* 0x0000000105087824 */ /* 0x000fe200078e0a08 */
[----:B------:R-:W-:Y:S01]  /*0d60*/  LOP3.LUT R5, R3, 0x3fffffe, RZ, 0xc0, !PT ;  /* 0x03fffffe03057812 */ /* 0x000fe200078ec0ff */
[----:B------:R-:W-:Y:S02]  /*0d70*/  IMAD.SHL.U32 R3, R4, 0x8, RZ ;  /* 0x0000000804037824 */ /* 0x000fe400078e00ff */
[----:B------:R-:W-:Y:S02]  /*0d80*/  IMAD R8, R7, 0x10, R8 ;  /* 0x0000001007087824 */ /* 0x000fe400078e0208 */
[----:B------:R-:W-:Y:S01]  /*0d90*/  IMAD.WIDE R22, R3, 0x2, R22 ;  /* 0x0000000203167825 */ /* 0x000fe200078e0216 */
[----:B------:R-:W-:-:S03]  /*0da0*/  LOP3.LUT R3, R6, 0x7ffffffc, RZ, 0xc0, !PT ;  /* 0x7ffffffc06037812 */ /* 0x000fc600078ec0ff */
[----:B------:R-:W-:Y:S02]  /*0db0*/  IMAD.IADD R5, R168, 0x1, -R5 ;  /* 0x00000001a8057824 */ /* 0x000fe400078e0a05 */
[----:B------:R-:W-:Y:S02]  /*0dc0*/  IMAD.IADD R16, R166, 0x1, -R3 ;  /* 0x00000001a6107824 */ /* 0x000fe400078e0a03 */
[----:B------:R-:W-:-:S07]  /*0dd0*/  IMAD R167, R5, 0x40, R8 ;  /* 0x0000004005a77824 */ /* 0x000fce00078e0208 */
.L_x_956:
[----:B------:R-:W-:Y:S01]  /*0de0*/  ULDC UR5, c[0x0][0xdd0] ;  /* 0x0003740000057ab9 */ /* 0x000fe20000000800 */
[----:B-1----:R-:W1:Y:S01]  /*0df0*/  LDC R0, c[0x0][0xde8] ;  /* 0x00037a00ff007b82 */ /* 0x002e620000000800 */
[----:B------:R-:W-:Y:S01]  /*0e00*/  UISETP.NE.AND UP0, UPT, UR5, 0x1, UPT ;  /* 0x000000010500788c */ /* 0x000fe2000bf05270 */
[----:B------:R-:W-:-:S10]  /*0e10*/  UMOV UR8, UR4 ;  /* 0x0000000400087c82 */ /* 0x000fd40008000000 */
[----:B------:R-:W-:Y:S01]  /*0e20*/  @UP0 ULDC UR6, c[0x0][0xdd4] ;  /* 0x0003750000060ab9 */ /* 0x000fe20000000800 */
[----:B------:R-:W-:Y:S01]  /*0e30*/  @UP0 ULDC UR9, c[0x0][0xdd8] ;  /* 0x0003760000090ab9 */ /* 0x000fe20000000800 */
[----:B------:R-:W-:-:S04]  /*0e40*/  UIMAD.WIDE.U32 UR6, UR4, UR6, URZ ;  /* 0x00000006040672a5 */ /* 0x000fc8000f8e003f */
[----:B------:R-:W-:-:S04]  /*0e50*/  @UP0 USHF.R.U32.HI UR8, URZ, UR9, UR7 ;  /* 0x000000093f080299 */ /* 0x000fc80008011607 */
[----:B------:R-:W-:Y:S02]  /*0e60*/  UIADD3 UR6, -UR8, URZ, URZ ;  /* 0x0000003f08067290 */ /* 0x000fe4000fffe13f */
[----:B-1----:R-:W-:Y:S02]  /*0e70*/  ISETP.LE.AND P0, PT, R0, UR8, PT ;  /* 0x0000000800007c0c */ /* 0x002fe4000bf03270 */
[----:B------:R-:W-:-:S11]  /*0e80*/  UIMAD UR7, UR5, UR6, UR4 ;  /* 0x00000006050772a4 */ /* 0x000fd6000f8e0204 */
[----:B--234-:R-:W-:Y:S05]  /*0e90*/  @!P0 BRA `(.L_x_864) ;  /* 0x0000000000208947 */ /* 0x01cfea0003800000 */
[----:B------:R-:W-:Y:S01]  /*0ea0*/  ULDC UR6, c[0x0][0xddc] ;  /* 0x0003770000067ab9 */ /* 0x000fe20000000800 */
[----:B------:R-:W-:Y:S01]  /*0eb0*/  UMOV UR46, UR7 ;  /* 0x00000007002e7c82 */ /* 0x000fe20008000000 */
[----:B------:R-:W-:-:S11]  /*0ec0*/  UISETP.NE.AND UP0, UPT, UR6, 0x1, UPT ;  /* 0x000000010600788c */ /* 0x000fd6000bf05270 */
[----:B------:R-:W-:Y:S02]  /*0ed0*/  @UP0 ULDC.64 UR10, c[0x0][0xde0] ;  /* 0x00037800000a0ab9 */ /* 0x000fe40000000a00 */
[----:B------:R-:W-:-:S04]  /*0ee0*/  UIMAD.WIDE.U32 UR4, UR7, UR10, URZ ;  /* 0x0000000a070472a5 */ /* 0x000fc8000f8e003f */
[----:B------:R-:W-:-:S04]  /*0ef0*/  @UP0 USHF.R.U32.HI UR46, URZ, UR11, UR5 ;  /* 0x0000000b3f2e0299 */ /* 0x000fc80008011605 */
[----:B------:R-:W-:Y:S01]  /*0f00*/  UIMAD UR4, UR46, UR6, URZ ;  /* 0x000000062e0472a4 */ /* 0x000fe2000f8e023f */
[----:B------:R-:W-:Y:S11]  /*0f10*/  BRA `(.L_x_865) ;  /* 0x00000000001c7947 */ /* 0x000ff60003800000 */
.L_x_864:
[----:B------:R-:W-:Y:S01]  /*0f20*/  ULDC UR6, c[0x0][0xdc4] ;  /* 0x0003710000067ab9 */ /* 0x000fe20000000800 */
[----:B------:R-:W-:Y:S01]  /*0f30*/  UMOV UR46, UR7 ;  /* 0x00000007002e7c82 */ /* 0x000fe20008000000 */
[----:B------:R-:W-:-:S11]  /*0f40*/  UISETP.NE.AND UP0, UPT, UR6, 0x1, UPT ;  /* 0x000000010600788c */ /* 0x000fd6000bf05270 */
[----:B------:R-:W-:Y:S02]  /*0f50*/  @UP0 ULDC.64 UR10, c[0x0][0xdc8] ;  /* 0x00037200000a0ab9 */ /* 0x000fe40000000a00 */
[----:B------:R-:W-:-:S04]  /*0f60*/  UIMAD.WIDE.U32 UR4, UR7, UR10, URZ ;  /* 0x0000000a070472a5 */ /* 0x000fc8000f8e003f */
[----:B------:R-:W-:-:S04]  /*0f70*/  @UP0 USHF.R.U32.HI UR46, URZ, UR11, UR5 ;  /* 0x0000000b3f2e0299 */ /* 0x000fc80008011605 */
[----:B------:R-:W-:-:S12]  /*0f80*/  UIMAD UR4, UR46, UR6, URZ ;  /* 0x000000062e0472a4 */ /* 0x000fd8000f8e023f */
.L_x_865:
[----:B------:R-:W1:Y:S01]  /*0f90*/  LDC.64 R10, c[0x0][0x9e0] ;  /* 0x00027800ff0a7b82 */ /* 0x000e620000000a00 */
[----:B------:R-:W-:Y:S01]  /*0fa0*/  ULDC UR43, c[0x0][0xdb8] ;  /* 0x00036e00002b7ab9 */ /* 0x000fe20000000800 */
[----:B------:R-:W-:Y:S02]  /*0fb0*/  ULOP3.LUT UR5, URZ, UR46, URZ, 0x33, !UPT ;  /* 0x0000002e3f057292 */ /* 0x000fe4000f8e333f */
[----:B------:R-:W-:Y:S01]  /*0fc0*/  UISETP.NE.AND UP0, UPT, UR43, 0x1, UPT ;  /* 0x000000012b00788c */ /* 0x000fe2000bf05270 */
[----:B------:R-:W-:Y:S01]  /*0fd0*/  ULDC UR6, c[0x0][0xdac] ;  /* 0x00036b0000067ab9 */ /* 0x000fe20000000800 */
[----:B------:R-:W-:Y:S02]  /*0fe0*/  UIADD3 UR4, UR7, -UR4, URZ ;  /* 0x8000000407047290 */ /* 0x000fe4000fffe03f */
[----:B------:R-:W2:Y:S01]  /*0ff0*/  LDC R17, c[0x0][0x404] ;  /* 0x00010100ff117b82 */ /* 0x000ea20000000800 */
[----:B------:R-:W-:Y:S01]  /*1000*/  UIADD3 UR5, UR5, UR6, URZ ;  /* 0x0000000605057290 */ /* 0x000fe2000fffe03f */
[----:B------:R-:W-:Y:S01]  /*1010*/  ULDC UR7, c[0x0][0xdc4] ;  /* 0x0003710000077ab9 */ /* 0x000fe20000000800 */
[----:B------:R-:W-:-:S02]  /*1020*/  ULDC.64 UR10, c[0x0][0x3f8] ;  /* 0x0000fe00000a7ab9 */ /* 0x000fc40000000a00 */
[----:B------:R-:W-:Y:S01]  /*1030*/  USHF.L.U32 UR42, UR5, 0x7, URZ ;  /* 0x00000007052a7899 */ /* 0x000fe2000800063f */
[----:B------:R-:W-:Y:S01]  /*1040*/  ISETP.NE.U32.AND P0, PT, RZ, UR10, PT ;  /* 0x0000000aff007c0c */ /* 0x000fe2000bf05070 */
[----:B------:R-:W-:Y:S01]  /*1050*/  UIMAD UR8, UR8, UR7, UR4 ;  /* 0x00000007080872a4 */ /* 0x000fe2000f8e0204 */
[----:B------:R-:W3:Y:S01]  /*1060*/  LDC R8, c[0x0][0x288] ;  /* 0x0000a200ff087b82 */ /* 0x000ee20000000800 */
[----:B------:R-:W-:Y:S01]  /*1070*/  @UP0 ULDC UR6, c[0x0][0xdc0] ;  /* 0x0003700000060ab9 */ /* 0x000fe20000000800 */
[----:B------:R-:W-:Y:S01]  /*1080*/  @UP0 ULDC UR4, c[0x0][0xdbc] ;  /* 0x00036f0000040ab9 */ /* 0x000fe20000000800 */
[----:B------:R-:W-:Y:S01]  /*1090*/  IMAD.U32 R165, RZ, RZ, UR42 ;  /* 0x0000002affa57e24 */ /* 0x000fe2000f8e00ff */
[----:B------:R-:W-:Y:S01]  /*10a0*/  UIMAD.WIDE.U32 UR4, UR8, UR4, URZ ;  /* 0x00000004080472a5 */ /* 0x000fe2000f8e003f */
[----:B------:R-:W-:Y:S01]  /*10b0*/  ISETP.NE.AND.EX P0, PT, RZ, UR11, PT, P0 ;  /* 0x0000000bff007c0c */ /* 0x000fe2000bf05300 */
[----:B------:R-:W-:Y:S02]  /*10c0*/  UMOV UR44, UR8 ;  /* 0x00000008002c7c82 */ /* 0x000fe40008000000 */
[----:B------:R-:W4:Y:S01]  /*10d0*/  LDC R6, c[0x0][0x2e0] ;  /* 0x0000b800ff067b82 */ /* 0x000f220000000800 */
[----:B-1----:R-:W-:Y:S01]  /*10e0*/  ISETP.GE.AND P1, PT, R11, 0x1, PT ;  /* 0x000000010b00780c */ /* 0x002fe20003f26270 */
[----:B------:R-:W-:-:S04]  /*10f0*/  @UP0 USHF.R.U32.HI UR44, URZ, UR6, UR5 ;  /* 0x000000063f2c0299 */ /* 0x000fc80008011605 */
[----:B------:R-:W-:Y:S01]  /*1100*/  UIADD3 UR4, -UR44, URZ, URZ ;  /* 0x0000003f2c047290 */ /* 0x000fe2000fffe13f */
[----:B--2---:R-:W-:-:S03]  /*1110*/  SEL R17, R17, 0x1, P0 ;  /* 0x0000000111117807 */ /* 0x004fc60000000000 */
[----:B------:R-:W-:Y:S01]  /*1120*/  UIMAD UR43, UR43, UR4, UR8 ;  /* 0x000000042b2b72a4 */ /* 0x000fe2000f8e0208 */
[----:B---3--:R-:W-:-:S05]  /*1130*/  IADD3 R0, R165, 0x80, -R8 ;  /* 0x00000080a5007810 */ /* 0x008fca0007ffe808 */
[CC--:B----4-:R-:W-:Y:S02]  /*1140*/  IMAD R173, R17.reuse, R6.reuse, R0 ;  /* 0x0000000611ad7224 */ /* 0x0d0fe400078e0200 */
[----:B------:R-:W-:Y:S02]  /*1150*/  IMAD R73, R17, R6, RZ ;  /* 0x0000000611497224 */ /* 0x000fe400078e02ff */
[----:B------:R-:W-:Y:S01]  /*1160*/  IMAD.IADD R0, R173, 0x1, R10 ;  /* 0x00000001ad007824 */ /* 0x000fe200078e020a */
[----:B------:R-:W-:Y:S06]  /*1170*/  @!P1 BRA `(.L_x_866) ;  /* 0x0000000000409947 */ /* 0x000fec0003800000 */
[C---:B------:R-:W-:Y:S01]  /*1180*/  ISETP.GT.AND P0, PT, R173.reuse, RZ, PT ;  /* 0x000000ffad00720c */ /* 0x040fe20003f04270 */
[----:B------:R-:W-:-:S12]  /*1190*/  VIADD R2, R173, 0xffffffff ;  /* 0xffffffffad027836 */ /* 0x000fd80000000000 */
[----:B------:R-:W-:Y:S05]  /*11a0*/  @P0 BRA `(.L_x_867) ;  /* 0x00000000001c0947 */ /* 0x000fea0003800000 */
[----:B------:R-:W-:Y:S01]  /*11b0*/  ISETP.NE.AND P0, PT, R11, 0x1, PT ;  /* 0x000000010b00780c */ /* 0x000fe20003f05270 */
[----:B------:R-:W-:-:S12]  /*11c0*/  IMAD.MOV R3, RZ, RZ, -R173 ;  /* 0x000000ffff037224 */ /* 0x000fd800078e0aad */
[----:B------:R-:W1:Y:S02]  /*11d0*/  @P0 LDC.64 R4, c[0x0][0x9e8] ;  /* 0x00027a00ff040b82 */ /* 0x000e640000000a00 */
[----:B-1----:R-:W-:-:S05]  /*11e0*/  @P0 IMAD.HI.U32 R2, R3, R4, RZ ;  /* 0x0000000403020227 */ /* 0x002fca00078e00ff */
[----:B------:R-:W-:-:S04]  /*11f0*/  @P0 SHF.R.U32.HI R3, RZ, R5, R2 ;  /* 0x00000005ff030219 */ /* 0x000fc80000011602 */
[----:B------:R-:W-:Y:S01]  /*1200*/  LOP3.LUT R2, RZ, R3, RZ, 0x33, !PT ;  /* 0x00000003ff027212 */ /* 0x000fe200078e33ff */
[----:B------:R-:W-:Y:S06]  /*1210*/  BRA `(.L_x_868) ;  /* 0x0000000000107947 */ /* 0x000fec0003800000 */
.L_x_867:
[----:B------:R-:W-:-:S13]  /*1220*/  ISETP.NE.AND P0, PT, R11, 0x1, PT ;  /* 0x000000010b00780c */ /* 0x000fda0003f05270 */
[----:B------:R-:W1:Y:S02]  /*1230*/  @P0 LDC.64 R4, c[0x0][0x9e8] ;  /* 0x00027a00ff040b82 */ /* 0x000e640000000a00 */
[----:B-1----:R-:W-:-:S05]  /*1240*/  @P0 IMAD.HI.U32 R4, R2, R4, RZ ;  /* 0x0000000402040227 */ /* 0x002fca00078e00ff */
[----:B------:R-:W-:-:S07]  /*1250*/  @P0 SHF.R.U32.HI R2, RZ, R5, R4 ;  /* 0x00000005ff020219 */ /* 0x000fce0000011604 */
.L_x_868:
[----:B------:R-:W-:-:S05]  /*1260*/  IMAD R3, R2, R11, R11 ;  /* 0x0000000b02037224 */ /* 0x000fca00078e020b */
[----:B------:R-:W-:-:S07]  /*1270*/  VIMNMX R0, R0, R3, PT ;  /* 0x0000000300007248 */ /* 0x000fce0003fe0100 */
.L_x_866:
[----:B------:R-:W-:Y:S01]  /*1280*/  VIADD R2, R0, 0x5f ;  /* 0x0000005f00027836 */ /* 0x000fe20000000000 */
[----:B------:R-:W-:Y:S01]  /*1290*/  IADD3 R4, -R8, UR42, RZ ;  /* 0x0000002a08047c10 */ /* 0x000fe2000fffe1ff */
[----:B------:R-:W-:Y:S01]  /*12a0*/  IMAD R0, R17, R6, 0x5f ;  /* 0x0000005f11007424 */ /* 0x000fe200078e0206 */
[----:B------:R-:W-:Y:S01]  /*12b0*/  ULDC UR4, c[0x0][0x9dc] ;  /* 0x0002770000047ab9 */ /* 0x000fe20000000800 */
[----:B------:R-:W-:-:S04]  /*12c0*/  IMAD.HI R2, R2, 0x2aaaaaab, RZ ;  /* 0x2aaaaaab02027827 */ /* 0x000fc800078e02ff */
[----:B------:R-:W-:Y:S01]  /*12d0*/  IMAD.HI R0, R0, 0x2aaaaaab, RZ ;  /* 0x2aaaaaab00007827 */ /* 0x000fe200078e02ff */
[----:B------:R-:W-:-:S03]  /*12e0*/  SHF.R.U32.HI R5, RZ, 0x1f, R2 ;  /* 0x0000001fff057819 */ /* 0x000fc60000011602 */
[----:B------:R-:W-:Y:S01]  /*12f0*/  IMAD R4, R17, R6, R4 ;  /* 0x0000000611047224 */ /* 0x000fe200078e0204 */
[----:B------:R-:W-:Y:S02]  /*1300*/  SHF.R.U32.HI R3, RZ, 0x1f, R0 ;  /* 0x0000001fff037819 */ /* 0x000fe40000011600 */
[----:B------:R-:W-:Y:S02]  /*1310*/  LEA.HI.SX32 R72, R2, R5, 0x1c ;  /* 0x0000000502487211 */ /* 0x000fe400078fe2ff */
[----:B------:R-:W-:Y:S01]  /*1320*/  LEA.HI.SX32 R3, R0, R3, 0x1c ;  /* 0x0000000300037211 */ /* 0x000fe200078fe2ff */
[----:B------:R-:W-:-:S03]  /*1330*/  VIADD R0, R4, -UR4 ;  /* 0x8000000404007c36 */ /* 0x000fc60008000000 */
[----:B------:R-:W-:Y:S01]  /*1340*/  VIMNMX R72, R3, R72, PT ;  /* 0x0000004803487248 */ /* 0x000fe20003fe0100 */
[----:B------:R-:W-:Y:S06]  /*1350*/  @!P1 BRA `(.L_x_869) ;  /* 0x00000000003c9947 */ /* 0x000fec0003800000 */
[----:B------:R-:W-:-:S13]  /*1360*/  ISETP.GT.AND P0, PT, R4, -0x1, PT ;  /* 0xffffffff0400780c */ /* 0x000fda0003f04270 */
[----:B------:R-:W-:Y:S05]  /*1370*/  @P0 BRA `(.L_x_870) ;  /* 0x00000000001c0947 */ /* 0x000fea0003800000 */
[----:B------:R-:W-:Y:S02]  /*1380*/  ISETP.NE.AND P0, PT, R11, 0x1, PT ;  /* 0x000000010b00780c */ /* 0x000fe40003f05270 */
[----:B------:R-:W-:-:S11]  /*1390*/  LOP3.LUT R3, RZ, R4, RZ, 0x33, !PT ;  /* 0x00000004ff037212 */ /* 0x000fd600078e33ff */
[----:B------:R-:W1:Y:S02]  /*13a0*/  @P0 LDC.64 R6, c[0x0][0x9e8] ;  /* 0x00027a00ff060b82 */ /* 0x000e640000000a00 */
[----:B-1----:R-:W-:-:S05]  /*13b0*/  @P0 IMAD.HI.U32 R2, R3, R6, RZ ;  /* 0x0000000603020227 */ /* 0x002fca00078e00ff */
[----:B------:R-:W-:-:S04]  /*13c0*/  @P0 SHF.R.U32.HI R3, RZ, R7, R2 ;  /* 0x00000007ff030219 */ /* 0x000fc80000011602 */
[----:B------:R-:W-:Y:S01]  /*13d0*/  LOP3.LUT R4, RZ, R3, RZ, 0x33, !PT ;  /* 0x00000003ff047212 */ /* 0x000fe200078e33ff */
[----:B------:R-:W-:Y:S06]  /*13e0*/  BRA `(.L_x_871) ;  /* 0x0000000000107947 */ /* 0x000fec0003800000 */
.L_x_870:
[----:B------:R-:W-:-:S13]  /*13f0*/  ISETP.NE.AND P0, PT, R11, 0x1, PT ;  /* 0x000000010b00780c */ /* 0x000fda0003f05270 */
[----:B------:R-:W1:Y:S02]  /*1400*/  @P0 LDC.64 R2, c[0x0][0x9e8] ;  /* 0x00027a00ff020b82 */ /* 0x000e640000000a00 */
[----:B-1----:R-:W-:-:S05]  /*1410*/  @P0 IMAD.HI.U32 R2, R4, R2, RZ ;  /* 0x0000000204020227 */ /* 0x002fca00078e00ff */
[----:B------:R-:W-:-:S07]  /*1420*/  @P0 SHF.R.U32.HI R4, RZ, R3, R2 ;  /* 0x00000003ff040219 */ /* 0x000fce0000011602 */
.L_x_871:
[----:B------:R-:W-:-:S05]  /*1430*/  IMAD R3, R4, R11, RZ ;  /* 0x0000000b04037224 */ /* 0x000fca00078e02ff */
[----:B------:R-:W-:-:S07]  /*1440*/  VIMNMX R0, R0, R3, !PT ;  /* 0x0000000300007248 */ /* 0x000fce0007fe0100 */
.L_x_869:
[----:B------:R-:W-:Y:S01]  /*1450*/  IMAD.HI R2, R0, 0x2aaaaaab, RZ ;  /* 0x2aaaaaab00027827 */ /* 0x000fe200078e02ff */
[----:B------:R-:W-:Y:S02]  /*1460*/  PLOP3.LUT P0, PT, PT, PT, PT, 0x80, 0x0 ;  /* 0x000000000000781c */ /* 0x000fe40003f0f070 */
[----:B------:R-:W-:Y:S02]  /*1470*/  CS2R R86, SRZ ;  /* 0x0000000000567805 */ /* 0x000fe4000001ff00 */
[----:B------:R-:W-:Y:S01]  /*1480*/  CS2R R84, SRZ ;  /* 0x0000000000547805 */ /* 0x000fe2000001ff00 */
[----:B------:R-:W-:Y:S01]  /*1490*/  IMAD.MOV.U32 R0, RZ, RZ, RZ ;  /* 0x000000ffff007224 */ /* 0x000fe200078e00ff */
[----:B------:R-:W-:Y:S02]  /*14a0*/  SHF.R.U32.HI R3, RZ, 0x1f, R2 ;  /* 0x0000001fff037819 */ /* 0x000fe40000011602 */
[----:B------:R-:W-:Y:S02]  /*14b0*/  CS2R R82, SRZ ;  /* 0x0000000000527805 */ /* 0x000fe4000001ff00 */
[----:B------:R-:W-:-:S02]  /*14c0*/  CS2R R80, SRZ ;  /* 0x0000000000507805 */ /* 0x000fc4000001ff00 */
[----:B------:R-:W-:Y:S02]  /*14d0*/  CS2R R78, SRZ ;  /* 0x00000000004e7805 */ /* 0x000fe4000001ff00 */
[----:B------:R-:W-:Y:S02]  /*14e0*/  LEA.HI.SX32 R3, R2, R3, 0x1c ;  /* 0x0000000302037211 */ /* 0x000fe400078fe2ff */
[----:B------:R-:W-:Y:S02]  /*14f0*/  CS2R R76, SRZ ;  /* 0x00000000004c7805 */ /* 0x000fe4000001ff00 */
[----:B------:R-:W-:Y:S02]  /*1500*/  CS2R R74, SRZ ;  /* 0x00000000004a7805 */ /* 0x000fe4000001ff00 */
[----:B------:R-:W-:Y:S02]  /*1510*/  CS2R R28, SRZ ;  /* 0x00000000001c7805 */ /* 0x000fe4000001ff00 */
[----:B------:R-:W-:-:S02]  /*1520*/  VIMNMX R19, RZ, R3, !PT ;  /* 0x00000003ff137248 */ /* 0x000fc40007fe0100 */
[----:B------:R-:W-:Y:S02]  /*1530*/  CS2R R70, SRZ ;  /* 0x0000000000467805 */ /* 0x000fe4000001ff00 */
[----:B------:R-:W-:Y:S02]  /*1540*/  CS2R R68, SRZ ;  /* 0x0000000000447805 */ /* 0x000fe4000001ff00 */
[----:B------:R-:W-:Y:S02]  /*1550*/  CS2R R66, SRZ ;  /* 0x0000000000427805 */ /* 0x000fe4000001ff00 */
[----:B------:R-:W-:Y:S02]  /*1560*/  ISETP.GT.AND P1, PT, R72, R19, PT ;  /* 0x000000134800720c */ /* 0x000fe40003f24270 */
        /* <DEDUP_REMOVED lines=20> */
[----:B------:R-:W-:Y:S01]  /*16b0*/  CS2R R8, SRZ ;  /* 0x0000000000087805 */ /* 0x000fe2000001ff00 */
[----:B------:R-:W-:-:S02]  /*16c0*/  IMAD.MOV.U32 R25, RZ, RZ, RZ ;  /* 0x000000ffff197224 */ /* 0x000fc400078e00ff */
[----:B------:R-:W-:Y:S01]  /*16d0*/  IMAD.MOV.U32 R10, RZ, RZ, RZ ;  /* 0x000000ffff0a7224 */ /* 0x000fe200078e00ff */
[----:B------:R-:W-:Y:S06]  /*16e0*/  @!P1 BRA `(.L_x_872) ;  /* 0x000000c800d89947 */ /* 0x000fec0003800000 */
[----:B------:R-:W1:Y:S01]  /*16f0*/  SHFL.IDX PT, R0, R168, RZ, 0x1f ;  /* 0x00001fffa8007589 */ /* 0x000e6200000e0000 */
[----:B------:R-:W-:-:S04]  /*1700*/  UIADD3 UR6, UR37, 0xc400, URZ ;  /* 0x0000c40025067890 */ /* 0x000fc8000fffe03f */
[----:B------:R-:W-:-:S06]  /*1710*/  ULOP3.LUT UP0, URZ, UR6, 0x1bf, URZ, 0xc0, !UPT ;  /* 0x000001bf063f7892 */ /* 0x000fcc000f80c03f */
[----:B------:R-:W-:Y:S02]  /*1720*/  PLOP3.LUT P0, PT, PT, PT, UP0, 0x80, 0x0 ;  /* 0x000000000000781c */ /* 0x000fe40003f0f008 */
[----:B-1----:R-:W-:-:S13]  /*1730*/  R2UR UR4, R0 ;  /* 0x00000000000472ca */ /* 0x002fda00000e0000 */
[----:B------:R-:W-:-:S04]  /*1740*/  ULEA.HI UR5, UR4, UR4, URZ, 0x1 ;  /* 0x0000000404057291 */ /* 0x000fc8000f8f083f */
        /* <DEDUP_REMOVED lines=19> */
[----:B-1----:R-:W-:-:S07]  /*1880*/  IMAD.MOV.U32 R13, RZ, RZ, RZ ;  /* 0x000000ffff0d7224 */ /* 0x002fce00078e00ff */
[----:B------:R-:W-:-:S07]  /*1890*/  LEPC R20, `(.L_x_873) ;  /* 0x000000001014794e */ /* 0x000fce0000000000 */
[----:B--2---:R-:W-:Y:S05]  /*18a0*/  CALL.ABS.NOINC R2 ;  /* 0x0000000002007343 */ /* 0x004fea0003c00000 */
.L_x_873:
[----:B------:R-:W-:Y:S02]  /*18b0*/  LEA.HI R0, R164, R164, RZ, 0x1 ;  /* 0x000000a4a4007211 */ /* 0x000fe400078f08ff */
[----:B------:R-:W-:Y:S02]  /*18c0*/  R2UR UR4, R170 ;  /* 0x00000000aa0472ca */ /* 0x000fe400000e0000 */
[----:B------:R-:W-:-:S05]  /*18d0*/  LOP3.LUT R3, R0, 0xfffffffe, RZ, 0xc0, !PT ;  /* 0xfffffffe00037812 */ /* 0x000fca00078ec0ff */
[----:B------:R-:W-:-:S05]  /*18e0*/  IMAD.IADD R0, R164, 0x1, -R3 ;  /* 0x00000001a4007824 */ /* 0x000fca00078e0a03 */
[----:B------:R-:W-:Y:S01]  /*18f0*/  SHF.L.U32 R0, R0, 0x1f, RZ ;  /* 0x0000001f00007819 */ /* 0x000fe200000006ff */
[----:B------:R-:W-:-:S03]  /*1900*/  IMAD.U32 R2, RZ, RZ, UR4 ;  /* 0x00000004ff027e24 */ /* 0x000fc6000f8e00ff */
[----:B------:R-:W1:Y:S02]  /*1910*/  SYNCS.PHASECHK.TRANS64.TRYWAIT P1, [UR37+0x2a800], R0 ;  /* 0x02a80000ff0075a7 */ /* 0x000e640008020165 */
[----:B------:R-:W-:Y:S01]  /*1920*/  ISETP.NE.AND P0, PT, R2, 0x3, PT ;  /* 0x000000030200780c */ /* 0x000fe20003f05270 */
[----:B-1----:R-:W-:-:S12]  /*1930*/  @!P1 BRA `(.L_x_874) ;  /* 0x0000010c00dc9947 */ /* 0x002fd80003800000 */
.L_x_1021:
[----:B------:R-:W-:Y:S05]  /*1940*/  @!P0 BRA `(.L_x_875) ;  /* 0x0000000000048947 */ /* 0x000fea0003800000 */
[----:B------:R-:W-:Y:S01]  /*1950*/  BPT.TRAP 0x1 ;  /* 0x000000040000795c */ /* 0x000fe20000300000 */
.L_x_875:
[----:B-1----:R-:W-:Y:S02]  /*1960*/  IMAD.U32 R3, RZ, RZ, UR36 ;  /* 0x00000024ff037e24 */ /* 0x002fe4000f8e00ff */
[----:B------:R-:W-:-:S03]  /*1970*/  IMAD.U32 R0, RZ, RZ, UR39 ;  /* 0x00000027ff007e24 */ /* 0x000fc6000f8e00ff */
[----:B------:R-:W-:Y:S02]  /*1980*/  LEA R3, R3, UR37, 0x3 ;  /* 0x0000002503037c11 */ /* 0x000fe4000f8e18ff */
[----:B------:R-:W-:-:S04]  /*1990*/  SHF.L.U32 R0, R0, 0x1f, RZ ;  /* 0x0000001f00007819 */ /* 0x000fc800000006ff */
[----:B------:R1:W2:Y:S01]  /*19a0*/  SYNCS.PHASECHK.TRANS64.TRYWAIT P1, [R3+URZ+0x2a830], R0 ;  /* 0x02a83000030075a7 */ /* 0x0002a2000802017f */
[----:B------:R-:W-:Y:S05]  /*19b0*/  @!P0 BRA `(.L_x_876) ;  /* 0x0000000000048947 */ /* 0x000fea0003800000 */
[----:B------:R-:W-:Y:S01]  /*19c0*/  BPT.TRAP 0x1 ;  /* 0x000000040000795c */ /* 0x000fe20000300000 */
.L_x_876:
[----:B------:R-:W3:Y:S01]  /*19d0*/  S2R R2, SR_TID.X ;  /* 0x0000000000027919 */ /* 0x000ee20000002100 */
[----:B------:R-:W-:Y:S02]  /*19e0*/  LOP3.LUT R18, R18, 0xffefffff, RZ, 0xc0, !PT ;  /* 0xffefffff12127812 */ /* 0x000fe400078ec0ff */
[----:B---3--:R-:W-:-:S13]  /*19f0*/  LOP3.LUT P2, RZ, R2, 0x7f, RZ, 0xc0, !PT ;  /* 0x0000007f02ff7812 */ /* 0x008fda000784c0ff */
[----:B------:R-:W-:Y:S01]  /*1a00*/  @P2 LOP3.LUT R18, R18, 0x100000, RZ, 0xfc, !PT ;  /* 0x0010000012122812 */ /* 0x000fe200078efcff */
[----:B--2---:R-:W-:Y:S06]  /*1a10*/  @P1 BRA `(.L_x_877) ;  /* 0x0000000000081947 */ /* 0x004fec0003800000 */
[----:B------:R-:W2:Y:S02]  /*1a20*/  SYNCS.PHASECHK.TRANS64.TRYWAIT P1, [R3+URZ+0x2a830], R0 ;  /* 0x02a83000030075a7 */ /* 0x000ea4000802017f */
[----:B--2---:R-:W-:Y:S05]  /*1a30*/  @!P1 BRA `(.L_x_878) ;  /* 0x0000010c00b49947 */ /* 0x004fea0003800000 */
.L_x_877:
        /* <DEDUP_REMOVED lines=10> */
[----:B------:R-:W3:Y:S01]  /*1ae0*/  S2R R82, SR_TID.X ;  /* 0x0000000000527919 */ /* 0x000ee20000002100 */
[----:B------:R-:W-:Y:S01]  /*1af0*/  UMOV UR17, 0x40000040 ;  /* 0x4000004000117882 */ /* 0x000fe20000000000 */
[----:B------:R-:W-:Y:S01]  /*1b00*/  UMOV UR19, 0x40000040 ;  /* 0x4000004000137882 */ /* 0x000fe20000000000 */
[----:B------:R-:W-:Y:S01]  /*1b10*/  ULOP3.LUT UR38, UR4, 0x10000, URZ, 0xfc, !UPT ;  /* 0x0001000004267892 */ /* 0x000fe2000f8efc3f */
[----:B-12---:R-:W1:Y:S01]  /*1b20*/  LDC R0, c[0x0][0x288] ;  /* 0x0000a200ff007b82 */ /* 0x006e620000000800 */
[----:B------:R-:W-:Y:S01]  /*1b30*/  ULOP3.LUT UR4, UR40, 0x10000, URZ, 0xfc, !UPT ;  /* 0x0001000028047892 */ /* 0x000fe2000f8efc3f */
[----:B------:R-:W-:Y:S01]  /*1b40*/  LOP3.LUT R18, R18, 0xfff7ffff, RZ, 0xc0, !PT ;  /* 0xfff7ffff12127812 */ /* 0x000fe200078ec0ff */
[----:B------:R-:W-:-:S02]  /*1b50*/  UIMAD UR5, UR36, 0x900, UR38 ;  /* 0x00000900240578a4 */ /* 0x000fc4000f8e0226 */
[----:B------:R-:W-:Y:S02]  /*1b60*/  UIADD3 UR6, UR4, 0x2, URZ ;  /* 0x0000000204067890 */ /* 0x000fe4000fffe03f */
[----:B------:R-:W-:Y:S01]  /*1b70*/  UIADD3 UR7, UR5, 0x2, URZ ;  /* 0x0000000205077890 */ /* 0x000fe2000fffe03f */
[----:B------:R-:W-:Y:S02]  /*1b80*/  UMOV UR8, UR4 ;  /* 0x0000000400087c82 */ /* 0x000fe40008000000 */
[----:B------:R-:W-:Y:S01]  /*1b90*/  UMOV UR10, UR5 ;  /* 0x00000005000a7c82 */ /* 0x000fe20008000000 */
[----:B------:R-:W-:Y:S01]  /*1ba0*/  IMAD.U32 R10, RZ, RZ, UR8 ;  /* 0x00000008ff0a7e24 */ /* 0x000fe2000f8e00ff */
[----:B------:R-:W-:Y:S01]  /*1bb0*/  HGMMA.64x96x16.F32.BF16 R24, gdesc[UR8], RZ, !UPT, gsb0 ;  /* 0x01600000081879f0 */ /* 0x000fe2000c0018ff */
[----:B------:R-:W-:Y:S01]  /*1bc0*/  UMOV UR8, UR6 ;  /* 0x0000000600087c82 */ /* 0x000fe20008000000 */
[----:B------:R-:W-:Y:S01]  /*1bd0*/  UMOV UR9, 0x40000040 ;  /* 0x4000004000097882 */ /* 0x000fe20000000000 */
[----:B------:R-:W-:Y:S01]  /*1be0*/  UMOV UR10, UR7 ;  /* 0x00000007000a7c82 */ /* 0x000fe20008000000 */
[----:B------:R-:W-:Y:S01]  /*1bf0*/  UMOV UR11, 0x40000040 ;  /* 0x40000040000b7882 */ /* 0x000fe20000000000 */
[----:B------:R-:W-:Y:S01]  /*1c00*/  UIADD3 UR6, UR4, 0x4, URZ ;  /* 0x0000000404067890 */ /* 0x000fe2000fffe03f */
[----:B------:R-:W-:Y:S01]  /*1c10*/  IMAD.U32 R8, RZ, RZ, UR8 ;  /* 0x00000008ff087e24 */ /* 0x000fe2000f8e00ff */
[----:B------:R-:W-:Y:S01]  /*1c20*/  UIADD3 UR7, UR5, 0x4, URZ ;  /* 0x0000000405077890 */ /* 0x000fe2000fffe03f */
[----:B------:R-:W-:Y:S01]  /*1c30*/  IMAD.U32 R9, RZ, RZ, UR9 ;  /* 0x00000009ff097e24 */ /* 0x000fe2000f8e00ff */
[----:B------:R-:W-:-:S02]  /*1c40*/  UIADD3 UR12, UR4, 0x400, URZ ;  /* 0x00000400040c7890 */ /* 0x000fc4000fffe03f */
[----:B------:R-:W-:Y:S02]  /*1c50*/  UIADD3 UR14, UR5, 0x300, URZ ;  /* 0x00000300050e7890 */ /* 0x000fe4000fffe03f */
[----:B------:R-:W-:Y:S02]  /*1c60*/  UIADD3 UR16, UR4, 0x402, URZ ;  /* 0x0000040204107890 */ /* 0x000fe4000fffe03f */
[----:B------:R-:W-:Y:S01]  /*1c70*/  UIADD3 UR18, UR5, 0x302, URZ ;  /* 0x0000030205127890 */ /* 0x000fe2000fffe03f */
[----:B---3--:R-:W-:Y:S01]  /*1c80*/  LOP3.LUT P1, RZ, R82, 0x7f, RZ, 0xc0, !PT ;  /* 0x0000007f52ff7812 */ /* 0x008fe2000782c0ff */
        /* <DEDUP_REMOVED lines=9> */
[----:B------:R-:W-:Y:S01]  /*1d20*/  @!P1 VIADD R3, R3, 0x2a840 ;  /* 0x0002a84003039836 */ /* 0x000fe20000000000 */
[----:B------:R-:W-:Y:S01]  /*1d30*/  UIADD3 UR30, UR5, 0x600, URZ ;  /* 0x00000600051e7890 */ /* 0x000fe2000fffe03f */
[----:B------:R-:W-:Y:S01]  /*1d40*/  UMOV UR29, 0x40000040 ;  /* 0x40000040001d7882 */ /* 0x000fe20000000000 */
[----:B------:R-:W-:Y:S01]  /*1d50*/  UMOV UR31, 0x40000040 ;  /* 0x40000040001f7882 */ /* 0x000fe20000000000 */
[----:B------:R-:W-:Y:S01]  /*1d60*/  UIADD3 UR32, UR4, 0x802, URZ ;  /* 0x0000080204207890 */ /* 0x000fe2000fffe03f */
[----:B------:R-:W-:Y:S01]  /*1d70*/  @!P1 PRMT R3, RZ, 0x654, R3 ;  /* 0x00000654ff039816 */ /* 0x000fe20000000003 */
        /* <DEDUP_REMOVED lines=11> */
[----:B------:R-:W-:Y:S02]  /*1e30*/  ULDC.64 UR40, c[0x0][0x9d8] ;  /* 0x0002760000287ab9 */ /* 0x000fe40000000a00 */
[----:B------:R-:W-:Y:S01]  /*1e40*/  ULOP3.LUT UR41, URZ, UR41, URZ, 0x33, !UPT ;  /* 0x000000293f297292 */ /* 0x000fe2000f8e333f */
[----:B------:R-:W-:-:S02]  /*1e50*/  WARPGROUP.DEPBAR.LE gsb0, 0x0 ;  /* 0x00008000000079c5 */ /* 0x000fc40000010000 */
[----:B------:R-:W-:-:S06]  /*1e60*/  WARPGROUP.ARRIVE ;  /* 0x00000000000079c5 */ /* 0x000fcc0000000000 */
[----:B------:R-:W-:Y:S01]  /*1e70*/  HGMMA.64x96x16.F32.BF16 R24, gdesc[UR8], R24, gsb0 ;  /* 0x01600000081879f0 */ /* 0x000fe20008001818 */
[----:B------:R-:W-:Y:S01]  /*1e80*/  UMOV UR8, UR6 ;  /* 0x0000000600087c82 */ /* 0x000fe20008000000 */
[----:B------:R-:W-:Y:S01]  /*1e90*/  UMOV UR9, 0x40000040 ;  /* 0x4000004000097882 */ /* 0x000fe20000000000 */
[----:B------:R-:W-:Y:S01]  /*1ea0*/  UMOV UR10, UR7 ;  /* 0x00000007000a7c82 */ /* 0x000fe20008000000 */
[----:B------:R-:W-:Y:S01]  /*1eb0*/  UMOV UR11, 0x40000040 ;  /* 0x40000040000b7882 */ /* 0x000fe20000000000 */
[----:B------:R-:W-:Y:S02]  /*1ec0*/  IMAD.U32 R6, RZ, RZ, UR8 ;  /* 0x00000008ff067e24 */ /* 0x000fe4000f8e00ff */
[----:B------:R-:W-:Y:S01]  /*1ed0*/  IMAD.U32 R7, RZ, RZ, UR9 ;  /* 0x00000009ff077e24 */ /* 0x000fe2000f8e00ff */
[----:B------:R-:W-:Y:S02]  /*1ee0*/  WARPGROUP.DEPBAR.LE gsb0, 0x0 ;  /* 0x00008000000079c5 */ /* 0x000fe40000010000 */
[----:B------:R-:W-:-:S06]  /*1ef0*/  WARPGROUP.ARRIVE ;  /* 0x00000000000079c5 */ /* 0x000fcc0000000000 */
[----:B------:R-:W-:Y:S01]  /*1f00*/  HGMMA.64x96x16.F32.BF16 R24, gdesc[UR8], R24, gsb0 ;  /* 0x01600000081879f0 */ /* 0x000fe20008001818 */
[----:B------:R-:W-:Y:S02]  /*1f10*/  UIADD3 UR8, UR4, 0x6, URZ ;  /* 0x0000000604087890 */ /* 0x000fe4000fffe03f */
[----:B------:R-:W-:Y:S01]  /*1f20*/  UIADD3 UR10, UR5, 0x6, URZ ;  /* 0x00000006050a7890 */ /* 0x000fe2000fffe03f */
[----:B------:R-:W-:Y:S01]  /*1f30*/  UMOV UR9, 0x40000040 ;  /* 0x4000004000097882 */ /* 0x000fe20000000000 */
[----:B------:R-:W-:Y:S01]  /*1f40*/  UMOV UR11, 0x40000040 ;  /* 0x40000040000b7882 */ /* 0x000fe20000000000 */
[----:B------:R-:W-:Y:S02]  /*1f50*/  WARPGROUP.DEPBAR.LE gsb0, 0x0 ;  /* 0x00008000000079c5 */ /* 0x000fe40000010000 */
[----:B------:R-:W-:-:S06]  /*1f60*/  WARPGROUP.ARRIVE ;  /* 0x00000000000079c5 */ /* 0x000fcc0000000000 */
[----:B------:R-:W-:Y:S03]  /*1f70*/  HGMMA.64x96x16.F32.BF16 R24, gdesc[UR8], R24, gsb0 ;  /* 0x01600000081879f0 */ /* 0x000fe60008001818 */
        /* <DEDUP_REMOVED lines=25> */
[----:B------:R-:W-:Y:S01]  /*2110*/  FMUL.FTZ R25, R25, UR40 ;  /* 0x0000002819197c20 */ /* 0x000fe20008410000 */
[----:B------:R-:W-:Y:S01]  /*2120*/  FMUL.FTZ R46, R46, UR40 ;  /* 0x000000282e2e7c20 */ /* 0x000fe20008410000 */
[----:B------:R-:W-:Y:S01]  /*2130*/  FMUL.FTZ R4, R24, UR40 ;  /* 0x0000002818047c20 */ /* 0x000fe20008410000 */
[----:B------:R-:W-:Y:S01]  /*2140*/  FMUL.FTZ R53, R53, UR40 ;  /* 0x0000002835357c20 */ /* 0x000fe20008410000 */
[----:B------:R2:W3:Y:S01]  /*2150*/  MUFU.TANH R74, R25 ;  /* 0x00000019004a7308 */ /* 0x0004e20000002400 */
[----:B------:R-:W-:Y:S01]  /*2160*/  FMUL.FTZ R62, R62, UR40 ;  /* 0x000000283e3e7c20 */ /* 0x000fe20008410000 */
[----:B------:R-:W-:Y:S01]  /*2170*/  FMUL.FTZ R2, R27, UR40 ;  /* 0x000000281b027c20 */ /* 0x000fe20008410000 */
[----:B------:R-:W-:-:S02]  /*2180*/  IMAD R27, R72, -0x60, R73 ;  /* 0xffffffa0481b7824 */ /* 0x000fc400078e0249 */
[----:B------:R-:W-:Y:S01]  /*2190*/  FMUL.FTZ R29, R29, UR40 ;  /* 0x000000281d1d7c20 */ /* 0x000fe20008410000 */
[----:B------:R1:W-:Y:S01]  /*21a0*/  @!P1 SYNCS.ARRIVE.TRANS64.RED.A1T0 RZ, [R3+URZ], RZ ;  /* 0x000000ff03ff99a7 */ /* 0x0003e2000810043f */
[----:B------:R-:W-:Y:S01]  /*21b0*/  FMUL.FTZ R5, R26, UR40 ;  /* 0x000000281a057c20 */ /* 0x000fe20008410000 */
[----:B------:R-:W-:Y:S01]  /*21c0*/  FMUL.FTZ R12, R30, UR40 ;  /* 0x000000281e0c7c20 */ /* 0x000fe20008410000 */
[----:B------:R-:W4:Y:S01]  /*21d0*/  MUFU.TANH R78, R46 ;  /* 0x0000002e004e7308 */ /* 0x000f220000002400 */
[----:B------:R-:W-:Y:S01]  /*21e0*/  FMUL.FTZ R14, R31, UR40 ;  /* 0x000000281f0e7c20 */ /* 0x000fe20008410000 */
[----:B------:R-:W-:Y:S01]  /*21f0*/  FMUL.FTZ R32, R32, UR40 ;  /* 0x0000002820207c20 */ /* 0x000fe20008410000 */
[----:B------:R-:W-:Y:S01]  /*2200*/  FMUL.FTZ R33, R33, UR40 ;  /* 0x0000002821217c20 */ /* 0x000fe20008410000 */
[----:B------:R-:W-:Y:S01]  /*2210*/  FMUL.FTZ R20, R34, UR40 ;  /* 0x0000002822147c20 */ /* 0x000fe20008410000 */
[----:B--2---:R-:W2:Y:S01]  /*2220*/  LDC.64 R24, c[0x0][0x9e0] ;  /* 0x00027800ff187b82 */ /* 0x004ea20000000a00 */
[----:B-1----:R-:W-:Y:S01]  /*2230*/  IADD3 R3, -R0, 0x61, R27 ;  /* 0x0000006100037810 */ /* 0x002fe20007ffe11b */
        /* <DEDUP_REMOVED lines=9> */
[----:B------:R5:W1:Y:S01]  /*22d0*/  MUFU.TANH R53, R62 ;  /* 0x0000003e00357308 */ /* 0x000a620000002400 */
        /* <DEDUP_REMOVED lines=8> */
[----:B-----5:R-:W5:Y:S01]  /*2360*/  LDC R62, c[0x0][0x2e0] ;  /* 0x0000b800ff3e7b82 */ /* 0x020f620000000800 */
[----:B------:R-:W-:Y:S01]  /*2370*/  FMUL.FTZ R55, R55, UR40 ;  /* 0x0000002837377c20 */ /* 0x000fe20008410000 */
        /* <DEDUP_REMOVED lines=11> */
[----:B---3--:R-:W-:-:S02]  /*2430*/  IMAD.MOV.U32 R29, RZ, RZ, -0x60 ;  /* 0xffffffa0ff1d7424 */ /* 0x008fc400078e00ff */
[----:B------:R-:W-:Y:S01]  /*2440*/  FMUL.FTZ R28, R28, UR40 ;  /* 0x000000281c1c7c20 */ /* 0x000fe20008410000 */
[----:B------:R-:W-:Y:S01]  /*2450*/  FMUL.FTZ R64, R64, UR40 ;  /* 0x0000002840407c20 */ /* 0x000fe20008410000 */
[----:B--2---:R-:W-:Y:S01]  /*2460*/  ISETP.GE.AND P1, PT, R25, 0x1, PT ;  /* 0x000000011900780c */ /* 0x004fe20003f26270 */
[----:B------:R2:W3:Y:S01]  /*2470*/  MUFU.TANH R79, R50 ;  /* 0x00000032004f7308 */ /* 0x0004e20000002400 */
[----:B------:R-:W-:Y:S01]  /*2480*/  FMUL.FTZ R42, R42, UR40 ;  /* 0x000000282a2a7c20 */ /* 0x000fe20008410000 */
[----:B------:R-:W-:Y:S01]  /*2490*/  FMUL.FTZ R54, R54, UR40 ;  /* 0x0000002836367c20 */ /* 0x000fe20008410000 */
[----:B------:R-:W-:Y:S01]  /*24a0*/  FMUL.FTZ R57, R57, UR40 ;  /* 0x0000002839397c20 */ /* 0x000fe20008410000 */
[----:B------:R-:W-:Y:S01]  /*24b0*/  FMUL.FTZ R58, R58, UR40 ;  /* 0x000000283a3a7c20 */ /* 0x000fe20008410000 */
[----:B------:R-:W-:Y:S02]  /*24c0*/  IMAD R31, R16, -0x2, R3 ;  /* 0xfffffffe101f7824 */ /* 0x000fe400078e0203 */
[----:B------:R-:W-:Y:S01]  /*24d0*/  FMUL.FTZ R38, R38, UR40 ;  /* 0x0000002826267c20 */ /* 0x000fe20008410000 */
[----:B------:R-:W-:Y:S01]  /*24e0*/  FMUL.FTZ R60, R60, UR40 ;  /* 0x000000283c3c7c20 */ /* 0x000fe20008410000 */
[----:B------:R-:W1:Y:S01]  /*24f0*/  MUFU.TANH R4, R4 ;  /* 0x0000000400047308 */ /* 0x000e620000002400 */
[----:B--2---:R-:W-:-:S02]  /*2500*/  IMAD R50, R72, R29, 0x60 ;  /* 0x0000006048327424 */ /* 0x004fc400078e021d */
[----:B------:R-:W-:Y:S01]  /*2510*/  VIADD R3, R167, UR42 ;  /* 0x0000002aa7037c36 */ /* 0x000fe20008000000 */
[----:B------:R-:W-:Y:S01]  /*2520*/  @P1 LOP3.LUT R18, R18, 0x80000, RZ, 0xfc, !PT ;  /* 0x0008000012121812 */ /* 0x000fe200078efcff */
[----:B-----5:R-:W-:-:S03]  /*2530*/  IMAD R29, R17, R62, R50 ;  /* 0x0000003e111d7224 */ /* 0x020fc600078e0232 */
[----:B------:R-:W2:Y:S08]  /*2540*/  MUFU.TANH R5, R5 ;  /* 0x0000000500057308 */ /* 0x000eb00000002400 */
[----:B------:R-:W1:Y:S08]  /*2550*/  MUFU.TANH R2, R2 ;  /* 0x0000000200027308 */ /* 0x000e700000002400 */
        /* <DEDUP_REMOVED lines=34> */
[----:B------:R5:W1:Y:S08]  /*2780*/  MUFU.TANH R80, R54 ;  /* 0x0000003600507308 */ /* 0x000a700000002400 */
[----:B------:R4:W1:Y:S01]  /*2790*/  MUFU.TANH R42, R57 ;  /* 0x00000039002a7308 */ /* 0x0008620000002400 */
[----:B-----5:R-:W-:-:S07]  /*27a0*/  IMAD R54, R16, -0x2, R29 ;  /* 0xfffffffe10367824 */ /* 0x020fce00078e021d */
[----:B------:R5:W1:Y:S01]  /*27b0*/  MUFU.TANH R81, R58 ;  /* 0x0000003a00517308 */ /* 0x000a620000002400 */
[----:B----4-:R-:W-:-:S05]  /*27c0*/  IMAD.IADD R57, R31, 0x1, R24 ;  /* 0x000000011f397824 */ /* 0x010fca00078e0218 */
[----:B------:R-:W-:Y:S02]  /*27d0*/  VIADDMNMX R30, R3, R57, R54, PT ;  /* 0x00000039031e7246 */ /* 0x000fe40003800136 */
[----:B------:R-:W4:Y:S01]  /*27e0*/  MUFU.TANH R35, R38 ;  /* 0x0000002600237308 */ /* 0x000f220000002400 */
[----:B-----5:R-:W-:-:S04]  /*27f0*/  VIADD R58, R31, UR41 ;  /* 0x000000291f3a7c36 */ /* 0x020fc80008000000 */
[----:B------:R-:W-:-:S03]  /*2800*/  IMAD.IADD R29, R58, 0x1, R3 ;  /* 0x000000013a1d7824 */ /* 0x000fc600078e0203 */
[----:B------:R5:W1:Y:S02]  /*2810*/  MUFU.TANH R38, R60 ;  /* 0x0000003c00267308 */ /* 0x000a640000002400 */
[----:B-----5:R-:W-:Y:S01]  /*2820*/  IMAD R60, R16, -0x2, R50 ;  /* 0xfffffffe103c7824 */ /* 0x020fe200078e0232 */
[----:B--234-:R-:W-:Y:S06]  /*2830*/  @!P1 BRA `(.L_x_879) ;  /* 0x0000000000509947 */ /* 0x01cfec0003800000 */
[----:B------:R-:W-:Y:S01]  /*2840*/  IMAD R31, R17, R62, R3 ;  /* 0x0000003e111f7224 */ /* 0x000fe200078e0203 */
[----:B------:R-:W-:Y:S03]  /*2850*/  BSSY B0, `(.L_x_880) ;  /* 0x000000f000007945 */ /* 0x000fe60003800000 */
[----:B------:R-:W-:-:S05]  /*2860*/  IMAD.IADD R31, R31, 0x1, -R0 ;  /* 0x000000011f1f7824 */ /* 0x000fca00078e0a00 */
[----:B------:R-:W-:-:S13]  /*2870*/  ISETP.GT.AND P1, PT, R31, -0x1, PT ;  /* 0xffffffff1f00780c */ /* 0x000fda0003f24270 */
[----:B------:R-:W-:Y:S05]  /*2880*/  @P1 BRA `(.L_x_881) ;  /* 0x00000000001c1947 */ /* 0x000fea0003800000 */
[----:B------:R-:W-:Y:S02]  /*2890*/  ISETP.NE.AND P1, PT, R25, 0x1, PT ;  /* 0x000000011900780c */ /* 0x000fe40003f25270 */
[----:B------:R-:W-:-:S11]  /*28a0*/  LOP3.LUT R31, RZ, R31, RZ, 0x33, !PT ;  /* 0x0000001fff1f7212 */ /* 0x000fd600078e33ff */
[----:B------:R-:W2:Y:S02]  /*28b0*/  @P1 LDC.64 R66, c[0x0][0x9e8] ;  /* 0x00027a00ff421b82 */ /* 0x000ea40000000a00 */
[----:B--2---:R-:W-:-:S05]  /*28c0*/  @P1 IMAD.HI.U32 R28, R31, R66, RZ ;  /* 0x000000421f1c1227 */ /* 0x004fca00078e00ff */
[----:B------:R-:W-:-:S04]  /*28d0*/  @P1 SHF.R.U32.HI R31, RZ, R67, R28 ;  /* 0x00000043ff1f1219 */ /* 0x000fc8000001161c */
[----:B------:R-:W-:Y:S01]  /*28e0*/  LOP3.LUT R31, RZ, R31, RZ, 0x33, !PT ;  /* 0x0000001fff1f7212 */ /* 0x000fe200078e33ff */
[----:B------:R-:W-:Y:S06]  /*28f0*/  BRA `(.L_x_882) ;  /* 0x0000000000107947 */ /* 0x000fec0003800000 */
.L_x_881:
[----:B------:R-:W-:-:S13]  /*2900*/  ISETP.NE.AND P1, PT, R25, 0x1, PT ;  /* 0x000000011900780c */ /* 0x000fda0003f25270 */
[----:B------:R-:W2:Y:S02]  /*2910*/  @P1 LDC.64 R66, c[0x0][0x9e8] ;  /* 0x00027a00ff421b82 */ /* 0x000ea40000000a00 */
[----:B--2---:R-:W-:-:S05]  /*2920*/  @P1 IMAD.HI.U32 R28, R31, R66, RZ ;  /* 0x000000421f1c1227 */ /* 0x004fca00078e00ff */
[----:B------:R-:W-:-:S07]  /*2930*/  @P1 SHF.R.U32.HI R31, RZ, R67, R28 ;  /* 0x00000043ff1f1219 */ /* 0x000fce000001161c */
.L_x_882:
[----:B------:R-:W-:Y:S05]  /*2940*/  BSYNC B0 ;  /* 0x0000000000007941 */ /* 0x000fea0003800000 */
.L_x_880:
[----:B------:R-:W-:-:S05]  /*2950*/  IMAD R28, R31, R25, R60 ;  /* 0x000000191f1c7224 */ /* 0x000fca00078e023c */
[----:B------:R-:W-:Y:S02]  /*2960*/  VIMNMX R29, R29, R28, !PT ;  /* 0x0000001c1d1d7248 */ /* 0x000fe40007fe0100 */
[----:B------:R-:W-:-:S07]  /*2970*/  VIADDMNMX R30, R28, R25, R30, PT ;  /* 0x000000191c1e7246 */ /* 0x000fce000380011e */
.L_x_879:
[C---:B------:R-:W-:Y:S02]  /*2980*/  ISETP.GE.AND P6, PT, R50.reuse, 0x9, PT ;  /* 0x000000093200780c */ /* 0x040fe40003fc6270 */
[----:B------:R-:W-:Y:S02]  /*2990*/  ISETP.GE.AND P1, PT, R50, 0x2, PT ;  /* 0x000000023200780c */ /* 0x000fe40003f26270 */
[C---:B------:R-:W-:Y:S02]  /*29a0*/  ISETP.GT.AND P2, PT, R29.reuse, 0x8, !P6 ;  /* 0x000000081d00780c */ /* 0x040fe40007744270 */
[----:B------:R-:W-:Y:S02]  /*29b0*/  ISETP.GT.AND P3, PT, R29, 0x1, !P1 ;  /* 0x000000011d00780c */ /* 0x000fe40004f64270 */
[----:B------:R-:W-:Y:S02]  /*29c0*/  ISETP.LT.OR P2, PT, R30, 0x9, P2 ;  /* 0x000000091e00780c */ /* 0x000fe40001741670 */
[----:B------:R-:W-:-:S02]  /*29d0*/  ISETP.GE.AND P4, PT, R50, 0xa, PT ;  /* 0x0000000a3200780c */ /* 0x000fc40003f86270 */
[----:B-1----:R-:W-:Y:S02]  /*29e0*/  FSEL R86, R75, -INF , !P2 ;  /* 0xff8000004b567808 */ /* 0x002fe40005000000 */
[----:B------:R-:W-:Y:S02]  /*29f0*/  ISETP.LT.OR P3, PT, R30, 0x2, P3 ;  /* 0x000000021e00780c */ /* 0x000fe40001f61670 */
[----:B------:R-:W-:Y:S02]  /*2a00*/  ISETP.GT.AND P2, PT, R29, 0x9, !P4 ;  /* 0x000000091d00780c */ /* 0x000fe40006744270 */
[----:B------:R-:W-:Y:S02]  /*2a10*/  FSEL R84, R74, -INF , !P3 ;  /* 0xff8000004a547808 */ /* 0x000fe40005800000 */
[----:B------:R-:W-:Y:S02]  /*2a20*/  ISETP.LT.OR P2, PT, R30, 0xa, P2 ;  /* 0x0000000a1e00780c */ /* 0x000fe40001741670 */
[----:B------:R-:W-:-:S02]  /*2a30*/  ISETP.GE.AND P3, PT, R50, 0x11, PT ;  /* 0x000000113200780c */ /* 0x000fc40003f66270 */
[----:B------:R-:W-:Y:S02]  /*2a40*/  FSEL R88, R76, -INF , !P2 ;  /* 0xff8000004c587808 */ /* 0x000fe40005000000 */
[----:B------:R-:W-:Y:S02]  /*2a50*/  ISETP.GT.AND P2, PT, R29, 0x10, !P3 ;  /* 0x000000101d00780c */ /* 0x000fe40005f44270 */
[----:B------:R-:W-:Y:S02]  /*2a60*/  P2R R66, PR, RZ, 0x8 ;  /* 0x00000008ff427803 */ /* 0x000fe40000000000 */
[----:B------:R-:W-:Y:S02]  /*2a70*/  ISETP.LT.OR P2, PT, R30, 0x11, P2 ;  /* 0x000000111e00780c */ /* 0x000fe40001741670 */
[----:B------:R-:W-:Y:S02]  /*2a80*/  ISETP.GE.AND P3, PT, R50, 0x12, PT ;  /* 0x000000123200780c */ /* 0x000fe40003f66270 */
[----:B------:R-:W-:-:S02]  /*2a90*/  FSEL R90, R32, -INF , !P2 ;  /* 0xff800000205a7808 */ /* 0x000fc40005000000 */
[----:B------:R-:W-:Y:S02]  /*2aa0*/  ISETP.GT.AND P2, PT, R29, 0x11, !P3 ;  /* 0x000000111d00780c */ /* 0x000fe40005f44270 */
[----:B------:R-:W-:Y:S02]  /*2ab0*/  P2R R67, PR, RZ, 0x8 ;  /* 0x00000008ff437803 */ /* 0x000fe40000000000 */
[----:B------:R-:W-:Y:S02]  /*2ac0*/  ISETP.LT.OR P2, PT, R30, 0x12, P2 ;  /* 0x000000121e00780c */ /* 0x000fe40001741670 */
[----:B------:R-:W-:Y:S02]  /*2ad0*/  ISETP.GE.AND P3, PT, R50, 0x19, PT ;  /* 0x000000193200780c */ /* 0x000fe40003f66270 */
[----:B------:R-:W-:Y:S02]  /*2ae0*/  FSEL R92, R33, -INF , !P2 ;  /* 0xff800000215c7808 */ /* 0x000fe40005000000 */
[----:B------:R-:W-:-:S02]  /*2af0*/  ISETP.GT.AND P2, PT, R29, 0x18, !P3 ;  /* 0x000000181d00780c */ /* 0x000fc40005f44270 */
[----:B------:R-:W-:Y:S02]  /*2b00*/  P2R R33, PR, RZ, 0x8 ;  /* 0x00000008ff217803 */ /* 0x000fe40000000000 */
[----:B------:R-:W-:Y:S02]  /*2b10*/  ISETP.LT.OR P2, PT, R30, 0x19, P2 ;  /* 0x000000191e00780c */ /* 0x000fe40001741670 */
[----:B------:R-:W-:Y:S02]  /*2b20*/  ISETP.GE.AND P3, PT, R50, 0x1a, PT ;  /* 0x0000001a3200780c */ /* 0x000fe40003f66270 */
[----:B------:R-:W-:Y:S02]  /*2b30*/  FSEL R94, R36, -INF , !P2 ;  /* 0xff800000245e7808 */ /* 0x000fe40005000000 */
[----:B------:R-:W-:Y:S02]  /*2b40*/  ISETP.GT.AND P2, PT, R29, 0x19, !P3 ;  /* 0x000000191d00780c */ /* 0x000fe40005f44270 */
[----:B------:R-:W-:-:S02]  /*2b50*/  P2R R70, PR, RZ, 0x8 ;  /* 0x00000008ff467803 */ /* 0x000fc40000000000 */
[----:B------:R-:W-:Y:S02]  /*2b60*/  ISETP.LT.OR P2, PT, R30, 0x1a, P2 ;  /* 0x0000001a1e00780c */ /* 0x000fe40001741670 */
[----:B------:R-:W-:Y:S02]  /*2b70*/  ISETP.GE.AND P3, PT, R50, 0x21, PT ;  /* 0x000000213200780c */ /* 0x000fe40003f66270 */
[----:B------:R-:W-:Y:S02]  /*2b80*/  FSEL R96, R37, -INF , !P2 ;  /* 0xff80000025607808 */ /* 0x000fe40005000000 */
[----:B------:R-:W-:Y:S02]  /*2b90*/  ISETP.GT.AND P2, PT, R29, 0x20, !P3 ;  /* 0x000000201d00780c */ /* 0x000fe40005f44270 */
[----:B------:R-:W-:Y:S02]  /*2ba0*/  P2R R37, PR, RZ, 0x8 ;  /* 0x00000008ff257803 */ /* 0x000fe40000000000 */
[----:B------:R-:W-:-:S02]  /*2bb0*/  ISETP.LT.OR P2, PT, R30, 0x21, P2 ;  /* 0x000000211e00780c */ /* 0x000fc40001741670 */
[----:B------:R-:W-:Y:S02]  /*2bc0*/  ISETP.GE.AND P3, PT, R50, 0x22, PT ;  /* 0x000000223200780c */ /* 0x000fe40003f66270 */
[----:B------:R-:W-:Y:S02]  /*2bd0*/  FSEL R98, R40, -INF , !P2 ;  /* 0xff80000028627808 */ /* 0x000fe40005000000 */
[----:B------:R-:W-:Y:S02]  /*2be0*/  ISETP.GT.AND P2, PT, R29, 0x21, !P3 ;  /* 0x000000211d00780c */ /* 0x000fe40005f44270 */
[----:B------:R-:W-:Y:S02]  /*2bf0*/  P2R R71, PR, RZ, 0x8 ;  /* 0x00000008ff477803 */ /* 0x000fe40000000000 */
        /* <DEDUP_REMOVED lines=38> */
[C---:B------:R-:W-:Y:S02]  /*2e60*/  ISETP.GT.AND P2, PT, R29.reuse, 0x41, !P3 ;  /* 0x000000411d00780c */ /* 0x040fe40005f44270 */
        /* <DEDUP_REMOVED lines=17> */
[----:B------:R-:W-:Y:S02]  /*2f80*/  P2R R64, PR, RZ, 0x10 ;  /* 0x00000010ff407803 */ /* 0x000fe40000000000 */
[----:B------:R-:W-:Y:S02]  /*2f90*/  FSEL R34, R34, -INF , !P2 ;  /* 0xff80000022227808 */ /* 0x000fe40005000000 */
[----:B------:R-:W-:-:S04]  /*2fa0*/  ISETP.GE.AND P2, PT, R50, 0x52, PT ;  /* 0x000000523200780c */ /* 0x000fc80003f46270 */
[----:B------:R-:W-:-:S04]  /*2fb0*/  ISETP.GT.AND P3, PT, R29, 0x51, !P2 ;  /* 0x000000511d00780c */ /* 0x000fc80005764270 */
[----:B------:R-:W-:-:S04]  /*2fc0*/  ISETP.LT.OR P3, PT, R30, 0x52, P3 ;  /* 0x000000521e00780c */ /* 0x000fc80001f61670 */
[----:B------:R-:W-:Y:S02]  /*2fd0*/  FSEL R32, R65, -INF , !P3 ;  /* 0xff80000041207808 */ /* 0x000fe40005800000 */
[----:B------:R-:W-:-:S04]  /*2fe0*/  ISETP.GE.AND P3, PT, R50, 0x59, PT ;  /* 0x000000593200780c */ /* 0x000fc80003f66270 */
[----:B------:R-:W-:-:S04]  /*2ff0*/  ISETP.GT.AND P4, PT, R29, 0x58, !P3 ;  /* 0x000000581d00780c */ /* 0x000fc80005f84270 */
[----:B------:R-:W-:-:S04]  /*3000*/  ISETP.LT.OR P4, PT, R30, 0x59, P4 ;  /* 0x000000591e00780c */ /* 0x000fc80002781670 */
[----:B------:R-:W-:Y:S02]  /*3010*/  FSEL R28, R68, -INF , !P4 ;  /* 0xff800000441c7808 */ /* 0x000fe40006000000 */
[----:B------:R-:W-:-:S04]  /*3020*/  ISETP.GE.AND P4, PT, R50, 0x1, PT ;  /* 0x000000013200780c */ /* 0x000fc80003f86270 */
[----:B------:R-:W-:-:S04]  /*3030*/  ISETP.GT.AND P5, PT, R29, RZ, !P4 ;  /* 0x000000ff1d00720c */ /* 0x000fc800067a4270 */
[----:B------:R-:W-:-:S04]  /*3040*/  ISETP.LT.OR P5, PT, R30, 0x1, P5 ;  /* 0x000000011e00780c */ /* 0x000fc80002fa1670 */
[----:B------:R-:W-:Y:S01]  /*3050*/  FSEL R82, R4, -INF , !P5 ;  /* 0xff80000004527808 */ /* 0x000fe20006800000 */
[----:B------:R-:W-:Y:S01]  /*3060*/  VIADD R4, R3, 0x8 ;  /* 0x0000000803047836 */ /* 0x000fe20000000000 */
[----:B------:R-:W-:-:S04]  /*3070*/  ISETP.GE.AND P5, PT, R50, 0x5a, PT ;  /* 0x0000005a3200780c */ /* 0x000fc80003fa6270 */
[----:B------:R-:W-:Y:S02]  /*3080*/  P2R R65, PR, RZ, 0x20 ;  /* 0x00000020ff417803 */ /* 0x000fe40000000000 */
[----:B------:R-:W-:Y:S01]  /*3090*/  ISETP.GT.AND P5, PT, R29, 0x59, !P5 ;  /* 0x000000591d00780c */ /* 0x000fe20006fa4270 */
[----:B------:R-:W-:Y:S01]  /*30a0*/  IMAD.IADD R29, R58, 0x1, R4 ;  /* 0x000000013a1d7824 */ /* 0x000fe200078e0204 */
[----:B------:R-:W-:Y:S02]  /*30b0*/  VIADDMNMX R50, R4, R57, R54, PT ;  /* 0x0000003904327246 */ /* 0x000fe40003800136 */
[----:B------:R-:W-:-:S04]  /*30c0*/  ISETP.LT.OR P5, PT, R30, 0x5a, P5 ;  /* 0x0000005a1e00780c */ /* 0x000fc80002fa1670 */
[----:B------:R-:W-:Y:S02]  /*30d0*/  FSEL R30, R69, -INF , !P5 ;  /* 0xff800000451e7808 */ /* 0x000fe40006800000 */
[----:B------:R-:W-:-:S13]  /*30e0*/  ISETP.GE.AND P5, PT, R25, 0x1, PT ;  /* 0x000000011900780c */ /* 0x000fda0003fa6270 */
[----:B------:R-:W-:Y:S05]  /*30f0*/  @!P5 BRA `(.L_x_883) ;  /* 0x000000000050d947 */ /* 0x000fea0003800000 */
[----:B------:R-:W-:Y:S01]  /*3100*/  IMAD R31, R17, R62, R4 ;  /* 0x0000003e111f7224 */ /* 0x000fe200078e0204 */
[----:B------:R-:W-:Y:S03]  /*3110*/  BSSY B0, `(.L_x_884) ;  /* 0x000000f000007945 */ /* 0x000fe60003800000 */
[----:B------:R-:W-:-:S05]  /*3120*/  IMAD.IADD R31, R31, 0x1, -R0 ;  /* 0x000000011f1f7824 */ /* 0x000fca00078e0a00 */
        /* <DEDUP_REMOVED lines=9> */
.L_x_885:
[----:B------:R-:W-:-:S13]  /*31c0*/  ISETP.NE.AND P5, PT, R25, 0x1, PT ;  /* 0x000000011900780c */ /* 0x000fda0003fa5270 */
[----:B------:R-:W1:Y:S02]  /*31d0*/  @P5 LDC.64 R40, c[0x0][0x9e8] ;  /* 0x00027a00ff285b82 */ /* 0x000e640000000a00 */
[----:B-1----:R-:W-:-:S05]  /*31e0*/  @P5 IMAD.HI.U32 R40, R31, R40, RZ ;  /* 0x000000281f285227 */ /* 0x002fca00078e00ff */
[----:B------:R-:W-:-:S07]  /*31f0*/  @P5 SHF.R.U32.HI R31, RZ, R41, R40 ;  /* 0x00000029ff1f5219 */ /* 0x000fce0000011628 */
.L_x_886:
[----:B------:R-:W-:Y:S05]  /*3200*/  BSYNC B0 ;  /* 0x0000000000007941 */ /* 0x000fea0003800000 */
.L_x_884:
[----:B------:R-:W-:-:S05]  /*3210*/  IMAD R40, R31, R25, R60 ;  /* 0x000000191f287224 */ /* 0x000fca00078e023c */
[----:B------:R-:W-:Y:S02]  /*3220*/  VIMNMX R29, R29, R40, !PT ;  /* 0x000000281d1d7248 */ /* 0x000fe40007fe0100 */
[----:B------:R-:W-:-:S07]  /*3230*/  VIADDMNMX R50, R40, R25, R50, PT ;  /* 0x0000001928327246 */ /* 0x000fce0003800132 */
.L_x_883:
[C---:B------:R-:W-:Y:S01]  /*3240*/  ISETP.GT.AND P1, PT, R29.reuse, 0x1, !P1 ;  /* 0x000000011d00780c */ /* 0x040fe20004f24270 */
[----:B------:R-:W-:Y:S01]  /*3250*/  ULDC UR4, c[0x0][0x988] ;  /* 0x0002620000047ab9 */ /* 0x000fe20000000800 */
[----:B------:R-:W-:Y:S02]  /*3260*/  ISETP.GT.AND P6, PT, R29, 0x8, !P6 ;  /* 0x000000081d00780c */ /* 0x000fe400077c4270 */
[C---:B------:R-:W-:Y:S02]  /*3270*/  ISETP.LT.OR P1, PT, R50.reuse, 0x2, P1 ;  /* 0x000000023200780c */ /* 0x040fe40000f21670 */
[----:B------:R-:W-:Y:S02]  /*3280*/  ISETP.LT.OR P6, PT, R50, 0x9, P6 ;  /* 0x000000093200780c */ /* 0x000fe400037c1670 */
[----:B------:R-:W-:Y:S02]  /*3290*/  FSEL R31, R2, -INF , !P1 ;  /* 0xff800000021f7808 */ /* 0x000fe40004800000 */
[----:B------:R-:W-:-:S02]  /*32a0*/  ISETP.NE.AND P1, PT, R64, RZ, PT ;  /* 0x000000ff4000720c */ /* 0x000fc40003f25270 */
[----:B------:R-:W-:Y:S02]  /*32b0*/  FSEL R54, R12, -INF , !P6 ;  /* 0xff8000000c367808 */ /* 0x000fe40007000000 */
[----:B------:R-:W-:Y:S02]  /*32c0*/  ISETP.GT.AND P1, PT, R29, 0x9, !P1 ;  /* 0x000000091d00780c */ /* 0x000fe40004f24270 */
[----:B------:R-:W-:Y:S02]  /*32d0*/  ISETP.NE.AND P6, PT, R33, RZ, PT ;  /* 0x000000ff2100720c */ /* 0x000fe40003fc5270 */
[----:B------:R-:W-:Y:S02]  /*32e0*/  ISETP.LT.OR P1, PT, R50, 0xa, P1 ;  /* 0x0000000a3200780c */ /* 0x000fe40000f21670 */
[----:B------:R-:W-:Y:S02]  /*32f0*/  ISETP.NE.AND P5, PT, R70, RZ, PT ;  /* 0x000000ff4600720c */ /* 0x000fe40003fa5270 */
[----:B------:R-:W-:-:S02]  /*3300*/  FSEL R56, R14, -INF , !P1 ;  /* 0xff8000000e387808 */ /* 0x000fc40004800000 */
[----:B------:R-:W-:Y:S02]  /*3310*/  ISETP.NE.AND P1, PT, R66, RZ, PT ;  /* 0x000000ff4200720c */ /* 0x000fe40003f25270 */
[C---:B------:R-:W-:Y:S02]  /*3320*/  ISETP.GT.AND P4, PT, R29.reuse, RZ, !P4 ;  /* 0x000000ff1d00720c */ /* 0x040fe40006784270 */
[C---:B------:R-:W-:Y:S02]  /*3330*/  ISETP.GT.AND P1, PT, R29.reuse, 0x10, !P1 ;  /* 0x000000101d00780c */ /* 0x040fe40004f24270 */
[C---:B------:R-:W-:Y:S02]  /*3340*/  ISETP.LT.OR P4, PT, R50.reuse, 0x1, P4 ;  /* 0x000000013200780c */ /* 0x040fe40002781670 */
[----:B------:R-:W-:Y:S02]  /*3350*/  ISETP.LT.OR P1, PT, R50, 0x11, P1 ;  /* 0x000000113200780c */ /* 0x000fe40000f21670 */
[----:B------:R-:W-:-:S02]  /*3360*/  ISETP.GT.AND P2, PT, R29, 0x51, !P2 ;  /* 0x000000511d00780c */ /* 0x000fc40005744270 */
[----:B------:R-:W-:Y:S02]  /*3370*/  FSEL R58, R20, -INF , !P1 ;  /* 0xff800000143a7808 */ /* 0x000fe40004800000 */
[----:B------:R-:W-:Y:S02]  /*3380*/  ISETP.NE.AND P1, PT, R67, RZ, PT ;  /* 0x000000ff4300720c */ /* 0x000fe40003f25270 */
[C---:B------:R-:W-:Y:S02]  /*3390*/  ISETP.GT.AND P3, PT, R29.reuse, 0x58, !P3 ;  /* 0x000000581d00780c */ /* 0x040fe40005f64270 */
[----:B------:R-:W-:Y:S02]  /*33a0*/  ISETP.GT.AND P1, PT, R29, 0x11, !P1 ;  /* 0x000000111d00780c */ /* 0x000fe40004f24270 */
[C---:B------:R-:W-:Y:S02]  /*33b0*/  ISETP.LT.OR P2, PT, R50.reuse, 0x52, P2 ;  /* 0x000000523200780c */ /* 0x040fe40001741670 */
[----:B------:R-:W-:-:S02]  /*33c0*/  ISETP.LT.OR P1, PT, R50, 0x12, P1 ;  /* 0x000000123200780c */ /* 0x000fc40000f21670 */
[----:B------:R-:W-:Y:S02]  /*33d0*/  ISETP.LT.OR P3, PT, R50, 0x59, P3 ;  /* 0x000000593200780c */ /* 0x000fe40001f61670 */
[----:B------:R-:W-:Y:S01]  /*33e0*/  FSEL R60, R21, -INF , !P1 ;  /* 0xff800000153c7808 */ /* 0x000fe20004800000 */
[----:B------:R-:W-:Y:S01]  /*33f0*/  IMAD.U32 R21, RZ, RZ, UR4 ;  /* 0x00000004ff157e24 */ /* 0x000fe2000f8e00ff */
[----:B------:R-:W-:Y:S02]  /*3400*/  ISETP.GT.AND P1, PT, R29, 0x18, !P6 ;  /* 0x000000181d00780c */ /* 0x000fe40007724270 */
[----:B------:R-:W-:Y:S02]  /*3410*/  ISETP.NE.AND P6, PT, R76, RZ, PT ;  /* 0x000000ff4c00720c */ /* 0x000fe40003fc5270 */
[----:B------:R-:W-:Y:S02]  /*3420*/  ISETP.LT.OR P1, PT, R50, 0x19, P1 ;  /* 0x000000193200780c */ /* 0x000fe40000f21670 */
[----:B------:R-:W-:-:S02]  /*3430*/  FSEL R26, R26, -INF , !P3 ;  /* 0xff8000001a1a7808 */ /* 0x000fc40005800000 */
[----:B------:R-:W-:Y:S02]  /*3440*/  FSEL R62, R35, -INF , !P1 ;  /* 0xff800000233e7808 */ /* 0x000fe40004800000 */
[----:B------:R-:W-:Y:S02]  /*3450*/  ISETP.GT.AND P1, PT, R29, 0x19, !P5 ;  /* 0x000000191d00780c */ /* 0x000fe40006f24270 */
[----:B------:R-:W-:Y:S02]  /*3460*/  ISETP.NE.AND P5, PT, R85, RZ, PT ;  /* 0x000000ff5500720c */ /* 0x000fe40003fa5270 */
[----:B------:R-:W-:-:S04]  /*3470*/  ISETP.LT.OR P1, PT, R50, 0x1a, P1 ;  /* 0x0000001a3200780c */ /* 0x000fc80000f21670 */
[----:B------:R-:W-:Y:S02]  /*3480*/  FSEL R64, R39, -INF , !P1 ;  /* 0xff80000027407808 */ /* 0x000fe40004800000 */
[----:B------:R-:W-:-:S04]  /*3490*/  ISETP.NE.AND P1, PT, R37, RZ, PT ;  /* 0x000000ff2500720c */ /* 0x000fc80003f25270 */
[----:B------:R-:W-:-:S04]  /*34a0*/  ISETP.GT.AND P1, PT, R29, 0x20, !P1 ;  /* 0x000000201d00780c */ /* 0x000fc80004f24270 */
        /* <DEDUP_REMOVED lines=26> */
[----:B------:R-:W-:Y:S02]  /*3650*/  ISETP.NE.AND P1, PT, R52, RZ, PT ;  /* 0x000000ff3400720c */ /* 0x000fe40003f25270 */
[----:B------:R-:W-:Y:S02]  /*3660*/  FSEL R52, R5, -INF , !P4 ;  /* 0xff80000005347808 */ /* 0x000fe40006000000 */
[----:B------:R-:W-:Y:S02]  /*3670*/  FMNMX.FTZ R5, R82, R84, !PT ;  /* 0x0000005452057209 */ /* 0x000fe40007810000 */
[----:B------:R-:W-:Y:S02]  /*3680*/  ISETP.GT.AND P1, PT, R29, 0x39, !P1 ;  /* 0x000000391d00780c */ /* 0x000fe40004f24270 */
[----:B------:R-:W-:-:S02]  /*3690*/  FMNMX.FTZ R5, R86, R5, !PT ;  /* 0x0000000556057209 */ /* 0x000fc40007810000 */
[----:B------:R-:W-:Y:S02]  /*36a0*/  ISETP.LT.OR P1, PT, R50, 0x3a, P1 ;  /* 0x0000003a3200780c */ /* 0x000fe40000f21670 */
[----:B------:R-:W-:Y:S02]  /*36b0*/  FMNMX.FTZ R5, R88, R5, !PT ;  /* 0x0000000558057209 */ /* 0x000fe40007810000 */
[----:B------:R-:W-:Y:S02]  /*36c0*/  FSEL R40, R55, -INF , !P1 ;  /* 0xff80000037287808 */ /* 0x000fe40004800000 */
[----:B------:R-:W-:Y:S02]  /*36d0*/  FMNMX.FTZ R5, R90, R5, !PT ;  /* 0x000000055a057209 */ /* 0x000fe40007810000 */
[----:B------:R-:W-:Y:S02]  /*36e0*/  ISETP.NE.AND P1, PT, R83, RZ, PT ;  /* 0x000000ff5300720c */ /* 0x000fe40003f25270 */
[----:B------:R-:W-:-:S02]  /*36f0*/  FMNMX.FTZ R5, R92, R5, !PT ;  /* 0x000000055c057209 */ /* 0x000fc40007810000 */
[----:B------:R-:W-:Y:S02]  /*3700*/  ISETP.GT.AND P1, PT, R29, 0x40, !P1 ;  /* 0x000000401d00780c */ /* 0x000fe40004f24270 */
[----:B------:R-:W-:Y:S02]  /*3710*/  FMNMX.FTZ R5, R94, R5, !PT ;  /* 0x000000055e057209 */ /* 0x000fe40007810000 */
[----:B------:R-:W-:Y:S02]  /*3720*/  ISETP.LT.OR P1, PT, R50, 0x41, P1 ;  /* 0x000000413200780c */ /* 0x000fe40000f21670 */
[----:B------:R-:W-:Y:S02]  /*3730*/  FMNMX.FTZ R5, R96, R5, !PT ;  /* 0x0000000560057209 */ /* 0x000fe40007810000 */
[----:B------:R-:W-:Y:S02]  /*3740*/  FSEL R20, R81, -INF , !P1 ;  /* 0xff80000051147808 */ /* 0x000fe40004800000 */
        /* <DEDUP_REMOVED lines=13> */
[----:B------:R-:W-:Y:S02]  /*3820*/  ISETP.NE.AND P5, PT, R87, RZ, PT ;  /* 0x000000ff5700720c */ /* 0x000fe40003fa5270 */
[----:B------:R-:W-:Y:S02]  /*3830*/  FMNMX.FTZ R5, R46, R5, !PT ;  /* 0x000000052e057209 */ /* 0x000fe40007810000 */
[----:B------:R-:W-:Y:S02]  /*3840*/  ISETP.NE.AND P6, PT, R61, RZ, PT ;  /* 0x000000ff3d00720c */ /* 0x000fe40003fc5270 */
        /* <DEDUP_REMOVED lines=8> */
[----:B------:R-:W1:Y:S02]  /*38d0*/  SHFL.BFLY PT, R14, R5, 0x2, 0x1f ;  /* 0x0c401f00050e7f89 */ /* 0x000e6400000e0000 */
[----:B-1----:R-:W-:Y:S02]  /*38e0*/  FMNMX.FTZ R33, R5, R14, !PT ;  /* 0x0000000e05217209 */ /* 0x002fe40007810000 */
[----:B------:R-:W-:-:S03]  /*38f0*/  FMNMX.FTZ R5, R52, R31, !PT ;  /* 0x0000001f34057209 */ /* 0x000fc60007810000 */
[----:B------:R-:W1:Y:S01]  /*3900*/  SHFL.BFLY PT, R14, R33, 0x1, 0x1f ;  /* 0x0c201f00210e7f89 */ /* 0x000e6200000e0000 */
[----:B------:R-:W-:-:S04]  /*3910*/  FMNMX.FTZ R5, R54, R5, !PT ;  /* 0x0000000536057209 */ /* 0x000fc80007810000 */
[----:B------:R-:W-:-:S04]  /*3920*/  FMNMX.FTZ R5, R56, R5, !PT ;  /* 0x0000000538057209 */ /* 0x000fc80007810000 */
[----:B------:R-:W-:-:S04]  /*3930*/  FMNMX.FTZ R5, R58, R5, !PT ;  /* 0x000000053a057209 */ /* 0x000fc80007810000 */
[----:B------:R-:W-:-:S04]  /*3940*/  FMNMX.FTZ R5, R60, R5, !PT ;  /* 0x000000053c057209 */ /* 0x000fc80007810000 */
[----:B------:R-:W-:-:S04]  /*3950*/  FMNMX.FTZ R5, R62, R5, !PT ;  /* 0x000000053e057209 */ /* 0x000fc80007810000 */
[----:B------:R-:W-:Y:S02]  /*3960*/  FMNMX.FTZ R5, R64, R5, !PT ;  /* 0x0000000540057209 */ /* 0x000fe40007810000 */
        /* <DEDUP_REMOVED lines=8> */
[----:B------:R-:W-:Y:S01]  /*39f0*/  ISETP.GT.AND P1, PT, R29, 0x49, !P5 ;  /* 0x000000491d00780c */ /* 0x000fe20006f24270 */
[--C-:B------:R-:W-:Y:S01]  /*3a00*/  FFMA.FTZ R33, R82, R21, -R35.reuse ;  /* 0x0000001552217223 */ /* 0x100fe20000010823 */
[----:B------:R-:W-:Y:S01]  /*3a10*/  FMNMX.FTZ R5, R76, R5, !PT ;  /* 0x000000054c057209 */ /* 0x000fe20007810000 */
[-CC-:B------:R-:W-:Y:S01]  /*3a20*/  FFMA.FTZ R37, R84, R21.reuse, -R35.reuse ;  /* 0x0000001554257223 */ /* 0x180fe20000010823 */
[----:B------:R-:W-:Y:S01]  /*3a30*/  ISETP.LT.OR P1, PT, R50, 0x4a, P1 ;  /* 0x0000004a3200780c */ /* 0x000fe20000f21670 */
[--C-:B------:R-:W-:Y:S01]  /*3a40*/  FFMA.FTZ R39, R86, R21, -R35.reuse ;  /* 0x0000001556277223 */ /* 0x100fe20000010823 */
[----:B------:R-:W-:Y:S01]  /*3a50*/  FMNMX.FTZ R5, R78, R5, !PT ;  /* 0x000000054e057209 */ /* 0x000fe20007810000 */
[----:B------:R-:W-:Y:S01]  /*3a60*/  MUFU.EX2 R33, R33 ;  /* 0x0000002100217308 */ /* 0x000fe20000000800 */
[----:B------:R-:W-:Y:S01]  /*3a70*/  FSEL R80, R63, -INF , !P1 ;  /* 0xff8000003f507808 */ /* 0x000fe20004800000 */
[--C-:B------:R-:W-:Y:S01]  /*3a80*/  FFMA.FTZ R41, R88, R21, -R35.reuse ;  /* 0x0000001558297223 */ /* 0x100fe20000010823 */
[----:B------:R-:W-:Y:S01]  /*3a90*/  FMNMX.FTZ R5, R48, R5, !PT ;  /* 0x0000000530057209 */ /* 0x000fe20007810000 */
[-CC-:B------:R-:W-:Y:S01]  /*3aa0*/  FFMA.FTZ R43, R90, R21.reuse, -R35.reuse ;  /* 0x000000155a2b7223 */ /* 0x180fe20000010823 */
[----:B------:R-:W-:Y:S01]  /*3ab0*/  ISETP.GT.AND P1, PT, R29, 0x50, !P6 ;  /* 0x000000501d00780c */ /* 0x000fe20007724270 */
[--C-:B------:R-:W-:Y:S01]  /*3ac0*/  FFMA.FTZ R30, R30, R21, -R35.reuse ;  /* 0x000000151e1e7223 */ /* 0x100fe20000010823 */
[----:B------:R-:W-:Y:S01]  /*3ad0*/  FMNMX.FTZ R5, R40, R5, !PT ;  /* 0x0000000528057209 */ /* 0x000fe20007810000 */
[----:B------:R1:W2:Y:S01]  /*3ae0*/  MUFU.EX2 R156, R37 ;  /* 0x00000025009c7308 */ /* 0x0002a20000000800 */
[----:B------:R-:W-:Y:S01]  /*3af0*/  ISETP.LT.OR P1, PT, R50, 0x51, P1 ;  /* 0x000000513200780c */ /* 0x000fe20000f21670 */
[--C-:B------:R-:W-:Y:S01]  /*3b00*/  FFMA.FTZ R45, R94, R21, -R35.reuse ;  /* 0x000000155e2d7223 */ /* 0x100fe20000010823 */
[----:B------:R-:W-:Y:S01]  /*3b10*/  FMNMX.FTZ R5, R20, R5, !PT ;  /* 0x0000000514057209 */ /* 0x000fe20007810000 */
[-CC-:B------:R-:W-:Y:S01]  /*3b20*/  FFMA.FTZ R46, R46, R21.reuse, -R35.reuse ;  /* 0x000000152e2e7223 */ /* 0x180fe20000010823 */
[----:B------:R-:W-:Y:S01]  /*3b30*/  ISETP.NE.AND P5, PT, R65, RZ, PT ;  /* 0x000000ff4100720c */ /* 0x000fe20003fa5270 */
[--C-:B------:R-:W-:Y:S01]  /*3b40*/  FFMA.FTZ R44, R44, R21, -R35.reuse ;  /* 0x000000152c2c7223 */ /* 0x100fe20000010823 */
[----:B------:R-:W-:Y:S01]  /*3b50*/  FMNMX.FTZ R5, R12, R5, !PT ;  /* 0x000000050c057209 */ /* 0x000fe20007810000 */
[----:B------:R-:W3:Y:S01]  /*3b60*/  MUFU.EX2 R39, R39 ;  /* 0x0000002700277308 */ /* 0x000ee20000000800 */
[----:B------:R-:W-:Y:S01]  /*3b70*/  FSEL R82, R15, -INF , !P1 ;  /* 0xff8000000f527808 */ /* 0x000fe20004800000 */
[--C-:B------:R-:W-:Y:S01]  /*3b80*/  FFMA.FTZ R15, R102, R21, -R35.reuse ;  /* 0x00000015660f7223 */ /* 0x100fe20000010823 */
[----:B------:R-:W-:Y:S01]  /*3b90*/  FMNMX.FTZ R5, R2, R5, !PT ;  /* 0x0000000502057209 */ /* 0x000fe20007810000 */
[-CC-:B-1----:R-:W-:Y:S01]  /*3ba0*/  FFMA.FTZ R37, R92, R21.reuse, -R35.reuse ;  /* 0x000000155c257223 */ /* 0x182fe20000010823 */
[----:B------:R-:W-:Y:S01]  /*3bb0*/  ISETP.GT.AND P4, PT, R29, 0x59, !P5 ;  /* 0x000000591d00780c */ /* 0x000fe20006f84270 */
[--C-:B------:R-:W-:Y:S01]  /*3bc0*/  FFMA.FTZ R29, R98, R21, -R35.reuse ;  /* 0x00000015621d7223 */ /* 0x100fe20000010823 */
[----:B------:R-:W-:Y:S01]  /*3bd0*/  FMNMX.FTZ R5, R80, R5, !PT ;  /* 0x0000000550057209 */ /* 0x000fe20007810000 */
[----:B------:R-:W-:Y:S01]  /*3be0*/  MUFU.EX2 R150, R15 ;  /* 0x0000000f00967308 */ /* 0x000fe20000000800 */
[----:B------:R-:W-:Y:S01]  /*3bf0*/  FSEL R84, R13, -INF , !P2 ;  /* 0xff8000000d547808 */ /* 0x000fe20005000000 */
[--C-:B------:R-:W-:Y:S01]  /*3c00*/  FFMA.FTZ R13, R100, R21, -R35.reuse ;  /* 0x00000015640d7223 */ /* 0x100fe20000010823 */
[----:B------:R-:W-:Y:S01]  /*3c10*/  FMNMX.FTZ R5, R82, R5, !PT ;  /* 0x0000000552057209 */ /* 0x000fe20007810000 */
[-CC-:B------:R-:W-:Y:S01]  /*3c20*/  FFMA.FTZ R42, R42, R21.reuse, -R35.reuse ;  /* 0x000000152a2a7223 */ /* 0x180fe20000010823 */
[----:B------:R-:W-:Y:S01]  /*3c30*/  ISETP.LT.OR P4, PT, R50, 0x5a, P4 ;  /* 0x0000005a3200780c */ /* 0x000fe20002781670 */
[--C-:B------:R-:W-:Y:S01]  /*3c40*/  FFMA.FTZ R38, R38, R21, -R35.reuse ;  /* 0x0000001526267223 */ /* 0x100fe20000010823 */
[----:B------:R-:W-:Y:S01]  /*3c50*/  FMNMX.FTZ R5, R84, R5, !PT ;  /* 0x0000000554057209 */ /* 0x000fe20007810000 */
[----:B------:R1:W-:Y:S01]  /*3c60*/  MUFU.EX2 R148, R13 ;  /* 0x0000000d00947308 */ /* 0x0003e20000000800 */
[----:B------:R-:W-:Y:S01]  /*3c70*/  FSEL R50, R27, -INF , !P4 ;  /* 0xff8000001b327808 */ /* 0x000fe20006000000 */
[--C-:B------:R-:W-:Y:S01]  /*3c80*/  FFMA.FTZ R27, R104, R21, -R35.reuse ;  /* 0x00000015681b7223 */ /* 0x100fe20000010823 */
[----:B------:R-:W-:Y:S01]  /*3c90*/  FMNMX.FTZ R5, R26, R5, !PT ;  /* 0x000000051a057209 */ /* 0x000fe20007810000 */
[-CC-:B------:R-:W-:Y:S01]  /*3ca0*/  FFMA.FTZ R36, R36, R21.reuse, -R35.reuse ;  /* 0x0000001524247223 */ /* 0x180fe20000010823 */
[-CC-:B------:R-:W-:Y:S01]  /*3cb0*/  FFMA.FTZ R34, R34, R21.reuse, -R35.reuse ;  /* 0x0000001522227223 */ /* 0x180fe20000010823 */
[--C-:B------:R-:W-:Y:S01]  /*3cc0*/  FFMA.FTZ R32, R32, R21, -R35.reuse ;  /* 0x0000001520207223 */ /* 0x100fe20000010823 */
[----:B------:R-:W-:Y:S01]  /*3cd0*/  FMNMX.FTZ R5, R50, R5, !PT ;  /* 0x0000000532057209 */ /* 0x000fe20007810000 */
[----:B------:R4:W5:Y:S01]  /*3ce0*/  MUFU.EX2 R158, R41 ;  /* 0x00000029009e7308 */ /* 0x0009620000000800 */
[-CC-:B-1----:R-:W-:Y:S01]  /*3cf0*/  FFMA.FTZ R13, R108, R21.reuse, -R35.reuse ;  /* 0x000000156c0d7223 */ /* 0x182fe20000010823 */
[-CC-:B------:R-:W-:Y:S01]  /*3d00*/  FFMA.FTZ R28, R28, R21.reuse, -R35.reuse ;  /* 0x000000151c1c7223 */ /* 0x180fe20000010823 */
[----:B------:R-:W-:Y:S01]  /*3d10*/  ISETP.GE.AND P5, PT, R25, 0x1, PT ;  /* 0x000000011900780c */ /* 0x000fe20003fa6270 */
[----:B------:R-:W1:Y:S04]  /*3d20*/  SHFL.BFLY PT, R86, R5, 0x2, 0x1f ;  /* 0x0c401f0005567f89 */ /* 0x000e6800000e0000 */
[----:B------:R-:W-:Y:S01]  /*3d30*/  MUFU.EX2 R144, R13 ;  /* 0x0000000d00907308 */ /* 0x000fe20000000800 */
[----:B----4-:R-:W-:-:S07]  /*3d40*/  FFMA.FTZ R41, R96, R21, -R35 ;  /* 0x0000001560297223 */ /* 0x010fce0000010823 */
[----:B------:R-:W4:Y:S08]  /*3d50*/  MUFU.EX2 R43, R43 ;  /* 0x0000002b002b7308 */ /* 0x000f300000000800 */
[----:B------:R2:W4:Y:S01]  /*3d60*/  MUFU.EX2 R152, R37 ;  /* 0x0000002500987308 */ /* 0x0005220000000800 */
[----:B-1----:R-:W-:-:S07]  /*3d70*/  FMNMX.FTZ R86, R5, R86, !PT ;  /* 0x0000005605567209 */ /* 0x002fce0007810000 */
[----:B------:R1:W-:Y:S01]  /*3d80*/  MUFU.EX2 R154, R41 ;  /* 0x00000029009a7308 */ /* 0x0003e20000000800 */
[----:B------:R-:W3:Y:S01]  /*3d90*/  SHFL.BFLY PT, R15, R86, 0x1, 0x1f ;  /* 0x0c201f00560f7f89 */ /* 0x000ee200000e0000 */
[----:B--2---:R-:W-:-:S06]  /*3da0*/  FFMA.FTZ R37, R106, R21, -R35 ;  /* 0x000000156a257223 */ /* 0x004fcc0000010823 */
[----:B------:R-:W2:Y:S01]  /*3db0*/  MUFU.EX2 R45, R45 ;  /* 0x0000002d002d7308 */ /* 0x000ea20000000800 */
[----:B-1----:R-:W-:-:S07]  /*3dc0*/  FFMA.FTZ R41, R110, R21, -R35 ;  /* 0x000000156e297223 */ /* 0x002fce0000010823 */
[----:B------:R1:W-:Y:S08]  /*3dd0*/  MUFU.EX2 R35, R30 ;  /* 0x0000001e00237308 */ /* 0x0003f00000000800 */
[----:B------:R-:W2:Y:S01]  /*3de0*/  MUFU.EX2 R29, R29 ;  /* 0x0000001d001d7308 */ /* 0x000ea20000000800 */
[----:B---3--:R-:W-:Y:S01]  /*3df0*/  FMNMX.FTZ R15, R86, R15, !PT ;  /* 0x0000000f560f7209 */ /* 0x008fe20007810000 */
[----:B-1----:R-:W-:Y:S01]  /*3e00*/  FADD.FTZ R30, R33, R156 ;  /* 0x0000009c211e7221 */ /* 0x002fe20000010000 */
[----:B------:R-:W-:-:S02]  /*3e10*/  F2FP.BF16.F32.PACK_AB R156, R156, R33 ;  /* 0x000000219c9c723e */ /* 0x000fc400000010ff */
[C---:B------:R-:W-:Y:S01]  /*3e20*/  FSETP.NEU.FTZ.AND P1, PT, R15.reuse, -INF , PT ;  /* 0xff8000000f00780b */ /* 0x040fe20003f3d000 */
[----:B------:R-:W-:Y:S02]  /*3e30*/  FMUL.FTZ R13, R15, R21 ;  /* 0x000000150f0d7220 */ /* 0x000fe40000410000 */
[----:B------:R1:W-:Y:S03]  /*3e40*/  MUFU.EX2 R49, R32 ;  /* 0x0000002000317308 */ /* 0x0003e60000000800 */
[----:B------:R-:W-:Y:S01]  /*3e50*/  FSEL R51, R13, RZ, P1 ;  /* 0x000000ff0d337208 */ /* 0x000fe20000800000 */
[----:B------:R-:W-:-:S04]  /*3e60*/  FADD.FTZ R13, R39, R30 ;  /* 0x0000001e270d7221 */ /* 0x000fc80000010000 */
[-CC-:B------:R-:W-:Y:S01]  /*3e70*/  FFMA.FTZ R52, R52, R21.reuse, -R51.reuse ;  /* 0x0000001534347223 */ /* 0x180fe20000010833 */
[-CC-:B------:R-:W-:Y:S01]  /*3e80*/  FFMA.FTZ R31, R31, R21.reuse, -R51.reuse ;  /* 0x000000151f1f7223 */ /* 0x180fe20000010833 */
[-CC-:B------:R-:W-:Y:S01]  /*3e90*/  FFMA.FTZ R54, R54, R21.reuse, -R51.reuse ;  /* 0x0000001536367223 */ /* 0x180fe20000010833 */
[-CC-:B------:R-:W-:Y:S01]  /*3ea0*/  FFMA.FTZ R56, R56, R21.reuse, -R51.reuse ;  /* 0x0000001538387223 */ /* 0x180fe20000010833 */
[-C--:B------:R-:W-:Y:S01]  /*3eb0*/  FFMA.FTZ R58, R58, R21.reuse, -R51 ;  /* 0x000000153a3a7223 */ /* 0x080fe20000010833 */
[----:B-----5:R-:W-:Y:S01]  /*3ec0*/  FADD.FTZ R30, R158, R13 ;  /* 0x0000000d9e1e7221 */ /* 0x020fe20000010000 */
[----:B------:R-:W-:Y:S01]  /*3ed0*/  MUFU.EX2 R52, R52 ;  /* 0x0000003400347308 */ /* 0x000fe20000000800 */
[-CC-:B------:R-:W-:Y:S01]  /*3ee0*/  FFMA.FTZ R60, R60, R21.reuse, -R51.reuse ;  /* 0x000000153c3c7223 */ /* 0x180fe20000010833 */
[-CC-:B------:R-:W-:Y:S01]  /*3ef0*/  FFMA.FTZ R62, R62, R21.reuse, -R51.reuse ;  /* 0x000000153e3e7223 */ /* 0x180fe20000010833 */
[----:B----4-:R-:W-:Y:S01]  /*3f00*/  FADD.FTZ R13, R43, R30 ;  /* 0x0000001e2b0d7221 */ /* 0x010fe20000010000 */
[-CC-:B------:R-:W-:Y:S01]  /*3f10*/  FFMA.FTZ R64, R64, R21.reuse, -R51.reuse ;  /* 0x0000001540407223 */ /* 0x180fe20000010833 */
[-CC-:B------:R-:W-:Y:S01]  /*3f20*/  FFMA.FTZ R66, R66, R21.reuse, -R51.reuse ;  /* 0x0000001542427223 */ /* 0x180fe20000010833 */
[-C--:B------:R-:W-:Y:S01]  /*3f30*/  FFMA.FTZ R68, R68, R21.reuse, -R51 ;  /* 0x0000001544447223 */ /* 0x080fe20000010833 */
[----:B------:R-:W-:Y:S01]  /*3f40*/  FADD.FTZ R30, R152, R13 ;  /* 0x0000000d981e7221 */ /* 0x000fe20000010000 */
[----:B------:R-:W3:Y:S01]  /*3f50*/  MUFU.EX2 R31, R31 ;  /* 0x0000001f001f7308 */ /* 0x000ee20000000800 */
[-CC-:B------:R-:W-:Y:S01]  /*3f60*/  FFMA.FTZ R70, R70, R21.reuse, -R51.reuse ;  /* 0x0000001546467223 */ /* 0x180fe20000010833 */
[-CC-:B------:R-:W-:Y:S01]  /*3f70*/  FFMA.FTZ R74, R74, R21.reuse, -R51.reuse ;  /* 0x000000154a4a7223 */ /* 0x180fe20000010833 */
[----:B--2---:R-:W-:Y:S01]  /*3f80*/  FADD.FTZ R53, R45, R30 ;  /* 0x0000001e2d357221 */ /* 0x004fe20000010000 */
[-CC-:B------:R-:W-:Y:S01]  /*3f90*/  FFMA.FTZ R76, R76, R21.reuse, -R51.reuse ;  /* 0x000000154c4c7223 */ /* 0x180fe20000010833 */
[-CC-:B------:R-:W-:Y:S01]  /*3fa0*/  FFMA.FTZ R78, R78, R21.reuse, -R51.reuse ;  /* 0x000000154e4e7223 */ /* 0x180fe20000010833 */
[-C--:B------:R-:W-:Y:S01]  /*3fb0*/  FFMA.FTZ R48, R48, R21.reuse, -R51 ;  /* 0x0000001530307223 */ /* 0x080fe20000010833 */
[----:B-1----:R-:W-:Y:S01]  /*3fc0*/  FADD.FTZ R32, R154, R53 ;  /* 0x000000359a207221 */ /* 0x002fe20000010000 */
[----:B------:R-:W1:Y:S01]  /*3fd0*/  MUFU.EX2 R54, R54 ;  /* 0x0000003600367308 */ /* 0x000e620000000800 */
[-CC-:B------:R-:W-:Y:S01]  /*3fe0*/  FFMA.FTZ R40, R40, R21.reuse, -R51.reuse ;  /* 0x0000001528287223 */ /* 0x180fe20000010833 */
[-CC-:B------:R-:W-:Y:S01]  /*3ff0*/  FFMA.FTZ R20, R20, R21.reuse, -R51.reuse ;  /* 0x0000001514147223 */ /* 0x180fe20000010833 */
[----:B------:R-:W-:Y:S01]  /*4000*/  FADD.FTZ R53, R29, R32 ;  /* 0x000000201d357221 */ /* 0x000fe20000010000 */
[-CC-:B------:R-:W-:Y:S01]  /*4010*/  FFMA.FTZ R12, R12, R21.reuse, -R51.reuse ;  /* 0x000000150c0c7223 */ /* 0x180fe20000010833 */
[-CC-:B------:R-:W-:Y:S01]  /*4020*/  FFMA.FTZ R2, R2, R21.reuse, -R51.reuse ;  /* 0x0000001502027223 */ /* 0x180fe20000010833 */
[-C--:B------:R-:W-:Y:S01]  /*4030*/  FFMA.FTZ R80, R80, R21.reuse, -R51 ;  /* 0x0000001550507223 */ /* 0x080fe20000010833 */
[----:B------:R-:W-:Y:S01]  /*4040*/  FADD.FTZ R53, R148, R53 ;  /* 0x0000003594357221 */ /* 0x000fe20000010000 */
[----:B------:R-:W2:Y:S01]  /*4050*/  MUFU.EX2 R159, R56 ;  /* 0x00000038009f7308 */ /* 0x000ea20000000800 */
[----:B---3--:R-:W-:Y:S01]  /*4060*/  FADD.FTZ R13, R52, R31 ;  /* 0x0000001f340d7221 */ /* 0x008fe20000010000 */
[-C--:B------:R-:W-:Y:S01]  /*4070*/  FFMA.FTZ R82, R82, R21.reuse, -R51 ;  /* 0x0000001552527223 */ /* 0x080fe20000010833 */
[----:B------:R-:W-:Y:S01]  /*4080*/  FADD.FTZ R32, R150, R53 ;  /* 0x0000003596207221 */ /* 0x000fe20000010000 */
[-CC-:B------:R-:W-:Y:S01]  /*4090*/  FFMA.FTZ R84, R84, R21.reuse, -R51.reuse ;  /* 0x0000001554547223 */ /* 0x180fe20000010833 */
[-CC-:B------:R-:W-:Y:S01]  /*40a0*/  FFMA.FTZ R26, R26, R21.reuse, -R51.reuse ;  /* 0x000000151a1a7223 */ /* 0x180fe20000010833 */
[----:B------:R-:W-:Y:S01]  /*40b0*/  FFMA.FTZ R50, R50, R21, -R51 ;  /* 0x0000001532327223 */ /* 0x000fe20000010833 */
[----:B------:R-:W-:Y:S01]  /*40c0*/  F2FP.BF16.F32.PACK_AB R158, R158, R39 ;  /* 0x000000279e9e723e */ /* 0x000fe200000010ff */
[----:B------:R-:W3:Y:S01]  /*40d0*/  MUFU.EX2 R58, R58 ;  /* 0x0000003a003a7308 */ /* 0x000ee20000000800 */
[----:B-1----:R-:W-:Y:S01]  /*40e0*/  FADD.FTZ R30, R54, R13 ;  /* 0x0000000d361e7221 */ /* 0x002fe20000010000 */
[----:B------:R-:W-:-:S02]  /*40f0*/  F2FP.BF16.F32.PACK_AB R148, R148, R29 ;  /* 0x0000001d9494723e */ /* 0x000fc400000010ff */
[----:B------:R-:W-:Y:S02]  /*4100*/  F2FP.BF16.F32.PACK_AB R152, R152, R43 ;  /* 0x0000002b9898723e */ /* 0x000fe400000010ff */
[----:B------:R-:W-:Y:S02]  /*4110*/  F2FP.BF16.F32.PACK_AB R154, R154, R45 ;  /* 0x0000002d9a9a723e */ /* 0x000fe400000010ff */
[----:B------:R-:W1:Y:S01]  /*4120*/  MUFU.EX2 R153, R60 ;  /* 0x0000003c00997308 */ /* 0x000e620000000800 */
[----:B--2---:R-:W-:Y:S01]  /*4130*/  FADD.FTZ R13, R159, R30 ;  /* 0x0000001e9f0d7221 */ /* 0x004fe20000010000 */
[----:B------:R-:W-:Y:S02]  /*4140*/  F2FP.BF16.F32.PACK_AB R157, R31, R52 ;  /* 0x000000341f9d723e */ /* 0x000fe400000010ff */
[----:B------:R-:W-:-:S04]  /*4150*/  F2FP.BF16.F32.PACK_AB R159, R159, R54 ;  /* 0x000000369f9f723e */ /* 0x000fc800000010ff */
[----:B------:R-:W2:Y:S01]  /*4160*/  MUFU.EX2 R62, R62 ;  /* 0x0000003e003e7308 */ /* 0x000ea20000000800 */
[----:B---3--:R-:W-:-:S07]  /*4170*/  FADD.FTZ R30, R58, R13 ;  /* 0x0000000d3a1e7221 */ /* 0x008fce0000010000 */
[----:B------:R-:W3:Y:S01]  /*4180*/  MUFU.EX2 R155, R64 ;  /* 0x00000040009b7308 */ /* 0x000ee20000000800 */
[C---:B-1----:R-:W-:Y:S01]  /*4190*/  FADD.FTZ R13, R153.reuse, R30 ;  /* 0x0000001e990d7221 */ /* 0x042fe20000010000 */
[----:B------:R-:W-:-:S06]  /*41a0*/  F2FP.BF16.F32.PACK_AB R153, R153, R58 ;  /* 0x0000003a9999723e */ /* 0x000fcc00000010ff */
[----:B------:R-:W1:Y:S01]  /*41b0*/  MUFU.EX2 R66, R66 ;  /* 0x0000004200427308 */ /* 0x000e620000000800 */
[----:B--2---:R-:W-:Y:S01]  /*41c0*/  FADD.FTZ R30, R62, R13 ;  /* 0x0000000d3e1e7221 */ /* 0x004fe20000010000 */
[----:B------:R-:W-:-:S06]  /*41d0*/  IMAD.IADD R13, R73, 0x1, -R0 ;  /* 0x00000001490d7824 */ /* 0x000fcc00078e0a00 */
        /* <DEDUP_REMOVED lines=14> */
[C---:B--2---:R-:W-:Y:S01]  /*42c0*/  FADD.FTZ R51, R151.reuse, R0 ;  /* 0x0000000097337221 */ /* 0x044fe20000010000 */
[----:B------:R-:W-:-:S06]  /*42d0*/  F2FP.BF16.F32.PACK_AB R151, R151, R70 ;  /* 0x000000469797723e */ /* 0x000fcc00000010ff */
[----:B------:R-:W2:Y:S01]  /*42e0*/  MUFU.EX2 R145, R78 ;  /* 0x0000004e00917308 */ /* 0x000ea20000000800 */
[----:B---3--:R-:W-:-:S04]  /*42f0*/  FADD.FTZ R55, R37, R32 ;  /* 0x0000002025377221 */ /* 0x008fc80000010000 */
[C---:B------:R-:W-:Y:S01]  /*4300*/  FADD.FTZ R30, R144.reuse, R55 ;  /* 0x00000037901e7221 */ /* 0x040fe20000010000 */
[----:B------:R-:W-:Y:S02]  /*4310*/  F2FP.BF16.F32.PACK_AB R144, R144, R37 ;  /* 0x000000259090723e */ /* 0x000fe400000010ff */
        /* <DEDUP_REMOVED lines=8> */
[----:B-1----:R-:W-:-:S07]  /*43a0*/  FADD.FTZ R0, R48, R33 ;  /* 0x0000002130007221 */ /* 0x002fce0000010000 */
[----:B------:R-:W-:Y:S01]  /*43b0*/  MUFU.EX2 R44, R44 ;  /* 0x0000002c002c7308 */ /* 0x000fe20000000800 */
[C---:B--2---:R-:W-:Y:S01]  /*43c0*/  FADD.FTZ R55, R46.reuse, R55 ;  /* 0x000000372e377221 */ /* 0x044fe20000010000 */
[----:B------:R-:W-:-:S06]  /*43d0*/  F2FP.BF16.F32.PACK_AB R146, R46, R41 ;  /* 0x000000292e92723e */ /* 0x000fcc00000010ff */
[----:B------:R-:W1:Y:S01]  /*43e0*/  MUFU.EX2 R20, R20 ;  /* 0x0000001400147308 */ /* 0x000e620000000800 */
[C---:B---3--:R-:W-:Y:S01]  /*43f0*/  FADD.FTZ R27, R147.reuse, R0 ;  /* 0x00000000931b7221 */ /* 0x048fe20000010000 */
[----:B------:R-:W-:-:S06]  /*4400*/  F2FP.BF16.F32.PACK_AB R147, R147, R48 ;  /* 0x000000309393723e */ /* 0x000fcc00000010ff */
[----:B------:R-:W2:Y:S08]  /*4410*/  MUFU.EX2 R5, R42 ;  /* 0x0000002a00057308 */ /* 0x000eb00000000800 */
[----:B------:R3:W4:Y:S01]  /*4420*/  MUFU.EX2 R141, R12 ;  /* 0x0000000c008d7308 */ /* 0x0007220000000800 */
[----:B-1----:R-:W-:-:S07]  /*4430*/  FADD.FTZ R0, R20, R27 ;  /* 0x0000001b14007221 */ /* 0x002fce0000010000 */
[----:B------:R-:W1:Y:S01]  /*4440*/  MUFU.EX2 R38, R38 ;  /* 0x0000002600267308 */ /* 0x000e620000000800 */
[----:B---3--:R-:W-:Y:S01]  /*4450*/  FADD.FTZ R12, R44, R55 ;  /* 0x000000372c0c7221 */ /* 0x008fe20000010000 */
[----:B--2---:R-:W-:-:S03]  /*4460*/  F2FP.BF16.F32.PACK_AB R140, R5, R44 ;  /* 0x0000002c058c723e */ /* 0x004fc600000010ff */
[----:B------:R-:W-:-:S03]  /*4470*/  FADD.FTZ R39, R5, R12 ;  /* 0x0000000c05277221 */ /* 0x000fc60000010000 */
[----:B------:R-:W2:Y:S01]  /*4480*/  MUFU.EX2 R2, R2 ;  /* 0x0000000200027308 */ /* 0x000ea20000000800 */
[C---:B----4-:R-:W-:Y:S01]  /*4490*/  FADD.FTZ R5, R141.reuse, R0 ;  /* 0x000000008d057221 */ /* 0x050fe20000010000 */
[----:B------:R-:W-:Y:S01]  /*44a0*/  F2FP.BF16.F32.PACK_AB R141, R141, R20 ;  /* 0x000000148d8d723e */ /* 0x000fe200000010ff */
[----:B------:R-:W-:-:S05]  /*44b0*/  VIADD R20, R72, 0xfffffffe ;  /* 0xfffffffe48147836 */ /* 0x000fca0000000000 */
        /* <DEDUP_REMOVED lines=8> */
[C---:B-1----:R-:W-:Y:S01]  /*4540*/  FADD.FTZ R5, R143.reuse, R0 ;  /* 0x000000008f057221 */ /* 0x042fe20000010000 */
[----:B------:R-:W-:-:S06]  /*4550*/  F2FP.BF16.F32.PACK_AB R143, R143, R2 ;  /* 0x000000028f8f723e */ /* 0x000fcc00000010ff */
[----:B------:R-:W1:Y:S01]  /*4560*/  MUFU.EX2 R137, R84 ;  /* 0x0000005400897308 */ /* 0x000e620000000800 */
[----:B--2---:R-:W-:Y:S01]  /*4570*/  FADD.FTZ R12, R34, R29 ;  /* 0x0000001d220c7221 */ /* 0x004fe20000010000 */
[----:B------:R-:W-:-:S03]  /*4580*/  F2FP.BF16.F32.PACK_AB R136, R49, R34 ;  /* 0x000000223188723e */ /* 0x000fc600000010ff */
[----:B------:R-:W-:-:S03]  /*4590*/  FADD.FTZ R27, R49, R12 ;  /* 0x0000000c311b7221 */ /* 0x000fc60000010000 */
[----:B------:R-:W2:Y:S01]  /*45a0*/  MUFU.EX2 R28, R28 ;  /* 0x0000001c001c7308 */ /* 0x000ea20000000800 */
[----:B---3--:R-:W-:-:S07]  /*45b0*/  FADD.FTZ R0, R82, R5 ;  /* 0x0000000552007221 */ /* 0x008fce0000010000 */
[----:B------:R-:W3:Y:S01]  /*45c0*/  MUFU.EX2 R26, R26 ;  /* 0x0000001a001a7308 */ /* 0x000ee20000000800 */
[C---:B-1----:R-:W-:Y:S01]  /*45d0*/  FADD.FTZ R5, R137.reuse, R0 ;  /* 0x0000000089057221 */ /* 0x042fe20000010000 */
[----:B------:R-:W-:-:S06]  /*45e0*/  F2FP.BF16.F32.PACK_AB R137, R137, R82 ;  /* 0x000000528989723e */ /* 0x000fcc00000010ff */
[----:B------:R-:W1:Y:S01]  /*45f0*/  MUFU.EX2 R139, R50 ;  /* 0x00000032008b7308 */ /* 0x000e620000000800 */
[----:B--2---:R-:W-:Y:S01]  /*4600*/  FADD.FTZ R12, R28, R27 ;  /* 0x0000001b1c0c7221 */ /* 0x004fe20000010000 */
[----:B------:R-:W-:Y:S01]  /*4610*/  VIADD R27, R13, UR42 ;  /* 0x0000002a0d1b7c36 */ /* 0x000fe20008000000 */
[C---:B------:R-:W-:Y:S02]  /*4620*/  F2FP.BF16.F32.PACK_AB R138, R35.reuse, R28 ;  /* 0x0000001c238a723e */ /* 0x040fe400000010ff */
[----:B------:R-:W-:Y:S01]  /*4630*/  FADD.FTZ R12, R35, R12 ;  /* 0x0000000c230c7221 */ /* 0x000fe20000010000 */
[----:B------:R-:W-:Y:S02]  /*4640*/  IMAD.IADD R24, R27, 0x1, R24 ;  /* 0x000000011b187824 */ /* 0x000fe400078e0218 */
[----:B---3--:R-:W-:-:S04]  /*4650*/  FADD.FTZ R0, R26, R5 ;  /* 0x000000051a007221 */ /* 0x008fc80000010000 */
[C---:B-1----:R-:W-:Y:S01]  /*4660*/  FADD.FTZ R5, R139.reuse, R0 ;  /* 0x000000008b057221 */ /* 0x042fe20000010000 */
[----:B------:R-:W-:Y:S01]  /*4670*/  F2FP.BF16.F32.PACK_AB R139, R139, R26 ;  /* 0x0000001a8b8b723e */ /* 0x000fe200000010ff */
        /* <DEDUP_REMOVED lines=11> */
.L_x_888:
[----:B------:R-:W-:-:S13]  /*4730*/  ISETP.NE.AND P1, PT, R25, 0x1, PT ;  /* 0x000000011900780c */ /* 0x000fda0003f25270 */
[----:B------:R-:W1:Y:S02]  /*4740*/  @P1 LDC.64 R26, c[0x0][0x9e8] ;  /* 0x00027a00ff1a1b82 */ /* 0x000e640000000a00 */
[----:B-1----:R-:W-:-:S05]  /*4750*/  @P1 IMAD.HI.U32 R2, R0, R26, RZ ;  /* 0x0000001a00021227 */ /* 0x002fca00078e00ff */
[----:B------:R-:W-:-:S07]  /*4760*/  @P1 SHF.R.U32.HI R0, RZ, R27, R2 ;  /* 0x0000001bff001219 */ /* 0x000fce0000011602 */
.L_x_889:
[----:B------:R-:W-:-:S05]  /*4770*/  IMAD R25, R0, R25, R25 ;  /* 0x0000001900197224 */ /* 0x000fca00078e0219 */
[----:B------:R-:W-:-:S07]  /*4780*/  VIMNMX R24, R24, R25, PT ;  /* 0x0000001918187248 */ /* 0x000fce0003fe0100 */
.L_x_887:
[----:B------:R-:W-:Y:S01]  /*4790*/  IMAD.HI R24, R24, 0x2aaaaaab, RZ ;  /* 0x2aaaaaab18187827 */ /* 0x000fe200078e02ff */
[----:B------:R-:W-:Y:S02]  /*47a0*/  CS2R R86, SRZ ;  /* 0x0000000000567805 */ /* 0x000fe4000001ff00 */
[----:B------:R-:W-:Y:S02]  /*47b0*/  CS2R R84, SRZ ;  /* 0x0000000000547805 */ /* 0x000fe4000001ff00 */
[----:B------:R-:W-:Y:S01]  /*47c0*/  CS2R R82, SRZ ;  /* 0x0000000000527805 */ /* 0x000fe2000001ff00 */
[----:B------:R-:W-:Y:S01]  /*47d0*/  IMAD.MOV.U32 R2, RZ, RZ, 0x3f800000 ;  /* 0x3f800000ff027424 */ /* 0x000fe200078e00ff */
[----:B------:R-:W-:Y:S01]  /*47e0*/  SHF.R.U32.HI R25, RZ, 0x1f, R24 ;  /* 0x0000001fff197819 */ /* 0x000fe20000011618 */
[----:B------:R-:W-:Y:S01]  /*47f0*/  IMAD.MOV.U32 R0, RZ, RZ, 0x3f800000 ;  /* 0x3f800000ff007424 */ /* 0x000fe200078e00ff */
[----:B------:R-:W-:Y:S02]  /*4800*/  CS2R R80, SRZ ;  /* 0x0000000000507805 */ /* 0x000fe4000001ff00 */
[----:B------:R-:W-:-:S02]  /*4810*/  CS2R R78, SRZ ;  /* 0x00000000004e7805 */ /* 0x000fc4000001ff00 */
[----:B------:R-:W-:Y:S02]  /*4820*/  LEA.HI.SX32 R24, R24, R25, 0x1c ;  /* 0x0000001918187211 */ /* 0x000fe400078fe2ff */
[----:B------:R-:W-:Y:S02]  /*4830*/  CS2R R76, SRZ ;  /* 0x00000000004c7805 */ /* 0x000fe4000001ff00 */
[----:B------:R-:W-:Y:S02]  /*4840*/  CS2R R74, SRZ ;  /* 0x00000000004a7805 */ /* 0x000fe4000001ff00 */
[----:B------:R-:W-:Y:S02]  /*4850*/  CS2R R72, SRZ ;  /* 0x0000000000487805 */ /* 0x000fe4000001ff00 */
[----:B------:R-:W-:Y:S02]  /*4860*/  VIMNMX R175, R19, R24, !PT ;  /* 0x0000001813af7248 */ /* 0x000fe40007fe0100 */
[----:B------:R-:W-:-:S02]  /*4870*/  CS2R R70, SRZ ;  /* 0x0000000000467805 */ /* 0x000fc4000001ff00 */
[----:B------:R-:W-:Y:S02]  /*4880*/  CS2R R68, SRZ ;  /* 0x0000000000447805 */ /* 0x000fe4000001ff00 */
[----:B------:R-:W-:Y:S02]  /*4890*/  CS2R R66, SRZ ;  /* 0x0000000000427805 */ /* 0x000fe4000001ff00 */
        /* <DEDUP_REMOVED lines=21> */
[----:B------:R-:W-:Y:S01]  /*49f0*/  CS2R R24, SRZ ;  /* 0x0000000000187805 */ /* 0x000fe2000001ff00 */
[----:B------:R-:W-:Y:S06]  /*4a00*/  @!P1 BRA `(.L_x_890) ;  /* 0x0000003000e09947 */ /* 0x000fec0003800000 */
[----:B------:R-:W-:Y:S01]  /*4a10*/  IMAD.IADD R172, R3, 0x1, R13 ;  /* 0x0000000103ac7824 */ /* 0x000fe200078e020d */
[----:B------:R-:W-:Y:S01]  /*4a20*/  ULDC UR45, c[0x0][0x9e4] ;  /* 0x00027900002d7ab9 */ /* 0x000fe20000000800 */
[----:B------:R-:W-:Y:S01]  /*4a30*/  IMAD.MOV.U32 R2, RZ, RZ, 0x3f800000 ;  /* 0x3f800000ff027424 */ /* 0x000fe200078e00ff */
[----:B------:R-:W-:Y:S01]  /*4a40*/  ULDC UR58, c[0x0][0x2e0] ;  /* 0x0000b800003a7ab9 */ /* 0x000fe20000000800 */
[----:B------:R-:W-:Y:S01]  /*4a50*/  IMAD.MOV.U32 R87, RZ, RZ, RZ ;  /* 0x000000ffff577224 */ /* 0x000fe200078e00ff */
[----:B------:R-:W-:Y:S01]  /*4a60*/  ULDC UR4, c[0x0][0x9d8] ;  /* 0x0002760000047ab9 */ /* 0x000fe20000000800 */
[----:B------:R-:W-:-:S05]  /*4a70*/  ULDC UR47, c[0x0][0x9e0] ;  /* 0x00027800002f7ab9 */ /* 0x000fca0000000800 */
.L_x_907:
[----:B------:R-:W-:-:S04]  /*4a80*/  UIADD3 UR5, UR36, 0x1, URZ ;  /* 0x0000000124057890 */ /* 0x000fc8000fffe03f */
[----:B------:R-:W-:-:S04]  /*4a90*/  UISETP.NE.AND UP0, UPT, UR5, 0x2, UPT ;  /* 0x000000020500788c */ /* 0x000fc8000bf05270 */
[----:B------:R-:W-:Y:S02]  /*4aa0*/  USEL UR40, URZ, 0x1, UP0 ;  /* 0x000000013f287887 */ /* 0x000fe40008000000 */
[----:B------:R-:W-:Y:S02]  /*4ab0*/  USEL UR5, UR5, URZ, UP0 ;  /* 0x0000003f05057287 */ /* 0x000fe40008000000 */
[----:B------:R-:W-:Y:S01]  /*4ac0*/  ULOP3.LUT UR40, UR39, UR40, URZ, 0x3c, !UPT ;  /* 0x0000002827287292 */ /* 0x000fe2000f8e3c3f */
[----:B------:R-:W-:Y:S11]  /*4ad0*/  @!P0 BRA `(.L_x_891) ;  /* 0x0000000000048947 */ /* 0x000ff60003800000 */
[----:B------:R-:W-:Y:S01]  /*4ae0*/  BPT.TRAP 0x1 ;  /* 0x000000040000795c */ /* 0x000fe20000300000 */
.L_x_891:
[----:B------:R-:W-:Y:S01]  /*4af0*/  ULEA UR7, UR5, UR37, 0x3 ;  /* 0x0000002505077291 */ /* 0x000fe2000f8e183f */
[----:B------:R-:W-:-:S05]  /*4b00*/  IMAD.U32 R21, RZ, RZ, UR40 ;  /* 0x00000028ff157e24 */ /* 0x000fca000f8e00ff */
[----:B------:R-:W-:-:S04]  /*4b10*/  SHF.L.U32 R21, R21, 0x1f, RZ ;  /* 0x0000001f15157819 */ /* 0x000fc800000006ff */
[----:B------:R1:W2:Y:S01]  /*4b20*/  SYNCS.PHASECHK.TRANS64.TRYWAIT P1, [UR7+0x2a830], R21 ;  /* 0x02a83015ff0075a7 */ /* 0x0002a20008020147 */
[----:B------:R-:W-:Y:S05]  /*4b30*/  @!P0 BRA `(.L_x_892) ;  /* 0x0000000000048947 */ /* 0x000fea0003800000 */
[----:B------:R-:W-:Y:S01]  /*4b40*/  BPT.TRAP 0x1 ;  /* 0x000000040000795c */ /* 0x000fe20000300000 */
.L_x_892:
[----:B--2---:R-:W-:Y:S05]  /*4b50*/  @P1 BRA `(.L_x_893) ;  /* 0x0000000000081947 */ /* 0x004fea0003800000 */
[----:B------:R-:W2:Y:S02]  /*4b60*/  SYNCS.PHASECHK.TRANS64.TRYWAIT P1, [UR7+0x2a830], R21 ;  /* 0x02a83015ff0075a7 */ /* 0x000ea40008020147 */
[----:B--2---:R-:W-:Y:S05]  /*4b70*/  @!P1 BRA `(.L_x_894) ;  /* 0x000000dc00789947 */ /* 0x004fea0003800000 */
.L_x_893:
[----:B------:R-:W-:Y:S01]  /*4b80*/  R2UR UR52, R10 ;  /* 0x000000000a3472ca */ /* 0x000fe200000e0000 */
[----:B------:R-:W-:Y:S01]  /*4b90*/  UIMAD UR6, UR5, 0x900, UR38 ;  /* 0x00000900050678a4 */ /* 0x000fe2000f8e0226 */
[----:B------:R-:W-:Y:S01]  /*4ba0*/  R2UR UR53, R11 ;  /* 0x000000000b3572ca */ /* 0x000fe200000e0000 */
[----:B--2---:R-:W-:Y:S01]  /*4bb0*/  WARPGROUP.ARRIVE ;  /* 0x00000000000079c5 */ /* 0x004fe20000000000 */
        /* <DEDUP_REMOVED lines=11> */
[----:B------:R-:W-:Y:S01]  /*4c70*/  HGMMA.64x96x16.F32.BF16 R88, gdesc[UR52], RZ, !UPT, gsb0 ;  /* 0x01600000345879f0 */ /* 0x000fe2000c0018ff */
[----:B------:R-:W-:Y:S01]  /*4c80*/  R2UR UR52, R8 ;  /* 0x00000000083472ca */ /* 0x000fe200000e0000 */
[----:B------:R-:W-:Y:S01]  /*4c90*/  UIADD3 UR54, UR6, 0x2, URZ ;  /* 0x0000000206367890 */ /* 0x000fe2000fffe03f */
[----:B------:R-:W-:Y:S01]  /*4ca0*/  R2UR UR53, R9 ;  /* 0x00000000093572ca */ /* 0x000fe200000e0000 */
        /* <DEDUP_REMOVED lines=74> */
[----:B------:R-:W-:Y:S01]  /*5150*/  HGMMA.64x96x16.F32.BF16 R88, gdesc[UR52], R88, gsb0 ;  /* 0x01600000345879f0 */ /* 0x000fe20008001858 */
[----:B------:R-:W-:Y:S01]  /*5160*/  R2UR UR52, R6 ;  /* 0x00000000063472ca */ /* 0x000fe200000e0000 */
[----:B------:R-:W-:Y:S01]  /*5170*/  UIADD3 UR54, UR6, 0x4, URZ ;  /* 0x0000000406367890 */ /* 0x000fe2000fffe03f */
[----:B------:R-:W-:Y:S01]  /*5180*/  R2UR UR53, R7 ;  /* 0x00000000073572ca */ /* 0x000fe200000e0000 */
[----:B------:R-:W-:Y:S01]  /*5190*/  UMOV UR55, 0x40000040 ;  /* 0x4000004000377882 */ /* 0x000fe20000000000 */
[----:B------:R-:W-:Y:S02]  /*51a0*/  WARPGROUP.DEPBAR.LE gsb0, 0x0 ;  /* 0x00008000000079c5 */ /* 0x000fe40000010000 */
[----:B------:R-:W-:-:S09]  /*51b0*/  WARPGROUP.ARRIVE ;  /* 0x00000000000079c5 */ /* 0x000fd20000000000 */
[----:B------:R-:W-:Y:S01]  /*51c0*/  HGMMA.64x96x16.F32.BF16 R88, gdesc[UR52], R88, gsb0 ;  /* 0x01600000345879f0 */ /* 0x000fe20008001858 */
[----:B------:R-:W-:Y:S01]  /*51d0*/  UIADD3 UR54, UR6, 0x606, URZ ;  /* 0x0000060606367890 */ /* 0x000fe2000fffe03f */
[----:B------:R-:W-:Y:S01]  /*51e0*/  UMOV UR52, UR56 ;  /* 0x0000003800347c82 */ /* 0x000fe20008000000 */
[----:B------:R-:W-:Y:S01]  /*51f0*/  UMOV UR53, UR57 ;  /* 0x0000003900357c82 */ /* 0x000fe20008000000 */
        /* <DEDUP_REMOVED lines=29> */
[----:B------:R-:W-:Y:S05]  /*53d0*/  @!P0 BRA `(.L_x_895) ;  /* 0x0000000000048947 */ /* 0x000fea0003800000 */
[----:B------:R-:W-:Y:S01]  /*53e0*/  BPT.TRAP 0x1 ;  /* 0x000000040000795c */ /* 0x000fe20000300000 */
.L_x_895:
[----:B------:R-:W-:Y:S01]  /*53f0*/  ULEA UR6, UR36, UR37, 0x3 ;  /* 0x0000002524067291 */ /* 0x000fe2000f8e183f */
[----:B------:R-:W-:-:S05]  /*5400*/  IMAD.U32 R0, RZ, RZ, UR39 ;  /* 0x00000027ff007e24 */ /* 0x000fca000f8e00ff */
[----:B------:R-:W-:-:S04]  /*5410*/  SHF.L.U32 R0, R0, 0x1f, RZ ;  /* 0x0000001f00007819 */ /* 0x000fc800000006ff */
[----:B------:R2:W3:Y:S01]  /*5420*/  SYNCS.PHASECHK.TRANS64.TRYWAIT P1, [UR6+0x2a850], R0 ;  /* 0x02a85000ff0075a7 */ /* 0x0004e20008020146 */
[----:B------:R-:W-:Y:S05]  /*5430*/  @!P0 BRA `(.L_x_896) ;  /* 0x0000000000048947 */ /* 0x000fea0003800000 */
[----:B------:R-:W-:Y:S01]  /*5440*/  BPT.TRAP 0x1 ;  /* 0x000000040000795c */ /* 0x000fe20000300000 */
.L_x_896:
[----:B---3--:R-:W-:Y:S05]  /*5450*/  @P1 BRA `(.L_x_897) ;  /* 0x0000000000081947 */ /* 0x008fea0003800000 */
[----:B------:R-:W3:Y:S02]  /*5460*/  SYNCS.PHASECHK.TRANS64.TRYWAIT P1, [UR6+0x2a850], R0 ;  /* 0x02a85000ff0075a7 */ /* 0x000ee40008020146 */
[----:B---3--:R-:W-:Y:S05]  /*5470*/  @!P1 BRA `(.L_x_898) ;  /* 0x000000d400509947 */ /* 0x008fea0003800000 */
.L_x_897:
[----:B------:R-:W-:Y:S01]  /*5480*/  UIADD3 UR10, UR37, 0x400, URZ ;  /* 0x00000400250a7890 */ /* 0x000fe2000fffe03f */
[----:B------:R-:W-:Y:S01]  /*5490*/  WARPGROUP.ARRIVE ;  /* 0x00000000000079c5 */ /* 0x000fe20000000000 */
[----:B------:R-:W-:-:S05]  /*54a0*/  UMOV UR11, 0x40000040 ;  /* 0x40000040000b7882 */ /* 0x000fca0000000000 */
[----:B------:R-:W3:Y:S01]  /*54b0*/  S2R R179, SR_TID.X ;  /* 0x0000000000b37919 */ /* 0x000ee20000002100 */
[----:B------:R-:W-:Y:S01]  /*54c0*/  USHF.R.U32.HI UR10, URZ, 0x4, UR10 ;  /* 0x000000043f0a7899 */ /* 0x000fe2000801160a */
[----:B-1----:R-:W-:Y:S01]  /*54d0*/  FMUL.FTZ R21, R88, UR4 ;  /* 0x0000000458157c20 */ /* 0x002fe20008410000 */
[----:B------:R-:W-:Y:S01]  /*54e0*/  FMUL.FTZ R88, R94, UR4 ;  /* 0x000000045e587c20 */ /* 0x000fe20008410000 */
[----:B------:R-:W-:Y:S01]  /*54f0*/  FMUL.FTZ R94, R106, UR4 ;  /* 0x000000046a5e7c20 */ /* 0x000fe20008410000 */
[----:B------:R-:W-:Y:S01]  /*5500*/  ULOP3.LUT UR10, UR10, 0x3fff, URZ, 0xc0, !UPT ;  /* 0x00003fff0a0a7892 */ /* 0x000fe2000f8ec03f */
[----:B------:R-:W-:Y:S01]  /*5510*/  FMUL.FTZ R176, R127, UR4 ;  /* 0x000000047fb07c20 */ /* 0x000fe20008410000 */
[----:B------:R-:W-:Y:S02]  /*5520*/  IMAD R127, R20, -0x60, RZ ;  /* 0xffffffa0147f7824 */ /* 0x000fe400078e02ff */
[----:B--2---:R-:W-:Y:S01]  /*5530*/  FMUL.FTZ R0, R90, UR4 ;  /* 0x000000045a007c20 */ /* 0x004fe20008410000 */
[----:B------:R-:W-:Y:S01]  /*5540*/  ULOP3.LUT UR10, UR10, 0x3000000, URZ, 0xfc, !UPT ;  /* 0x030000000a0a7892 */ /* 0x000fe2000f8efc3f */
[----:B------:R-:W-:Y:S01]  /*5550*/  FMUL.FTZ R2, R91, UR4 ;  /* 0x000000045b027c20 */ /* 0x000fe20008410000 */
[----:B------:R-:W-:Y:S01]  /*5560*/  FMUL.FTZ R90, R98, UR4 ;  /* 0x00000004625a7c20 */ /* 0x000fe20008410000 */
[----:B------:R-:W-:Y:S01]  /*5570*/  FMUL.FTZ R91, R99, UR4 ;  /* 0x00000004635b7c20 */ /* 0x000fe20008410000 */
[----:B------:R-:W-:Y:S01]  /*5580*/  UIMAD UR14, UR36, 0x600, UR10 ;  /* 0x00000600240e78a4 */ /* 0x000fe2000f8e020a */
[----:B------:R-:W-:Y:S01]  /*5590*/  FMUL.FTZ R100, R100, UR4 ;  /* 0x0000000464647c20 */ /* 0x000fe20008410000 */
[----:B------:R-:W-:Y:S01]  /*55a0*/  FMUL.FTZ R101, R101, UR4 ;  /* 0x0000000465657c20 */ /* 0x000fe20008410000 */
[----:B------:R-:W-:Y:S01]  /*55b0*/  FMUL.FTZ R98, R114, UR4 ;  /* 0x0000000472627c20 */ /* 0x000fe20008410000 */
[----:B------:R-:W-:Y:S01]  /*55c0*/  FMUL.FTZ R99, R115, UR4 ;  /* 0x0000000473637c20 */ /* 0x000fe20008410000 */
[----:B------:R-:W-:Y:S01]  /*55d0*/  FMUL.FTZ R120, R120, UR4 ;  /* 0x0000000478787c20 */ /* 0x000fe20008410000 */
[----:B------:R-:W-:Y:S01]  /*55e0*/  FMUL.FTZ R121, R121, UR4 ;  /* 0x0000000479797c20 */ /* 0x000fe20008410000 */
[----:B------:R-:W-:Y:S01]  /*55f0*/  UMOV UR10, UR14 ;  /* 0x0000000e000a7c82 */ /* 0x000fe20008000000 */
[----:B------:R-:W-:Y:S01]  /*5600*/  FMUL.FTZ R125, R125, UR4 ;  /* 0x000000047d7d7c20 */ /* 0x000fe20008410000 */
[----:B------:R-:W-:Y:S01]  /*5610*/  HGMMA.64x128x16.F32.BF16 R24, R156, gdesc[UR8].tnspB, R24, gsb0 ;  /* 0x41e000089c187df0 */ /* 0x000fe20008001818 */
[----:B------:R-:W-:Y:S01]  /*5620*/  UIADD3 UR10, UR14, 0x80, URZ ;  /* 0x000000800e0a7890 */ /* 0x000fe2000fffe03f */
[----:B------:R-:W-:Y:S01]  /*5630*/  FMUL.FTZ R174, R126, UR4 ;  /* 0x000000047eae7c20 */ /* 0x000fe20008410000 */
[----:B------:R-:W-:Y:S01]  /*5640*/  UMOV UR11, 0x40000040 ;  /* 0x40000040000b7882 */ /* 0x000fe20000000000 */
[----:B------:R-:W-:Y:S01]  /*5650*/  FMUL.FTZ R129, R129, UR4 ;  /* 0x0000000481817c20 */ /* 0x000fe20008410000 */
[----:B------:R-:W-:Y:S01]  /*5660*/  FMUL.FTZ R178, R130, UR4 ;  /* 0x0000000482b27c20 */ /* 0x000fe20008410000 */
[----:B------:R-:W-:Y:S01]  /*5670*/  FMUL.FTZ R133, R133, UR4 ;  /* 0x0000000485857c20 */ /* 0x000fe20008410000 */
[----:B------:R-:W-:Y:S01]  /*5680*/  FMUL.FTZ R124, R124, UR4 ;  /* 0x000000047c7c7c20 */ /* 0x000fe20008410000 */
[----:B------:R-:W-:Y:S01]  /*5690*/  FMUL.FTZ R128, R128, UR4 ;  /* 0x0000000480807c20 */ /* 0x000fe20008410000 */
[----:B------:R-:W-:Y:S01]  /*56a0*/  FMUL.FTZ R132, R132, UR4 ;  /* 0x0000000484847c20 */ /* 0x000fe20008410000 */
[----:B---3--:R-:W-:Y:S01]  /*56b0*/  LOP3.LUT P2, RZ, R179, 0x7f, RZ, 0xc0, !PT ;  /* 0x0000007fb3ff7812 */ /* 0x008fe2000784c0ff */
[----:B------:R-:W-:Y:S01]  /*56c0*/  FMUL.FTZ R134, R134, UR4 ;  /* 0x0000000486867c20 */ /* 0x000fe20008410000 */
[----:B------:R-:W-:Y:S01]  /*56d0*/  LOP3.LUT P1, RZ, R18, 0x80000, RZ, 0xc0, !PT ;  /* 0x0008000012ff7812 */ /* 0x000fe2000782c0ff */
[----:B------:R-:W1:Y:S08]  /*56e0*/  MUFU.TANH R21, R21 ;  /* 0x0000001500157308 */ /* 0x000e700000002400 */
[----:B------:R-:W2:Y:S08]  /*56f0*/  MUFU.TANH R0, R0 ;  /* 0x0000000000007308 */ /* 0x000eb00000002400 */
[----:B------:R-:W3:Y:S08]  /*5700*/  MUFU.TANH R2, R2 ;  /* 0x0000000200027308 */ /* 0x000ef00000002400 */
[----:B------:R-:W4:Y:S08]  /*5710*/  MUFU.TANH R88, R88 ;  /* 0x0000005800587308 */ /* 0x000f300000002400 */
        /* <DEDUP_REMOVED lines=12> */
[----:B------:R-:W1:Y:S01]  /*57e0*/  MUFU.TANH R178, R178 ;  /* 0x000000b200b27308 */ /* 0x000e620000002400 */
[----:B------:R-:W-:-:S02]  /*57f0*/  WARPGROUP.DEPBAR.LE gsb0, 0x0 ;  /* 0x00008000000079c5 */ /* 0x000fc40000010000 */
[----:B------:R-:W-:Y:S01]  /*5800*/  WARPGROUP.ARRIVE ;  /* 0x00000000000079c5 */ /* 0x000fe20000000000 */
[----:B------:R-:W-:-:S04]  /*5810*/  FMUL.FTZ R156, R123, UR4 ;  /* 0x000000047b9c7c20 */ /* 0x000fc80008410000 */
[----:B------:R1:W1:Y:S01]  /*5820*/  MUFU.TANH R123, R132 ;  /* 0x00000084007b7308 */ /* 0x0002620000002400 */
[----:B------:R-:W-:Y:S01]  /*5830*/  HGMMA.64x128x16.F32.BF16 R24, R152, gdesc[UR8].tnspB, R24, gsb0 ;  /* 0x41e0000898187df0 */ /* 0x000fe20008001818 */
[----:B------:R-:W-:Y:S01]  /*5840*/  UIADD3 UR10, UR14, 0x100, URZ ;  /* 0x000001000e0a7890 */ /* 0x000fe2000fffe03f */
[----:B------:R-:W-:-:S05]  /*5850*/  UMOV UR11, 0x40000040 ;  /* 0x40000040000b7882 */ /* 0x000fca0000000000 */
[----:B------:R-:W1:Y:S08]  /*5860*/  MUFU.TANH R156, R156 ;  /* 0x0000009c009c7308 */ /* 0x000e700000002400 */
[----:B------:R-:W1:Y:S01]  /*5870*/  MUFU.TANH R133, R133 ;  /* 0x0000008500857308 */ /* 0x000e620000002400 */
[----:B------:R-:W-:Y:S02]  /*5880*/  WARPGROUP.DEPBAR.LE gsb0, 0x0 ;  /* 0x00008000000079c5 */ /* 0x000fe40000010000 */
[----:B------:R-:W-:Y:S01]  /*5890*/  WARPGROUP.ARRIVE ;  /* 0x00000000000079c5 */ /* 0x000fe20000000000 */
[----:B------:R-:W-:-:S05]  /*58a0*/  FMUL.FTZ R154, R122, UR4 ;  /* 0x000000047a9a7c20 */ /* 0x000fca0008410000 */
[----:B------:R-:W-:Y:S01]  /*58b0*/  HGMMA.64x128x16.F32.BF16 R24, R148, gdesc[UR8].tnspB, R24, gsb0 ;  /* 0x41e0000894187df0 */ /* 0x000fe20008001818 */
[----:B------:R-:W-:Y:S01]  /*58c0*/  UIADD3 UR10, UR14, 0x180, URZ ;  /* 0x000001800e0a7890 */ /* 0x000fe2000fffe03f */
[----:B------:R-:W1:Y:S01]  /*58d0*/  MUFU.TANH R154, R154 ;  /* 0x0000009a009a7308 */ /* 0x000e620000002400 */
[----:B------:R-:W-:Y:S01]  /*58e0*/  UMOV UR11, 0x40000040 ;  /* 0x40000040000b7882 */ /* 0x000fe20000000000 */
[----:B------:R-:W-:Y:S02]  /*58f0*/  WARPGROUP.DEPBAR.LE gsb0, 0x0 ;  /* 0x00008000000079c5 */ /* 0x000fe40000010000 */
[----:B------:R-:W-:Y:S01]  /*5900*/  WARPGROUP.ARRIVE ;  /* 0x00000000000079c5 */ /* 0x000fe20000000000 */
[----:B------:R-:W-:Y:S01]  /*5910*/  FMUL.FTZ R148, R97, UR4 ;  /* 0x0000000461947c20 */ /* 0x000fe20008410000 */
[----:B------:R-:W-:Y:S01]  /*5920*/  FMUL.FTZ R97, R111, UR4 ;  /* 0x000000046f617c20 */ /* 0x000fe20008410000 */
[----:B------:R-:W-:Y:S01]  /*5930*/  FMUL.FTZ R150, R104, UR4 ;  /* 0x0000000468967c20 */ /* 0x000fe20008410000 */
[----:B------:R-:W-:Y:S01]  /*5940*/  FMUL.FTZ R111, R113, UR4 ;  /* 0x00000004716f7c20 */ /* 0x000fe20008410000 */
[----:B------:R-:W-:Y:S01]  /*5950*/  FMUL.FTZ R113, R117, UR4 ;  /* 0x0000000475717c20 */ /* 0x000fe20008410000 */
[----:B------:R-:W-:Y:S01]  /*5960*/  HGMMA.64x128x16.F32.BF16 R24, R144, gdesc[UR8].tnspB, R24, gsb0 ;  /* 0x41e0000890187df0 */ /* 0x000fe20008001818 */
[----:B------:R-:W-:Y:S01]  /*5970*/  UIADD3 UR10, UR14, 0x200, URZ ;  /* 0x000002000e0a7890 */ /* 0x000fe2000fffe03f */
[----:B------:R-:W-:Y:S01]  /*5980*/  FMUL.FTZ R104, R131, UR4 ;  /* 0x0000000483687c20 */ /* 0x000fe20008410000 */
[----:B------:R-:W-:Y:S01]  /*5990*/  UMOV UR11, 0x40000040 ;  /* 0x40000040000b7882 */ /* 0x000fe20000000000 */
        /* <DEDUP_REMOVED lines=25> */
[----:B------:R-:W-:Y:S01]  /*5b30*/  IMAD R108, R17, UR58, R127 ;  /* 0x0000003a116c7c24 */ /* 0x000fe2000f8e027f */
[----:B------:R1:W1:Y:S08]  /*5b40*/  MUFU.TANH R118, R121 ;  /* 0x0000007900767308 */ /* 0x0002700000002400 */
        /* <DEDUP_REMOVED lines=16> */
[----:B------:R-:W-:-:S02]  /*5c50*/  WARPGROUP.DEPBAR.LE gsb0, 0x0 ;  /* 0x00008000000079c5 */ /* 0x000fc40000010000 */
[----:B------:R-:W-:Y:S01]  /*5c60*/  WARPGROUP.ARRIVE ;  /* 0x00000000000079c5 */ /* 0x000fe20000000000 */
[----:B------:R-:W-:Y:S01]  /*5c70*/  FMUL.FTZ R141, R109, UR4 ;  /* 0x000000046d8d7c20 */ /* 0x000fe20008410000 */
[----:B------:R-:W-:Y:S01]  /*5c80*/  FMUL.FTZ R140, R105, UR4 ;  /* 0x00000004698c7c20 */ /* 0x000fe20008410000 */
[----:B------:R-:W5:Y:S01]  /*5c90*/  LDC R109, c[0x0][0x288] ;  /* 0x0000a200ff6d7b82 */ /* 0x000f620000000800 */
[----:B------:R-:W-:Y:S02]  /*5ca0*/  IMAD.U32 R105, RZ, RZ, UR7 ;  /* 0x00000007ff697e24 */ /* 0x000fe4000f8e00ff */
[----:B------:R-:W-:Y:S01]  /*5cb0*/  HGMMA.64x128x16.F32.BF16 R24, R136, gdesc[UR8].tnspB, R24, gsb0 ;  /* 0x41e0000888187df0 */ /* 0x000fe20008001818 */
[----:B------:R-:W1:Y:S01]  /*5cc0*/  MUFU.TANH R141, R141 ;  /* 0x0000008d008d7308 */ /* 0x000e620000002400 */
[----:B------:R-:W-:-:S05]  /*5cd0*/  @!P2 VIADD R105, R105, 0x2a840 ;  /* 0x0002a8406969a836 */ /* 0x000fca0000000000 */
[----:B------:R-:W-:Y:S02]  /*5ce0*/  @!P2 PRMT R106, RZ, 0x654, R105 ;  /* 0x00000654ff6aa816 */ /* 0x000fe40000000069 */
[----:B------:R-:W1:Y:S08]  /*5cf0*/  MUFU.TANH R140, R140 ;  /* 0x0000008c008c7308 */ /* 0x000e700000002400 */
[----:B------:R1:W1:Y:S01]  /*5d00*/  MUFU.TANH R105, R134 ;  /* 0x0000008600697308 */ /* 0x0002620000002400 */
[----:B-----5:R-:W-:-:S05]  /*5d10*/  IADD3 R109, R108, 0x1, -R109 ;  /* 0x000000016c6d7810 */ /* 0x020fca0007ffe86d */
[----:B------:R-:W-:-:S04]  /*5d20*/  IMAD R109, R16, -0x2, R109 ;  /* 0xfffffffe106d7824 */ /* 0x000fc800078e026d */
[----:B------:R-:W-:-:S04]  /*5d30*/  VIADD R131, R109, UR47 ;  /* 0x0000002f6d837c36 */ /* 0x000fc80008000000 */
[----:B------:R-:W-:Y:S01]  /*5d40*/  IMAD.IADD R115, R3, 0x1, R131 ;  /* 0x0000000103737824 */ /* 0x000fe200078e0283 */
[----:B------:R-:W-:Y:S02]  /*5d50*/  WARPGROUP.DEPBAR.LE gsb0, 0x0 ;  /* 0x00008000000079c5 */ /* 0x000fe40000010000 */
[----:B------:R5:W-:Y:S01]  /*5d60*/  @!P2 SYNCS.ARRIVE.TRANS64.RED.A1T0 RZ, [R106+URZ], RZ ;  /* 0x000000ff6affa9a7 */ /* 0x000be2000810043f */
[----:B------:R-:W-:Y:S02]  /*5d70*/  IMAD R138, R16, -0x2, R127 ;  /* 0xfffffffe108a7824 */ /* 0x000fe400078e027f */
[----:B-----5:R-:W-:Y:S01]  /*5d80*/  FMUL.FTZ R106, R135, UR4 ;  /* 0x00000004876a7c20 */ /* 0x020fe20008410000 */
[----:B------:R-:W-:-:S04]  /*5d90*/  VIADD R135, R109, UR41 ;  /* 0x000000296d877c36 */ /* 0x000fc80008000000 */
[----:B------:R-:W-:Y:S01]  /*5da0*/  IMAD.IADD R117, R3, 0x1, R135 ;  /* 0x0000000103757824 */ /* 0x000fe200078e0287 */
[----:B------:R-:W1:Y:S01]  /*5db0*/  MUFU.TANH R106, R106 ;  /* 0x0000006a006a7308 */ /* 0x000e620000002400 */
[----:B--234-:R-:W-:Y:S05]  /*5dc0*/  @!P1 BRA `(.L_x_899) ;  /* 0x0000000000589947 */ /* 0x01cfea0003800000 */
[----:B------:R-:W-:Y:S01]  /*5dd0*/  ISETP.GT.AND P1, PT, R172, -0x1, PT ;  /* 0xffffffffac00780c */ /* 0x000fe20003f24270 */
[----:B------:R-:W-:-:S12]  /*5de0*/  BSSY B0, `(.L_x_900) ;  /* 0x0000011000007945 */ /* 0x000fd80003800000 */
[----:B------:R-:W-:Y:S05]  /*5df0*/  @P1 BRA `(.L_x_901) ;  /* 0x0000000000201947 */ /* 0x000fea0003800000 */
[----:B------:R-:W-:Y:S01]  /*5e00*/  IMAD.U32 R137, RZ, RZ, UR45 ;  /* 0x0000002dff897e24 */ /* 0x000fe2000f8e00ff */
[----:B------:R-:W-:-:S04]  /*5e10*/  LOP3.LUT R119, RZ, R172, RZ, 0x33, !PT ;  /* 0x000000acff777212 */ /* 0x000fc800078e33ff */
[----:B------:R-:W-:-:S13]  /*5e20*/  ISETP.NE.AND P1, PT, R137, 0x1, PT ;  /* 0x000000018900780c */ /* 0x000fda0003f25270 */
[----:B------:R-:W2:Y:S02]  /*5e30*/  @P1 LDC.64 R108, c[0x0][0x9e8] ;  /* 0x00027a00ff6c1b82 */ /* 0x000ea40000000a00 */
[----:B--2---:R-:W-:-:S05]  /*5e40*/  @P1 IMAD.HI.U32 R108, R119, R108, RZ ;  /* 0x0000006c776c1227 */ /* 0x004fca00078e00ff */
[----:B------:R-:W-:-:S04]  /*5e50*/  @P1 SHF.R.U32.HI R119, RZ, R109, R108 ;  /* 0x0000006dff771219 */ /* 0x000fc8000001166c */
[----:B------:R-:W-:Y:S01]  /*5e60*/  LOP3.LUT R108, RZ, R119, RZ, 0x33, !PT ;  /* 0x00000077ff6c7212 */ /* 0x000fe200078e33ff */
[----:B------:R-:W-:Y:S06]  /*5e70*/  BRA `(.L_x_902) ;  /* 0x00000000001c7947 */ /* 0x000fec0003800000 */
.L_x_901:
[----:B------:R-:W-:-:S05]  /*5e80*/  IMAD.U32 R137, RZ, RZ, UR45 ;  /* 0x0000002dff897e24 */ /* 0x000fca000f8e00ff */
[----:B------:R-:W-:-:S13]  /*5e90*/  ISETP.NE.AND P1, PT, R137, 0x1, PT ;  /* 0x000000018900780c */ /* 0x000fda0003f25270 */
[----:B------:R-:W2:Y:S01]  /*5ea0*/  @P1 LDC.64 R108, c[0x0][0x9e8] ;  /* 0x00027a00ff6c1b82 */ /* 0x000ea20000000a00 */
[----:B------:R-:W-:-:S04]  /*5eb0*/  @P1 IMAD.IADD R119, R3, 0x1, R13 ;  /* 0x0000000103771824 */ /* 0x000fc800078e020d */
[----:B--2---:R-:W-:-:S04]  /*5ec0*/  @P1 IMAD.HI.U32 R114, R119, R108, RZ ;  /* 0x0000006c77721227 */ /* 0x004fc800078e00ff */
[----:B------:R-:W-:Y:S01]  /*5ed0*/  IMAD.MOV.U32 R108, RZ, RZ, R172 ;  /* 0x000000ffff6c7224 */ /* 0x000fe200078e00ac */
[----:B------:R-:W-:-:S07]  /*5ee0*/  @P1 SHF.R.U32.HI R108, RZ, R109, R114 ;  /* 0x0000006dff6c1219 */ /* 0x000fce0000011672 */
.L_x_902:
[----:B------:R-:W-:Y:S05]  /*5ef0*/  BSYNC B0 ;  /* 0x0000000000007941 */ /* 0x000fea0003800000 */
.L_x_900:
[----:B------:R-:W-:-:S05]  /*5f00*/  IMAD R108, R108, R137, R138 ;  /* 0x000000896c6c7224 */ /* 0x000fca00078e028a */
[----:B------:R-:W-:Y:S02]  /*5f10*/  VIADDMNMX R115, R108, R137, R115, PT ;  /* 0x000000896c737246 */ /* 0x000fe40003800173 */
[----:B------:R-:W-:-:S07]  /*5f20*/  VIMNMX R117, R117, R108, !PT ;  /* 0x0000006c75757248 */ /* 0x000fce0007fe0100 */
.L_x_899:
        /* <DEDUP_REMOVED lines=32> */
[----:B------:R-:W-:Y:S01]  /*6130*/  FSEL R158, R101, -INF , !P3 ;  /* 0xff800000659e7808 */ /* 0x000fe20005800000 */
[----:B------:R-:W-:Y:S01]  /*6140*/  IMAD.IADD R101, R4, 0x1, R131 ;  /* 0x0000000104657824 */ /* 0x000fe200078e0283 */
        /* <DEDUP_REMOVED lines=14> */
[----:B------:R-:W-:Y:S01]  /*6230*/  FSEL R132, R107, -INF , !P3 ;  /* 0xff8000006b847808 */ /* 0x000fe20005800000 */
[----:B------:R-:W-:Y:S01]  /*6240*/  IMAD.IADD R107, R4, 0x1, R135 ;  /* 0x00000001046b7824 */ /* 0x000fe200078e0287 */
        /* <DEDUP_REMOVED lines=58> */
[----:B------:R-:W-:Y:S02]  /*65f0*/  P2R R113, PR, RZ, 0x40 ;  /* 0x00000040ff717803 */ /* 0x000fe40000000000 */
[----:B------:R-:W-:-:S04]  /*6600*/  ISETP.GT.AND P6, PT, R117, RZ, !P6 ;  /* 0x000000ff7500720c */ /* 0x000fc800077c4270 */
[----:B------:R-:W-:-:S04]  /*6610*/  ISETP.LT.OR P6, PT, R115, 0x1, P6 ;  /* 0x000000017300780c */ /* 0x000fc800037c1670 */
[----:B------:R-:W-:Y:S02]  /*6620*/  FSEL R109, R21, -INF , !P6 ;  /* 0xff800000156d7808 */ /* 0x000fe40007000000 */
[----:B------:R-:W-:-:S04]  /*6630*/  ISETP.GE.AND P6, PT, R127, 0x5a, PT ;  /* 0x0000005a7f00780c */ /* 0x000fc80003fc6270 */
[----:B------:R-:W-:Y:S02]  /*6640*/  P2R R121, PR, RZ, 0x40 ;  /* 0x00000040ff797803 */ /* 0x000fe40000000000 */
[----:B------:R-:W-:-:S04]  /*6650*/  ISETP.GT.AND P6, PT, R117, 0x59, !P6 ;  /* 0x000000597500780c */ /* 0x000fc800077c4270 */
[----:B------:R-:W-:-:S04]  /*6660*/  ISETP.LT.OR P6, PT, R115, 0x5a, P6 ;  /* 0x0000005a7300780c */ /* 0x000fc800037c1670 */
[----:B------:R-:W-:Y:S02]  /*6670*/  FSEL R110, R133, -INF , !P6 ;  /* 0xff800000856e7808 */ /* 0x000fe40007000000 */
[----:B------:R-:W-:-:S13]  /*6680*/  LOP3.LUT P6, RZ, R18, 0x80000, RZ, 0xc0, !PT ;  /* 0x0008000012ff7812 */ /* 0x000fda00078cc0ff */
[----:B------:R-:W-:Y:S05]  /*6690*/  @!P6 BRA `(.L_x_903) ;  /* 0x000000000054e947 */ /* 0x000fea0003800000 */
[----:B------:R-:W-:Y:S01]  /*66a0*/  IMAD.IADD R21, R4, 0x1, R13 ;  /* 0x0000000104157824 */ /* 0x000fe200078e020d */
[----:B------:R-:W-:Y:S04]  /*66b0*/  BSSY B0, `(.L_x_904) ;  /* 0x0000010000007945 */ /* 0x000fe80003800000 */
[----:B------:R-:W-:-:S13]  /*66c0*/  ISETP.GT.AND P6, PT, R21, -0x1, PT ;  /* 0xffffffff1500780c */ /* 0x000fda0003fc4270 */
[----:B------:R-:W-:Y:S05]  /*66d0*/  @P6 BRA `(.L_x_905) ;  /* 0x0000000000206947 */ /* 0x000fea0003800000 */
[----:B------:R-:W-:Y:S01]  /*66e0*/  IMAD.U32 R111, RZ, RZ, UR45 ;  /* 0x0000002dff6f7e24 */ /* 0x000fe2000f8e00ff */
[----:B------:R-:W-:-:S04]  /*66f0*/  LOP3.LUT R21, RZ, R21, RZ, 0x33, !PT ;  /* 0x00000015ff157212 */ /* 0x000fc800078e33ff */
[----:B------:R-:W-:-:S13]  /*6700*/  ISETP.NE.AND P6, PT, R111, 0x1, PT ;  /* 0x000000016f00780c */ /* 0x000fda0003fc5270 */
[----:B------:R-:W1:Y:S02]  /*6710*/  @P6 LDC.64 R136, c[0x0][0x9e8] ;  /* 0x00027a00ff886b82 */ /* 0x000e640000000a00 */
[----:B-1----:R-:W-:-:S05]  /*6720*/  @P6 IMAD.HI.U32 R136, R21, R136, RZ ;  /* 0x0000008815886227 */ /* 0x002fca00078e00ff */
[----:B------:R-:W-:-:S04]  /*6730*/  @P6 SHF.R.U32.HI R21, RZ, R137, R136 ;  /* 0x00000089ff156219 */ /* 0x000fc80000011688 */
[----:B------:R-:W-:Y:S01]  /*6740*/  LOP3.LUT R21, RZ, R21, RZ, 0x33, !PT ;  /* 0x00000015ff157212 */ /* 0x000fe200078e33ff */
[----:B------:R-:W-:Y:S06]  /*6750*/  BRA `(.L_x_906) ;  /* 0x0000000000147947 */ /* 0x000fec0003800000 */
.L_x_905:
[----:B------:R-:W-:-:S05]  /*6760*/  IMAD.U32 R111, RZ, RZ, UR45 ;  /* 0x0000002dff6f7e24 */ /* 0x000fca000f8e00ff */
[----:B------:R-:W-:-:S13]  /*6770*/  ISETP.NE.AND P6, PT, R111, 0x1, PT ;  /* 0x000000016f00780c */ /* 0x000fda0003fc5270 */
[----:B------:R-:W1:Y:S02]  /*6780*/  @P6 LDC.64 R136, c[0x0][0x9e8] ;  /* 0x00027a00ff886b82 */ /* 0x000e640000000a00 */
[----:B-1----:R-:W-:-:S05]  /*6790*/  @P6 IMAD.HI.U32 R136, R21, R136, RZ ;  /* 0x0000008815886227 */ /* 0x002fca00078e00ff */
[----:B------:R-:W-:-:S07]  /*67a0*/  @P6 SHF.R.U32.HI R21, RZ, R137, R136 ;  /* 0x00000089ff156219 */ /* 0x000fce0000011688 */
.L_x_906:
[----:B------:R-:W-:Y:S05]  /*67b0*/  BSYNC B0 ;  /* 0x0000000000007941 */ /* 0x000fea0003800000 */
.L_x_904:
[----:B------:R-:W-:-:S05]  /*67c0*/  IMAD R136, R21, R111, R138 ;  /* 0x0000006f15887224 */ /* 0x000fca00078e028a */
[----:B------:R-:W-:Y:S02]  /*67d0*/  VIADDMNMX R101, R136, R111, R101, PT ;  /* 0x0000006f88657246 */ /* 0x000fe40003800165 */
[----:B------:R-:W-:-:S07]  /*67e0*/  VIMNMX R107, R107, R136, !PT ;  /* 0x000000886b6b7248 */ /* 0x000fce0007fe0100 */
.L_x_903:
[C---:B------:R-:W-:Y:S01]  /*67f0*/  ISETP.GT.AND P1, PT, R107.reuse, 0x1, !P1 ;  /* 0x000000016b00780c */ /* 0x040fe20004f24270 */
[----:B------:R-:W-:Y:S01]  /*6800*/  UMOV UR39, UR40 ;  /* 0x0000002800277c82 */ /* 0x000fe20008000000 */
[----:B------:R-:W-:Y:S01]  /*6810*/  ISETP.GT.AND P2, PT, R107, 0x8, !P2 ;  /* 0x000000086b00780c */ /* 0x000fe20005744270 */
[----:B------:R-:W-:Y:S01]  /*6820*/  UMOV UR36, UR5 ;  /* 0x0000000500247c82 */ /* 0x000fe20008000000 */
        /* <DEDUP_REMOVED lines=11> */
[----:B------:R-:W-:Y:S02]  /*68e0*/  FMNMX.FTZ R21, R109, R14, !PT ;  /* 0x0000000e6d157209 */ /* 0x000fe40007810000 */
[----:B------:R-:W-:Y:S02]  /*68f0*/  ISETP.GT.AND P1, PT, R107, 0x10, !P1 ;  /* 0x000000106b00780c */ /* 0x000fe40004f24270 */
[----:B------:R-:W-:Y:S02]  /*6900*/  FMNMX.FTZ R21, R190, R21, !PT ;  /* 0x00000015be157209 */ /* 0x000fe40007810000 */
[----:B------:R-:W-:Y:S02]  /*6910*/  ISETP.LT.OR P1, PT, R101, 0x11, P1 ;  /* 0x000000116500780c */ /* 0x000fe40000f21670 */
[----:B------:R-:W-:-:S02]  /*6920*/  FMNMX.FTZ R21, R188, R21, !PT ;  /* 0x00000015bc157209 */ /* 0x000fc40007810000 */
[----:B------:R-:W-:Y:S02]  /*6930*/  FSEL R136, R90, -INF , !P1 ;  /* 0xff8000005a887808 */ /* 0x000fe40004800000 */
[----:B------:R-:W-:Y:S02]  /*6940*/  ISETP.NE.AND P1, PT, R142, RZ, PT ;  /* 0x000000ff8e00720c */ /* 0x000fe40003f25270 */
[----:B------:R-:W-:Y:S02]  /*6950*/  FMNMX.FTZ R21, R186, R21, !PT ;  /* 0x00000015ba157209 */ /* 0x000fe40007810000 */
[----:B------:R-:W-:Y:S02]  /*6960*/  ISETP.GT.AND P1, PT, R107, 0x11, !P1 ;  /* 0x000000116b00780c */ /* 0x000fe40004f24270 */
[----:B------:R-:W-:Y:S02]  /*6970*/  FMNMX.FTZ R21, R184, R21, !PT ;  /* 0x00000015b8157209 */ /* 0x000fe40007810000 */
[----:B------:R-:W-:-:S02]  /*6980*/  ISETP.LT.OR P1, PT, R101, 0x12, P1 ;  /* 0x000000126500780c */ /* 0x000fc40000f21670 */
[----:B------:R-:W-:Y:S02]  /*6990*/  FMNMX.FTZ R21, R182, R21, !PT ;  /* 0x00000015b6157209 */ /* 0x000fe40007810000 */
[----:B------:R-:W-:Y:S02]  /*69a0*/  FSEL R144, R91, -INF , !P1 ;  /* 0xff8000005b907808 */ /* 0x000fe40004800000 */
[----:B------:R-:W-:Y:S02]  /*69b0*/  ISETP.NE.AND P1, PT, R143, RZ, PT ;  /* 0x000000ff8f00720c */ /* 0x000fe40003f25270 */
[----:B------:R-:W-:Y:S02]  /*69c0*/  FMNMX.FTZ R21, R180, R21, !PT ;  /* 0x00000015b4157209 */ /* 0x000fe40007810000 */
[----:B------:R-:W-:Y:S02]  /*69d0*/  ISETP.GT.AND P1, PT, R107, 0x18, !P1 ;  /* 0x000000186b00780c */ /* 0x000fe40004f24270 */
[----:B------:R-:W-:-:S02]  /*69e0*/  FMNMX.FTZ R21, R158, R21, !PT ;  /* 0x000000159e157209 */ /* 0x000fc40007810000 */
[----:B------:R-:W-:Y:S02]  /*69f0*/  ISETP.LT.OR P1, PT, R101, 0x19, P1 ;  /* 0x000000196500780c */ /* 0x000fe40000f21670 */
[----:B------:R-:W-:Y:S02]  /*6a00*/  FMNMX.FTZ R21, R150, R21, !PT ;  /* 0x0000001596157209 */ /* 0x000fe40007810000 */
[----:B------:R-:W-:Y:S02]  /*6a10*/  FSEL R92, R92, -INF , !P1 ;  /* 0xff8000005c5c7808 */ /* 0x000fe40004800000 */
[----:B------:R-:W-:Y:S02]  /*6a20*/  ISETP.GT.AND P1, PT, R107, 0x19, !P2 ;  /* 0x000000196b00780c */ /* 0x000fe40005724270 */
[----:B------:R-:W-:Y:S02]  /*6a30*/  ISETP.NE.AND P2, PT, R140, RZ, PT ;  /* 0x000000ff8c00720c */ /* 0x000fe40003f45270 */
[----:B------:R-:W-:-:S02]  /*6a40*/  ISETP.LT.OR P1, PT, R101, 0x1a, P1 ;  /* 0x0000001a6500780c */ /* 0x000fc40000f21670 */
[----:B------:R-:W-:Y:S02]  /*6a50*/  FMNMX.FTZ R21, R134, R21, !PT ;  /* 0x0000001586157209 */ /* 0x000fe40007810000 */
[----:B------:R-:W-:Y:S02]  /*6a60*/  FSEL R142, R93, -INF , !P1 ;  /* 0xff8000005d8e7808 */ /* 0x000fe40004800000 */
        /* <DEDUP_REMOVED lines=19> */
[----:B------:R-:W-:Y:S02]  /*6ba0*/  ISETP.NE.AND P1, PT, R151, RZ, PT ;  /* 0x000000ff9700720c */ /* 0x000fe40003f25270 */
[----:B------:R-:W-:Y:S02]  /*6bb0*/  FMNMX.FTZ R21, R116, R21, !PT ;  /* 0x0000001574157209 */ /* 0x000fe40007810000 */
[----:B------:R-:W-:-:S02]  /*6bc0*/  ISETP.GT.AND P1, PT, R107, 0x29, !P1 ;  /* 0x000000296b00780c */ /* 0x000fc40004f24270 */
[----:B------:R-:W-:Y:S02]  /*6bd0*/  FMNMX.FTZ R21, R114, R21, !PT ;  /* 0x0000001572157209 */ /* 0x000fe40007810000 */
[----:B------:R-:W-:Y:S02]  /*6be0*/  ISETP.LT.OR P1, PT, R101, 0x2a, P1 ;  /* 0x0000002a6500780c */ /* 0x000fe40000f21670 */
[----:B------:R-:W-:Y:S02]  /*6bf0*/  FMNMX.FTZ R21, R112, R21, !PT ;  /* 0x0000001570157209 */ /* 0x000fe40007810000 */
[----:B------:R-:W-:Y:S02]  /*6c00*/  FSEL R138, R97, -INF , !P1 ;  /* 0xff800000618a7808 */ /* 0x000fe40004800000 */
[----:B------:R-:W-:Y:S02]  /*6c10*/  ISETP.NE.AND P1, PT, R141, RZ, PT ;  /* 0x000000ff8d00720c */ /* 0x000fe40003f25270 */
[----:B------:R-:W-:-:S02]  /*6c20*/  FMNMX.FTZ R21, R108, R21, !PT ;  /* 0x000000156c157209 */ /* 0x000fc40007810000 */
[----:B------:R-:W-:Y:S02]  /*6c30*/  ISETP.GT.AND P1, PT, R107, 0x30, !P1 ;  /* 0x000000306b00780c */ /* 0x000fe40004f24270 */
[----:B------:R-:W-:Y:S02]  /*6c40*/  FMNMX.FTZ R21, R100, R21, !PT ;  /* 0x0000001564157209 */ /* 0x000fe40007810000 */
[----:B------:R-:W-:Y:S02]  /*6c50*/  ISETP.LT.OR P1, PT, R101, 0x31, P1 ;  /* 0x000000316500780c */ /* 0x000fe40000f21670 */
[----:B------:R-:W-:Y:S02]  /*6c60*/  FMNMX.FTZ R89, R110, R21, !PT ;  /* 0x000000156e597209 */ /* 0x000fe40007810000 */
[----:B------:R-:W-:Y:S01]  /*6c70*/  FSEL R98, R98, -INF , !P1 ;  /* 0xff80000062627808 */ /* 0x000fe20004800000 */
[----:B------:R-:W1:Y:S01]  /*6c80*/  LDC R21, c[0x0][0x988] ;  /* 0x00026200ff157b82 */ /* 0x000e620000000800 */
[----:B------:R-:W-:Y:S01]  /*6c90*/  ISETP.NE.AND P1, PT, R152, RZ, PT ;  /* 0x000000ff9800720c */ /* 0x000fe20003f25270 */
[----:B------:R-:W2:Y:S01]  /*6ca0*/  SHFL.BFLY PT, R90, R89, 0x2, 0x1f ;  /* 0x0c401f00595a7f89 */ /* 0x000ea200000e0000 */
[----:B------:R-:W-:-:S02]  /*6cb0*/  ISETP.NE.AND P6, PT, R177, RZ, PT ;  /* 0x000000ffb100720c */ /* 0x000fc40003fc5270 */
[C---:B------:R-:W-:Y:S02]  /*6cc0*/  ISETP.GT.AND P1, PT, R107.reuse, 0x31, !P1 ;  /* 0x000000316b00780c */ /* 0x040fe40004f24270 */
[----:B------:R-:W-:Y:S02]  /*6cd0*/  ISETP.GT.AND P3, PT, R107, 0x50, !P3 ;  /* 0x000000506b00780c */ /* 0x000fe40005f64270 */
[C---:B------:R-:W-:Y:S02]  /*6ce0*/  ISETP.LT.OR P1, PT, R101.reuse, 0x32, P1 ;  /* 0x000000326500780c */ /* 0x040fe40000f21670 */
[----:B------:R-:W-:Y:S02]  /*6cf0*/  ISETP.LT.OR P3, PT, R101, 0x51, P3 ;  /* 0x000000516500780c */ /* 0x000fe40001f61670 */
[----:B------:R-:W-:Y:S02]  /*6d00*/  FSEL R88, R99, -INF , !P1 ;  /* 0xff80000063587808 */ /* 0x000fe40004800000 */
[----:B------:R-:W-:-:S02]  /*6d10*/  ISETP.NE.AND P1, PT, R153, RZ, PT ;  /* 0x000000ff9900720c */ /* 0x000fc40003f25270 */
[C---:B------:R-:W-:Y:S02]  /*6d20*/  ISETP.GT.AND P4, PT, R107.reuse, 0x51, !P4 ;  /* 0x000000516b00780c */ /* 0x040fe40006784270 */
[----:B------:R-:W-:Y:S02]  /*6d30*/  ISETP.GT.AND P1, PT, R107, 0x38, !P1 ;  /* 0x000000386b00780c */ /* 0x000fe40004f24270 */
[----:B------:R-:W-:Y:S02]  /*6d40*/  FSEL R178, R178, -INF , !P3 ;  /* 0xff800000b2b27808 */ /* 0x000fe40005800000 */
[----:B------:R-:W-:Y:S02]  /*6d50*/  ISETP.LT.OR P1, PT, R101, 0x39, P1 ;  /* 0x000000396500780c */ /* 0x000fe40000f21670 */
[----:B------:R-:W-:Y:S02]  /*6d60*/  ISETP.GT.AND P5, PT, R107, 0x58, !P5 ;  /* 0x000000586b00780c */ /* 0x000fe40006fa4270 */
[----:B------:R-:W-:-:S02]  /*6d70*/  FSEL R102, R102, -INF , !P1 ;  /* 0xff80000066667808 */ /* 0x000fc40004800000 */
[----:B------:R-:W-:Y:S02]  /*6d80*/  ISETP.NE.AND P1, PT, R155, RZ, PT ;  /* 0x000000ff9b00720c */ /* 0x000fe40003f25270 */
[----:B--2---:R-:W-:Y:S02]  /*6d90*/  FMNMX.FTZ R91, R89, R90, !PT ;  /* 0x0000005a595b7209 */ /* 0x004fe40007810000 */
[----:B------:R-:W-:Y:S02]  /*6da0*/  ISETP.GT.AND P1, PT, R107, 0x39, !P1 ;  /* 0x000000396b00780c */ /* 0x000fe40004f24270 */
[C---:B------:R-:W-:Y:S01]  /*6db0*/  ISETP.LT.OR P4, PT, R101.reuse, 0x52, P4 ;  /* 0x000000526500780c */ /* 0x040fe20002781670 */
[----:B------:R-:W2:Y:S01]  /*6dc0*/  SHFL.BFLY PT, R90, R91, 0x1, 0x1f ;  /* 0x0c201f005b5a7f89 */ /* 0x000ea200000e0000 */
[C---:B------:R-:W-:Y:S02]  /*6dd0*/  ISETP.LT.OR P1, PT, R101.reuse, 0x3a, P1 ;  /* 0x0000003a6500780c */ /* 0x040fe40000f21670 */
[----:B------:R-:W-:-:S02]  /*6de0*/  ISETP.LT.OR P5, PT, R101, 0x59, P5 ;  /* 0x000000596500780c */ /* 0x000fc40002fa1670 */
[----:B------:R-:W-:Y:S02]  /*6df0*/  FSEL R152, R103, -INF , !P1 ;  /* 0xff80000067987808 */ /* 0x000fe40004800000 */
[----:B------:R-:W-:-:S04]  /*6e00*/  ISETP.NE.AND P1, PT, R157, RZ, PT ;  /* 0x000000ff9d00720c */ /* 0x000fc80003f25270 */
[----:B------:R-:W-:-:S04]  /*6e10*/  ISETP.GT.AND P1, PT, R107, 0x40, !P1 ;  /* 0x000000406b00780c */ /* 0x000fc80004f24270 */
[----:B------:R-:W-:-:S04]  /*6e20*/  ISETP.LT.OR P1, PT, R101, 0x41, P1 ;  /* 0x000000416500780c */ /* 0x000fc80000f21670 */
[----:B------:R-:W-:Y:S02]  /*6e30*/  FSEL R154, R154, -INF , !P1 ;  /* 0xff8000009a9a7808 */ /* 0x000fe40004800000 */
[----:B------:R-:W-:Y:S02]  /*6e40*/  ISETP.NE.AND P1, PT, R159, RZ, PT ;  /* 0x000000ff9f00720c */ /* 0x000fe40003f25270 */
[----:B--2---:R-:W-:Y:S02]  /*6e50*/  FMNMX.FTZ R90, R91, R90, !PT ;  /* 0x0000005a5b5a7209 */ /* 0x004fe40007810000 */
[----:B------:R-:W-:-:S04]  /*6e60*/  ISETP.GT.AND P1, PT, R107, 0x41, !P1 ;  /* 0x000000416b00780c */ /* 0x000fc80004f24270 */
[----:B------:R-:W-:-:S04]  /*6e70*/  ISETP.LT.OR P1, PT, R101, 0x42, P1 ;  /* 0x000000426500780c */ /* 0x000fc80000f21670 */
[----:B------:R-:W-:Y:S02]  /*6e80*/  FSEL R156, R156, -INF , !P1 ;  /* 0xff8000009c9c7808 */ /* 0x000fe40004800000 */
[----:B------:R-:W-:-:S04]  /*6e90*/  ISETP.GT.AND P1, PT, R107, 0x48, !P2 ;  /* 0x000000486b00780c */ /* 0x000fc80005724270 */
[----:B------:R-:W-:-:S04]  /*6ea0*/  ISETP.LT.OR P1, PT, R101, 0x49, P1 ;  /* 0x000000496500780c */ /* 0x000fc80000f21670 */
[----:B------:R-:W-:Y:S02]  /*6eb0*/  FSEL R174, R174, -INF , !P1 ;  /* 0xff800000aeae7808 */ /* 0x000fe40004800000 */
[----:B------:R-:W-:Y:S02]  /*6ec0*/  ISETP.GT.AND P1, PT, R107, 0x49, !P6 ;  /* 0x000000496b00780c */ /* 0x000fe40007724270 */
[----:B------:R-:W-:Y:S02]  /*6ed0*/  ISETP.NE.AND P6, PT, R113, RZ, PT ;  /* 0x000000ff7100720c */ /* 0x000fe40003fc5270 */
[----:B------:R-:W-:-:S04]  /*6ee0*/  ISETP.LT.OR P1, PT, R101, 0x4a, P1 ;  /* 0x0000004a6500780c */ /* 0x000fc80000f21670 */
[----:B------:R-:W-:Y:S02]  /*6ef0*/  FSEL R176, R176, -INF , !P1 ;  /* 0xff800000b0b07808 */ /* 0x000fe40004800000 */
[----:B------:R-:W-:Y:S02]  /*6f00*/  ISETP.GT.AND P1, PT, R107, RZ, !P6 ;  /* 0x000000ff6b00720c */ /* 0x000fe40007724270 */
[----:B------:R-:W-:Y:S02]  /*6f10*/  ISETP.NE.AND P6, PT, R121, RZ, PT ;  /* 0x000000ff7900720c */ /* 0x000fe40003fc5270 */
[----:B------:R-:W-:Y:S02]  /*6f20*/  ISETP.LT.OR P1, PT, R101, 0x1, P1 ;  /* 0x000000016500780c */ /* 0x000fe40000f21670 */
[----:B------:R-:W-:Y:S02]  /*6f30*/  ISETP.GT.AND P2, PT, R107, 0x59, !P6 ;  /* 0x000000596b00780c */ /* 0x000fe40007744270 */
[----:B------:R-:W-:Y:S01]  /*6f40*/  FSEL R192, R0, -INF , !P1 ;  /* 0xff80000000c07808 */ /* 0x000fe20004800000 */
[C---:B-1----:R-:W-:Y:S01]  /*6f50*/  FMUL.FTZ R0, R90.reuse, R21 ;  /* 0x000000155a007220 */ /* 0x042fe20000410000 */
[----:B------:R-:W-:-:S02]  /*6f60*/  FSETP.NEU.FTZ.AND P1, PT, R90, -INF , PT ;  /* 0xff8000005a00780b */ /* 0x000fc40003f3d000 */
[----:B------:R-:W-:Y:S02]  /*6f70*/  FMNMX.FTZ R89, R192, R15, !PT ;  /* 0x0000000fc0597209 */ /* 0x000fe40007810000 */
[----:B------:R-:W-:Y:S02]  /*6f80*/  FSEL R115, R0, RZ, P1 ;  /* 0x000000ff00737208 */ /* 0x000fe40000800000 */
[----:B------:R-:W-:Y:S02]  /*6f90*/  FMNMX.FTZ R91, R148, R89, !PT ;  /* 0x00000059945b7209 */ /* 0x000fe40007810000 */
[----:B------:R-:W-:Y:S01]  /*6fa0*/  ISETP.LT.OR P2, PT, R101, 0x5a, P2 ;  /* 0x0000005a6500780c */ /* 0x000fe20001741670 */
[--C-:B------:R-:W-:Y:S01]  /*6fb0*/  FFMA.FTZ R103, R134, R21, -R115.reuse ;  /* 0x0000001586677223 */ /* 0x100fe20000010873 */
[----:B------:R-:W-:Y:S01]  /*6fc0*/  FMNMX.FTZ R91, R2, R91, !PT ;  /* 0x0000005b025b7209 */ /* 0x000fe20007810000 */
[-CC-:B------:R-:W-:Y:S01]  /*6fd0*/  FFMA.FTZ R0, R180, R21.reuse, -R115.reuse ;  /* 0x00000015b4007223 */ /* 0x180fe20000010873 */
[----:B------:R-:W-:Y:S01]  /*6fe0*/  FSEL R134, R104, -INF , !P4 ;  /* 0xff80000068867808 */ /* 0x000fe20006000000 */
[--C-:B------:R-:W-:Y:S01]  /*6ff0*/  FFMA.FTZ R180, R158, R21, -R115.reuse ;  /* 0x000000159eb47223 */ /* 0x100fe20000010873 */
[----:B------:R-:W-:Y:S01]  /*7000*/  FMNMX.FTZ R91, R146, R91, !PT ;  /* 0x0000005b925b7209 */ /* 0x000fe20007810000 */
[-CC-:B------:R-:W-:Y:S01]  /*7010*/  FFMA.FTZ R109, R109, R21.reuse, -R115.reuse ;  /* 0x000000156d6d7223 */ /* 0x180fe20000010873 */
[----:B------:R-:W-:Y:S01]  /*7020*/  FSEL R158, R105, -INF , !P5 ;  /* 0xff800000699e7808 */ /* 0x000fe20006800000 */
[--C-:B------:R-:W-:Y:S01]  /*7030*/  FFMA.FTZ R190, R190, R21, -R115.reuse ;  /* 0x00000015bebe7223 */ /* 0x100fe20000010873 */
[----:B------:R-:W-:Y:S01]  /*7040*/  FMNMX.FTZ R91, R136, R91, !PT ;  /* 0x0000005b885b7209 */ /* 0x000fe20007810000 */
[----:B------:R1:W-:Y:S01]  /*7050*/  MUFU.EX2 R89, R109 ;  /* 0x0000006d00597308 */ /* 0x0003e20000000800 */
[----:B------:R-:W-:Y:S01]  /*7060*/  FSEL R106, R106, -INF , !P2 ;  /* 0xff8000006a6a7808 */ /* 0x000fe20005000000 */
[--C-:B------:R-:W-:Y:S01]  /*7070*/  FFMA.FTZ R188, R188, R21, -R115.reuse ;  /* 0x00000015bcbc7223 */ /* 0x100fe20000010873 */
[----:B------:R-:W-:Y:S01]  /*7080*/  FMNMX.FTZ R93, R144, R91, !PT ;  /* 0x0000005b905d7209 */ /* 0x000fe20007810000 */
[-CC-:B------:R-:W-:Y:S01]  /*7090*/  FFMA.FTZ R186, R186, R21.reuse, -R115.reuse ;  /* 0x00000015baba7223 */ /* 0x180fe20000010873 */
[----:B------:R-:W-:Y:S01]  /*70a0*/  FSEL R113, R90, RZ, P1 ;  /* 0x000000ff5a717208 */ /* 0x000fe20000800000 */
[--C-:B------:R-:W-:Y:S01]  /*70b0*/  FFMA.FTZ R184, R184, R21, -R115.reuse ;  /* 0x00000015b8b87223 */ /* 0x100fe20000010873 */
[----:B------:R-:W-:Y:S01]  /*70c0*/  FMNMX.FTZ R93, R92, R93, !PT ;  /* 0x0000005d5c5d7209 */ /* 0x000fe20007810000 */
[----:B------:R-:W-:Y:S01]  /*70d0*/  MUFU.EX2 R190, R190 ;  /* 0x000000be00be7308 */ /* 0x000fe20000000800 */
[-CC-:B-1----:R-:W-:Y:S01]  /*70e0*/  FFMA.FTZ R109, R112, R21.reuse, -R115.reuse ;  /* 0x00000015706d7223 */ /* 0x182fe20000010873 */
[--C-:B------:R-:W-:Y:S01]  /*70f0*/  FFMA.FTZ R112, R100, R21, -R115.reuse ;  /* 0x0000001564707223 */ /* 0x100fe20000010873 */
        /* <DEDUP_REMOVED lines=9> */
[-CC-:B------:R-:W-:Y:S01]  /*7190*/  FFMA.FTZ R105, R120, R21.reuse, -R115.reuse ;  /* 0x0000001578697223 */ /* 0x180fe20000010873 */
[----:B------:R-:W-:Y:S01]  /*71a0*/  LOP3.LUT P6, RZ, R179, 0x7f, RZ, 0xc0, !PT ;  /* 0x0000007fb3ff7812 */ /* 0x000fe200078cc0ff */
[--C-:B------:R-:W-:Y:S01]  /*71b0*/  FFMA.FTZ R118, R118, R21, -R115.reuse ;  /* 0x0000001576767223 */ /* 0x100fe20000010873 */
[----:B------:R-:W-:Y:S01]  /*71c0*/  FMNMX.FTZ R95, R96, R95, !PT ;  /* 0x0000005f605f7209 */ /* 0x000fe20007810000 */
[----:B------:R-:W-:Y:S01]  /*71d0*/  MUFU.EX2 R186, R186 ;  /* 0x000000ba00ba7308 */ /* 0x000fe20000000800 */
[-CC-:B------:R-:W-:Y:S01]  /*71e0*/  FFMA.FTZ R114, R114, R21.reuse, -R115.reuse ;  /* 0x0000001572727223 */ /* 0x180fe20000010873 */
[----:B------:R-:W-:Y:S01]  /*71f0*/  FFMA.FTZ R108, R108, R21, -R115 ;  /* 0x000000156c6c7223 */ /* 0x000fe20000010873 */
        /* <DEDUP_REMOVED lines=14> */
[----:B------:R1:W-:Y:S03]  /*72e0*/  MUFU.EX2 R97, R150 ;  /* 0x0000009600617308 */ /* 0x0003e60000000800 */
[----:B------:R-:W-:-:S04]  /*72f0*/  FMNMX.FTZ R99, R134, R99, !PT ;  /* 0x0000006386637209 */ /* 0x000fc80007810000 */
[----:B------:R-:W-:Y:S01]  /*7300*/  FMNMX.FTZ R99, R158, R99, !PT ;  /* 0x000000639e637209 */ /* 0x000fe20007810000 */
[----:B------:R2:W-:Y:S01]  /*7310*/  MUFU.EX2 R104, R103 ;  /* 0x0000006700687308 */ /* 0x0005e20000000800 */
[----:B-1----:R-:W-:Y:S02]  /*7320*/  FFMA.FTZ R150, R132, R21, -R115 ;  /* 0x0000001584967223 */ /* 0x002fe40000010873 */
[----:B------:R-:W-:-:S05]  /*7330*/  FMNMX.FTZ R0, R106, R99, !PT ;  /* 0x000000636a007209 */ /* 0x000fca0007810000 */
[----:B------:R-:W1:Y:S01]  /*7340*/  SHFL.BFLY PT, R107, R0, 0x2, 0x1f ;  /* 0x0c401f00006b7f89 */ /* 0x000e6200000e0000 */
[----:B------:R-:W-:Y:S01]  /*7350*/  MUFU.EX2 R150, R150 ;  /* 0x0000009600967308 */ /* 0x000fe20000000800 */
[-CC-:B--2---:R-:W-:Y:S01]  /*7360*/  FFMA.FTZ R103, R124, R21.reuse, -R115.reuse ;  /* 0x000000157c677223 */ /* 0x184fe20000010873 */
[----:B------:R-:W-:-:S06]  /*7370*/  FFMA.FTZ R124, R128, R21, -R115 ;  /* 0x00000015807c7223 */ /* 0x000fcc0000010873 */
[----:B------:R-:W-:Y:S08]  /*7380*/  MUFU.EX2 R99, R126 ;  /* 0x0000007e00637308 */ /* 0x000ff00000000800 */
[----:B------:R-:W-:Y:S01]  /*7390*/  MUFU.EX2 R101, R101 ;  /* 0x0000006500657308 */ /* 0x000fe20000000800 */
[----:B-1----:R-:W-:Y:S01]  /*73a0*/  FMNMX.FTZ R111, R0, R107, !PT ;  /* 0x0000006b006f7209 */ /* 0x002fe20007810000 */
[----:B------:R-:W-:-:S06]  /*73b0*/  FFMA.FTZ R107, R116, R21, -R115 ;  /* 0x00000015746b7223 */ /* 0x000fcc0000010873 */
[----:B------:R-:W-:Y:S01]  /*73c0*/  MUFU.EX2 R122, R122 ;  /* 0x0000007a007a7308 */ /* 0x000fe20000000800 */
[----:B------:R-:W1:Y:S07]  /*73d0*/  SHFL.BFLY PT, R0, R111, 0x1, 0x1f ;  /* 0x0c201f006f007f89 */ /* 0x000e6e00000e0000 */
[----:B------:R-:W-:Y:S08]  /*73e0*/  MUFU.EX2 R103, R103 ;  /* 0x0000006700677308 */ /* 0x000ff00000000800 */
[----:B------:R-:W-:Y:S08]  /*73f0*/  MUFU.EX2 R124, R124 ;  /* 0x0000007c007c7308 */ /* 0x000ff00000000800 */
[----:B------:R-:W-:Y:S01]  /*7400*/  MUFU.EX2 R105, R105 ;  /* 0x0000006900697308 */ /* 0x000fe20000000800 */
[----:B-1----:R-:W-:Y:S01]  /*7410*/  FMNMX.FTZ R100, R111, R0, !PT ;  /* 0x000000006f647209 */ /* 0x002fe20007810000 */
[----:B------:R-:W-:Y:S01]  /*7420*/  FADD.FTZ R0, -R113, R14 ;  /* 0x0000000e71007221 */ /* 0x000fe20000010100 */
[----:B------:R-:W-:-:S02]  /*7430*/  FFMA.FTZ R14, R110, R21, -R115 ;  /* 0x000000156e0e7223 */ /* 0x000fc40000010873 */
[C---:B------:R-:W-:Y:S01]  /*7440*/  FSETP.NEU.FTZ.AND P1, PT, R100.reuse, -INF , PT ;  /* 0xff8000006400780b */ /* 0x040fe20003f3d000 */
[-C--:B------:R-:W-:Y:S01]  /*7450*/  FMUL.FTZ R110, R100, R21.reuse ;  /* 0x00000015646e7220 */ /* 0x080fe20000410000 */
[----:B------:R-:W-:Y:S01]  /*7460*/  FMUL.FTZ R0, R0, R21 ;  /* 0x0000001500007220 */ /* 0x000fe20000410000 */
[----:B------:R1:W-:Y:S03]  /*7470*/  MUFU.EX2 R111, R112 ;  /* 0x00000070006f7308 */ /* 0x0003e60000000800 */
[----:B------:R-:W-:-:S05]  /*7480*/  FSEL R113, R110, RZ, P1 ;  /* 0x000000ff6e717208 */ /* 0x000fca0000800000 */
[-CC-:B------:R-:W-:Y:S01]  /*7490*/  FFMA.FTZ R159, R2, R21.reuse, -R113.reuse ;  /* 0x00000015029f7223 */ /* 0x180fe20000010871 */
[----:B------:R-:W-:Y:S01]  /*74a0*/  FSEL R2, R100, RZ, P1 ;  /* 0x000000ff64027208 */ /* 0x000fe20000800000 */
[----:B------:R-:W2:Y:S01]  /*74b0*/  MUFU.EX2 R0, R0 ;  /* 0x0000000000007308 */ /* 0x000ea20000000800 */
[-CC-:B------:R-:W-:Y:S01]  /*74c0*/  FFMA.FTZ R157, R192, R21.reuse, -R113.reuse ;  /* 0x00000015c09d7223 */ /* 0x180fe20000010871 */
[-CC-:B------:R-:W-:Y:S01]  /*74d0*/  FFMA.FTZ R110, R148, R21.reuse, -R113.reuse ;  /* 0x00000015946e7223 */ /* 0x180fe20000010871 */
[-C--:B-1----:R-:W-:Y:S01]  /*74e0*/  FFMA.FTZ R112, R146, R21.reuse, -R113 ;  /* 0x0000001592707223 */ /* 0x082fe20000010871 */
[----:B------:R-:W-:Y:S01]  /*74f0*/  FADD.FTZ R2, -R2, R15 ;  /* 0x0000000f02027221 */ /* 0x000fe20000010100 */
[-CC-:B------:R-:W-:Y:S01]  /*7500*/  FFMA.FTZ R153, R136, R21.reuse, -R113.reuse ;  /* 0x0000001588997223 */ /* 0x180fe20000010871 */
[-CC-:B------:R-:W-:Y:S01]  /*7510*/  FFMA.FTZ R116, R144, R21.reuse, -R113.reuse ;  /* 0x0000001590747223 */ /* 0x180fe20000010871 */
[-CC-:B------:R-:W-:Y:S01]  /*7520*/  FFMA.FTZ R155, R92, R21.reuse, -R113.reuse ;  /* 0x000000155c9b7223 */ /* 0x180fe20000010871 */
[-C--:B------:R-:W-:Y:S01]  /*7530*/  FMUL.FTZ R2, R2, R21.reuse ;  /* 0x0000001502027220 */ /* 0x080fe20000410000 */
[----:B------:R-:W-:Y:S01]  /*7540*/  MUFU.EX2 R157, R157 ;  /* 0x0000009d009d7308 */ /* 0x000fe20000000800 */
[-CC-:B------:R-:W-:Y:S01]  /*7550*/  FFMA.FTZ R92, R142, R21.reuse, -R113.reuse ;  /* 0x000000158e5c7223 */ /* 0x180fe20000010871 */
[-CC-:B------:R-:W-:Y:S01]  /*7560*/  FFMA.FTZ R145, R98, R21.reuse, -R113.reuse ;  /* 0x0000001562917223 */ /* 0x180fe20000010871 */
[-CC-:B------:R-:W-:Y:S01]  /*7570*/  FFMA.FTZ R149, R94, R21.reuse, -R113.reuse ;  /* 0x000000155e957223 */ /* 0x180fe20000010871 */
[-CC-:B------:R-:W-:Y:S01]  /*7580*/  FFMA.FTZ R94, R140, R21.reuse, -R113.reuse ;  /* 0x000000158c5e7223 */ /* 0x180fe20000010871 */
[-CC-:B------:R-:W-:Y:S01]  /*7590*/  FFMA.FTZ R151, R96, R21.reuse, -R113.reuse ;  /* 0x0000001560977223 */ /* 0x180fe20000010871 */
[-CC-:B------:R-:W-:Y:S01]  /*75a0*/  FFMA.FTZ R96, R138, R21.reuse, -R113.reuse ;  /* 0x000000158a607223 */ /* 0x180fe20000010871 */
[-C--:B------:R-:W-:Y:S01]  /*75b0*/  FFMA.FTZ R88, R88, R21.reuse, -R113 ;  /* 0x0000001558587223 */ /* 0x080fe20000010871 */
[----:B------:R-:W1:Y:S01]  /*75c0*/  MUFU.EX2 R2, R2 ;  /* 0x0000000200027308 */ /* 0x000e620000000800 */
[----:B--2---:R-:W-:Y:S01]  /*75d0*/  FFMA.FTZ R15, R0, R12, R89 ;  /* 0x0000000c000f7223 */ /* 0x004fe20000010059 */
[-CC-:B------:R-:W-:Y:S01]  /*75e0*/  FFMA.FTZ R102, R102, R21.reuse, -R113.reuse ;  /* 0x0000001566667223 */ /* 0x180fe20000010871 */
[-CC-:B------:R-:W-:Y:S01]  /*75f0*/  FFMA.FTZ R152, R152, R21.reuse, -R113.reuse ;  /* 0x0000001598987223 */ /* 0x180fe20000010871 */
[-C--:B------:R-:W-:Y:S01]  /*7600*/  FFMA.FTZ R154, R154, R21.reuse, -R113 ;  /* 0x000000159a9a7223 */ /* 0x080fe20000010871 */
[----:B------:R-:W-:Y:S01]  /*7610*/  FADD.FTZ R12, R190, R15 ;  /* 0x0000000fbe0c7221 */ /* 0x000fe20000010000 */
[-CC-:B------:R-:W-:Y:S01]  /*7620*/  FFMA.FTZ R156, R156, R21.reuse, -R113.reuse ;  /* 0x000000159c9c7223 */ /* 0x180fe20000010871 */
[-CC-:B------:R-:W-:Y:S01]  /*7630*/  FFMA.FTZ R174, R174, R21.reuse, -R113.reuse ;  /* 0x00000015aeae7223 */ /* 0x180fe20000010871 */
[----:B------:R-:W2:Y:S01]  /*7640*/  MUFU.EX2 R110, R110 ;  /* 0x0000006e006e7308 */ /* 0x000ea20000000800 */
[----:B------:R-:W-:Y:S01]  /*7650*/  FADD.FTZ R15, R91, R12 ;  /* 0x0000000c5b0f7221 */ /* 0x000fe20000010000 */
[-CC-:B------:R-:W-:Y:S01]  /*7660*/  FFMA.FTZ R176, R176, R21.reuse, -R113.reuse ;  /* 0x00000015b0b07223 */ /* 0x180fe20000010871 */
[-CC-:B------:R-:W-:Y:S01]  /*7670*/  FFMA.FTZ R178, R178, R21.reuse, -R113.reuse ;  /* 0x00000015b2b27223 */ /* 0x180fe20000010871 */
[-C--:B------:R-:W-:Y:S01]  /*7680*/  FFMA.FTZ R134, R134, R21.reuse, -R113 ;  /* 0x0000001586867223 */ /* 0x080fe20000010871 */
[----:B------:R-:W-:Y:S01]  /*7690*/  FADD.FTZ R12, R186, R15 ;  /* 0x0000000fba0c7221 */ /* 0x000fe20000010000 */
[----:B------:R-:W-:Y:S01]  /*76a0*/  FFMA.FTZ R106, R106, R21, -R113 ;  /* 0x000000156a6a7223 */ /* 0x000fe20000010871 */
[----:B------:R-:W-:Y:S01]  /*76b0*/  ISETP.GT.AND P1, PT, R20, R175, PT ;  /* 0x000000af1400720c */ /* 0x000fe20003f24270 */
[----:B------:R-:W3:Y:S01]  /*76c0*/  MUFU.EX2 R159, R159 ;  /* 0x0000009f009f7308 */ /* 0x000ee20000000800 */
[----:B-1----:R-:W-:Y:S01]  /*76d0*/  FFMA.FTZ R5, R2, R5, R157 ;  /* 0x0000000502057223 */ /* 0x002fe2000001009d */
[----:B------:R-:W-:Y:S01]  /*76e0*/  FADD.FTZ R15, R93, R12 ;  /* 0x0000000c5d0f7221 */ /* 0x000fe20000010000 */
[----:B------:R-:W-:Y:S01]  /*76f0*/  F2FP.BF16.F32.PACK_AB R148, R104, R97 ;  /* 0x000000616894723e */ /* 0x000fe200000010ff */
[----:B------:R-:W-:Y:S01]  /*7700*/  VIADD R20, R20, 0xffffffff ;  /* 0xffffffff14147836 */ /* 0x000fe20000000000 */
[----:B------:R-:W-:Y:S01]  /*7710*/  F2FP.BF16.F32.PACK_AB R144, R122, R101 ;  /* 0x000000657a90723e */ /* 0x000fe200000010ff */
[----:B------:R-:W-:Y:S01]  /*7720*/  FADD.FTZ R98, R182, R15 ;  /* 0x0000000fb6627221 */ /* 0x000fe20000010000 */
[----:B------:R-:W-:Y:S01]  /*7730*/  F2FP.BF16.F32.PACK_AB R146, R124, R103 ;  /* 0x000000677c92723e */ /* 0x000fe200000010ff */
[----:B------:R-:W1:Y:S01]  /*7740*/  MUFU.EX2 R112, R112 ;  /* 0x0000007000707308 */ /* 0x000e620000000800 */
[C---:B--2---:R-:W-:Y:S01]  /*7750*/  FADD.FTZ R12, R110.reuse, R5 ;  /* 0x000000056e0c7221 */ /* 0x044fe20000010000 */
[----:B------:R-:W-:Y:S01]  /*7760*/  FADD.FTZ R15, R95, R98 ;  /* 0x000000625f0f7221 */ /* 0x000fe20000010000 */
[----:B------:R-:W-:-:S03]  /*7770*/  F2FP.BF16.F32.PACK_AB R157, R110, R157 ;  /* 0x0000009d6e9d723e */ /* 0x000fc600000010ff */
[----:B------:R-:W-:Y:S02]  /*7780*/  FADD.FTZ R98, R180, R15 ;  /* 0x0000000fb4627221 */ /* 0x000fe40000010000 */
[----:B------:R-:W2:Y:S01]  /*7790*/  MUFU.EX2 R153, R153 ;  /* 0x0000009900997308 */ /* 0x000ea20000000800 */
[----:B---3--:R-:W-:Y:S01]  /*77a0*/  FADD.FTZ R5, R159, R12 ;  /* 0x0000000c9f057221 */ /* 0x008fe20000010000 */
[----:B------:R-:W-:Y:S01]  /*77b0*/  FADD.FTZ R15, R97, R98 ;  /* 0x00000062610f7221 */ /* 0x000fe20000010000 */
[----:B------:R-:W-:-:S03]  /*77c0*/  IMAD.U32 R98, RZ, RZ, UR6 ;  /* 0x00000006ff627e24 */ /* 0x000fc6000f8e00ff */
[----:B------:R-:W-:Y:S01]  /*77d0*/  FADD.FTZ R15, R104, R15 ;  /* 0x0000000f680f7221 */ /* 0x000fe20000010000 */
[----:B------:R-:W-:Y:S01]  /*77e0*/  @!P6 VIADD R98, R98, 0x2a860 ;  /* 0x0002a8606262e836 */ /* 0x000fe20000000000 */
[----:B------:R-:W3:Y:S01]  /*77f0*/  MUFU.EX2 R116, R116 ;  /* 0x0000007400747308 */ /* 0x000ee20000000800 */
[C---:B-1----:R-:W-:Y:S01]  /*7800*/  FADD.FTZ R12, R112.reuse, R5 ;  /* 0x00000005700c7221 */ /* 0x042fe20000010000 */
[----:B------:R-:W-:Y:S02]  /*7810*/  F2FP.BF16.F32.PACK_AB R159, R112, R159 ;  /* 0x0000009f709f723e */ /* 0x000fe400000010ff */
[----:B------:R-:W-:-:S04]  /*7820*/  @!P6 PRMT R98, RZ, 0x654, R98 ;  /* 0x00000654ff62e816 */ /* 0x000fc80000000062 */
[----:B------:R-:W1:Y:S01]  /*7830*/  MUFU.EX2 R155, R155 ;  /* 0x0000009b009b7308 */ /* 0x000e620000000800 */
[----:B--2---:R-:W-:Y:S01]  /*7840*/  FADD.FTZ R5, R153, R12 ;  /* 0x0000000c99057221 */ /* 0x004fe20000010000 */
[----:B------:R2:W-:Y:S06]  /*7850*/  @!P6 SYNCS.ARRIVE.TRANS64.RED.A1T0 RZ, [R98+URZ], RZ ;  /* 0x000000ff62ffe9a7 */ /* 0x0005ec000810043f */
[----:B------:R-:W4:Y:S01]  /*7860*/  MUFU.EX2 R92, R92 ;  /* 0x0000005c005c7308 */ /* 0x000f220000000800 */
[C---:B---3--:R-:W-:Y:S01]  /*7870*/  FADD.FTZ R12, R116.reuse, R5 ;  /* 0x00000005740c7221 */ /* 0x048fe20000010000 */
[----:B------:R-:W-:-:S06]  /*7880*/  F2FP.BF16.F32.PACK_AB R153, R116, R153 ;  /* 0x000000997499723e */ /* 0x000fcc00000010ff */
[----:B------:R-:W3:Y:S01]  /*7890*/  MUFU.EX2 R149, R149 ;  /* 0x0000009500957308 */ /* 0x000ee20000000800 */
[----:B-1----:R-:W-:-:S07]  /*78a0*/  FADD.FTZ R5, R155, R12 ;  /* 0x0000000c9b057221 */ /* 0x002fce0000010000 */
[----:B------:R-:W1:Y:S01]  /*78b0*/  MUFU.EX2 R94, R94 ;  /* 0x0000005e005e7308 */ /* 0x000e620000000800 */
[C---:B----4-:R-:W-:Y:S01]  /*78c0*/  FADD.FTZ R12, R92.reuse, R5 ;  /* 0x000000055c0c7221 */ /* 0x050fe20000010000 */
[----:B------:R-:W-:-:S06]  /*78d0*/  F2FP.BF16.F32.PACK_AB R155, R92, R155 ;  /* 0x0000009b5c9b723e */ /* 0x000fcc00000010ff */
[----:B------:R-:W4:Y:S01]  /*78e0*/  MUFU.EX2 R151, R151 ;  /* 0x0000009700977308 */ /* 0x000f220000000800 */
[----:B---3--:R-:W-:-:S07]  /*78f0*/  FADD.FTZ R5, R149, R12 ;  /* 0x0000000c95057221 */ /* 0x008fce0000010000 */
[----:B------:R3:W-:Y:S01]  /*7900*/  MUFU.EX2 R117, R88 ;  /* 0x0000005800757308 */ /* 0x0007e20000000800 */
[----:B-1----:R-:W-:Y:S01]  /*7910*/  FADD.FTZ R12, R94, R5 ;  /* 0x000000055e0c7221 */ /* 0x002fe20000010000 */
[----:B------:R-:W-:Y:S01]  /*7920*/  FFMA.FTZ R5, R158, R21, -R113 ;  /* 0x000000159e057223 */ /* 0x000fe20000010871 */
[----:B------:R-:W-:Y:S02]  /*7930*/  F2FP.BF16.F32.PACK_AB R158, R186, R91 ;  /* 0x0000005bba9e723e */ /* 0x000fe400000010ff */
[----:B------:R-:W-:-:S03]  /*7940*/  F2FP.BF16.F32.PACK_AB R149, R94, R149 ;  /* 0x000000955e95723e */ /* 0x000fc600000010ff */
[----:B------:R-:W1:Y:S01]  /*7950*/  MUFU.EX2 R96, R96 ;  /* 0x0000006000607308 */ /* 0x000e620000000800 */
[----:B---3--:R-:W-:Y:S01]  /*7960*/  FADD.FTZ R88, R150, R15 ;  /* 0x0000000f96587221 */ /* 0x008fe20000010000 */
[----:B------:R-:W-:-:S03]  /*7970*/  F2FP.BF16.F32.PACK_AB R150, R99, R150 ;  /* 0x000000966396723e */ /* 0x000fc600000010ff */
[----:B------:R-:W-:-:S03]  /*7980*/  FADD.FTZ R88, R99, R88 ;  /* 0x0000005863587221 */ /* 0x000fc60000010000 */
[----:B------:R-:W3:Y:S01]  /*7990*/  MUFU.EX2 R145, R145 ;  /* 0x0000009100917308 */ /* 0x000ee20000000800 */
[----:B------:R-:W-:-:S04]  /*79a0*/  FADD.FTZ R15, R101, R88 ;  /* 0x00000058650f7221 */ /* 0x000fc80000010000 */
[----:B------:R-:W-:Y:S01]  /*79b0*/  FADD.FTZ R88, R122, R15 ;  /* 0x0000000f7a587221 */ /* 0x000fe20000010000 */
[----:B----4-:R-:W-:Y:S02]  /*79c0*/  FADD.FTZ R15, R151, R12 ;  /* 0x0000000c970f7221 */ /* 0x010fe40000010000 */
[----:B------:R-:W4:Y:S01]  /*79d0*/  MUFU.EX2 R118, R118 ;  /* 0x0000007600767308 */ /* 0x000f220000000800 */
[----:B------:R-:W-:Y:S01]  /*79e0*/  FADD.FTZ R115, R103, R88 ;  /* 0x0000005867737221 */ /* 0x000fe20000010000 */
[C---:B-1----:R-:W-:Y:S01]  /*79f0*/  FADD.FTZ R12, R96.reuse, R15 ;  /* 0x0000000f600c7221 */ /* 0x042fe20000010000 */
[----:B------:R-:W-:Y:S02]  /*7a00*/  F2FP.BF16.F32.PACK_AB R151, R96, R151 ;  /* 0x000000976097723e */ /* 0x000fe400000010ff */
[----:B------:R-:W-:-:S03]  /*7a10*/  FADD.FTZ R88, R124, R115 ;  /* 0x000000737c587221 */ /* 0x000fc60000010000 */
[----:B------:R-:W1:Y:S01]  /*7a20*/  MUFU.EX2 R147, R102 ;  /* 0x0000006600937308 */ /* 0x000e620000000800 */
[----:B---3--:R-:W-:Y:S01]  /*7a30*/  FADD.FTZ R12, R145, R12 ;  /* 0x0000000c910c7221 */ /* 0x008fe20000010000 */
[----:B------:R-:W-:Y:S01]  /*7a40*/  FADD.FTZ R15, R105, R88 ;  /* 0x00000058690f7221 */ /* 0x000fe20000010000 */
[C---:B------:R-:W-:Y:S02]  /*7a50*/  F2FP.BF16.F32.PACK_AB R145, R117.reuse, R145 ;  /* 0x000000917591723e */ /* 0x040fe400000010ff */
[----:B------:R-:W-:-:S03]  /*7a60*/  FADD.FTZ R12, R117, R12 ;  /* 0x0000000c750c7221 */ /* 0x000fc60000010000 */
[----:B------:R-:W3:Y:S01]  /*7a70*/  MUFU.EX2 R107, R107 ;  /* 0x0000006b006b7308 */ /* 0x000ee20000000800 */
[C---:B----4-:R-:W-:Y:S01]  /*7a80*/  FADD.FTZ R88, R118.reuse, R15 ;  /* 0x0000000f76587221 */ /* 0x050fe20000010000 */
[----:B------:R-:W-:-:S06]  /*7a90*/  F2FP.BF16.F32.PACK_AB R140, R118, R105 ;  /* 0x00000069768c723e */ /* 0x000fcc00000010ff */
[----:B------:R4:W5:Y:S01]  /*7aa0*/  MUFU.EX2 R119, R152 ;  /* 0x0000009800777308 */ /* 0x0009620000000800 */
[----:B-1----:R-:W-:-:S07]  /*7ab0*/  FADD.FTZ R12, R147, R12 ;  /* 0x0000000c930c7221 */ /* 0x002fce0000010000 */
[----:B------:R-:W1:Y:S01]  /*7ac0*/  MUFU.EX2 R114, R114 ;  /* 0x0000007200727308 */ /* 0x000e620000000800 */
[----:B---3--:R-:W-:Y:S01]  /*7ad0*/  FADD.FTZ R15, R107, R88 ;  /* 0x000000586b0f7221 */ /* 0x008fe20000010000 */
[----:B----4-:R-:W-:-:S06]  /*7ae0*/  F2FP.BF16.F32.PACK_AB R152, R182, R93 ;  /* 0x0000005db698723e */ /* 0x010fcc00000010ff */
[----:B------:R3:W4:Y:S01]  /*7af0*/  MUFU.EX2 R141, R154 ;  /* 0x0000009a008d7308 */ /* 0x0007220000000800 */
[C---:B-----5:R-:W-:Y:S01]  /*7b00*/  FADD.FTZ R12, R119.reuse, R12 ;  /* 0x0000000c770c7221 */ /* 0x060fe20000010000 */
[----:B------:R-:W-:-:S06]  /*7b10*/  F2FP.BF16.F32.PACK_AB R147, R119, R147 ;  /* 0x000000937793723e */ /* 0x000fcc00000010ff */
[----:B------:R-:W5:Y:S01]  /*7b20*/  MUFU.EX2 R109, R109 ;  /* 0x0000006d006d7308 */ /* 0x000f620000000800 */
[----:B-1----:R-:W-:Y:S01]  /*7b30*/  FADD.FTZ R88, R114, R15 ;  /* 0x0000000f72587221 */ /* 0x002fe20000010000 */
[----:B---3--:R-:W-:Y:S02]  /*7b40*/  F2FP.BF16.F32.PACK_AB R154, R180, R95 ;  /* 0x0000005fb49a723e */ /* 0x008fe400000010ff */
[----:B------:R-:W-:-:S04]  /*7b50*/  F2FP.BF16.F32.PACK_AB R142, R114, R107 ;  /* 0x0000006b728e723e */ /* 0x000fc800000010ff */
[----:B--2---:R1:W2:Y:S01]  /*7b60*/  MUFU.EX2 R98, R156 ;  /* 0x0000009c00627308 */ /* 0x0042a20000000800 */
[----:B----4-:R-:W-:-:S07]  /*7b70*/  FADD.FTZ R12, R141, R12 ;  /* 0x0000000c8d0c7221 */ /* 0x010fce0000010000 */
[----:B------:R-:W3:Y:S01]  /*7b80*/  MUFU.EX2 R108, R108 ;  /* 0x0000006c006c7308 */ /* 0x000ee20000000800 */
[----:B-----5:R-:W-:Y:S01]  /*7b90*/  FADD.FTZ R15, R109, R88 ;  /* 0x000000586d0f7221 */ /* 0x020fe20000010000 */
[----:B-1----:R-:W-:-:S06]  /*7ba0*/  F2FP.BF16.F32.PACK_AB R156, R190, R89 ;  /* 0x00000059be9c723e */ /* 0x002fcc00000010ff */
[----:B------:R-:W1:Y:S01]  /*7bb0*/  MUFU.EX2 R143, R174 ;  /* 0x000000ae008f7308 */ /* 0x000e620000000800 */
[C---:B--2---:R-:W-:Y:S01]  /*7bc0*/  FADD.FTZ R12, R98.reuse, R12 ;  /* 0x0000000c620c7221 */ /* 0x044fe20000010000 */
[----:B------:R-:W-:-:S06]  /*7bd0*/  F2FP.BF16.F32.PACK_AB R141, R98, R141 ;  /* 0x0000008d628d723e */ /* 0x000fcc00000010ff */
[----:B------:R-:W2:Y:S01]  /*7be0*/  MUFU.EX2 R176, R176 ;  /* 0x000000b000b07308 */ /* 0x000ea20000000800 */
[C---:B---3--:R-:W-:Y:S01]  /*7bf0*/  FADD.FTZ R88, R108.reuse, R15 ;  /* 0x0000000f6c587221 */ /* 0x048fe20000010000 */
[----:B------:R-:W-:-:S03]  /*7c00*/  F2FP.BF16.F32.PACK_AB R136, R108, R109 ;  /* 0x0000006d6c88723e */ /* 0x000fc600000010ff */
[----:B------:R-:W-:-:S03]  /*7c10*/  FADD.FTZ R89, R111, R88 ;  /* 0x000000586f597221 */ /* 0x000fc60000010000 */
        /* <DEDUP_REMOVED lines=13> */
[----:B------:R-:W-:Y:S01]  /*7cf0*/  F2FP.BF16.F32.PACK_AB R138, R14, R111 ;  /* 0x0000006f0e8a723e */ /* 0x000fe200000010ff */
[----:B------:R-:W-:Y:S02]  /*7d00*/  IMAD.MOV.U32 R14, RZ, RZ, R90 ;  /* 0x000000ffff0e7224 */ /* 0x000fe400078e005a */
[C---:B-1----:R-:W-:Y:S01]  /*7d10*/  FADD.FTZ R5, R106.reuse, R15 ;  /* 0x0000000f6a057221 */ /* 0x042fe20000010000 */
[----:B------:R-:W-:Y:S01]  /*7d20*/  F2FP.BF16.F32.PACK_AB R139, R106, R102 ;  /* 0x000000666a8b723e */ /* 0x000fe200000010ff */
[----:B------:R-:W-:Y:S01]  /*7d30*/  IMAD.MOV.U32 R15, RZ, RZ, R100 ;  /* 0x000000ffff0f7224 */ /* 0x000fe200078e0064 */
[----:B------:R-:W-:Y:S06]  /*7d40*/  @P1 BRA `(.L_x_907) ;  /* 0xffffffcc004c1947 */ /* 0x000fec000383ffff */
[----:B------:R-:W-:Y:S01]  /*7d50*/  IMAD.MOV.U32 R15, RZ, RZ, R100 ;  /* 0x000000ffff0f7224 */ /* 0x000fe200078e0064 */
[----:B------:R-:W-:Y:S01]  /*7d60*/  UMOV UR36, UR5 ;  /* 0x0000000500247c82 */ /* 0x000fe20008000000 */
[----:B------:R-:W-:Y:S01]  /*7d70*/  IMAD.MOV.U32 R14, RZ, RZ, R90 ;  /* 0x000000ffff0e7224 */ /* 0x000fe200078e005a */
[----:B------:R-:W-:-:S06]  /*7d80*/  UMOV UR39, UR40 ;  /* 0x0000002800277c82 */ /* 0x000fcc0008000000 */
.L_x_890:
[----:B------:R-:W1:Y:S01]  /*7d90*/  LDC R172, c[0x0][0x9e4] ;  /* 0x00027900ffac7b82 */ /* 0x000e620000000800 */
[----:B------:R-:W-:Y:S02]  /*7da0*/  ULDC UR4, c[0x0][0x9dc] ;  /* 0x0002770000047ab9 */ /* 0x000fe40000000800 */
[----:B------:R-:W-:Y:S01]  /*7db0*/  VIADD R88, R173, -UR4 ;  /* 0x80000004ad587c36 */ /* 0x000fe20008000000 */
[----:B-1----:R-:W-:-:S13]  /*7dc0*/  ISETP.GE.AND P1, PT, R172, 0x1, PT ;  /* 0x00000001ac00780c */ /* 0x002fda0003f26270 */
[----:B------:R-:W-:Y:S05]  /*7dd0*/  @!P1 BRA `(.L_x_908) ;  /* 0x00000000003c9947 */ /* 0x000fea0003800000 */
        /* <DEDUP_REMOVED lines=9> */
.L_x_909:
[----:B------:R-:W-:-:S13]  /*7e70*/  ISETP.NE.AND P1, PT, R172, 0x1, PT ;  /* 0x00000001ac00780c */ /* 0x000fda0003f25270 */
[----:B------:R-:W1:Y:S02]  /*7e80*/  @P1 LDC.64 R90, c[0x0][0x9e8] ;  /* 0x00027a00ff5a1b82 */ /* 0x000e640000000a00 */
[----:B-1----:R-:W-:-:S05]  /*7e90*/  @P1 IMAD.HI.U32 R90, R173, R90, RZ ;  /* 0x0000005aad5a1227 */ /* 0x002fca00078e00ff */
[----:B------:R-:W-:-:S07]  /*7ea0*/  @P1 SHF.R.U32.HI R173, RZ, R91, R90 ;  /* 0x0000005bffad1219 */ /* 0x000fce000001165a */
.L_x_910:
[----:B------:R-:W-:-:S05]  /*7eb0*/  IMAD R173, R173, R172, RZ ;  /* 0x000000acadad7224 */ /* 0x000fca00078e02ff */
[----:B------:R-:W-:-:S07]  /*7ec0*/  VIMNMX R88, R88, R173, !PT ;  /* 0x000000ad58587248 */ /* 0x000fce0007fe0100 */
.L_x_908:
[----:B------:R-:W-:-:S04]  /*7ed0*/  VIADD R88, R88, 0x5f ;  /* 0x0000005f58587836 */ /* 0x000fc80000000000 */
[----:B------:R-:W-:-:S05]  /*7ee0*/  IMAD.HI R88, R88, 0x2aaaaaab, RZ ;  /* 0x2aaaaaab58587827 */ /* 0x000fca00078e02ff */
[----:B------:R-:W-:-:S04]  /*7ef0*/  SHF.R.U32.HI R89, RZ, 0x1f, R88 ;  /* 0x0000001fff597819 */ /* 0x000fc80000011658 */
[----:B------:R-:W-:-:S04]  /*7f00*/  LEA.HI.SX32 R88, R88, R89, 0x1c ;  /* 0x0000005958587211 */ /* 0x000fc800078fe2ff */
[----:B------:R-:W-:-:S04]  /*7f10*/  VIMNMX R173, R19, R88, !PT ;  /* 0x0000005813ad7248 */ /* 0x000fc80007fe0100 */
[----:B------:R-:W-:-:S13]  /*7f20*/  ISETP.GE.AND P1, PT, R20, R173, PT ;  /* 0x000000ad1400720c */ /* 0x000fda0003f26270 */
[----:B------:R-:W-:Y:S05]  /*7f30*/  @!P1 BRA `(.L_x_911) ;  /* 0x0000002000909947 */ /* 0x000fea0003800000 */
[----:B------:R-:W-:Y:S01]  /*7f40*/  IMAD.MOV.U32 R174, RZ, RZ, R15 ;  /* 0x000000ffffae7224 */ /* 0x000fe200078e000f */
[----:B------:R-:W-:Y:S01]  /*7f50*/  UMOV UR7, UR39 ;  /* 0x0000002700077c82 */ /* 0x000fe20008000000 */
[----:B------:R-:W-:Y:S01]  /*7f60*/  IMAD.MOV.U32 R175, RZ, RZ, R14 ;  /* 0x000000ffffaf7224 */ /* 0x000fe200078e000e */
[----:B------:R-:W-:Y:S01]  /*7f70*/  UMOV UR4, UR36 ;  /* 0x0000002400047c82 */ /* 0x000fe20008000000 */
[----:B------:R-:W-:-:S05]  /*7f80*/  ULDC UR5, c[0x0][0x9d8] ;  /* 0x0002760000057ab9 */ /* 0x000fca0000000800 */
.L_x_920:
[----:B------:R-:W-:-:S04]  /*7f90*/  UIADD3 UR36, UR4, 0x1, URZ ;  /* 0x0000000104247890 */ /* 0x000fc8000fffe03f */
[----:B------:R-:W-:-:S04]  /*7fa0*/  UISETP.NE.AND UP0, UPT, UR36, 0x2, UPT ;  /* 0x000000022400788c */ /* 0x000fc8000bf05270 */
[----:B------:R-:W-:Y:S02]  /*7fb0*/  USEL UR39, URZ, 0x1, UP0 ;  /* 0x000000013f277887 */ /* 0x000fe40008000000 */
[----:B------:R-:W-:Y:S02]  /*7fc0*/  USEL UR36, UR36, URZ, UP0 ;  /* 0x0000003f24247287 */ /* 0x000fe40008000000 */
[----:B------:R-:W-:Y:S01]  /*7fd0*/  ULOP3.LUT UR39, UR7, UR39, URZ, 0x3c, !UPT ;  /* 0x0000002707277292 */ /* 0x000fe2000f8e3c3f */
[----:B------:R-:W-:Y:S11]  /*7fe0*/  @!P0 BRA `(.L_x_912) ;  /* 0x0000000000048947 */ /* 0x000ff60003800000 */
[----:B------:R-:W-:Y:S01]  /*7ff0*/  BPT.TRAP 0x1 ;  /* 0x000000040000795c */ /* 0x000fe20000300000 */
.L_x_912:
[----:B------:R-:W-:Y:S01]  /*8000*/  ULEA UR6, UR36, UR37, 0x3 ;  /* 0x0000002524067291 */ /* 0x000fe2000f8e183f */
[----:B------:R-:W-:-:S05]  /*8010*/  IMAD.U32 R14, RZ, RZ, UR39 ;  /* 0x00000027ff0e7e24 */ /* 0x000fca000f8e00ff */
[----:B------:R-:W-:-:S04]  /*8020*/  SHF.L.U32 R14, R14, 0x1f, RZ ;  /* 0x0000001f0e0e7819 */ /* 0x000fc800000006ff */
[----:B------:R1:W2:Y:S01]  /*8030*/  SYNCS.PHASECHK.TRANS64.TRYWAIT P1, [UR6+0x2a830], R14 ;  /* 0x02a8300eff0075a7 */ /* 0x0002a20008020146 */
[----:B------:R-:W-:Y:S05]  /*8040*/  @!P0 BRA `(.L_x_913) ;  /* 0x0000000000048947 */ /* 0x000fea0003800000 */
[----:B------:R-:W-:Y:S01]  /*8050*/  BPT.TRAP 0x1 ;  /* 0x000000040000795c */ /* 0x000fe20000300000 */
.L_x_913:
[----:B--2---:R-:W-:Y:S05]  /*8060*/  @P1 BRA `(.L_x_914) ;  /* 0x0000000000081947 */ /* 0x004fea0003800000 */
[----:B------:R-:W2:Y:S02]  /*8070*/  SYNCS.PHASECHK.TRANS64.TRYWAIT P1, [UR6+0x2a830], R14 ;  /* 0x02a8300eff0075a7 */ /* 0x000ea40008020146 */
[----:B--2---:R-:W-:Y:S05]  /*8080*/  @!P1 BRA `(.L_x_915) ;  /* 0x000000a800649947 */ /* 0x004fea0003800000 */
.L_x_914:
        /* <DEDUP_REMOVED lines=135> */
.L_x_916:
[----:B------:R-:W-:Y:S01]  /*8900*/  ULEA UR10, UR4, UR37, 0x3 ;  /* 0x00000025040a7291 */ /* 0x000fe2000f8e183f */
[----:B------:R-:W-:-:S05]  /*8910*/  IMAD.U32 R0, RZ, RZ, UR7 ;  /* 0x00000007ff007e24 */ /* 0x000fca000f8e00ff */
[----:B------:R-:W-:-:S04]  /*8920*/  SHF.L.U32 R0, R0, 0x1f, RZ ;  /* 0x0000001f00007819 */ /* 0x000fc800000006ff */
[----:B------:R3:W4:Y:S01]  /*8930*/  SYNCS.PHASECHK.TRANS64.TRYWAIT P1, [UR10+0x2a850], R0 ;  /* 0x02a85000ff0075a7 */ /* 0x000722000802014a */
[----:B------:R-:W-:Y:S05]  /*8940*/  @!P0 BRA `(.L_x_917) ;  /* 0x0000000000048947 */ /* 0x000fea0003800000 */
[----:B------:R-:W-:Y:S01]  /*8950*/  BPT.TRAP 0x1 ;  /* 0x000000040000795c */ /* 0x000fe20000300000 */
.L_x_917:
[----:B----4-:R-:W-:Y:S05]  /*8960*/  @P1 BRA `(.L_x_918) ;  /* 0x0000000000081947 */ /* 0x010fea0003800000 */
[----:B------:R-:W4:Y:S02]  /*8970*/  SYNCS.PHASECHK.TRANS64.TRYWAIT P1, [UR10+0x2a850], R0 ;  /* 0x02a85000ff0075a7 */ /* 0x000f24000802014a */
[----:B----4-:R-:W-:Y:S05]  /*8980*/  @!P1 BRA `(.L_x_919) ;  /* 0x000000a0003c9947 */ /* 0x010fea0003800000 */
.L_x_918:
[----:B------:R-:W-:Y:S01]  /*8990*/  UIADD3 UR6, UR37, 0x400, URZ ;  /* 0x0000040025067890 */ /* 0x000fe2000fffe03f */
[----:B------:R-:W-:Y:S01]  /*89a0*/  WARPGROUP.ARRIVE ;  /* 0x00000000000079c5 */ /* 0x000fe20000000000 */
[----:B------:R-:W-:Y:S01]  /*89b0*/  UMOV UR7, 0x40000040 ;  /* 0x4000004000077882 */ /* 0x000fe20000000000 */
[----:B------:R-:W-:Y:S01]  /*89c0*/  FMUL.FTZ R2, R88, UR5 ;  /* 0x0000000558027c20 */ /* 0x000fe20008410000 */
        /* <DEDUP_REMOVED lines=12> */
[----:B------:R-:W-:Y:S01]  /*8a90*/  UIMAD UR4, UR4, 0x600, UR6 ;  /* 0x00000600040478a4 */ /* 0x000fe2000f8e0206 */
[----:B------:R-:W4:Y:S01]  /*8aa0*/  MUFU.TANH R176, R176 ;  /* 0x000000b000b07308 */ /* 0x000f220000002400 */
        /* <DEDUP_REMOVED lines=9> */
[----:B------:R-:W5:Y:S01]  /*8b40*/  MUFU.TANH R178, R178 ;  /* 0x000000b200b27308 */ /* 0x000f620000002400 */
[----:B------:R-:W-:Y:S01]  /*8b50*/  UMOV UR7, 0x40000040 ;  /* 0x4000004000077882 */ /* 0x000fe20000000000 */
[----:B--2---:R-:W-:Y:S01]  /*8b60*/  FMNMX.FTZ R15, R2, R175, !PT ;  /* 0x000000af020f7209 */ /* 0x004fe20007810000 */
[----:B------:R-:W-:Y:S01]  /*8b70*/  FMUL.FTZ R120, R120, UR5 ;  /* 0x0000000578787c20 */ /* 0x000fe20008410000 */
[----:B------:R-:W-:Y:S01]  /*8b80*/  FMUL.FTZ R124, R124, UR5 ;  /* 0x000000057c7c7c20 */ /* 0x000fe20008410000 */
[----:B------:R-:W-:Y:S01]  /*8b90*/  FMUL.FTZ R128, R128, UR5 ;  /* 0x0000000580807c20 */ /* 0x000fe20008410000 */
[----:B------:R-:W-:Y:S01]  /*8ba0*/  FMUL.FTZ R196, R129, UR5 ;  /* 0x0000000581c47c20 */ /* 0x000fe20008410000 */
[----:B----4-:R-:W-:Y:S01]  /*8bb0*/  FMNMX.FTZ R15, R176, R15, !PT ;  /* 0x0000000fb00f7209 */ /* 0x010fe20007810000 */
        /* <DEDUP_REMOVED lines=9> */
[----:B-----5:R-:W-:Y:S01]  /*8c50*/  FMNMX.FTZ R15, R178, R15, !PT ;  /* 0x0000000fb20f7209 */ /* 0x020fe20007810000 */
[----:B------:R-:W-:Y:S01]  /*8c60*/  FMUL.FTZ R98, R99, UR5 ;  /* 0x0000000563627c20 */ /* 0x000fe20008410000 */
[----:B------:R-:W-:Y:S01]  /*8c70*/  FMUL.FTZ R104, R106, UR5 ;  /* 0x000000056a687c20 */ /* 0x000fe20008410000 */
[----:B------:R-:W-:Y:S01]  /*8c80*/  FMUL.FTZ R106, R107, UR5 ;  /* 0x000000056b6a7c20 */ /* 0x000fe20008410000 */
[----:B------:R-:W-:Y:S01]  /*8c90*/  FMUL.FTZ R200, R111, UR5 ;  /* 0x000000056fc87c20 */ /* 0x000fe20008410000 */
[----:B------:R-:W-:Y:S01]  /*8ca0*/  FMUL.FTZ R114, R114, UR5 ;  /* 0x0000000572727c20 */ /* 0x000fe20008410000 */
[----:B------:R-:W-:Y:S01]  /*8cb0*/  FMUL.FTZ R202, R115, UR5 ;  /* 0x0000000573ca7c20 */ /* 0x000fe20008410000 */
[----:B------:R-:W-:Y:S01]  /*8cc0*/  MUFU.TANH R184, R184 ;  /* 0x000000b800b87308 */ /* 0x000fe20000002400 */
[----:B--2---:R-:W-:Y:S01]  /*8cd0*/  FMNMX.FTZ R15, R180, R15, !PT ;  /* 0x0000000fb40f7209 */ /* 0x004fe20007810000 */
[----:B------:R-:W-:Y:S01]  /*8ce0*/  FMUL.FTZ R118, R118, UR5 ;  /* 0x0000000576767c20 */ /* 0x000fe20008410000 */
[----:B------:R-:W-:Y:S01]  /*8cf0*/  FMUL.FTZ R204, R119, UR5 ;  /* 0x0000000577cc7c20 */ /* 0x000fe20008410000 */
[----:B------:R-:W-:Y:S01]  /*8d00*/  FMUL.FTZ R122, R122, UR5 ;  /* 0x000000057a7a7c20 */ /* 0x000fe20008410000 */
[----:B------:R-:W-:Y:S01]  /*8d10*/  FMUL.FTZ R126, R126, UR5 ;  /* 0x000000057e7e7c20 */ /* 0x000fe20008410000 */
[----:B------:R-:W-:Y:S01]  /*8d20*/  FMUL.FTZ R130, R130, UR5 ;  /* 0x0000000582827c20 */ /* 0x000fe20008410000 */
[----:B------:R-:W-:Y:S01]  /*8d30*/  FMUL.FTZ R206, R131, UR5 ;  /* 0x0000000583ce7c20 */ /* 0x000fe20008410000 */
[----:B------:R-:W-:Y:S01]  /*8d40*/  MUFU.TANH R186, R186 ;  /* 0x000000ba00ba7308 */ /* 0x000fe20000002400 */
[----:B----4-:R-:W-:Y:S01]  /*8d50*/  FMNMX.FTZ R15, R182, R15, !PT ;  /* 0x0000000fb60f7209 */ /* 0x010fe20007810000 */
[----:B------:R-:W-:Y:S01]  /*8d60*/  FMUL.FTZ R134, R134, UR5 ;  /* 0x0000000586867c20 */ /* 0x000fe20008410000 */
[----:B------:R-:W2:Y:S01]  /*8d70*/  LDC R21, c[0x0][0x988] ;  /* 0x00026200ff157b82 */ /* 0x000ea20000000800 */
[----:B------:R-:W-:Y:S01]  /*8d80*/  FMUL.FTZ R208, R135, UR5 ;  /* 0x0000000587d07c20 */ /* 0x000fe20008410000 */
[----:B------:R-:W4:Y:S01]  /*8d90*/  S2R R177, SR_TID.X ;  /* 0x0000000000b17919 */ /* 0x000f220000002100 */
[----:B------:R-:W-:-:S02]  /*8da0*/  IMAD.U32 R115, RZ, RZ, UR10 ;  /* 0x0000000aff737e24 */ /* 0x000fc4000f8e00ff */
[----:B------:R-:W-:Y:S08]  /*8db0*/  MUFU.TANH R188, R188 ;  /* 0x000000bc00bc7308 */ /* 0x000ff00000002400 */
[----:B------:R-:W-:Y:S08]  /*8dc0*/  MUFU.TANH R190, R190 ;  /* 0x000000be00be7308 */ /* 0x000ff00000002400 */
[----:B------:R-:W-:Y:S08]  /*8dd0*/  MUFU.TANH R192, R192 ;  /* 0x000000c000c07308 */ /* 0x000ff00000002400 */
[----:B------:R-:W-:Y:S01]  /*8de0*/  MUFU.TANH R110, R110 ;  /* 0x0000006e006e7308 */ /* 0x000fe20000002400 */
[----:B----4-:R-:W-:-:S07]  /*8df0*/  LOP3.LUT P1, RZ, R177, 0x7f, RZ, 0xc0, !PT ;  /* 0x0000007fb1ff7812 */ /* 0x010fce000782c0ff */
        /* <DEDUP_REMOVED lines=14> */
[----:B------:R-:W-:Y:S01]  /*8ee0*/  FMUL.FTZ R100, R102, UR5 ;  /* 0x0000000566647c20 */ /* 0x000fe20008410000 */
[----:B------:R-:W-:Y:S01]  /*8ef0*/  FMUL.FTZ R102, R103, UR5 ;  /* 0x0000000567667c20 */ /* 0x000fe20008410000 */
[----:B------:R-:W-:Y:S01]  /*8f00*/  HGMMA.64x128x16.F32.BF16 R24, R152, gdesc[UR4].tnspB, R24, gsb0 ;  /* 0x41e0000498187df0 */ /* 0x000fe20008001818 */
[----:B------:R-:W-:Y:S01]  /*8f10*/  UIADD3 UR6, UR4, 0x100, URZ ;  /* 0x0000010004067890 */ /* 0x000fe2000fffe03f */
[----:B------:R-:W-:-:S03]  /*8f20*/  UMOV UR7, 0x40000040 ;  /* 0x4000004000077882 */ /* 0x000fc60000000000 */
[----:B------:R-:W4:Y:S08]  /*8f30*/  MUFU.TANH R156, R156 ;  /* 0x0000009c009c7308 */ /* 0x000f300000002400 */
[----:B------:R-:W5:Y:S08]  /*8f40*/  MUFU.TANH R158, R158 ;  /* 0x0000009e009e7308 */ /* 0x000f700000002400 */
[----:B------:R-:W-:Y:S01]  /*8f50*/  MUFU.TANH R90, R90 ;  /* 0x0000005a005a7308 */ /* 0x000fe20000002400 */
[----:B----4-:R-:W-:-:S07]  /*8f60*/  FMNMX.FTZ R15, R156, R15, !PT ;  /* 0x0000000f9c0f7209 */ /* 0x010fce0007810000 */
[----:B------:R-:W-:Y:S01]  /*8f70*/  MUFU.TANH R92, R92 ;  /* 0x0000005c005c7308 */ /* 0x000fe20000002400 */
[----:B-----5:R-:W-:-:S04]  /*8f80*/  FMNMX.FTZ R15, R158, R15, !PT ;  /* 0x0000000f9e0f7209 */ /* 0x020fc80007810000 */
        /* <DEDUP_REMOVED lines=14> */
[----:B------:R-:W-:-:S07]  /*9070*/  FMNMX.FTZ R15, R120, R15, !PT ;  /* 0x0000000f780f7209 */ /* 0x000fce0007810000 */
        /* <DEDUP_REMOVED lines=17> */
[----:B------:R-:W4:Y:S08]  /*9190*/  MUFU.TANH R152, R152 ;  /* 0x0000009800987308 */ /* 0x000f300000002400 */
[----:B------:R-:W5:Y:S08]  /*91a0*/  MUFU.TANH R154, R154 ;  /* 0x0000009a009a7308 */ /* 0x000f700000002400 */
[----:B------:R-:W-:Y:S01]  /*91b0*/  MUFU.TANH R130, R130 ;  /* 0x0000008200827308 */ /* 0x000fe20000002400 */
[----:B----4-:R-:W-:-:S04]  /*91c0*/  FMNMX.FTZ R15, R152, R15, !PT ;  /* 0x0000000f980f7209 */ /* 0x010fc80007810000 */
[----:B------:R-:W-:-:S03]  /*91d0*/  FMNMX.FTZ R15, R124, R15, !PT ;  /* 0x0000000f7c0f7209 */ /* 0x000fc60007810000 */
[----:B------:R-:W-:Y:S01]  /*91e0*/  MUFU.TANH R206, R206 ;  /* 0x000000ce00ce7308 */ /* 0x000fe20000002400 */
[----:B-----5:R-:W-:-:S04]  /*91f0*/  FMNMX.FTZ R15, R154, R15, !PT ;  /* 0x0000000f9a0f7209 */ /* 0x020fc80007810000 */
[----:B------:R-:W-:-:S03]  /*9200*/  FMNMX.FTZ R15, R128, R15, !PT ;  /* 0x0000000f800f7209 */ /* 0x000fc60007810000 */
[----:B------:R-:W-:Y:S01]  /*9210*/  MUFU.TANH R134, R134 ;  /* 0x0000008600867308 */ /* 0x000fe20000002400 */
[----:B------:R-:W-:-:S04]  /*9220*/  FMNMX.FTZ R15, R196, R15, !PT ;  /* 0x0000000fc40f7209 */ /* 0x000fc80007810000 */
[----:B------:R-:W-:-:S03]  /*9230*/  FMNMX.FTZ R15, R132, R15, !PT ;  /* 0x0000000f840f7209 */ /* 0x000fc60007810000 */
[----:B------:R-:W-:Y:S01]  /*9240*/  MUFU.TANH R208, R208 ;  /* 0x000000d000d07308 */ /* 0x000fe20000002400 */
[----:B------:R-:W-:-:S05]  /*9250*/  FMNMX.FTZ R15, R198, R15, !PT ;  /* 0x0000000fc60f7209 */ /* 0x000fca0007810000 */
[----:B---3--:R-:W3:Y:S02]  /*9260*/  SHFL.BFLY PT, R0, R15, 0x2, 0x1f ;  /* 0x0c401f000f007f89 */ /* 0x008ee400000e0000 */
[----:B---3--:R-:W-:-:S05]  /*9270*/  FMNMX.FTZ R0, R15, R0, !PT ;  /* 0x000000000f007209 */ /* 0x008fca0007810000 */
[----:B------:R-:W1:Y:S02]  /*9280*/  SHFL.BFLY PT, R15, R0, 0x1, 0x1f ;  /* 0x0c201f00000f7f89 */ /* 0x000e6400000e0000 */
[----:B-1----:R-:W-:Y:S02]  /*9290*/  FMNMX.FTZ R14, R0, R15, !PT ;  /* 0x0000000f000e7209 */ /* 0x002fe40007810000 */
[----:B------:R-:W-:-:S03]  /*92a0*/  FMNMX.FTZ R15, R88, R174, !PT ;  /* 0x000000ae580f7209 */ /* 0x000fc60007810000 */
[----:B--2---:R-:W-:Y:S01]  /*92b0*/  FMUL.FTZ R91, R14, R21 ;  /* 0x000000150e5b7220 */ /* 0x004fe20000410000 */
[----:B------:R-:W-:Y:S01]  /*92c0*/  FMNMX.FTZ R15, R90, R15, !PT ;  /* 0x0000000f5a0f7209 */ /* 0x000fe20007810000 */
[----:B------:R-:W-:Y:S01]  /*92d0*/  FADD.FTZ R0, -R14, R175 ;  /* 0x000000af0e007221 */ /* 0x000fe20000010100 */
[----:B------:R-:W-:Y:S02]  /*92e0*/  IMAD.MOV.U32 R175, RZ, RZ, R14 ;  /* 0x000000ffffaf7224 */ /* 0x000fe400078e000e */
        /* <DEDUP_REMOVED lines=27> */
[----:B------:R-:W-:-:S02]  /*94a0*/  WARPGROUP.DEPBAR.LE gsb0, 0x0 ;  /* 0x00008000000079c5 */ /* 0x000fc40000010000 */
[----:B------:R-:W-:Y:S01]  /*94b0*/  WARPGROUP.ARRIVE ;  /* 0x00000000000079c5 */ /* 0x000fe20000000000 */
[----:B------:R-:W-:Y:S01]  /*94c0*/  FMNMX.FTZ R15, R106, R15, !PT ;  /* 0x0000000f6a0f7209 */ /* 0x000fe20007810000 */
[----:B------:R-:W-:Y:S01]  /*94d0*/  FMUL.FTZ R148, R123, UR5 ;  /* 0x000000057b947c20 */ /* 0x000fe20008410000 */
[----:B------:R-:W-:Y:S01]  /*94e0*/  FMUL.FTZ R150, R127, UR5 ;  /* 0x000000057f967c20 */ /* 0x000fe20008410000 */
[--C-:B------:R-:W-:Y:S01]  /*94f0*/  FFMA.FTZ R113, R132, R21, -R91.reuse ;  /* 0x0000001584717223 */ /* 0x100fe2000001085b */
[----:B------:R-:W-:Y:S01]  /*9500*/  FMNMX.FTZ R15, R108, R15, !PT ;  /* 0x0000000f6c0f7209 */ /* 0x000fe20007810000 */
[----:B------:R-:W-:Y:S01]  /*9510*/  HGMMA.64x128x16.F32.BF16 R24, R144, gdesc[UR4].tnspB, R24, gsb0 ;  /* 0x41e0000490187df0 */ /* 0x000fe20008001818 */
[----:B------:R-:W-:Y:S01]  /*9520*/  UIADD3 UR6, UR4, 0x200, URZ ;  /* 0x0000020004067890 */ /* 0x000fe2000fffe03f */
[----:B------:R-:W1:Y:S01]  /*9530*/  MUFU.TANH R148, R148 ;  /* 0x0000009400947308 */ /* 0x000e620000002400 */
[----:B------:R-:W-:Y:S01]  /*9540*/  UMOV UR7, 0x40000040 ;  /* 0x4000004000077882 */ /* 0x000fe20000000000 */
[----:B------:R-:W-:Y:S01]  /*9550*/  FMNMX.FTZ R15, R200, R15, !PT ;  /* 0x0000000fc80f7209 */ /* 0x000fe20007810000 */
[----:B------:R-:W-:Y:S01]  /*9560*/  UIADD3 UR4, UR4, 0x280, URZ ;  /* 0x0000028004047890 */ /* 0x000fe2000fffe03f */
[-C--:B------:R-:W-:Y:S01]  /*9570*/  FFMA.FTZ R128, R198, R21.reuse, -R91 ;  /* 0x00000015c6807223 */ /* 0x080fe2000001085b */
[----:B------:R-:W-:Y:S01]  /*9580*/  FMUL.FTZ R0, R0, R21 ;  /* 0x0000001500007220 */ /* 0x000fe20000410000 */
[----:B------:R-:W-:-:S02]  /*9590*/  FMNMX.FTZ R15, R114, R15, !PT ;  /* 0x0000000f720f7209 */ /* 0x000fc40007810000 */
[----:B------:R-:W2:Y:S02]  /*95a0*/  MUFU.TANH R150, R150 ;  /* 0x0000009600967308 */ /* 0x000ea40000002400 */
[----:B------:R-:W-:-:S04]  /*95b0*/  FMNMX.FTZ R15, R202, R15, !PT ;  /* 0x0000000fca0f7209 */ /* 0x000fc80007810000 */
[----:B------:R-:W-:Y:S02]  /*95c0*/  FMNMX.FTZ R15, R118, R15, !PT ;  /* 0x0000000f760f7209 */ /* 0x000fe40007810000 */
[----:B------:R-:W-:Y:S02]  /*95d0*/  MUFU.EX2 R0, R0 ;  /* 0x0000000000007308 */ /* 0x000fe40000000800 */
[----:B------:R-:W-:-:S04]  /*95e0*/  FMNMX.FTZ R15, R204, R15, !PT ;  /* 0x0000000fcc0f7209 */ /* 0x000fc80007810000 */
[----:B------:R-:W-:Y:S02]  /*95f0*/  FMNMX.FTZ R15, R122, R15, !PT ;  /* 0x0000000f7a0f7209 */ /* 0x000fe40007810000 */
[----:B------:R-:W-:Y:S02]  /*9600*/  MUFU.EX2 R89, R89 ;  /* 0x0000005900597308 */ /* 0x000fe40000000800 */
[----:B-1----:R-:W-:-:S04]  /*9610*/  FMNMX.FTZ R15, R148, R15, !PT ;  /* 0x0000000f940f7209 */ /* 0x002fc80007810000 */
[----:B------:R-:W-:Y:S02]  /*9620*/  FMNMX.FTZ R15, R126, R15, !PT ;  /* 0x0000000f7e0f7209 */ /* 0x000fe40007810000 */
[----:B------:R-:W-:Y:S02]  /*9630*/  MUFU.EX2 R176, R176 ;  /* 0x000000b000b07308 */ /* 0x000fe40000000800 */
[----:B--2---:R-:W-:-:S04]  /*9640*/  FMNMX.FTZ R15, R150, R15, !PT ;  /* 0x0000000f960f7209 */ /* 0x004fc80007810000 */
[----:B------:R-:W-:Y:S02]  /*9650*/  FMNMX.FTZ R15, R130, R15, !PT ;  /* 0x0000000f820f7209 */ /* 0x000fe40007810000 */
[----:B------:R-:W-:Y:S02]  /*9660*/  MUFU.EX2 R93, R93 ;  /* 0x0000005d005d7308 */ /* 0x000fe40000000800 */
[----:B------:R-:W-:-:S04]  /*9670*/  FMNMX.FTZ R15, R206, R15, !PT ;  /* 0x0000000fce0f7209 */ /* 0x000fc80007810000 */
[----:B------:R-:W-:Y:S02]  /*9680*/  FMNMX.FTZ R15, R134, R15, !PT ;  /* 0x0000000f860f7209 */ /* 0x000fe40007810000 */
[----:B------:R-:W1:Y:S02]  /*9690*/  MUFU.EX2 R178, R178 ;  /* 0x000000b200b27308 */ /* 0x000e640000000800 */
[----:B------:R-:W-:-:S05]  /*96a0*/  FMNMX.FTZ R15, R208, R15, !PT ;  /* 0x0000000fd00f7209 */ /* 0x000fca0007810000 */
[----:B------:R-:W2:Y:S01]  /*96b0*/  SHFL.BFLY PT, R2, R15, 0x2, 0x1f ;  /* 0x0c401f000f027f89 */ /* 0x000ea200000e0000 */
[----:B------:R-:W-:Y:S08]  /*96c0*/  MUFU.EX2 R95, R95 ;  /* 0x0000005f005f7308 */ /* 0x000ff00000000800 */
[----:B------:R-:W-:Y:S01]  /*96d0*/  MUFU.EX2 R97, R97 ;  /* 0x0000006100617308 */ /* 0x000fe20000000800 */
[----:B-1----:R-:W-:-:S07]  /*96e0*/  F2FP.BF16.F32.PACK_AB R158, R178, R93 ;  /* 0x0000005db29e723e */ /* 0x002fce00000010ff */
[----:B------:R-:W-:Y:S01]  /*96f0*/  MUFU.EX2 R99, R99 ;  /* 0x0000006300637308 */ /* 0x000fe20000000800 */
[----:B--2---:R-:W-:-:S07]  /*9700*/  FMNMX.FTZ R2, R15, R2, !PT ;  /* 0x000000020f027209 */ /* 0x004fce0007810000 */
[----:B------:R-:W-:Y:S01]  /*9710*/  MUFU.EX2 R180, R180 ;  /* 0x000000b400b47308 */ /* 0x000fe20000000800 */
[----:B------:R-:W1:Y:S07]  /*9720*/  SHFL.BFLY PT, R15, R2, 0x1, 0x1f ;  /* 0x0c201f00020f7f89 */ /* 0x000e6e00000e0000 */
[----:B------:R-:W-:Y:S08]  /*9730*/  MUFU.EX2 R101, R101 ;  /* 0x0000006500657308 */ /* 0x000ff00000000800 */
[----:B------:R-:W-:Y:S08]  /*9740*/  MUFU.EX2 R182, R182 ;  /* 0x000000b600b67308 */ /* 0x000ff00000000800 */
[----:B------:R-:W-:Y:S01]  /*9750*/  MUFU.EX2 R103, R103 ;  /* 0x0000006700677308 */ /* 0x000fe20000000800 */
[----:B-1----:R-:W-:-:S07]  /*9760*/  FMNMX.FTZ R15, R2, R15, !PT ;  /* 0x0000000f020f7209 */ /* 0x002fce0007810000 */
[----:B------:R-:W-:Y:S01]  /*9770*/  MUFU.EX2 R110, R110 ;  /* 0x0000006e006e7308 */ /* 0x000fe20000000800 */
[----:B------:R-:W-:Y:S01]  /*9780*/  FADD.FTZ R2, -R15, R174 ;  /* 0x000000ae0f027221 */ /* 0x000fe20000010100 */
[----:B------:R-:W-:-:S03]  /*9790*/  IMAD.MOV.U32 R174, RZ, RZ, R15 ;  /* 0x000000ffffae7224 */ /* 0x000fc600078e000f */
[----:B------:R-:W-:-:S03]  /*97a0*/  FMUL.FTZ R2, R2, R21 ;  /* 0x0000001502027220 */ /* 0x000fc60000410000 */
[----:B------:R-:W-:Y:S08]  /*97b0*/  MUFU.EX2 R105, R105 ;  /* 0x0000006900697308 */ /* 0x000ff00000000800 */
[----:B------:R-:W-:Y:S08]  /*97c0*/  MUFU.EX2 R2, R2 ;  /* 0x0000000200027308 */ /* 0x000ff00000000800 */
[----:B------:R-:W-:Y:S01]  /*97d0*/  MUFU.EX2 R112, R112 ;  /* 0x0000007000707308 */ /* 0x000fe20000000800 */
[----:B------:R-:W-:-:S02]  /*97e0*/  WARPGROUP.DEPBAR.LE gsb0, 0x0 ;  /* 0x00008000000079c5 */ /* 0x000fc40000010000 */
[----:B------:R-:W-:Y:S01]  /*97f0*/  WARPGROUP.ARRIVE ;  /* 0x00000000000079c5 */ /* 0x000fe20000000000 */
[-CC-:B------:R-:W-:Y:S01]  /*9800*/  FFMA.FTZ R144, R156, R21.reuse, -R91.reuse ;  /* 0x000000159c907223 */ /* 0x180fe2000001085b */
[-C--:B------:R-:W-:Y:S01]  /*9810*/  FFMA.FTZ R146, R184, R21.reuse, -R91 ;  /* 0x00000015b8927223 */ /* 0x080fe2000001085b */
[----:B------:R-:W-:Y:S01]  /*9820*/  FMUL.FTZ R91, R15, R21 ;  /* 0x000000150f5b7220 */ /* 0x000fe20000410000 */
[----:B------:R-:W-:Y:S01]  /*9830*/  F2FP.BF16.F32.PACK_AB R156, R176, R89 ;  /* 0x00000059b09c723e */ /* 0x000fe200000010ff */
[----:B------:R-:W-:Y:S01]  /*9840*/  MUFU.EX2 R107, R107 ;  /* 0x0000006b006b7308 */ /* 0x000fe20000000800 */
[----:B------:R-:W-:Y:S01]  /*9850*/  HGMMA.64x128x16.F32.BF16 R24, R140, gdesc[UR4].tnspB, R24, gsb0 ;  /* 0x41e000048c187df0 */ /* 0x000fe20008001818 */
[----:B------:R-:W-:Y:S01]  /*9860*/  UMOV UR6, UR4 ;  /* 0x0000000400067c82 */ /* 0x000fe20008000000 */
[----:B------:R-:W-:Y:S01]  /*9870*/  UMOV UR7, 0x40000040 ;  /* 0x4000004000077882 */ /* 0x000fe20000000000 */
[-CC-:B------:R-:W-:Y:S01]  /*9880*/  FFMA.FTZ R88, R88, R21.reuse, -R91.reuse ;  /* 0x0000001558587223 */ /* 0x180fe2000001085b */
[-CC-:B------:R-:W-:Y:S01]  /*9890*/  FFMA.FTZ R90, R90, R21.reuse, -R91.reuse ;  /* 0x000000155a5a7223 */ /* 0x180fe2000001085b */
[-CC-:B------:R-:W-:Y:S01]  /*98a0*/  FFMA.FTZ R92, R92, R21.reuse, -R91.reuse ;  /* 0x000000155c5c7223 */ /* 0x180fe2000001085b */
[-CC-:B------:R-:W-:Y:S01]  /*98b0*/  FFMA.FTZ R94, R94, R21.reuse, -R91.reuse ;  /* 0x000000155e5e7223 */ /* 0x180fe2000001085b */
[----:B------:R1:W2:Y:S01]  /*98c0*/  MUFU.EX2 R157, R88 ;  /* 0x00000058009d7308 */ /* 0x0002a20000000800 */
[-CC-:B------:R-:W-:Y:S01]  /*98d0*/  FFMA.FTZ R96, R96, R21.reuse, -R91.reuse ;  /* 0x0000001560607223 */ /* 0x180fe2000001085b */
[-CC-:B------:R-:W-:Y:S01]  /*98e0*/  FFMA.FTZ R98, R98, R21.reuse, -R91.reuse ;  /* 0x0000001562627223 */ /* 0x180fe2000001085b */
[-CC-:B------:R-:W-:Y:S01]  /*98f0*/  FFMA.FTZ R100, R100, R21.reuse, -R91.reuse ;  /* 0x0000001564647223 */ /* 0x180fe2000001085b */
[-CC-:B------:R-:W-:Y:S01]  /*9900*/  FFMA.FTZ R102, R102, R21.reuse, -R91.reuse ;  /* 0x0000001566667223 */ /* 0x180fe2000001085b */
[-CC-:B------:R-:W-:Y:S01]  /*9910*/  FFMA.FTZ R104, R104, R21.reuse, -R91.reuse ;  /* 0x0000001568687223 */ /* 0x180fe2000001085b */
[-CC-:B------:R-:W-:Y:S01]  /*9920*/  FFMA.FTZ R106, R106, R21.reuse, -R91.reuse ;  /* 0x000000156a6a7223 */ /* 0x180fe2000001085b */
[----:B------:R-:W-:Y:S01]  /*9930*/  FFMA.FTZ R108, R108, R21, -R91 ;  /* 0x000000156c6c7223 */ /* 0x000fe2000001085b */
[----:B------:R-:W3:Y:S01]  /*9940*/  MUFU.EX2 R90, R90 ;  /* 0x0000005a005a7308 */ /* 0x000ee20000000800 */
[----:B-1----:R-:W-:-:S02]  /*9950*/  IMAD.U32 R88, RZ, RZ, UR36 ;  /* 0x00000024ff587e24 */ /* 0x002fc4000f8e00ff */
[-CC-:B------:R-:W-:Y:S01]  /*9960*/  FFMA.FTZ R200, R200, R21.reuse, -R91.reuse ;  /* 0x00000015c8c87223 */ /* 0x180fe2000001085b */
[-CC-:B------:R-:W-:Y:S01]  /*9970*/  FFMA.FTZ R114, R114, R21.reuse, -R91.reuse ;  /* 0x0000001572727223 */ /* 0x180fe2000001085b */
[-CC-:B------:R-:W-:Y:S01]  /*9980*/  FFMA.FTZ R202, R202, R21.reuse, -R91.reuse ;  /* 0x00000015caca7223 */ /* 0x180fe2000001085b */
[-CC-:B------:R-:W-:Y:S01]  /*9990*/  FFMA.FTZ R118, R118, R21.reuse, -R91.reuse ;  /* 0x0000001576767223 */ /* 0x180fe2000001085b */
[----:B------:R-:W-:Y:S01]  /*99a0*/  @!P1 LEA R88, R88, UR37, 0x3 ;  /* 0x0000002558589c11 */ /* 0x000fe2000f8e18ff */
[----:B------:R-:W-:Y:S01]  /*99b0*/  FFMA.FTZ R204, R204, R21, -R91 ;  /* 0x00000015cccc7223 */ /* 0x000fe2000001085b */
[----:B------:R-:W1:Y:S01]  /*99c0*/  MUFU.EX2 R92, R92 ;  /* 0x0000005c005c7308 */ /* 0x000e620000000800 */
[----:B--2---:R-:W-:Y:S01]  /*99d0*/  FFMA.FTZ R5, R2, R5, R157 ;  /* 0x0000000502057223 */ /* 0x004fe2000001009d */
[-CC-:B------:R-:W-:Y:S01]  /*99e0*/  FFMA.FTZ R122, R122, R21.reuse, -R91.reuse ;  /* 0x000000157a7a7223 */ /* 0x180fe2000001085b */
[----:B------:R-:W-:Y:S02]  /*99f0*/  @!P1 VIADD R88, R88, 0x2a840 ;  /* 0x0002a84058589836 */ /* 0x000fe40000000000 */
[-CC-:B------:R-:W-:Y:S01]  /*9a00*/  FFMA.FTZ R148, R148, R21.reuse, -R91.reuse ;  /* 0x0000001594947223 */ /* 0x180fe2000001085b */
[-CC-:B------:R-:W-:Y:S01]  /*9a10*/  FFMA.FTZ R126, R126, R21.reuse, -R91.reuse ;  /* 0x000000157e7e7223 */ /* 0x180fe2000001085b */
[-CC-:B------:R-:W-:Y:S01]  /*9a20*/  FFMA.FTZ R150, R150, R21.reuse, -R91.reuse ;  /* 0x0000001596967223 */ /* 0x180fe2000001085b */
[-C--:B------:R-:W-:Y:S01]  /*9a30*/  FFMA.FTZ R130, R130, R21.reuse, -R91 ;  /* 0x0000001582827223 */ /* 0x080fe2000001085b */
[----:B------:R-:W-:Y:S01]  /*9a40*/  @!P1 PRMT R88, RZ, 0x654, R88 ;  /* 0x00000654ff589816 */ /* 0x000fe20000000058 */
[----:B------:R-:W2:Y:S01]  /*9a50*/  MUFU.EX2 R94, R94 ;  /* 0x0000005e005e7308 */ /* 0x000ea20000000800 */
[----:B---3--:R-:W-:Y:S01]  /*9a60*/  FADD.FTZ R5, R90, R5 ;  /* 0x000000055a057221 */ /* 0x008fe20000010000 */
[-CC-:B------:R-:W-:Y:S01]  /*9a70*/  FFMA.FTZ R206, R206, R21.reuse, -R91.reuse ;  /* 0x00000015cece7223 */ /* 0x180fe2000001085b */
[-CC-:B------:R-:W-:Y:S01]  /*9a80*/  FFMA.FTZ R134, R134, R21.reuse, -R91.reuse ;  /* 0x0000001586867223 */ /* 0x180fe2000001085b */
[----:B------:R-:W-:Y:S01]  /*9a90*/  FFMA.FTZ R91, R208, R21, -R91 ;  /* 0x00000015d05b7223 */ /* 0x000fe2000001085b */
[----:B------:R-:W-:Y:S01]  /*9aa0*/  UMOV UR4, UR36 ;  /* 0x0000002400047c82 */ /* 0x000fe20008000000 */
[----:B------:R-:W-:-:S02]  /*9ab0*/  F2FP.BF16.F32.PACK_AB R157, R90, R157 ;  /* 0x0000009d5a9d723e */ /* 0x000fc400000010ff */
        /* <DEDUP_REMOVED lines=8> */
[----:B-1----:R-:W-:-:S07]  /*9b40*/  F2FP.BF16.F32.PACK_AB R152, R144, R95 ;  /* 0x0000005f9098723e */ /* 0x002fce00000010ff */
        /* <DEDUP_REMOVED lines=16> */
[----:B--2---:R-:W-:-:S07]  /*9c50*/  FADD.FTZ R5, R108, R5 ;  /* 0x000000056c057221 */ /* 0x004fce0000010000 */
[----:B------:R-:W2:Y:S01]  /*9c60*/  MUFU.EX2 R145, R202 ;  /* 0x000000ca00917308 */ /* 0x000ea20000000800 */
[C---:B---3--:R-:W-:Y:S01]  /*9c70*/  FADD.FTZ R5, R151.reuse, R5 ;  /* 0x0000000597057221 */ /* 0x048fe20000010000 */
[----:B------:R-:W-:-:S06]  /*9c80*/  F2FP.BF16.F32.PACK_AB R151, R151, R108 ;  /* 0x0000006c9797723e */ /* 0x000fcc00000010ff */
[----:B------:R-:W3:Y:S01]  /*9c90*/  MUFU.EX2 R118, R118 ;  /* 0x0000007600767308 */ /* 0x000ee20000000800 */
[----:B-1----:R-:W-:Y:S01]  /*9ca0*/  FADD.FTZ R5, R114, R5 ;  /* 0x0000000572057221 */ /* 0x002fe20000010000 */
[----:B------:R-:W-:Y:S02]  /*9cb0*/  WARPGROUP.DEPBAR.LE gsb0, 0x0 ;  /* 0x00008000000079c5 */ /* 0x000fe40000010000 */
[----:B------:R-:W-:-:S04]  /*9cc0*/  WARPGROUP.ARRIVE ;  /* 0x00000000000079c5 */ /* 0x000fc80000000000 */
[----:B------:R-:W1:Y:S01]  /*9cd0*/  MUFU.EX2 R147, R204 ;  /* 0x000000cc00937308 */ /* 0x000e620000000800 */
[C---:B--2---:R-:W-:Y:S01]  /*9ce0*/  FADD.FTZ R5, R145.reuse, R5 ;  /* 0x0000000591057221 */ /* 0x044fe20000010000 */
[----:B------:R-:W-:Y:S01]  /*9cf0*/  F2FP.BF16.F32.PACK_AB R145, R145, R114 ;  /* 0x000000729191723e */ /* 0x000fe200000010ff */
[----:B------:R-:W-:Y:S01]  /*9d00*/  HGMMA.64x128x16.F32.BF16 R24, R136, gdesc[UR4].tnspB, R24, gsb0 ;  /* 0x41e0000488187df0 */ /* 0x000fe20008001818 */
[----:B------:R-:W-:-:S04]  /*9d10*/  UMOV UR7, UR39 ;  /* 0x0000002700077c82 */ /* 0x000fc80008000000 */
[----:B------:R-:W2:Y:S01]  /*9d20*/  MUFU.EX2 R122, R122 ;  /* 0x0000007a007a7308 */ /* 0x000ea20000000800 */
[----:B---3--:R-:W-:-:S07]  /*9d30*/  FADD.FTZ R5, R118, R5 ;  /* 0x0000000576057221 */ /* 0x008fce0000010000 */
[----:B------:R-:W3:Y:S01]  /*9d40*/  MUFU.EX2 R116, R116 ;  /* 0x0000007400747308 */ /* 0x000ee20000000800 */
[C---:B-1----:R-:W-:Y:S01]  /*9d50*/  FADD.FTZ R5, R147.reuse, R5 ;  /* 0x0000000593057221 */ /* 0x042fe20000010000 */
[----:B------:R-:W-:-:S06]  /*9d60*/  F2FP.BF16.F32.PACK_AB R147, R147, R118 ;  /* 0x000000769393723e */ /* 0x000fcc00000010ff */
[----:B------:R1:W4:Y:S01]  /*9d70*/  MUFU.EX2 R141, R148 ;  /* 0x00000094008d7308 */ /* 0x0003220000000800 */
[----:B--2---:R-:W-:-:S07]  /*9d80*/  FADD.FTZ R5, R122, R5 ;  /* 0x000000057a057221 */ /* 0x004fce0000010000 */
[----:B------:R-:W-:Y:S01]  /*9d90*/  MUFU.EX2 R109, R109 ;  /* 0x0000006d006d7308 */ /* 0x000fe20000000800 */
[----:B-1----:R-:W-:Y:S02]  /*9da0*/  F2FP.BF16.F32.PACK_AB R148, R180, R99 ;  /* 0x00000063b494723e */ /* 0x002fe400000010ff */
[----:B---3--:R-:W-:-:S05]  /*9db0*/  F2FP.BF16.F32.PACK_AB R140, R116, R107 ;  /* 0x0000006b748c723e */ /* 0x008fca00000010ff */
[----:B------:R-:W1:Y:S01]  /*9dc0*/  MUFU.EX2 R126, R126 ;  /* 0x0000007e007e7308 */ /* 0x000e620000000800 */
[C---:B----4-:R-:W-:Y:S01]  /*9dd0*/  FADD.FTZ R5, R141.reuse, R5 ;  /* 0x000000058d057221 */ /* 0x050fe20000010000 */
[----:B------:R-:W-:-:S06]  /*9de0*/  F2FP.BF16.F32.PACK_AB R141, R141, R122 ;  /* 0x0000007a8d8d723e */ /* 0x000fcc00000010ff */
[----:B------:R-:W2:Y:S08]  /*9df0*/  MUFU.EX2 R120, R120 ;  /* 0x0000007800787308 */ /* 0x000eb00000000800 */
[----:B------:R3:W4:Y:S01]  /*9e00*/  MUFU.EX2 R143, R150 ;  /* 0x00000096008f7308 */ /* 0x0007220000000800 */
[----:B-1----:R-:W-:-:S07]  /*9e10*/  FADD.FTZ R5, R126, R5 ;  /* 0x000000057e057221 */ /* 0x002fce0000010000 */
[----:B------:R-:W-:Y:S01]  /*9e20*/  MUFU.EX2 R111, R111 ;  /* 0x0000006f006f7308 */ /* 0x000fe20000000800 */
[----:B---3--:R-:W-:Y:S02]  /*9e30*/  F2FP.BF16.F32.PACK_AB R150, R182, R101 ;  /* 0x00000065b696723e */ /* 0x008fe400000010ff */
[----:B--2---:R-:W-:-:S05]  /*9e40*/  F2FP.BF16.F32.PACK_AB R142, R120, R109 ;  /* 0x0000006d788e723e */ /* 0x004fca00000010ff */
[----:B------:R-:W1:Y:S01]  /*9e50*/  MUFU.EX2 R130, R130 ;  /* 0x0000008200827308 */ /* 0x000e620000000800 */
[C---:B----4-:R-:W-:Y:S01]  /*9e60*/  FADD.FTZ R5, R143.reuse, R5 ;  /* 0x000000058f057221 */ /* 0x050fe20000010000 */
[----:B------:R-:W-:-:S06]  /*9e70*/  F2FP.BF16.F32.PACK_AB R143, R143, R126 ;  /* 0x0000007e8f8f723e */ /* 0x000fcc00000010ff */
[----:B------:R-:W2:Y:S08]  /*9e80*/  MUFU.EX2 R124, R124 ;  /* 0x0000007c007c7308 */ /* 0x000eb00000000800 */
[----:B------:R-:W-:Y:S01]  /*9e90*/  MUFU.EX2 R113, R113 ;  /* 0x0000007100717308 */ /* 0x000fe20000000800 */
[----:B-1----:R-:W-:-:S07]  /*9ea0*/  FADD.FTZ R5, R130, R5 ;  /* 0x0000000582057221 */ /* 0x002fce0000010000 */
[----:B------:R-:W-:Y:S08]  /*9eb0*/  MUFU.EX2 R134, R134 ;  /* 0x0000008600867308 */ /* 0x000ff00000000800 */
[----:B------:R-:W1:Y:S08]  /*9ec0*/  MUFU.EX2 R128, R128 ;  /* 0x0000008000807308 */ /* 0x000e700000000800 */
[----:B------:R-:W3:Y:S01]  /*9ed0*/  MUFU.EX2 R91, R91 ;  /* 0x0000005b005b7308 */ /* 0x000ee20000000800 */
[----:B------:R-:W-:-:S02]  /*9ee0*/  WARPGROUP.DEPBAR.LE gsb0, 0x0 ;  /* 0x00008000000079c5 */ /* 0x000fc40000010000 */
[----:B------:R4:W-:Y:S05]  /*9ef0*/  @!P1 SYNCS.ARRIVE.TRANS64.RED.A1T0 RZ, [R88+URZ], RZ ;  /* 0x000000ff58ff99a7 */ /* 0x0009ea000810043f */
[----:B------:R-:W5:Y:S01]  /*9f00*/  MUFU.EX2 R137, R206 ;  /* 0x000000ce00897308 */ /* 0x000f620000000800 */
[----:B--2---:R-:W-:Y:S02]  /*9f10*/  F2FP.BF16.F32.PACK_AB R136, R124, R111 ;  /* 0x0000006f7c88723e */ /* 0x004fe400000010ff */
[----:B-1----:R-:W-:Y:S02]  /*9f20*/  F2FP.BF16.F32.PACK_AB R138, R128, R113 ;  /* 0x00000071808a723e */ /* 0x002fe400000010ff */
[----:B---3--:R-:W-:Y:S01]  /*9f30*/  F2FP.BF16.F32.PACK_AB R139, R91, R134 ;  /* 0x000000865b8b723e */ /* 0x008fe200000010ff */
[----:B----4-:R-:W-:-:S02]  /*9f40*/  @!P1 VIADD R88, R115, 0x2a860 ;  /* 0x0002a86073589836 */ /* 0x010fc40000000000 */
[----:B------:R-:W-:-:S04]  /*9f50*/  FFMA.FTZ R115, R0, R12, R89 ;  /* 0x0000000c00737223 */ /* 0x000fc80000010059 */
[----:B------:R-:W-:Y:S01]  /*9f60*/  FADD.FTZ R12, R176, R115 ;  /* 0x00000073b00c7221 */ /* 0x000fe20000010000 */
[----:B------:R-:W-:-:S03]  /*9f70*/  @!P1 PRMT R88, RZ, 0x654, R88 ;  /* 0x00000654ff589816 */ /* 0x000fc60000000058 */
[----:B------:R-:W-:Y:S01]  /*9f80*/  FADD.FTZ R115, R93, R12 ;  /* 0x0000000c5d737221 */ /* 0x000fe20000010000 */
[----:B------:R1:W-:Y:S01]  /*9f90*/  @!P1 SYNCS.ARRIVE.TRANS64.RED.A1T0 RZ, [R88+URZ], RZ ;  /* 0x000000ff58ff99a7 */ /* 0x0003e2000810043f */
[----:B------:R-:W-:Y:S01]  /*9fa0*/  ISETP.GT.AND P1, PT, R20, R173, PT ;  /* 0x000000ad1400720c */ /* 0x000fe20003f24270 */
[C---:B-----5:R-:W-:Y:S01]  /*9fb0*/  FADD.FTZ R5, R137.reuse, R5 ;  /* 0x0000000589057221 */ /* 0x060fe20000010000 */
[----:B------:R-:W-:Y:S01]  /*9fc0*/  FADD.FTZ R12, R178, R115 ;  /* 0x00000073b20c7221 */ /* 0x000fe20000010000 */
[----:B------:R-:W-:Y:S01]  /*9fd0*/  F2FP.BF16.F32.PACK_AB R137, R137, R130 ;  /* 0x000000828989723e */ /* 0x000fe200000010ff */
[----:B------:R-:W-:Y:S02]  /*9fe0*/  VIADD R20, R20, 0xffffffff ;  /* 0xffffffff14147836 */ /* 0x000fe40000000000 */
[----:B------:R-:W-:Y:S01]  /*9ff0*/  FADD.FTZ R5, R134, R5 ;  /* 0x0000000586057221 */ /* 0x000fe20000010000 */
[----:B------:R-:W-:-:S03]  /*a000*/  FADD.FTZ R115, R95, R12 ;  /* 0x0000000c5f737221 */ /* 0x000fc60000010000 */
[----:B------:R-:W-:Y:S01]  /*a010*/  FADD.FTZ R5, R91, R5 ;  /* 0x000000055b057221 */ /* 0x000fe20000010000 */
[----:B------:R-:W-:Y:S01]  /*a020*/  FADD.FTZ R12, R144, R115 ;  /* 0x00000073900c7221 */ /* 0x000fe20000010000 */
[----:B------:R-:W-:-:S03]  /*a030*/  F2FP.BF16.F32.PACK_AB R144, R110, R103 ;  /* 0x000000676e90723e */ /* 0x000fc600000010ff */
[----:B------:R-:W-:-:S04]  /*a040*/  FADD.FTZ R115, R97, R12 ;  /* 0x0000000c61737221 */ /* 0x000fc80000010000 */
[----:B------:R-:W-:Y:S01]  /*a050*/  FADD.FTZ R12, R146, R115 ;  /* 0x00000073920c7221 */ /* 0x000fe20000010000 */
[----:B------:R-:W-:-:S03]  /*a060*/  F2FP.BF16.F32.PACK_AB R146, R112, R105 ;  /* 0x000000697092723e */ /* 0x000fc600000010ff */
[----:B------:R-:W-:-:S04]  /*a070*/  FADD.FTZ R115, R99, R12 ;  /* 0x0000000c63737221 */ /* 0x000fc80000010000 */
        /* <DEDUP_REMOVED lines=14> */
[----:B------:R-:W-:Y:S01]  /*a160*/  FADD.FTZ R12, R128, R89 ;  /* 0x00000059800c7221 */ /* 0x000fe20000010000 */
[----:B-1----:R-:W-:Y:S06]  /*a170*/  @P1 BRA `(.L_x_920) ;  /* 0xffffffdc00841947 */ /* 0x002fec000383ffff */
.L_x_911:
[----:B------:R-:W-:-:S13]  /*a180*/  ISETP.GE.AND P1, PT, R20, R19, PT ;  /* 0x000000131400720c */ /* 0x000fda0003f26270 */
[----:B------:R-:W-:Y:S05]  /*a190*/  @!P1 BRA `(.L_x_921) ;  /* 0x0000003000dc9947 */ /* 0x000fea0003800000 */
[----:B------:R-:W-:Y:S01]  /*a1a0*/  IMAD.MOV.U32 R173, RZ, RZ, R15 ;  /* 0x000000ffffad7224 */ /* 0x000fe200078e000f */
[----:B------:R-:W-:Y:S01]  /*a1b0*/  UMOV UR7, UR39 ;  /* 0x0000002700077c82 */ /* 0x000fe20008000000 */
[----:B------:R-:W-:Y:S01]  /*a1c0*/  IMAD.MOV.U32 R175, RZ, RZ, R14 ;  /* 0x000000ffffaf7224 */ /* 0x000fe200078e000e */
[----:B------:R-:W-:Y:S01]  /*a1d0*/  UMOV UR4, UR36 ;  /* 0x0000002400047c82 */ /* 0x000fe20008000000 */
[----:B------:R-:W-:Y:S01]  /*a1e0*/  IMAD.IADD R174, R3, 0x1, R13 ;  /* 0x0000000103ae7824 */ /* 0x000fe200078e020d */
[----:B------:R-:W-:Y:S01]  /*a1f0*/  ULDC UR40, c[0x0][0x9e4] ;  /* 0x0002790000287ab9 */ /* 0x000fe20000000800 */
[----:B------:R-:W-:Y:S01]  /*a200*/  ULDC UR47, c[0x0][0x2e0] ;  /* 0x0000b800002f7ab9 */ /* 0x000fe20000000800 */
[----:B------:R-:W-:Y:S01]  /*a210*/  ULDC UR5, c[0x0][0x9d8] ;  /* 0x0002760000057ab9 */ /* 0x000fe20000000800 */
[----:B------:R-:W-:-:S05]  /*a220*/  ULDC UR45, c[0x0][0x9e0] ;  /* 0x00027800002d7ab9 */ /* 0x000fca0000000800 */
.L_x_938:
[----:B------:R-:W-:-:S04]  /*a230*/  UIADD3 UR36, UR4, 0x1, URZ ;  /* 0x0000000104247890 */ /* 0x000fc8000fffe03f */
[----:B------:R-:W-:-:S04]  /*a240*/  UISETP.NE.AND UP0, UPT, UR36, 0x2, UPT ;  /* 0x000000022400788c */ /* 0x000fc8000bf05270 */
[----:B------:R-:W-:Y:S02]  /*a250*/  USEL UR39, URZ, 0x1, UP0 ;  /* 0x000000013f277887 */ /* 0x000fe40008000000 */
[----:B------:R-:W-:Y:S02]  /*a260*/  USEL UR36, UR36, URZ, UP0 ;  /* 0x0000003f24247287 */ /* 0x000fe40008000000 */
[----:B------:R-:W-:Y:S01]  /*a270*/  ULOP3.LUT UR39, UR7, UR39, URZ, 0x3c, !UPT ;  /* 0x0000002707277292 */ /* 0x000fe2000f8e3c3f */
[----:B------:R-:W-:Y:S11]  /*a280*/  @!P0 BRA `(.L_x_922) ;  /* 0x0000000000048947 */ /* 0x000ff60003800000 */
[----:B------:R-:W-:Y:S01]  /*a290*/  BPT.TRAP 0x1 ;  /* 0x000000040000795c */ /* 0x000fe20000300000 */
.L_x_922:
[----:B------:R-:W-:Y:S01]  /*a2a0*/  ULEA UR6, UR36, UR37, 0x3 ;  /* 0x0000002524067291 */ /* 0x000fe2000f8e183f */
[----:B------:R-:W-:-:S05]  /*a2b0*/  IMAD.U32 R14, RZ, RZ, UR39 ;  /* 0x00000027ff0e7e24 */ /* 0x000fca000f8e00ff */
[----:B------:R-:W-:-:S04]  /*a2c0*/  SHF.L.U32 R14, R14, 0x1f, RZ ;  /* 0x0000001f0e0e7819 */ /* 0x000fc800000006ff */
[----:B------:R1:W2:Y:S01]  /*a2d0*/  SYNCS.PHASECHK.TRANS64.TRYWAIT P1, [UR6+0x2a830], R14 ;  /* 0x02a8300eff0075a7 */ /* 0x0002a20008020146 */
[----:B------:R-:W-:Y:S05]  /*a2e0*/  @!P0 BRA `(.L_x_923) ;  /* 0x0000000000048947 */ /* 0x000fea0003800000 */
[----:B------:R-:W-:Y:S01]  /*a2f0*/  BPT.TRAP 0x1 ;  /* 0x000000040000795c */ /* 0x000fe20000300000 */
.L_x_923:
[----:B--2---:R-:W-:Y:S05]  /*a300*/  @P1 BRA `(.L_x_924) ;  /* 0x0000000000081947 */ /* 0x004fea0003800000 */
[----:B------:R-:W2:Y:S02]  /*a310*/  SYNCS.PHASECHK.TRANS64.TRYWAIT P1, [UR6+0x2a830], R14 ;  /* 0x02a8300eff0075a7 */ /* 0x000ea40008020146 */
[----:B--2---:R-:W-:Y:S05]  /*a320*/  @!P1 BRA `(.L_x_925) ;  /* 0x0000008400ec9947 */ /* 0x004fea0003800000 */
.L_x_924:
        /* <DEDUP_REMOVED lines=135> */
.L_x_926:
[----:B------:R-:W-:Y:S01]  /*aba0*/  ULEA UR10, UR4, UR37, 0x3 ;  /* 0x00000025040a7291 */ /* 0x000fe2000f8e183f */
[----:B------:R-:W-:-:S05]  /*abb0*/  IMAD.U32 R0, RZ, RZ, UR7 ;  /* 0x00000007ff007e24 */ /* 0x000fca000f8e00ff */
[----:B------:R-:W-:-:S04]  /*abc0*/  SHF.L.U32 R0, R0, 0x1f, RZ ;  /* 0x0000001f00007819 */ /* 0x000fc800000006ff */
[----:B------:R3:W4:Y:S01]  /*abd0*/  SYNCS.PHASECHK.TRANS64.TRYWAIT P1, [UR10+0x2a850], R0 ;  /* 0x02a85000ff0075a7 */ /* 0x000722000802014a */
[----:B------:R-:W-:Y:S05]  /*abe0*/  @!P0 BRA `(.L_x_927) ;  /* 0x0000000000048947 */ /* 0x000fea0003800000 */
[----:B------:R-:W-:Y:S01]  /*abf0*/  BPT.TRAP 0x1 ;  /* 0x000000040000795c */ /* 0x000fe20000300000 */
.L_x_927:
[----:B----4-:R-:W-:Y:S05]  /*ac00*/  @P1 BRA `(.L_x_928) ;  /* 0x0000000000081947 */ /* 0x010fea0003800000 */
[----:B------:R-:W4:Y:S02]  /*ac10*/  SYNCS.PHASECHK.TRANS64.TRYWAIT P1, [UR10+0x2a850], R0 ;  /* 0x02a85000ff0075a7 */ /* 0x000f24000802014a */
[----:B----4-:R-:W-:Y:S05]  /*ac20*/  @!P1 BRA `(.L_x_929) ;  /* 0x0000007c00c49947 */ /* 0x010fea0003800000 */
.L_x_928:
[----:B------:R-:W-:Y:S01]  /*ac30*/  UIADD3 UR6, UR37, 0x400, URZ ;  /* 0x0000040025067890 */ /* 0x000fe2000fffe03f */
[----:B------:R-:W-:Y:S01]  /*ac40*/  WARPGROUP.ARRIVE ;  /* 0x00000000000079c5 */ /* 0x000fe20000000000 */
[----:B------:R-:W-:-:S05]  /*ac50*/  UMOV UR7, 0x40000040 ;  /* 0x4000004000077882 */ /* 0x000fca0000000000 */
[----:B------:R-:W4:Y:S01]  /*ac60*/  S2R R177, SR_TID.X ;  /* 0x0000000000b17919 */ /* 0x000f220000002100 */
[----:B------:R-:W-:Y:S01]  /*ac70*/  USHF.R.U32.HI UR6, URZ, 0x4, UR6 ;  /* 0x000000043f067899 */ /* 0x000fe20008011606 */
[----:B--2---:R-:W-:Y:S01]  /*ac80*/  FMUL.FTZ R15, R94, UR5 ;  /* 0x000000055e0f7c20 */ /* 0x004fe20008410000 */
[----:B------:R-:W-:Y:S01]  /*ac90*/  FMUL.FTZ R21, R95, UR5 ;  /* 0x000000055f157c20 */ /* 0x000fe20008410000 */
[----:B-1----:R-:W-:Y:S01]  /*aca0*/  FMUL.FTZ R14, R88, UR5 ;  /* 0x00000005580e7c20 */ /* 0x002fe20008410000 */
[----:B------:R-:W-:Y:S01]  /*acb0*/  ULOP3.LUT UR6, UR6, 0x3fff, URZ, 0xc0, !UPT ;  /* 0x00003fff06067892 */ /* 0x000fe2000f8ec03f */
[----:B---3--:R-:W-:Y:S01]  /*acc0*/  FMUL.FTZ R0, R90, UR5 ;  /* 0x000000055a007c20 */ /* 0x008fe20008410000 */
[----:B------:R-:W-:Y:S01]  /*acd0*/  FMUL.FTZ R2, R91, UR5 ;  /* 0x000000055b027c20 */ /* 0x000fe20008410000 */
[----:B------:R-:W-:Y:S01]  /*ace0*/  FMUL.FTZ R94, R110, UR5 ;  /* 0x000000056e5e7c20 */ /* 0x000fe20008410000 */
        /* <DEDUP_REMOVED lines=23> */
[----:B----4-:R-:W-:Y:S01]  /*ae60*/  LOP3.LUT P1, RZ, R177, 0x7f, RZ, 0xc0, !PT ;  /* 0x0000007fb1ff7812 */ /* 0x010fe2000782c0ff */
        /* <DEDUP_REMOVED lines=8> */
[----:B------:R1:W2:Y:S08]  /*aef0*/  MUFU.TANH R116, R121 ;  /* 0x0000007900747308 */ /* 0x0002b00000002400 */
        /* <DEDUP_REMOVED lines=19> */
[----:B------:R-:W-:Y:S02]  /*b030*/  FMUL.FTZ R104, R131, UR5 ;  /* 0x0000000583687c20 */ /* 0x000fe40008410000 */
[----:B------:R-:W1:Y:S01]  /*b040*/  MUFU.TANH R111, R111 ;  /* 0x0000006f006f7308 */ /* 0x000e620000002400 */
[----:B------:R-:W-:Y:S01]  /*b050*/  HGMMA.64x128x16.F32.BF16 R24, R152, gdesc[UR4].tnspB, R24, gsb0 ;  /* 0x41e0000498187df0 */ /* 0x000fe20008001818 */
[----:B------:R-:W-:Y:S01]  /*b060*/  UIADD3 UR6, UR4, 0x100, URZ ;  /* 0x0000010004067890 */ /* 0x000fe2000fffe03f */
[----:B------:R-:W-:-:S05]  /*b070*/  UMOV UR7, 0x40000040 ;  /* 0x4000004000077882 */ /* 0x000fca0000000000 */
[----:B------:R-:W1:Y:S08]  /*b080*/  MUFU.TANH R158, R158 ;  /* 0x0000009e009e7308 */ /* 0x000e700000002400 */
[----:B------:R-:W1:Y:S08]  /*b090*/  MUFU.TANH R98, R98 ;  /* 0x0000006200627308 */ /* 0x000e700000002400 */
[----:B------:R-:W1:Y:S08]  /*b0a0*/  MUFU.TANH R112, R112 ;  /* 0x0000007000707308 */ /* 0x000e700000002400 */
[----:B------:R-:W1:Y:S08]  /*b0b0*/  MUFU.TANH R113, R113 ;  /* 0x0000007100717308 */ /* 0x000e700000002400 */
[----:B------:R-:W1:Y:S08]  /*b0c0*/  MUFU.TANH R102, R102 ;  /* 0x0000006600667308 */ /* 0x000e700000002400 */
[----:B------:R-:W1:Y:S08]  /*b0d0*/  MUFU.TANH R103, R103 ;  /* 0x0000006700677308 */ /* 0x000e700000002400 */
[----:B------:R1:W1:Y:S08]  /*b0e0*/  MUFU.TANH R118, R120 ;  /* 0x0000007800767308 */ /* 0x0002700000002400 */
[----:B------:R1:W1:Y:S08]  /*b0f0*/  MUFU.TANH R114, R124 ;  /* 0x0000007c00727308 */ /* 0x0002700000002400 */
[----:B------:R-:W1:Y:S08]  /*b100*/  MUFU.TANH R125, R125 ;  /* 0x0000007d007d7308 */ /* 0x000e700000002400 */
[----:B------:R-:W1:Y:S08]  /*b110*/  MUFU.TANH R156, R156 ;  /* 0x0000009c009c7308 */ /* 0x000e700000002400 */
[----:B------:R1:W1:Y:S08]  /*b120*/  MUFU.TANH R121, R128 ;  /* 0x0000008000797308 */ /* 0x0002700000002400 */
        /* <DEDUP_REMOVED lines=8> */
[----:B------:R-:W-:Y:S02]  /*b1b0*/  IMAD R123, R20, -0x60, RZ ;  /* 0xffffffa0147b7824 */ /* 0x000fe400078e02ff */
[----:B------:R-:W-:Y:S02]  /*b1c0*/  FMUL.FTZ R154, R126, UR5 ;  /* 0x000000057e9a7c20 */ /* 0x000fe40008410000 */
[----:B------:R-:W-:Y:S01]  /*b1d0*/  HGMMA.64x128x16.F32.BF16 R24, R148, gdesc[UR4].tnspB, R24, gsb0 ;  /* 0x41e0000494187df0 */ /* 0x000fe20008001818 */
[----:B------:R-:W-:Y:S01]  /*b1e0*/  UIADD3 UR6, UR4, 0x180, URZ ;  /* 0x0000018004067890 */ /* 0x000fe2000fffe03f */
[----:B------:R-:W1:Y:S01]  /*b1f0*/  MUFU.TANH R152, R152 ;  /* 0x0000009800987308 */ /* 0x000e620000002400 */
[----:B------:R-:W-:-:S07]  /*b200*/  UMOV UR7, 0x40000040 ;  /* 0x4000004000077882 */ /* 0x000fce0000000000 */
[----:B------:R-:W1:Y:S01]  /*b210*/  MUFU.TANH R154, R154 ;  /* 0x0000009a009a7308 */ /* 0x000e620000002400 */
[----:B------:R-:W-:Y:S02]  /*b220*/  WARPGROUP.DEPBAR.LE gsb0, 0x0 ;  /* 0x00008000000079c5 */ /* 0x000fe40000010000 */
[----:B------:R-:W-:Y:S01]  /*b230*/  WARPGROUP.ARRIVE ;  /* 0x00000000000079c5 */ /* 0x000fe20000000000 */
[----:B------:R-:W-:Y:S01]  /*b240*/  FMUL.FTZ R150, R105, UR5 ;  /* 0x0000000569967c20 */ /* 0x000fe20008410000 */
[----:B------:R-:W-:Y:S02]  /*b250*/  IMAD.U32 R105, RZ, RZ, UR36 ;  /* 0x00000024ff697e24 */ /* 0x000fe4000f8e00ff */
[----:B------:R-:W-:Y:S02]  /*b260*/  FMUL.FTZ R148, R122, UR5 ;  /* 0x000000057a947c20 */ /* 0x000fe40008410000 */
[----:B------:R-:W-:Y:S01]  /*b270*/  HGMMA.64x128x16.F32.BF16 R24, R144, gdesc[UR4].tnspB, R24, gsb0 ;  /* 0x41e0000490187df0 */ /* 0x000fe20008001818 */
[----:B------:R-:W-:Y:S01]  /*b280*/  UIADD3 UR6, UR4, 0x200, URZ ;  /* 0x0000020004067890 */ /* 0x000fe2000fffe03f */
[----:B------:R-:W-:Y:S01]  /*b290*/  @!P1 LEA R105, R105, UR37, 0x3 ;  /* 0x0000002569699c11 */ /* 0x000fe2000f8e18ff */
[----:B------:R-:W-:Y:S01]  /*b2a0*/  UMOV UR7, 0x40000040 ;  /* 0x4000004000077882 */ /* 0x000fe20000000000 */
[----:B------:R-:W1:Y:S03]  /*b2b0*/  MUFU.TANH R150, R150 ;  /* 0x0000009600967308 */ /* 0x000e660000002400 */
[----:B------:R-:W-:-:S05]  /*b2c0*/  @!P1 VIADD R105, R105, 0x2a840 ;  /* 0x0002a84069699836 */ /* 0x000fca0000000000 */
[----:B------:R-:W1:Y:S01]  /*b2d0*/  MUFU.TANH R148, R148 ;  /* 0x0000009400947308 */ /* 0x000e620000002400 */
[----:B------:R-:W-:Y:S02]  /*b2e0*/  WARPGROUP.DEPBAR.LE gsb0, 0x0 ;  /* 0x00008000000079c5 */ /* 0x000fe40000010000 */
[----:B------:R-:W-:Y:S01]  /*b2f0*/  WARPGROUP.ARRIVE ;  /* 0x00000000000079c5 */ /* 0x000fe20000000000 */
[----:B------:R-:W-:Y:S01]  /*b300*/  FMUL.FTZ R145, R92, UR5 ;  /* 0x000000055c917c20 */ /* 0x000fe20008410000 */
[----:B------:R-:W-:Y:S01]  /*b310*/  FMUL.FTZ R92, R106, UR5 ;  /* 0x000000056a5c7c20 */ /* 0x000fe20008410000 */
[----:B------:R-:W-:Y:S01]  /*b320*/  @!P1 PRMT R106, RZ, 0x654, R105 ;  /* 0x00000654ff6a9816 */ /* 0x000fe20000000069 */
        /* <DEDUP_REMOVED lines=9> */
[----:B------:R-:W-:Y:S01]  /*b3c0*/  IMAD R108, R17, UR47, R123 ;  /* 0x0000002f116c7c24 */ /* 0x000fe2000f8e027b */
        /* <DEDUP_REMOVED lines=8> */
[----:B------:R1:W1:Y:S01]  /*b450*/  MUFU.TANH R105, R134 ;  /* 0x0000008600697308 */ /* 0x0002620000002400 */
[----:B------:R-:W-:-:S02]  /*b460*/  WARPGROUP.DEPBAR.LE gsb0, 0x0 ;  /* 0x00008000000079c5 */ /* 0x000fc40000010000 */
[----:B------:R-:W-:Y:S01]  /*b470*/  WARPGROUP.ARRIVE ;  /* 0x00000000000079c5 */ /* 0x000fe20000000000 */
[----:B------:R-:W-:Y:S02]  /*b480*/  FMUL.FTZ R140, R109, UR5 ;  /* 0x000000056d8c7c20 */ /* 0x000fe40008410000 */
[----:B------:R-:W5:Y:S03]  /*b490*/  LDC R109, c[0x0][0x288] ;  /* 0x0000a200ff6d7b82 */ /* 0x000f660000000800 */
[----:B------:R-:W-:Y:S01]  /*b4a0*/  HGMMA.64x128x16.F32.BF16 R24, R136, gdesc[UR4].tnspB, R24, gsb0 ;  /* 0x41e0000488187df0 */ /* 0x000fe20008001818 */
[----:B------:R-:W1:Y:S01]  /*b4b0*/  MUFU.TANH R140, R140 ;  /* 0x0000008c008c7308 */ /* 0x000e620000002400 */
[----:B-----5:R-:W-:-:S05]  /*b4c0*/  IADD3 R109, R108, 0x1, -R109 ;  /* 0x000000016c6d7810 */ /* 0x020fca0007ffe86d */
[----:B------:R-:W-:-:S04]  /*b4d0*/  IMAD R109, R16, -0x2, R109 ;  /* 0xfffffffe106d7824 */ /* 0x000fc800078e026d */
[C---:B------:R-:W-:Y:S02]  /*b4e0*/  VIADD R127, R109.reuse, UR45 ;  /* 0x0000002d6d7f7c36 */ /* 0x040fe40008000000 */
[----:B------:R-:W-:Y:S02]  /*b4f0*/  VIADD R131, R109, UR41 ;  /* 0x000000296d837c36 */ /* 0x000fe40008000000 */
[C---:B------:R-:W-:Y:S02]  /*b500*/  IMAD.IADD R115, R3.reuse, 0x1, R127 ;  /* 0x0000000103737824 */ /* 0x040fe400078e027f */
[----:B------:R-:W-:Y:S01]  /*b510*/  IMAD.IADD R117, R3, 0x1, R131 ;  /* 0x0000000103757824 */ /* 0x000fe200078e0283 */
[----:B------:R-:W-:Y:S02]  /*b520*/  WARPGROUP.DEPBAR.LE gsb0, 0x0 ;  /* 0x00008000000079c5 */ /* 0x000fe40000010000 */
[----:B------:R5:W-:Y:S01]  /*b530*/  @!P1 SYNCS.ARRIVE.TRANS64.RED.A1T0 RZ, [R106+URZ], RZ ;  /* 0x000000ff6aff99a7 */ /* 0x000be2000810043f */
[----:B------:R-:W-:Y:S01]  /*b540*/  ISETP.GE.AND P1, PT, R172, 0x1, PT ;  /* 0x00000001ac00780c */ /* 0x000fe20003f26270 */
[----:B-----5:R-:W-:Y:S01]  /*b550*/  FMUL.FTZ R106, R135, UR5 ;  /* 0x00000005876a7c20 */ /* 0x020fe20008410000 */
[----:B------:R-:W-:-:S05]  /*b560*/  IMAD R135, R16, -0x2, R123 ;  /* 0xfffffffe10877824 */ /* 0x000fca00078e027b */
[----:B------:R-:W1:Y:S06]  /*b570*/  MUFU.TANH R106, R106 ;  /* 0x0000006a006a7308 */ /* 0x000e6c0000002400 */
[----:B--234-:R-:W-:Y:S05]  /*b580*/  @!P1 BRA `(.L_x_930) ;  /* 0x0000000000589947 */ /* 0x01cfea0003800000 */
[----:B------:R-:W-:Y:S01]  /*b590*/  ISETP.GT.AND P1, PT, R174, -0x1, PT ;  /* 0xffffffffae00780c */ /* 0x000fe20003f24270 */
[----:B------:R-:W-:-:S12]  /*b5a0*/  BSSY B0, `(.L_x_931) ;  /* 0x0000011000007945 */ /* 0x000fd80003800000 */
[----:B------:R-:W-:Y:S05]  /*b5b0*/  @P1 BRA `(.L_x_932) ;  /* 0x0000000000201947 */ /* 0x000fea0003800000 */
[----:B-1----:R-:W-:Y:S01]  /*b5c0*/  IMAD.U32 R120, RZ, RZ, UR40 ;  /* 0x00000028ff787e24 */ /* 0x002fe2000f8e00ff */
[----:B------:R-:W-:-:S04]  /*b5d0*/  LOP3.LUT R119, RZ, R174, RZ, 0x33, !PT ;  /* 0x000000aeff777212 */ /* 0x000fc800078e33ff */
[----:B------:R-:W-:-:S13]  /*b5e0*/  ISETP.NE.AND P1, PT, R120, 0x1, PT ;  /* 0x000000017800780c */ /* 0x000fda0003f25270 */
[----:B------:R-:W1:Y:S02]  /*b5f0*/  @P1 LDC.64 R108, c[0x0][0x9e8] ;  /* 0x00027a00ff6c1b82 */ /* 0x000e640000000a00 */
[----:B-1----:R-:W-:-:S05]  /*b600*/  @P1 IMAD.HI.U32 R108, R119, R108, RZ ;  /* 0x0000006c776c1227 */ /* 0x002fca00078e00ff */
[----:B------:R-:W-:-:S04]  /*b610*/  @P1 SHF.R.U32.HI R119, RZ, R109, R108 ;  /* 0x0000006dff771219 */ /* 0x000fc8000001166c */
[----:B------:R-:W-:Y:S01]  /*b620*/  LOP3.LUT R108, RZ, R119, RZ, 0x33, !PT ;  /* 0x00000077ff6c7212 */ /* 0x000fe200078e33ff */
[----:B------:R-:W-:Y:S06]  /*b630*/  BRA `(.L_x_933) ;  /* 0x00000000001c7947 */ /* 0x000fec0003800000 */
.L_x_932:
[----:B-1----:R-:W-:-:S05]  /*b640*/  IMAD.U32 R120, RZ, RZ, UR40 ;  /* 0x00000028ff787e24 */ /* 0x002fca000f8e00ff */
[----:B------:R-:W-:-:S13]  /*b650*/  ISETP.NE.AND P1, PT, R120, 0x1, PT ;  /* 0x000000017800780c */ /* 0x000fda0003f25270 */
[----:B------:R-:W1:Y:S01]  /*b660*/  @P1 LDC.64 R108, c[0x0][0x9e8] ;  /* 0x00027a00ff6c1b82 */ /* 0x000e620000000a00 */
[----:B------:R-:W-:-:S04]  /*b670*/  @P1 IMAD.IADD R119, R3, 0x1, R13 ;  /* 0x0000000103771824 */ /* 0x000fc800078e020d */
[----:B-1----:R-:W-:-:S04]  /*b680*/  @P1 IMAD.HI.U32 R122, R119, R108, RZ ;  /* 0x0000006c777a1227 */ /* 0x002fc800078e00ff */
[----:B------:R-:W-:Y:S01]  /*b690*/  IMAD.MOV.U32 R108, RZ, RZ, R174 ;  /* 0x000000ffff6c7224 */ /* 0x000fe200078e00ae */
[----:B------:R-:W-:-:S07]  /*b6a0*/  @P1 SHF.R.U32.HI R108, RZ, R109, R122 ;  /* 0x0000006dff6c1219 */ /* 0x000fce000001167a */
.L_x_933:
[----:B------:R-:W-:Y:S05]  /*b6b0*/  BSYNC B0 ;  /* 0x0000000000007941 */ /* 0x000fea0003800000 */
.L_x_931:
[----:B------:R-:W-:-:S05]  /*b6c0*/  IMAD R108, R108, R120, R135 ;  /* 0x000000786c6c7224 */ /* 0x000fca00078e0287 */
[----:B------:R-:W-:Y:S02]  /*b6d0*/  VIADDMNMX R115, R108, R120, R115, PT ;  /* 0x000000786c737246 */ /* 0x000fe40003800173 */
[----:B------:R-:W-:-:S07]  /*b6e0*/  VIMNMX R117, R117, R108, !PT ;  /* 0x0000006c75757248 */ /* 0x000fce0007fe0100 */
.L_x_930:
        /* <DEDUP_REMOVED lines=117> */
[----:B------:R-:W-:-:S13]  /*be40*/  ISETP.GE.AND P6, PT, R172, 0x1, PT ;  /* 0x00000001ac00780c */ /* 0x000fda0003fc6270 */
        /* <DEDUP_REMOVED lines=13> */
.L_x_936:
[----:B------:R-:W-:-:S05]  /*bf20*/  IMAD.U32 R109, RZ, RZ, UR40 ;  /* 0x00000028ff6d7e24 */ /* 0x000fca000f8e00ff */
[----:B------:R-:W-:-:S13]  /*bf30*/  ISETP.NE.AND P6, PT, R109, 0x1, PT ;  /* 0x000000016d00780c */ /* 0x000fda0003fc5270 */
[----:B------:R-:W1:Y:S02]  /*bf40*/  @P6 LDC.64 R132, c[0x0][0x9e8] ;  /* 0x00027a00ff846b82 */ /* 0x000e640000000a00 */
[----:B-1----:R-:W-:-:S05]  /*bf50*/  @P6 IMAD.HI.U32 R132, R14, R132, RZ ;  /* 0x000000840e846227 */ /* 0x002fca00078e00ff */
[----:B------:R-:W-:-:S07]  /*bf60*/  @P6 SHF.R.U32.HI R14, RZ, R133, R132 ;  /* 0x00000085ff0e6219 */ /* 0x000fce0000011684 */
.L_x_937:
[----:B------:R-:W-:Y:S05]  /*bf70*/  BSYNC B0 ;  /* 0x0000000000007941 */ /* 0x000fea0003800000 */
.L_x_935:
[----:B------:R-:W-:-:S05]  /*bf80*/  IMAD R14, R14, R109, R135 ;  /* 0x0000006d0e0e7224 */ /* 0x000fca00078e0287 */
[----:B------:R-:W-:Y:S02]  /*bf90*/  VIADDMNMX R97, R14, R109, R97, PT ;  /* 0x0000006d0e617246 */ /* 0x000fe40003800161 */
[----:B------:R-:W-:-:S07]  /*bfa0*/  VIMNMX R101, R101, R14, !PT ;  /* 0x0000000e65657248 */ /* 0x000fce0007fe0100 */
.L_x_934:
        /* <DEDUP_REMOVED lines=14> */
[----:B------:R-:W-:Y:S01]  /*c090*/  ISETP.NE.AND P1, PT, R134, RZ, PT ;  /* 0x000000ff8600720c */ /* 0x000fe20003f25270 */
[----:B------:R-:W1:Y:S01]  /*c0a0*/  LDC R21, c[0x0][0x988] ;  /* 0x00026200ff157b82 */ /* 0x000e620000000800 */
        /* <DEDUP_REMOVED lines=21> */
[----:B------:R-:W-:Y:S02]  /*c200*/  FMNMX.FTZ R15, R150, R15, !PT ;  /* 0x0000000f960f7209 */ /* 0x000fe40007810000 */
        /* <DEDUP_REMOVED lines=30> */
[----:B------:R-:W-:-:S02]  /*c3f0*/  ISETP.NE.AND P2, PT, R155, RZ, PT ;  /* 0x000000ff9b00720c */ /* 0x000fc40003f45270 */
[----:B------:R-:W-:Y:S02]  /*c400*/  ISETP.GT.AND P1, PT, R101, 0x30, !P1 ;  /* 0x000000306500780c */ /* 0x000fe40004f24270 */
[----:B------:R-:W-:Y:S02]  /*c410*/  FMNMX.FTZ R15, R96, R15, !PT ;  /* 0x0000000f600f7209 */ /* 0x000fe40007810000 */
[----:B------:R-:W-:Y:S02]  /*c420*/  ISETP.LT.OR P1, PT, R97, 0x31, P1 ;  /* 0x000000316100780c */ /* 0x000fe40000f21670 */
[----:B------:R-:W-:Y:S02]  /*c430*/  FMNMX.FTZ R15, R108, R15, !PT ;  /* 0x0000000f6c0f7209 */ /* 0x000fe40007810000 */
[----:B------:R-:W-:Y:S02]  /*c440*/  FSEL R98, R98, -INF , !P1 ;  /* 0xff80000062627808 */ /* 0x000fe40004800000 */
        /* <DEDUP_REMOVED lines=61> */
[----:B------:R-:W-:Y:S01]  /*c820*/  FSEL R130, R106, -INF , !P2 ;  /* 0xff8000006a827808 */ /* 0x000fe20005000000 */
        /* <DEDUP_REMOVED lines=23> */
[----:B------:R-:W-:Y:S01]  /*c9a0*/  FSEL R110, R14, RZ, P1 ;  /* 0x000000ff0e6e7208 */ /* 0x000fe20000800000 */
[--C-:B------:R-:W-:Y:S01]  /*c9b0*/  FFMA.FTZ R96, R96, R21, -R111.reuse ;  /* 0x0000001560607223 */ /* 0x100fe2000001086f */
[----:B------:R-:W-:Y:S01]  /*c9c0*/  FMNMX.FTZ R15, R134, R15, !PT ;  /* 0x0000000f860f7209 */ /* 0x000fe20007810000 */
[----:B------:R-:W-:Y:S01]  /*c9d0*/  FFMA.FTZ R111, R108, R21, -R111 ;  /* 0x000000156c6f7223 */ /* 0x000fe2000001086f */
[----:B------:R-:W-:Y:S01]  /*c9e0*/  MUFU.EX2 R89, R194 ;  /* 0x000000c200597308 */ /* 0x000fe20000000800 */
[----:B------:R-:W-:Y:S01]  /*c9f0*/  FADD.FTZ R110, -R110, R175 ;  /* 0x000000af6e6e7221 */ /* 0x000fe20000010100 */
[----:B------:R-:W-:Y:S01]  /*ca00*/  FMNMX.FTZ R15, R98, R15, !PT ;  /* 0x0000000f620f7209 */ /* 0x000fe20007810000 */
[----:B------:R-:W-:Y:S01]  /*ca10*/  IMAD.MOV.U32 R175, RZ, RZ, R14 ;  /* 0x000000ffffaf7224 */ /* 0x000fe200078e000e */
[----:B------:R-:W-:-:S02]  /*ca20*/  LOP3.LUT P6, RZ, R177, 0x7f, RZ, 0xc0, !PT ;  /* 0x0000007fb1ff7812 */ /* 0x000fc400078cc0ff */
        /* <DEDUP_REMOVED lines=16> */
[----:B------:R-:W-:Y:S03]  /*cb30*/  MUFU.EX2 R95, R95 ;  /* 0x0000005f005f7308 */ /* 0x000fe60000000800 */
[----:B-1----:R-:W1:Y:S05]  /*cb40*/  SHFL.BFLY PT, R0, R15, 0x2, 0x1f ;  /* 0x0c401f000f007f89 */ /* 0x002e6a00000e0000 */
[----:B------:R-:W-:Y:S08]  /*cb50*/  MUFU.EX2 R178, R178 ;  /* 0x000000b200b27308 */ /* 0x000ff00000000800 */
[----:B------:R-:W-:Y:S08]  /*cb60*/  MUFU.EX2 R99, R99 ;  /* 0x0000006300637308 */ /* 0x000ff00000000800 */
[----:B------:R-:W-:Y:S01]  /*cb70*/  MUFU.EX2 R97, R97 ;  /* 0x0000006100617308 */ /* 0x000fe20000000800 */
[----:B-1----:R-:W-:-:S05]  /*cb80*/  FMNMX.FTZ R0, R15, R0, !PT ;  /* 0x000000000f007209 */ /* 0x002fca0007810000 */
[----:B------:R-:W1:Y:S02]  /*cb90*/  SHFL.BFLY PT, R15, R0, 0x1, 0x1f ;  /* 0x0c201f00000f7f89 */ /* 0x000e6400000e0000 */
[----:B------:R-:W-:Y:S08]  /*cba0*/  MUFU.EX2 R106, R106 ;  /* 0x0000006a006a7308 */ /* 0x000ff00000000800 */
[----:B------:R-:W-:Y:S08]  /*cbb0*/  MUFU.EX2 R101, R101 ;  /* 0x0000006500657308 */ /* 0x000ff00000000800 */
[----:B------:R-:W-:Y:S01]  /*cbc0*/  MUFU.EX2 R120, R120 ;  /* 0x0000007800787308 */ /* 0x000fe20000000800 */
[----:B-1----:R-:W-:Y:S01]  /*cbd0*/  FMNMX.FTZ R15, R0, R15, !PT ;  /* 0x0000000f000f7209 */ /* 0x002fe20007810000 */
[----:B------:R-:W-:-:S06]  /*cbe0*/  FMUL.FTZ R0, R110, R21 ;  /* 0x000000156e007220 */ /* 0x000fcc0000410000 */
[----:B------:R-:W-:Y:S01]  /*cbf0*/  MUFU.EX2 R103, R103 ;  /* 0x0000006700677308 */ /* 0x000fe20000000800 */
[C---:B------:R-:W-:Y:S01]  /*cc00*/  FSETP.NEU.FTZ.AND P1, PT, R15.reuse, -INF , PT ;  /* 0xff8000000f00780b */ /* 0x040fe20003f3d000 */
[----:B------:R-:W-:-:S05]  /*cc10*/  FMUL.FTZ R108, R15, R21 ;  /* 0x000000150f6c7220 */ /* 0x000fca0000410000 */
[----:B------:R-:W-:Y:S01]  /*cc20*/  FSEL R113, R108, RZ, P1 ;  /* 0x000000ff6c717208 */ /* 0x000fe20000800000 */
[----:B------:R-:W1:Y:S04]  /*cc30*/  MUFU.EX2 R0, R0 ;  /* 0x0000000000007308 */ /* 0x000e680000000800 */
[-CC-:B------:R-:W-:Y:S01]  /*cc40*/  FFMA.FTZ R159, R2, R21.reuse, -R113.reuse ;  /* 0x00000015029f7223 */ /* 0x180fe20000010871 */
[----:B------:R-:W-:Y:S01]  /*cc50*/  FSEL R2, R15, RZ, P1 ;  /* 0x000000ff0f027208 */ /* 0x000fe20000800000 */
[-CC-:B------:R-:W-:Y:S01]  /*cc60*/  FFMA.FTZ R157, R190, R21.reuse, -R113.reuse ;  /* 0x00000015be9d7223 */ /* 0x180fe20000010871 */
[-CC-:B------:R-:W-:Y:S01]  /*cc70*/  FFMA.FTZ R108, R144, R21.reuse, -R113.reuse ;  /* 0x00000015906c7223 */ /* 0x180fe20000010871 */
[-CC-:B------:R-:W-:Y:S01]  /*cc80*/  FFMA.FTZ R110, R142, R21.reuse, -R113.reuse ;  /* 0x000000158e6e7223 */ /* 0x180fe20000010871 */
[-C--:B------:R-:W-:Y:S01]  /*cc90*/  FFMA.FTZ R153, R132, R21.reuse, -R113 ;  /* 0x0000001584997223 */ /* 0x080fe20000010871 */
[----:B------:R-:W-:Y:S01]  /*cca0*/  FADD.FTZ R2, -R2, R173 ;  /* 0x000000ad02027221 */ /* 0x000fe20000010100 */
[----:B------:R-:W-:Y:S01]  /*ccb0*/  MUFU.EX2 R159, R159 ;  /* 0x0000009f009f7308 */ /* 0x000fe20000000800 */
[-CC-:B------:R-:W-:Y:S01]  /*ccc0*/  FFMA.FTZ R114, R140, R21.reuse, -R113.reuse ;  /* 0x000000158c727223 */ /* 0x180fe20000010871 */
[-CC-:B------:R-:W-:Y:S01]  /*ccd0*/  FFMA.FTZ R155, R90, R21.reuse, -R113.reuse ;  /* 0x000000155a9b7223 */ /* 0x180fe20000010871 */
[-C--:B------:R-:W-:Y:S01]  /*cce0*/  FMUL.FTZ R2, R2, R21.reuse ;  /* 0x0000001502027220 */ /* 0x080fe20000410000 */
[-CC-:B------:R-:W-:Y:S01]  /*ccf0*/  FFMA.FTZ R90, R138, R21.reuse, -R113.reuse ;  /* 0x000000158a5a7223 */ /* 0x180fe20000010871 */
[-C--:B------:R-:W-:Y:S01]  /*cd00*/  FFMA.FTZ R145, R98, R21.reuse, -R113 ;  /* 0x0000001562917223 */ /* 0x080fe20000010871 */
[----:B-1----:R-:W-:Y:S01]  /*cd10*/  FFMA.FTZ R115, R0, R12, R89 ;  /* 0x0000000c00737223 */ /* 0x002fe20000010059 */
[-CC-:B------:R-:W-:Y:S01]  /*cd20*/  FFMA.FTZ R149, R92, R21.reuse, -R113.reuse ;  /* 0x000000155c957223 */ /* 0x180fe20000010871 */
[----:B------:R-:W-:Y:S01]  /*cd30*/  MUFU.EX2 R157, R157 ;  /* 0x0000009d009d7308 */ /* 0x000fe20000000800 */
[-C--:B------:R-:W-:Y:S01]  /*cd40*/  FFMA.FTZ R92, R136, R21.reuse, -R113 ;  /* 0x00000015885c7223 */ /* 0x080fe20000010871 */
[----:B------:R-:W-:Y:S01]  /*cd50*/  FADD.FTZ R12, R188, R115 ;  /* 0x00000073bc0c7221 */ /* 0x000fe20000010000 */
[-CC-:B------:R-:W-:Y:S01]  /*cd60*/  FFMA.FTZ R151, R94, R21.reuse, -R113.reuse ;  /* 0x000000155e977223 */ /* 0x180fe20000010871 */
[-CC-:B------:R-:W-:Y:S01]  /*cd70*/  FFMA.FTZ R88, R88, R21.reuse, -R113.reuse ;  /* 0x0000001558587223 */ /* 0x180fe20000010871 */
[-CC-:B------:R-:W-:Y:S01]  /*cd80*/  FFMA.FTZ R94, R134, R21.reuse, -R113.reuse ;  /* 0x00000015865e7223 */ /* 0x180fe20000010871 */
[----:B------:R-:W-:Y:S01]  /*cd90*/  FADD.FTZ R115, R91, R12 ;  /* 0x0000000c5b737221 */ /* 0x000fe20000010000 */
[-CC-:B------:R-:W-:Y:S01]  /*cda0*/  FFMA.FTZ R102, R102, R21.reuse, -R113.reuse ;  /* 0x0000001566667223 */ /* 0x180fe20000010871 */
[----:B------:R-:W1:Y:S01]  /*cdb0*/  MUFU.EX2 R2, R2 ;  /* 0x0000000200027308 */ /* 0x000e620000000800 */
[-C--:B------:R-:W-:Y:S01]  /*cdc0*/  FFMA.FTZ R146, R146, R21.reuse, -R113 ;  /* 0x0000001592927223 */ /* 0x080fe20000010871 */
[----:B------:R-:W-:Y:S01]  /*cdd0*/  FADD.FTZ R12, R186, R115 ;  /* 0x00000073ba0c7221 */ /* 0x000fe20000010000 */
[-CC-:B------:R-:W-:Y:S01]  /*cde0*/  FFMA.FTZ R148, R148, R21.reuse, -R113.reuse ;  /* 0x0000001594947223 */ /* 0x180fe20000010871 */
[-CC-:B------:R-:W-:Y:S01]  /*cdf0*/  FFMA.FTZ R152, R152, R21.reuse, -R113.reuse ;  /* 0x0000001598987223 */ /* 0x180fe20000010871 */
[-CC-:B------:R-:W-:Y:S01]  /*ce00*/  FFMA.FTZ R154, R154, R21.reuse, -R113.reuse ;  /* 0x000000159a9a7223 */ /* 0x180fe20000010871 */
[----:B------:R-:W-:Y:S01]  /*ce10*/  FADD.FTZ R115, R93, R12 ;  /* 0x0000000c5d737221 */ /* 0x000fe20000010000 */
[----:B------:R-:W-:Y:S01]  /*ce20*/  FFMA.FTZ R176, R176, R21, -R113 ;  /* 0x00000015b0b07223 */ /* 0x000fe20000010871 */
[----:B------:R-:W2:Y:S01]  /*ce30*/  MUFU.EX2 R108, R108 ;  /* 0x0000006c006c7308 */ /* 0x000ea20000000800 */
[----:B------:R-:W-:Y:S01]  /*ce40*/  ISETP.GT.AND P1, PT, R20, R19, PT ;  /* 0x000000131400720c */ /* 0x000fe20003f24270 */
[----:B------:R-:W-:Y:S01]  /*ce50*/  FADD.FTZ R98, R182, R115 ;  /* 0x00000073b6627221 */ /* 0x000fe20000010000 */
[----:B------:R-:W-:Y:S01]  /*ce60*/  F2FP.BF16.F32.PACK_AB R144, R120, R101 ;  /* 0x000000657890723e */ /* 0x000fe200000010ff */
[----:B------:R-:W-:-:S02]  /*ce70*/  VIADD R20, R20, 0xffffffff ;  /* 0xffffffff14147836 */ /* 0x000fc40000000000 */
[----:B------:R-:W-:Y:S01]  /*ce80*/  FADD.FTZ R115, R95, R98 ;  /* 0x000000625f737221 */ /* 0x000fe20000010000 */
[----:B------:R-:W-:Y:S01]  /*ce90*/  IMAD.MOV.U32 R173, RZ, RZ, R15 ;  /* 0x000000ffffad7224 */ /* 0x000fe200078e000f */
[----:B------:R-:W3:Y:S01]  /*cea0*/  MUFU.EX2 R110, R110 ;  /* 0x0000006e006e7308 */ /* 0x000ee20000000800 */
[----:B-1----:R-:W-:Y:S01]  /*ceb0*/  FFMA.FTZ R5, R2, R5, R157 ;  /* 0x0000000502057223 */ /* 0x002fe2000001009d */
[----:B------:R-:W-:-:S04]  /*cec0*/  FADD.FTZ R98, R178, R115 ;  /* 0x00000073b2627221 */ /* 0x000fc80000010000 */
[----:B------:R-:W-:Y:S01]  /*ced0*/  FADD.FTZ R115, R99, R98 ;  /* 0x0000006263737221 */ /* 0x000fe20000010000 */
[----:B------:R-:W-:Y:S01]  /*cee0*/  IMAD.U32 R98, RZ, RZ, UR10 ;  /* 0x0000000aff627e24 */ /* 0x000fe2000f8e00ff */
[----:B------:R-:W1:Y:S01]  /*cef0*/  MUFU.EX2 R153, R153 ;  /* 0x0000009900997308 */ /* 0x000e620000000800 */
[C---:B--2---:R-:W-:Y:S01]  /*cf00*/  FADD.FTZ R12, R108.reuse, R5 ;  /* 0x000000056c0c7221 */ /* 0x044fe20000010000 */
[----:B------:R-:W-:Y:S01]  /*cf10*/  F2FP.BF16.F32.PACK_AB R157, R108, R157 ;  /* 0x0000009d6c9d723e */ /* 0x000fe200000010ff */
[----:B------:R-:W-:Y:S02]  /*cf20*/  @!P6 VIADD R98, R98, 0x2a860 ;  /* 0x0002a8606262e836 */ /* 0x000fe40000000000 */
[----:B------:R-:W-:-:S03]  /*cf30*/  FADD.FTZ R5, R159, R12 ;  /* 0x0000000c9f057221 */ /* 0x000fc60000010000 */
[----:B------:R-:W2:Y:S01]  /*cf40*/  MUFU.EX2 R114, R114 ;  /* 0x0000007200727308 */ /* 0x000ea20000000800 */
[C---:B---3--:R-:W-:Y:S01]  /*cf50*/  FADD.FTZ R12, R110.reuse, R5 ;  /* 0x000000056e0c7221 */ /* 0x048fe20000010000 */
[----:B------:R-:W-:Y:S02]  /*cf60*/  @!P6 PRMT R98, RZ, 0x654, R98 ;  /* 0x00000654ff62e816 */ /* 0x000fe40000000062 */
[----:B------:R-:W-:Y:S02]  /*cf70*/  F2FP.BF16.F32.PACK_AB R159, R110, R159 ;  /* 0x0000009f6e9f723e */ /* 0x000fe400000010ff */
[----:B------:R3:W-:Y:S02]  /*cf80*/  @!P6 SYNCS.ARRIVE.TRANS64.RED.A1T0 RZ, [R98+URZ], RZ ;  /* 0x000000ff62ffe9a7 */ /* 0x0007e4000810043f */
[----:B------:R-:W4:Y:S01]  /*cf90*/  MUFU.EX2 R155, R155 ;  /* 0x0000009b009b7308 */ /* 0x000f220000000800 */
[----:B-1----:R-:W-:-:S07]  /*cfa0*/  FADD.FTZ R5, R153, R12 ;  /* 0x0000000c99057221 */ /* 0x002fce0000010000 */
[----:B------:R-:W1:Y:S01]  /*cfb0*/  MUFU.EX2 R90, R90 ;  /* 0x0000005a005a7308 */ /* 0x000e620000000800 */
[C---:B--2---:R-:W-:Y:S01]  /*cfc0*/  FADD.FTZ R12, R114.reuse, R5 ;  /* 0x00000005720c7221 */ /* 0x044fe20000010000 */
[----:B------:R-:W-:-:S06]  /*cfd0*/  F2FP.BF16.F32.PACK_AB R153, R114, R153 ;  /* 0x000000997299723e */ /* 0x000fcc00000010ff */
[----:B------:R-:W2:Y:S01]  /*cfe0*/  MUFU.EX2 R149, R149 ;  /* 0x0000009500957308 */ /* 0x000ea20000000800 */
[----:B----4-:R-:W-:-:S07]  /*cff0*/  FADD.FTZ R5, R155, R12 ;  /* 0x0000000c9b057221 */ /* 0x010fce0000010000 */
[----:B------:R-:W4:Y:S01]  /*d000*/  MUFU.EX2 R92, R92 ;  /* 0x0000005c005c7308 */ /* 0x000f220000000800 */
[----:B-1----:R-:W-:Y:S01]  /*d010*/  FADD.FTZ R12, R90, R5 ;  /* 0x000000055a0c7221 */ /* 0x002fe20000010000 */
[----:B------:R-:W-:Y:S01]  /*d020*/  FFMA.FTZ R5, R156, R21, -R113 ;  /* 0x000000159c057223 */ /* 0x000fe20000010871 */
[----:B------:R-:W-:Y:S02]  /*d030*/  F2FP.BF16.F32.PACK_AB R156, R188, R89 ;  /* 0x00000059bc9c723e */ /* 0x000fe400000010ff */
[----:B------:R-:W-:-:S03]  /*d040*/  F2FP.BF16.F32.PACK_AB R155, R90, R155 ;  /* 0x0000009b5a9b723e */ /* 0x000fc600000010ff */
[----:B------:R1:W-:Y:S08]  /*d050*/  MUFU.EX2 R118, R88 ;  /* 0x0000005800767308 */ /* 0x0003f00000000800 */
[----:B------:R-:W5:Y:S01]  /*d060*/  MUFU.EX2 R151, R151 ;  /* 0x0000009700977308 */ /* 0x000f620000000800 */
[----:B-1----:R-:W-:-:S04]  /*d070*/  FADD.FTZ R88, R104, R115 ;  /* 0x0000007368587221 */ /* 0x002fc80000010000 */
[----:B------:R-:W-:-:S03]  /*d080*/  FADD.FTZ R115, R97, R88 ;  /* 0x0000005861737221 */ /* 0x000fc60000010000 */
[----:B------:R-:W1:Y:S01]  /*d090*/  MUFU.EX2 R94, R94 ;  /* 0x0000005e005e7308 */ /* 0x000e620000000800 */
[----:B------:R-:W-:Y:S01]  /*d0a0*/  FADD.FTZ R88, R106, R115 ;  /* 0x000000736a587221 */ /* 0x000fe20000010000 */
[----:B--2---:R-:W-:Y:S01]  /*d0b0*/  FADD.FTZ R115, R149, R12 ;  /* 0x0000000c95737221 */ /* 0x004fe20000010000 */
[C---:B----4-:R-:W-:Y:S02]  /*d0c0*/  F2FP.BF16.F32.PACK_AB R149, R92.reuse, R149 ;  /* 0x000000955c95723e */ /* 0x050fe400000010ff */
[----:B------:R-:W-:Y:S01]  /*d0d0*/  FADD.FTZ R117, R101, R88 ;  /* 0x0000005865757221 */ /* 0x000fe20000010000 */
[----:B---3--:R-:W-:Y:S01]  /*d0e0*/  FADD.FTZ R98, R92, R115 ;  /* 0x000000735c627221 */ /* 0x008fe20000010000 */
[----:B------:R-:W-:Y:S01]  /*d0f0*/  FFMA.FTZ R88, R158, R21, -R113 ;  /* 0x000000159e587223 */ /* 0x000fe20000010871 */
[----:B------:R-:W2:Y:S01]  /*d100*/  MUFU.EX2 R145, R145 ;  /* 0x0000009100917308 */ /* 0x000ea20000000800 */
[----:B------:R-:W-:Y:S01]  /*d110*/  FADD.FTZ R12, R120, R117 ;  /* 0x00000075780c7221 */ /* 0x000fe20000010000 */
[----:B-----5:R-:W-:Y:S01]  /*d120*/  FADD.FTZ R115, R151, R98 ;  /* 0x0000006297737221 */ /* 0x020fe20000010000 */
[----:B------:R-:W-:-:S02]  /*d130*/  F2FP.BF16.F32.PACK_AB R158, R186, R91 ;  /* 0x0000005bba9e723e */ /* 0x000fc400000010ff */
[----:B------:R-:W-:Y:S01]  /*d140*/  FADD.FTZ R117, R103, R12 ;  /* 0x0000000c67757221 */ /* 0x000fe20000010000 */
[-CC-:B------:R-:W-:Y:S01]  /*d150*/  FFMA.FTZ R12, R150, R21.reuse, -R113.reuse ;  /* 0x00000015960c7223 */ /* 0x180fe20000010871 */
[----:B------:R-:W-:Y:S01]  /*d160*/  FFMA.FTZ R113, R130, R21, -R113 ;  /* 0x0000001582717223 */ /* 0x000fe20000010871 */
[----:B------:R-:W3:Y:S01]  /*d170*/  MUFU.EX2 R122, R122 ;  /* 0x0000007a007a7308 */ /* 0x000ee20000000800 */
[----:B-1----:R-:W-:Y:S01]  /*d180*/  FADD.FTZ R98, R94, R115 ;  /* 0x000000735e627221 */ /* 0x002fe20000010000 */
[----:B------:R-:W-:Y:S02]  /*d190*/  F2FP.BF16.F32.PACK_AB R150, R106, R97 ;  /* 0x000000616a96723e */ /* 0x000fe400000010ff */
[----:B------:R-:W-:-:S04]  /*d1a0*/  F2FP.BF16.F32.PACK_AB R151, R94, R151 ;  /* 0x000000975e97723e */ /* 0x000fc800000010ff */
[----:B------:R-:W1:Y:S01]  /*d1b0*/  MUFU.EX2 R105, R105 ;  /* 0x0000006900697308 */ /* 0x000e620000000800 */
[----:B--2---:R-:W-:Y:S01]  /*d1c0*/  FADD.FTZ R98, R145, R98 ;  /* 0x0000006291627221 */ /* 0x004fe20000010000 */
[----:B------:R-:W-:-:S03]  /*d1d0*/  F2FP.BF16.F32.PACK_AB R145, R118, R145 ;  /* 0x000000917691723e */ /* 0x000fc600000010ff */
[----:B------:R-:W-:-:S03]  /*d1e0*/  FADD.FTZ R98, R118, R98 ;  /* 0x0000006276627221 */ /* 0x000fc60000010000 */
[----:B------:R3:W2:Y:S08]  /*d1f0*/  MUFU.EX2 R147, R102 ;  /* 0x0000006600937308 */ /* 0x0006b00000000800 */
[----:B------:R-:W4:Y:S01]  /*d200*/  MUFU.EX2 R116, R116 ;  /* 0x0000007400747308 */ /* 0x000f220000000800 */
[----:B---3--:R-:W-:-:S04]  /*d210*/  FADD.FTZ R102, R122, R117 ;  /* 0x000000757a667221 */ /* 0x008fc80000010000 */
[----:B-1----:R-:W-:-:S03]  /*d220*/  FADD.FTZ R115, R105, R102 ;  /* 0x0000006669737221 */ /* 0x002fc60000010000 */
[----:B------:R1:W3:Y:S01]  /*d230*/  MUFU.EX2 R119, R146 ;  /* 0x0000009200777308 */ /* 0x0002e20000000800 */
[----:B--2---:R-:W-:-:S07]  /*d240*/  FADD.FTZ R98, R147, R98 ;  /* 0x0000006293627221 */ /* 0x004fce0000010000 */
[----:B------:R-:W2:Y:S01]  /*d250*/  MUFU.EX2 R107, R107 ;  /* 0x0000006b006b7308 */ /* 0x000ea20000000800 */
[----:B----4-:R-:W-:Y:S01]  /*d260*/  FADD.FTZ R102, R116, R115 ;  /* 0x0000007374667221 */ /* 0x010fe20000010000 */
[----:B-1----:R-:W-:Y:S02]  /*d270*/  F2FP.BF16.F32.PACK_AB R146, R122, R103 ;  /* 0x000000677a92723e */ /* 0x002fe400000010ff */
[----:B------:R-:W-:-:S04]  /*d280*/  F2FP.BF16.F32.PACK_AB R140, R116, R105 ;  /* 0x00000069748c723e */ /* 0x000fc800000010ff */
[----:B------:R1:W4:Y:S01]  /*d290*/  MUFU.EX2 R141, R148 ;  /* 0x00000094008d7308 */ /* 0x0003220000000800 */
[C---:B---3--:R-:W-:Y:S01]  /*d2a0*/  FADD.FTZ R98, R119.reuse, R98 ;  /* 0x0000006277627221 */ /* 0x048fe20000010000 */
[----:B------:R-:W-:-:S06]  /*d2b0*/  F2FP.BF16.F32.PACK_AB R147, R119, R147 ;  /* 0x000000937793723e */ /* 0x000fcc00000010ff */
[----:B------:R-:W3:Y:S01]  /*d2c0*/  MUFU.EX2 R112, R112 ;  /* 0x0000007000707308 */ /* 0x000ee20000000800 */
[----:B--2---:R-:W-:Y:S01]  /*d2d0*/  FADD.FTZ R89, R107, R102 ;  /* 0x000000666b597221 */ /* 0x004fe20000010000 */
[----:B-1----:R-:W-:-:S06]  /*d2e0*/  F2FP.BF16.F32.PACK_AB R148, R104, R99 ;  /* 0x000000636894723e */ /* 0x002fcc00000010ff */
[----:B------:R1:W2:Y:S01]  /*d2f0*/  MUFU.EX2 R121, R152 ;  /* 0x0000009800797308 */ /* 0x0002a20000000800 */
[----:B----4-:R-:W-:-:S07]  /*d300*/  FADD.FTZ R98, R141, R98 ;  /* 0x000000628d627221 */ /* 0x010fce0000010000 */
[----:B------:R4:W5:Y:S01]  /*d310*/  MUFU.EX2 R143, R154 ;  /* 0x0000009a008f7308 */ /* 0x0009620000000800 */
[----:B---3--:R-:W-:Y:S01]  /*d320*/  FADD.FTZ R102, R112, R89 ;  /* 0x0000005970667221 */ /* 0x008fe20000010000 */
[----:B-1----:R-:W-:Y:S02]  /*d330*/  F2FP.BF16.F32.PACK_AB R152, R182, R93 ;  /* 0x0000005db698723e */ /* 0x002fe400000010ff */
[----:B------:R-:W-:-:S04]  /*d340*/  F2FP.BF16.F32.PACK_AB R142, R112, R107 ;  /* 0x0000006b708e723e */ /* 0x000fc800000010ff */
[----:B------:R-:W1:Y:S01]  /*d350*/  MUFU.EX2 R117, R5 ;  /* 0x0000000500757308 */ /* 0x000e620000000800 */
[C---:B--2---:R-:W-:Y:S01]  /*d360*/  FADD.FTZ R98, R121.reuse, R98 ;  /* 0x0000006279627221 */ /* 0x044fe20000010000 */
[----:B----4-:R-:W-:Y:S02]  /*d370*/  F2FP.BF16.F32.PACK_AB R154, R178, R95 ;  /* 0x0000005fb29a723e */ /* 0x010fe400000010ff */
[----:B------:R-:W-:-:S04]  /*d380*/  F2FP.BF16.F32.PACK_AB R141, R121, R141 ;  /* 0x0000008d798d723e */ /* 0x000fc800000010ff */
[----:B------:R-:W2:Y:S01]  /*d390*/  MUFU.EX2 R109, R109 ;  /* 0x0000006d006d7308 */ /* 0x000ea20000000800 */
[----:B-----5:R-:W-:-:S07]  /*d3a0*/  FADD.FTZ R98, R143, R98 ;  /* 0x000000628f627221 */ /* 0x020fce0000010000 */
[----:B------:R-:W3:Y:S01]  /*d3b0*/  MUFU.EX2 R137, R176 ;  /* 0x000000b000897308 */ /* 0x000ee20000000800 */
[C---:B-1----:R-:W-:Y:S01]  /*d3c0*/  FADD.FTZ R98, R117.reuse, R98 ;  /* 0x0000006275627221 */ /* 0x042fe20000010000 */
[----:B------:R-:W-:-:S06]  /*d3d0*/  F2FP.BF16.F32.PACK_AB R143, R117, R143 ;  /* 0x0000008f758f723e */ /* 0x000fcc00000010ff */
[----:B------:R-:W1:Y:S01]  /*d3e0*/  MUFU.EX2 R100, R100 ;  /* 0x0000006400647308 */ /* 0x000e620000000800 */
[----:B--2---:R-:W-:-:S07]  /*d3f0*/  FADD.FTZ R5, R109, R102 ;  /* 0x000000666d057221 */ /* 0x004fce0000010000 */
        /* <DEDUP_REMOVED lines=9> */
[----:B---3--:R-:W-:-:S07]  /*d490*/  FADD.FTZ R102, R96, R5 ;  /* 0x0000000560667221 */ /* 0x008fce0000010000 */
[----:B------:R-:W3:Y:S01]  /*d4a0*/  MUFU.EX2 R113, R113 ;  /* 0x0000007100717308 */ /* 0x000ee20000000800 */
[----:B-1----:R-:W-:Y:S01]  /*d4b0*/  FADD.FTZ R98, R139, R98 ;  /* 0x000000628b627221 */ /* 0x002fe20000010000 */
[C---:B--2---:R-:W-:Y:S01]  /*d4c0*/  FADD.FTZ R12, R111.reuse, R102 ;  /* 0x000000666f0c7221 */ /* 0x044fe20000010000 */
[----:B------:R-:W-:Y:S02]  /*d4d0*/  F2FP.BF16.F32.PACK_AB R138, R111, R96 ;  /* 0x000000606f8a723e */ /* 0x000fe400000010ff */
[C---:B---3--:R-:W-:Y:S01]  /*d4e0*/  FADD.FTZ R5, R113.reuse, R98 ;  /* 0x0000006271057221 */ /* 0x048fe20000010000 */
[----:B------:R-:W-:Y:S01]  /*d4f0*/  F2FP.BF16.F32.PACK_AB R139, R113, R139 ;  /* 0x0000008b718b723e */ /* 0x000fe200000010ff */
[----:B------:R-:W-:Y:S06]  /*d500*/  @P1 BRA `(.L_x_938) ;  /* 0xffffffcc00481947 */ /* 0x000fec000383ffff */
.L_x_921:
        /* <DEDUP_REMOVED lines=67> */
.L_x_939:
[----:B------:R-:W-:Y:S01]  /*d940*/  ULEA UR5, UR36, UR37, 0x3 ;  /* 0x0000002524057291 */ /* 0x000fe2000f8e183f */
[----:B------:R-:W-:-:S05]  /*d950*/  IMAD.U32 R0, RZ, RZ, UR39 ;  /* 0x00000027ff007e24 */ /* 0x000fca000f8e00ff */
[----:B------:R-:W-:-:S04]  /*d960*/  SHF.L.U32 R0, R0, 0x1f, RZ ;  /* 0x0000001f00007819 */ /* 0x000fc800000006ff */
[----:B------:R1:W2:Y:S01]  /*d970*/  SYNCS.PHASECHK.TRANS64.TRYWAIT P1, [UR5+0x2a850], R0 ;  /* 0x02a85000ff0075a7 */ /* 0x0002a20008020145 */
[----:B------:R-:W-:Y:S05]  /*d980*/  @!P0 BRA `(.L_x_940) ;  /* 0x0000000000048947 */ /* 0x000fea0003800000 */
[----:B------:R-:W-:Y:S01]  /*d990*/  BPT.TRAP 0x1 ;  /* 0x000000040000795c */ /* 0x000fe20000300000 */
.L_x_940:
[----:B--2---:R-:W-:Y:S05]  /*d9a0*/  @P1 BRA `(.L_x_941) ;  /* 0x0000000000081947 */ /* 0x004fea0003800000 */
[----:B------:R-:W2:Y:S02]  /*d9b0*/  SYNCS.PHASECHK.TRANS64.TRYWAIT P0, [UR5+0x2a850], R0 ;  /* 0x02a85000ff0075a7 */ /* 0x000ea40008000145 */
[----:B--2---:R-:W-:Y:S05]  /*d9c0*/  @!P0 BRA `(.L_x_942) ;  /* 0x0000005000748947 */ /* 0x004fea0003800000 */
.L_x_941:
[----:B------:R-:W-:Y:S01]  /*d9d0*/  UIADD3 UR37, UR37, 0x400, URZ ;  /* 0x0000040025257890 */ /* 0x000fe2000fffe03f */
[----:B------:R-:W-:Y:S01]  /*d9e0*/  WARPGROUP.ARRIVE ;  /* 0x00000000000079c5 */ /* 0x000fe20000000000 */
[----:B------:R-:W-:Y:S01]  /*d9f0*/  UMOV UR7, 0x40000040 ;  /* 0x4000004000077882 */ /* 0x000fe20000000000 */
[----:B-12---:R-:W1:Y:S01]  /*da00*/  SHFL.BFLY PT, R0, R5, 0x2, 0x1f ;  /* 0x0c401f0005007f89 */ /* 0x006e6200000e0000 */
[----:B------:R-:W-:Y:S01]  /*da10*/  USHF.R.U32.HI UR37, URZ, 0x4, UR37 ;  /* 0x000000043f257899 */ /* 0x000fe20008011625 */
[----:B------:R-:W-:Y:S02]  /*da20*/  IMAD.U32 R11, RZ, RZ, UR5 ;  /* 0x00000005ff0b7e24 */ /* 0x000fe4000f8e00ff */
[----:B------:R-:W2:Y:S01]  /*da30*/  SHFL.BFLY PT, R3, R12, 0x2, 0x1f ;  /* 0x0c401f000c037f89 */ /* 0x000ea200000e0000 */
[----:B------:R-:W-:Y:S01]  /*da40*/  ULOP3.LUT UR37, UR37, 0x3fff, URZ, 0xc0, !UPT ;  /* 0x00003fff25257892 */ /* 0x000fe2000f8ec03f */
[----:B------:R-:W-:Y:S01]  /*da50*/  VIADD R164, R164, 0x1 ;  /* 0x00000001a4a47836 */ /* 0x000fe20000000000 */
[----:B------:R-:W3:Y:S02]  /*da60*/  S2R R8, SR_TID.X ;  /* 0x0000000000087919 */ /* 0x000ee40000002100 */
[----:B------:R-:W-:-:S04]  /*da70*/  ULOP3.LUT UR4, UR37, 0x3000000, URZ, 0xfc, !UPT ;  /* 0x0300000025047892 */ /* 0x000fc8000f8efc3f */
[----:B------:R-:W-:Y:S02]  /*da80*/  UIMAD UR4, UR36, 0x600, UR4 ;  /* 0x00000600240478a4 */ /* 0x000fe4000f8e0204 */
[----:B------:R-:W-:-:S04]  /*da90*/  UIADD3 UR36, UR36, 0x1, URZ ;  /* 0x0000000124247890 */ /* 0x000fc8000fffe03f */
[----:B------:R-:W-:Y:S01]  /*daa0*/  UISETP.NE.AND UP0, UPT, UR36, 0x2, UPT ;  /* 0x000000022400788c */ /* 0x000fe2000bf05270 */
[----:B------:R-:W-:Y:S02]  /*dab0*/  UMOV UR6, UR4 ;  /* 0x0000000400067c82 */ /* 0x000fe40008000000 */
[----:B------:R-:W-:Y:S01]  /*dac0*/  HGMMA.64x128x16.F32.BF16 R24, R156, gdesc[UR4].tnspB, R24, gsb0 ;  /* 0x41e000049c187df0 */ /* 0x000fe20008001818 */
[----:B------:R-:W-:Y:S01]  /*dad0*/  UIADD3 UR6, UR4, 0x80, URZ ;  /* 0x0000008004067890 */ /* 0x000fe2000fffe03f */
[----:B-1----:R-:W-:Y:S01]  /*dae0*/  FADD.FTZ R2, R0, R5 ;  /* 0x0000000500027221 */ /* 0x002fe20000010000 */
[----:B------:R-:W-:Y:S01]  /*daf0*/  UMOV UR7, 0x40000040 ;  /* 0x4000004000077882 */ /* 0x000fe20000000000 */
[----:B------:R-:W-:Y:S01]  /*db00*/  CS2R R4, SRZ ;  /* 0x0000000000047805 */ /* 0x000fe2000001ff00 */
[----:B--2---:R-:W-:Y:S01]  /*db10*/  FADD.FTZ R3, R3, R12 ;  /* 0x0000000c03037221 */ /* 0x004fe20000010000 */
[----:B------:R-:W-:Y:S01]  /*db20*/  USEL UR36, UR36, URZ, UP0 ;  /* 0x0000003f24247287 */ /* 0x000fe20008000000 */
[----:B------:R-:W1:Y:S04]  /*db30*/  SHFL.BFLY PT, R7, R2, 0x1, 0x1f ;  /* 0x0c201f0002077f89 */ /* 0x000e6800000e0000 */
[----:B------:R-:W2:Y:S01]  /*db40*/  SHFL.BFLY PT, R0, R3, 0x1, 0x1f ;  /* 0x0c201f0003007f89 */ /* 0x000ea200000e0000 */
[----:B---3--:R-:W-:Y:S01]  /*db50*/  LOP3.LUT P2, RZ, R8, 0x7f, RZ, 0xc0, !PT ;  /* 0x0000007f08ff7812 */ /* 0x008fe2000784c0ff */
[----:B-1----:R-:W-:Y:S01]  /*db60*/  FADD.FTZ R10, R2, R7 ;  /* 0x00000007020a7221 */ /* 0x002fe20000010000 */
[----:B------:R-:W-:-:S02]  /*db70*/  IMAD.MOV.U32 R2, RZ, RZ, -0x800000 ;  /* 0xff800000ff027424 */ /* 0x000fc400078e00ff */
[----:B--2---:R-:W-:Y:S02]  /*db80*/  FADD.FTZ R9, R3, R0 ;  /* 0x0000000003097221 */ /* 0x004fe40000010000 */
[----:B------:R-:W-:Y:S01]  /*db90*/  FSETP.NE.FTZ.AND P1, PT, R10, RZ, PT ;  /* 0x000000ff0a00720b */ /* 0x000fe20003f35000 */
[----:B------:R-:W-:Y:S02]  /*dba0*/  IMAD.MOV.U32 R0, RZ, RZ, -0x800000 ;  /* 0xff800000ff007424 */ /* 0x000fe400078e00ff */
[----:B------:R-:W-:-:S10]  /*dbb0*/  FSETP.NE.FTZ.AND P0, PT, R9, RZ, PT ;  /* 0x000000ff0900720b */ /* 0x000fd40003f15000 */
[----:B------:R-:W1:Y:S03]  /*dbc0*/  @P1 MUFU.LG2 R7, R10 ;  /* 0x0000000a00071308 */ /* 0x000e660000000c00 */
[C---:B------:R-:W-:Y:S01]  /*dbd0*/  @P0 FMUL.FTZ R3, R21.reuse, 0.69314718246459960938 ;  /* 0x3f31721815030820 */ /* 0x040fe20000410000 */
[----:B------:R-:W-:-:S04]  /*dbe0*/  @P1 FMUL.FTZ R21, R21, 0.69314718246459960938 ;  /* 0x3f31721815151820 */ /* 0x000fc80000410000 */
[----:B------:R-:W2:Y:S08]  /*dbf0*/  @P0 MUFU.LG2 R6, R9 ;  /* 0x0000000900060308 */ /* 0x000eb00000000c00 */
[----:B------:R-:W3:Y:S01]  /*dc00*/  @P0 MUFU.RCP R4, R9 ;  /* 0x0000000900040308 */ /* 0x000ee20000001000 */
[----:B-1----:R-:W-:Y:S01]  /*dc10*/  @P1 FMUL.FTZ R8, R7, 0.69314718246459960938 ;  /* 0x3f31721807081820 */ /* 0x002fe20000410000 */
[----:B------:R-:W-:-:S03]  /*dc20*/  @!P2 VIADD R7, R11, 0x2a860 ;  /* 0x0002a8600b07a836 */ /* 0x000fc60000000000 */
[----:B------:R-:W-:Y:S02]  /*dc30*/  @P1 FFMA.FTZ R0, R21, R15, R8 ;  /* 0x0000000f15001223 */ /* 0x000fe40000010008 */
[----:B------:R-:W-:Y:S01]  /*dc40*/  @!P2 PRMT R7, RZ, 0x654, R7 ;  /* 0x00000654ff07a816 */ /* 0x000fe20000000007 */
[----:B------:R1:W4:Y:S01]  /*dc50*/  @P1 MUFU.RCP R5, R10 ;  /* 0x0000000a00051308 */ /* 0x0003220000001000 */
[----:B--2---:R-:W-:-:S04]  /*dc60*/  @P0 FMUL.FTZ R6, R6, 0.69314718246459960938 ;  /* 0x3f31721806060820 */ /* 0x004fc80000410000 */
[----:B------:R-:W-:Y:S01]  /*dc70*/  @P0 FFMA.FTZ R2, R3, R14, R6 ;  /* 0x0000000e03020223 */ /* 0x000fe20000010006 */
[----:B------:R-:W-:Y:S01]  /*dc80*/  PLOP3.LUT P0, PT, PT, PT, PT, 0x8, 0x0 ;  /* 0x000000000000781c */ /* 0x000fe20003f0e170 */
        /* <DEDUP_REMOVED lines=21> */
[----:B------:R-:W-:-:S04]  /*dde0*/  USEL UR4, URZ, 0x1, UP0 ;  /* 0x000000013f047887 */ /* 0x000fc80008000000 */
[----:B------:R-:W-:Y:S01]  /*ddf0*/  ULOP3.LUT UR39, UR39, UR4, URZ, 0x3c, !UPT ;  /* 0x0000000427277292 */ /* 0x000fe2000f8e3c3f */
[----:B------:R-:W-:Y:S02]  /*de00*/  WARPGROUP.DEPBAR.LE gsb0, 0x0 ;  /* 0x00008000000079c5 */ /* 0x000fe40000010000 */
[----:B------:R-:W-:-:S06]  /*de10*/  WARPGROUP.ARRIVE ;  /* 0x00000000000079c5 */ /* 0x000fcc0000000000 */
[----:B------:R-:W-:Y:S03]  /*de20*/  HGMMA.64x128x16.F32.BF16 R24, R136, gdesc[UR4].tnspB, R24, gsb0 ;  /* 0x41e0000488187df0 */ /* 0x000fe60008001818 */
[----:B------:R-:W-:Y:S02]  /*de30*/  WARPGROUP.DEPBAR.LE gsb0, 0x0 ;  /* 0x00008000000079c5 */ /* 0x000fe40000010000 */
[-C--:B---3--:R-:W-:Y:S01]  /*de40*/  FMUL.FTZ R3, R28, R4.reuse ;  /* 0x000000041c037220 */ /* 0x088fe20000410000 */
[-C--:B------:R-:W-:Y:S01]  /*de50*/  FMUL.FTZ R6, R29, R4.reuse ;  /* 0x000000041d067220 */ /* 0x080fe20000410000 */
[----:B------:R2:W-:Y:S01]  /*de60*/  @!P2 SYNCS.ARRIVE.TRANS64.RED.A1T0 RZ, [R7+URZ], RZ ;  /* 0x000000ff07ffa9a7 */ /* 0x0005e2000810043f */
[-C--:B-1----:R-:W-:Y:S01]  /*de70*/  FMUL.FTZ R10, R24, R4.reuse ;  /* 0x00000004180a7220 */ /* 0x082fe20000410000 */
        /* <DEDUP_REMOVED lines=29> */
[-C--:B----4-:R-:W-:Y:S01]  /*e050*/  FMUL.FTZ R9, R26, R5.reuse ;  /* 0x000000051a097220 */ /* 0x090fe20000410000 */
[-C--:B------:R-:W-:Y:S01]  /*e060*/  FMUL.FTZ R8, R27, R5.reuse ;  /* 0x000000051b087220 */ /* 0x080fe20000410000 */
[-C--:B------:R-:W-:Y:S01]  /*e070*/  FMUL.FTZ R30, R30, R5.reuse ;  /* 0x000000051e1e7220 */ /* 0x080fe20000410000 */
[-C--:B--2---:R-:W-:Y:S01]  /*e080*/  FMUL.FTZ R7, R31, R5.reuse ;  /* 0x000000051f077220 */ /* 0x084fe20000410000 */
        /* <DEDUP_REMOVED lines=27> */
[----:B------:R-:W-:-:S07]  /*e240*/  FMUL.FTZ R87, R87, R5 ;  /* 0x0000000557577220 */ /* 0x000fce0000410000 */
.L_x_872:
[----:B------:R-:W1:Y:S08]  /*e250*/  S2UR UR4, SR_CgaCtaId ;  /* 0x00000000000479c3 */ /* 0x000e700000008800 */
[----:B------:R-:W-:Y:S06]  /*e260*/  BAR.SYNC.DEFER_BLOCKING 0x5, 0x120 ;  /* 0x0144800000007b1d */ /* 0x000fec0000010000 */
[----:B------:R-:W-:-:S02]  /*e270*/  UMOV UR37, 0x400 ;  /* 0x0000040000257882 */ /* 0x000fc40000000000 */
[----:B-1----:R-:W-:-:S09]  /*e280*/  ULEA UR37, UR4, UR37, 0x18 ;  /* 0x0000002504257291 */ /* 0x002fd2000f8ec03f */
[----:B------:R-:W1:Y:S02]  /*e290*/  LDS R4, [UR37+0x2a8d0] ;  /* 0x02a8d025ff047984 */ /* 0x000e640008000800 */
[----:B-1----:R-:W-:Y:S01]  /*e2a0*/  R2UR UR4, R4 ;  /* 0x00000000040472ca */ /* 0x002fe200000e0000 */
[----:B------:R-:W-:Y:S06]  /*e2b0*/  BAR.ARV 0x4, 0x120 ;  /* 0x0104800000007b1d */ /* 0x000fec0000002000 */
[----:B------:R-:W-:Y:S08]  /*e2c0*/  @P0 BRA `(.L_x_943) ;  /* 0x0000000800500947 */ /* 0x000ff00003800000 */
[----:B------:R-:W-:Y:S01]  /*e2d0*/  VIADD R31, R167, UR42 ;  /* 0x0000002aa71f7c36 */ /* 0x000fe20008000000 */
[C---:B------:R-:W-:Y:S01]  /*e2e0*/  LOP3.LUT R5, R22.reuse, 0x380, RZ, 0xc0, !PT ;  /* 0x0000038016057812 */ /* 0x040fe200078ec0ff */
[----:B------:R-:W-:Y:S01]  /*e2f0*/  BAR.SYNC.DEFER_BLOCKING 0x1, 0x100 ;  /* 0x0044000000007b1d */ /* 0x000fe20000010000 */
[C---:B------:R-:W-:Y:S01]  /*e300*/  IADD3 R27, P2, R22.reuse, 0x20, RZ ;  /* 0x00000020161b7810 */ /* 0x040fe20007f5e0ff */
[----:B------:R-:W-:Y:S01]  /*e310*/  VIADD R4, R31, 0x8 ;  /* 0x000000081f047836 */ /* 0x000fe20000000000 */
[C---:B------:R-:W-:Y:S01]  /*e320*/  IADD3 R11, P6, R22.reuse, 0x40, RZ ;  /* 0x00000040160b7810 */ /* 0x040fe20007fde0ff */
[----:B------:R-:W-:Y:S01]  /*e330*/  USHF.R.S32.HI UR5, URZ, 0x1f, UR43 ;  /* 0x0000001f3f057899 */ /* 0x000fe2000801142b */
[----:B------:R-:W-:Y:S01]  /*e340*/  IADD3 R15, P4, R22, 0x4000, RZ ;  /* 0x00004000160f7810 */ /* 0x000fe20007f9e0ff */
[----:B------:R-:W-:Y:S01]  /*e350*/  ULDC UR10, c[0x0][0xa88] ;  /* 0x0002a200000a7ab9 */ /* 0x000fe20000000800 */
[----:B------:R-:W-:Y:S01]  /*e360*/  LOP3.LUT P0, RZ, R166, 0x3, RZ, 0xc0, !PT ;  /* 0x00000003a6ff7812 */ /* 0x000fe2000780c0ff */
[----:B------:R-:W1:Y:S01]  /*e370*/  LDC.64 R72, c[0x0][0xb78] ;  /* 0x0002de00ff487b82 */ /* 0x000e620000000a00 */
[----:B------:R-:W-:Y:S01]  /*e380*/  SHF.R.U64 R5, R5, 0x3, RZ ;  /* 0x0000000305057819 */ /* 0x000fe200000012ff */
[----:B------:R-:W-:Y:S01]  /*e390*/  ULDC.64 UR8, c[0x0][0xb70] ;  /* 0x0002dc0000087ab9 */ /* 0x000fe20000000a00 */
[----:B------:R-:W-:Y:S01]  /*e3a0*/  LOP3.LUT R26, R27, 0x380, RZ, 0xc0, !PT ;  /* 0x000003801b1a7812 */ /* 0x000fe200078ec0ff */
[----:B------:R-:W-:Y:S01]  /*e3b0*/  UIMAD UR5, UR5, UR8, URZ ;  /* 0x00000008050572a4 */ /* 0x000fe2000f8e023f */
[----:B------:R-:W-:Y:S01]  /*e3c0*/  LOP3.LUT R24, R11, 0x380, RZ, 0xc0, !PT ;  /* 0x000003800b187812 */ /* 0x000fe200078ec0ff */
[----:B------:R-:W-:Y:S01]  /*e3d0*/  UIMAD.WIDE.U32 UR6, UR43, UR8, URZ ;  /* 0x000000082b0672a5 */ /* 0x000fe2000f8e003f */
[----:B------:R-:W-:Y:S01]  /*e3e0*/  LOP3.LUT R14, R15, 0x380, RZ, 0xc0, !PT ;  /* 0x000003800f0e7812 */ /* 0x000fe200078ec0ff */
[----:B------:R-:W-:Y:S01]  /*e3f0*/  UIMAD UR5, UR43, UR9, UR5 ;  /* 0x000000092b0572a4 */ /* 0x000fe2000f8e0205 */
[----:B------:R-:W-:Y:S01]  /*e400*/  ISETP.GE.OR P1, PT, R4, UR10, P0 ;  /* 0x0000000a04007c0c */ /* 0x000fe20008726670 */
[----:B------:R-:W-:Y:S01]  /*e410*/  USHF.R.S32.HI UR8, URZ, 0x1f, UR44 ;  /* 0x0000001f3f087899 */ /* 0x000fe2000801142c */
[----:B------:R-:W-:Y:S01]  /*e420*/  IADD3 R21, P5, R22, 0x60, RZ ;  /* 0x0000006016157810 */ /* 0x000fe20007fbe0ff */
[----:B------:R-:W-:Y:S01]  /*e430*/  UIADD3 UR5, UR7, UR5, URZ ;  /* 0x0000000507057290 */ /* 0x000fe2000fffe03f */
[----:B------:R-:W-:Y:S01]  /*e440*/  LOP3.LUT R4, R5, R22, RZ, 0x3c, !PT ;  /* 0x0000001605047212 */ /* 0x000fe200078e3cff */
[----:B------:R-:W-:Y:S01]  /*e450*/  IMAD.MOV.U32 R5, RZ, RZ, R23 ;  /* 0x000000ffff057224 */ /* 0x000fe200078e0017 */
[----:B------:R-:W-:-:S02]  /*e460*/  SHF.R.U64 R26, R26, 0x3, RZ ;  /* 0x000000031a1a7819 */ /* 0x000fc400000012ff */
[----:B------:R-:W-:Y:S02]  /*e470*/  SHF.R.U64 R24, R24, 0x3, RZ ;  /* 0x0000000318187819 */ /* 0x000fe400000012ff */
[----:B------:R-:W-:Y:S02]  /*e480*/  SHF.R.U64 R14, R14, 0x3, RZ ;  /* 0x000000030e0e7819 */ /* 0x000fe400000012ff */
[----:B------:R-:W-:Y:S02]  /*e490*/  LOP3.LUT R20, R21, 0x380, RZ, 0xc0, !PT ;  /* 0x0000038015147812 */ /* 0x000fe400078ec0ff */
[----:B------:R-:W-:Y:S01]  /*e4a0*/  LOP3.LUT R26, R26, R27, RZ, 0x3c, !PT ;  /* 0x0000001b1a1a7212 */ /* 0x000fe200078e3cff */
[----:B------:R-:W-:Y:S01]  /*e4b0*/  IMAD.X R27, RZ, RZ, R23, P2 ;  /* 0x000000ffff1b7224 */ /* 0x000fe200010e0617 */
[----:B------:R-:W-:Y:S02]  /*e4c0*/  LOP3.LUT R24, R24, R11, RZ, 0x3c, !PT ;  /* 0x0000000b18187212 */ /* 0x000fe400078e3cff */
[----:B------:R-:W-:-:S02]  /*e4d0*/  LOP3.LUT R14, R14, R15, RZ, 0x3c, !PT ;  /* 0x0000000f0e0e7212 */ /* 0x000fc400078e3cff */
[----:B------:R-:W-:Y:S02]  /*e4e0*/  MOV R11, R4 ;  /* 0x00000004000b7202 */ /* 0x000fe40000000f00 */
[----:B------:R-:W-:Y:S02]  /*e4f0*/  IADD3 R15, P2, R22, 0x4040, RZ ;  /* 0x00004040160f7810 */ /* 0x000fe40007f5e0ff */
[----:B------:R-:W-:Y:S02]  /*e500*/  SHF.R.U64 R20, R20, 0x3, RZ ;  /* 0x0000000314147819 */ /* 0x000fe400000012ff */
[----:B------:R-:W-:Y:S01]  /*e510*/  F2FP.BF16.F32.PACK_AB R4, R25, R10 ;  /* 0x0000000a1904723e */ /* 0x000fe200000010ff */
[----:B------:R-:W-:Y:S01]  /*e520*/  IMAD.X R25, RZ, RZ, R23, P6 ;  /* 0x000000ffff197224 */ /* 0x000fe200030e0617 */
[----:B------:R-:W-:Y:S02]  /*e530*/  IADD3 R17, P6, R22, 0x4060, RZ ;  /* 0x0000406016117810 */ /* 0x000fe40007fde0ff */
[----:B------:R-:W-:-:S02]  /*e540*/  LOP3.LUT R10, R15, 0x380, RZ, 0xc0, !PT ;  /* 0x000003800f0a7812 */ /* 0x000fc400078ec0ff */
[----:B------:R-:W-:Y:S01]  /*e550*/  LOP3.LUT R20, R20, R21, RZ, 0x3c, !PT ;  /* 0x0000001514147212 */ /* 0x000fe200078e3cff */
[--C-:B------:R-:W-:Y:S01]  /*e560*/  IMAD.X R21, RZ, RZ, R23.reuse, P5 ;  /* 0x000000ffff157224 */ /* 0x100fe200028e0617 */
[----:B------:R-:W-:Y:S02]  /*e570*/  IADD3 R13, P3, R22, 0x4020, RZ ;  /* 0x00004020160d7810 */ /* 0x000fe40007f7e0ff */
[----:B------:R-:W-:Y:S01]  /*e580*/  F2FP.BF16.F32.PACK_AB R5, R8, R9 ;  /* 0x000000090805723e */ /* 0x000fe200000010ff */
[----:B------:R-:W-:Y:S01]  /*e590*/  IMAD.X R9, RZ, RZ, R23, P6 ;  /* 0x000000ffff097224 */ /* 0x000fe200030e0617 */
[----:B------:R-:W-:Y:S02]  /*e5a0*/  F2FP.BF16.F32.PACK_AB R6, R6, R3 ;  /* 0x000000030606723e */ /* 0x000fe400000010ff */
[----:B------:R-:W-:Y:S02]  /*e5b0*/  F2FP.BF16.F32.PACK_AB R7, R7, R30 ;  /* 0x0000001e0707723e */ /* 0x000fe400000010ff */
[----:B------:R-:W-:-:S02]  /*e5c0*/  LOP3.LUT R8, R17, 0x380, RZ, 0xc0, !PT ;  /* 0x0000038011087812 */ /* 0x000fc400078ec0ff */
[----:B------:R-:W-:Y:S01]  /*e5d0*/  SHF.R.U64 R10, R10, 0x3, RZ ;  /* 0x000000030a0a7819 */ /* 0x000fe200000012ff */
[----:B------:R2:W-:Y:S01]  /*e5e0*/  STSM.16.M88.4 [R11], R4 ;  /* 0x000000040b007844 */ /* 0x0005e20000000200 */
[----:B------:R-:W-:Y:S02]  /*e5f0*/  LOP3.LUT R12, R13, 0x380, RZ, 0xc0, !PT ;  /* 0x000003800d0c7812 */ /* 0x000fe400078ec0ff */
[----:B------:R-:W-:Y:S02]  /*e600*/  MOV R27, R26 ;  /* 0x0000001a001b7202 */ /* 0x000fe40000000f00 */
[----:B------:R-:W-:Y:S02]  /*e610*/  MOV R26, R24 ;  /* 0x00000018001a7202 */ /* 0x000fe40000000f00 */
[----:B------:R-:W-:Y:S02]  /*e620*/  SHF.R.U64 R8, R8, 0x3, RZ ;  /* 0x0000000308087819 */ /* 0x000fe400000012ff */
[----:B------:R-:W-:Y:S01]  /*e630*/  MOV R25, R20 ;  /* 0x0000001400197202 */ /* 0x000fe20000000f00 */
[----:B------:R-:W-:Y:S01]  /*e640*/  IMAD.U32 R21, RZ, RZ, UR7 ;  /* 0x00000007ff157e24 */ /* 0x000fe2000f8e00ff */
[----:B------:R-:W-:Y:S01]  /*e650*/  LOP3.LUT R10, R10, R15, RZ, 0x3c, !PT ;  /* 0x0000000f0a0a7212 */ /* 0x000fe200078e3cff */
[----:B------:R-:W-:Y:S01]  /*e660*/  IMAD.U32 R20, RZ, RZ, UR6 ;  /* 0x00000006ff147e24 */ /* 0x000fe2000f8e00ff */
[----:B------:R-:W-:Y:S01]  /*e670*/  SHF.R.U64 R12, R12, 0x3, RZ ;  /* 0x000000030c0c7819 */ /* 0x000fe200000012ff */
[----:B------:R-:W-:Y:S01]  /*e680*/  IMAD.U32 R21, RZ, RZ, UR5 ;  /* 0x00000005ff157e24 */ /* 0x000fe2000f8e00ff */
[----:B------:R-:W-:Y:S01]  /*e690*/  LOP3.LUT R8, R8, R17, RZ, 0x3c, !PT ;  /* 0x0000001108087212 */ /* 0x000fe200078e3cff */
[----:B--2---:R-:W-:Y:S01]  /*e6a0*/  IMAD.X R11, RZ, RZ, R23, P2 ;  /* 0x000000ffff0b7224 */ /* 0x004fe200010e0617 */
[----:B------:R-:W-:Y:S01]  /*e6b0*/  F2FP.BF16.F32.PACK_AB R4, R33, R32 ;  /* 0x000000202104723e */ /* 0x000fe200000010ff */
[C---:B-1----:R-:W-:Y:S01]  /*e6c0*/  IMAD.WIDE.U32 R20, R72.reuse, UR44, R20 ;  /* 0x0000002c48147c25 */ /* 0x042fe2000f8e0014 */
[----:B------:R-:W-:Y:S01]  /*e6d0*/  F2FP.BF16.F32.PACK_AB R5, R35, R34 ;  /* 0x000000222305723e */ /* 0x000fe200000010ff */
[----:B------:R-:W-:Y:S01]  /*e6e0*/  ULDC.64 UR6, c[0x0][0xb40] ;  /* 0x0002d00000067ab9 */ /* 0x000fe20000000a00 */
[----:B------:R-:W-:Y:S01]  /*e6f0*/  MOV R17, R10 ;  /* 0x0000000a00117202 */ /* 0x000fe20000000f00 */
[----:B------:R-:W-:Y:S01]  /*e700*/  IMAD R10, R72, UR8, RZ ;  /* 0x00000008480a7c24 */ /* 0x000fe2000f8e02ff */
[----:B------:R-:W-:Y:S01]  /*e710*/  F2FP.BF16.F32.PACK_AB R6, R37, R36 ;  /* 0x000000242506723e */ /* 0x000fe200000010ff */
[--C-:B------:R-:W-:Y:S01]  /*e720*/  IMAD.X R15, RZ, RZ, R23.reuse, P4 ;  /* 0x000000ffff0f7224 */ /* 0x100fe200020e0617 */
[----:B------:R-:W-:Y:S01]  /*e730*/  F2FP.BF16.F32.PACK_AB R7, R39, R38 ;  /* 0x000000262707723e */ /* 0x000fe200000010ff */
[----:B------:R-:W-:Y:S01]  /*e740*/  IMAD R30, R73, UR44, R10 ;  /* 0x0000002c491e7c24 */ /* 0x000fe2000f8e020a */
[----:B------:R-:W-:Y:S01]  /*e750*/  LOP3.LUT R12, R12, R13, RZ, 0x3c, !PT ;  /* 0x0000000d0c0c7212 */ /* 0x000fe200078e3cff */
[----:B------:R-:W-:Y:S01]  /*e760*/  IMAD.X R13, RZ, RZ, R23, P3 ;  /* 0x000000ffff0d7224 */ /* 0x000fe200018e0617 */
[----:B------:R-:W-:Y:S01]  /*e770*/  MOV R3, R8 ;  /* 0x0000000800037202 */ /* 0x000fe20000000f00 */
[----:B------:R1:W-:Y:S01]  /*e780*/  STSM.16.M88.4 [R27], R4 ;  /* 0x000000041b007844 */ /* 0x0003e20000000200 */
[----:B------:R-:W-:-:S02]  /*e790*/  IADD3 R20, P2, R31, R20, RZ ;  /* 0x000000141f147210 */ /* 0x000fc40007f5e0ff */
[----:B------:R-:W-:Y:S02]  /*e7a0*/  MOV R24, R14 ;  /* 0x0000000e00187202 */ /* 0x000fe40000000f00 */
[----:B------:R-:W-:Y:S02]  /*e7b0*/  MOV R19, R12 ;  /* 0x0000000c00137202 */ /* 0x000fe40000000f00 */
[----:B------:R-:W-:Y:S02]  /*e7c0*/  F2FP.BF16.F32.PACK_AB R8, R41, R40 ;  /* 0x000000282908723e */ /* 0x000fe400000010ff */
[----:B------:R-:W-:Y:S02]  /*e7d0*/  F2FP.BF16.F32.PACK_AB R9, R43, R42 ;  /* 0x0000002a2b09723e */ /* 0x000fe400000010ff */
[----:B------:R-:W-:Y:S02]  /*e7e0*/  F2FP.BF16.F32.PACK_AB R10, R45, R44 ;  /* 0x0000002c2d0a723e */ /* 0x000fe400000010ff */
[----:B------:R-:W-:-:S02]  /*e7f0*/  F2FP.BF16.F32.PACK_AB R11, R47, R46 ;  /* 0x0000002e2f0b723e */ /* 0x000fc400000010ff */
[----:B------:R-:W-:Y:S02]  /*e800*/  F2FP.BF16.F32.PACK_AB R12, R49, R48 ;  /* 0x00000030310c723e */ /* 0x000fe400000010ff */
[----:B-1----:R-:W-:Y:S01]  /*e810*/  SHF.R.S32.HI R27, RZ, 0x1f, R31 ;  /* 0x0000001fff1b7819 */ /* 0x002fe2000001141f */
[----:B------:R-:W-:Y:S01]  /*e820*/  STSM.16.M88.4 [R26], R8 ;  /* 0x000000081a007844 */ /* 0x000fe20000000200 */
[----:B------:R-:W-:Y:S02]  /*e830*/  F2FP.BF16.F32.PACK_AB R13, R51, R50 ;  /* 0x00000032330d723e */ /* 0x000fe400000010ff */
[----:B------:R-:W-:Y:S02]  /*e840*/  F2FP.BF16.F32.PACK_AB R14, R53, R52 ;  /* 0x00000034350e723e */ /* 0x000fe400000010ff */
[----:B------:R-:W-:Y:S02]  /*e850*/  F2FP.BF16.F32.PACK_AB R15, R55, R54 ;  /* 0x00000036370f723e */ /* 0x000fe400000010ff */
[----:B------:R-:W-:-:S02]  /*e860*/  F2FP.BF16.F32.PACK_AB R64, R65, R64 ;  /* 0x000000404140723e */ /* 0x000fc400000010ff */
[----:B------:R-:W-:Y:S01]  /*e870*/  F2FP.BF16.F32.PACK_AB R4, R57, R56 ;  /* 0x000000383904723e */ /* 0x000fe200000010ff */
[----:B------:R-:W-:Y:S01]  /*e880*/  STSM.16.M88.4 [R25], R12 ;  /* 0x0000000c19007844 */ /* 0x000fe20000000200 */
[----:B------:R-:W-:Y:S02]  /*e890*/  F2FP.BF16.F32.PACK_AB R5, R59, R58 ;  /* 0x0000003a3b05723e */ /* 0x000fe400000010ff */
[----:B------:R-:W-:Y:S02]  /*e8a0*/  F2FP.BF16.F32.PACK_AB R6, R61, R60 ;  /* 0x0000003c3d06723e */ /* 0x000fe400000010ff */
[----:B------:R-:W-:Y:S02]  /*e8b0*/  F2FP.BF16.F32.PACK_AB R7, R63, R62 ;  /* 0x0000003e3f07723e */ /* 0x000fe400000010ff */
[----:B------:R-:W-:Y:S02]  /*e8c0*/  F2FP.BF16.F32.PACK_AB R65, R67, R66 ;  /* 0x000000424341723e */ /* 0x000fe400000010ff */
[----:B------:R-:W-:Y:S01]  /*e8d0*/  ISETP.GE.OR P0, PT, R31, UR10, P0 ;  /* 0x0000000a1f007c0c */ /* 0x000fe20008706670 */
[----:B------:R1:W-:Y:S01]  /*e8e0*/  STSM.16.M88.4 [R24], R4 ;  /* 0x0000000418007844 */ /* 0x0003e20000000200 */
[----:B------:R-:W-:-:S02]  /*e8f0*/  IADD3.X R27, R27, R21, R30, P2, !PT ;  /* 0x000000151b1b7210 */ /* 0x000fc400017fe41e */
[----:B------:R-:W-:Y:S01]  /*e900*/  F2FP.BF16.F32.PACK_AB R66, R69, R68 ;  /* 0x000000444542723e */ /* 0x000fe200000010ff */
[----:B------:R-:W2:Y:S01]  /*e910*/  SHFL.IDX PT, R6, R169, RZ, 0x1f ;  /* 0x00001fffa9067589 */ /* 0x000ea200000e0000 */
[----:B------:R-:W-:Y:S02]  /*e920*/  F2FP.BF16.F32.PACK_AB R67, R71, R70 ;  /* 0x000000464743723e */ /* 0x000fe400000010ff */
[----:B------:R-:W-:Y:S02]  /*e930*/  F2FP.BF16.F32.PACK_AB R28, R28, R29 ;  /* 0x0000001d1c1c723e */ /* 0x000fe400000010ff */
[----:B------:R-:W-:Y:S01]  /*e940*/  F2FP.BF16.F32.PACK_AB R80, R81, R80 ;  /* 0x000000505150723e */ /* 0x000fe200000010ff */
[----:B------:R3:W-:Y:S01]  /*e950*/  STSM.16.M88.4 [R19], R64 ;  /* 0x0000004013007844 */ /* 0x0007e20000000200 */
[----:B------:R-:W-:Y:S02]  /*e960*/  F2FP.BF16.F32.PACK_AB R29, R75, R74 ;  /* 0x0000004a4b1d723e */ /* 0x000fe400000010ff */
[----:B------:R-:W-:-:S02]  /*e970*/  F2FP.BF16.F32.PACK_AB R30, R77, R76 ;  /* 0x0000004c4d1e723e */ /* 0x000fc400000010ff */
[----:B------:R-:W-:Y:S02]  /*e980*/  F2FP.BF16.F32.PACK_AB R31, R79, R78 ;  /* 0x0000004e4f1f723e */ /* 0x000fe400000010ff */
[----:B------:R-:W-:Y:S02]  /*e990*/  F2FP.BF16.F32.PACK_AB R81, R83, R82 ;  /* 0x000000525351723e */ /* 0x000fe400000010ff */
[----:B------:R-:W-:Y:S01]  /*e9a0*/  F2FP.BF16.F32.PACK_AB R82, R85, R84 ;  /* 0x000000545552723e */ /* 0x000fe200000010ff */
[----:B------:R3:W-:Y:S01]  /*e9b0*/  STSM.16.M88.4 [R17], R28 ;  /* 0x0000001c11007844 */ /* 0x0007e20000000200 */
[----:B------:R-:W-:Y:S02]  /*e9c0*/  F2FP.BF16.F32.PACK_AB R83, R87, R86 ;  /* 0x000000565753723e */ /* 0x000fe400000010ff */
[----:B-1----:R-:W-:-:S03]  /*e9d0*/  LEA R4, P2, R20, UR6, 0x2 ;  /* 0x0000000614047c11 */ /* 0x002fc6000f8410ff */
[----:B------:R3:W-:Y:S01]  /*e9e0*/  STSM.16.M88.4 [R3], R80 ;  /* 0x0000005003007844 */ /* 0x0007e20000000200 */
[----:B------:R-:W-:Y:S01]  /*e9f0*/  LEA.HI.X R5, R20, UR7, R27, 0x2, P2 ;  /* 0x0000000714057c11 */ /* 0x000fe200090f141b */
[----:B------:R-:W-:Y:S01]  /*ea00*/  @!PT LDS RZ, [RZ] ;  /* 0x00000000fffff984 */ /* 0x000fe20000000800 */
[----:B------:R-:W-:Y:S01]  /*ea10*/  @!PT LDS RZ, [RZ] ;  /* 0x00000000fffff984 */ /* 0x000fe20000000800 */
[----:B------:R-:W-:Y:S01]  /*ea20*/  @!PT LDS RZ, [RZ] ;  /* 0x00000000fffff984 */ /* 0x000fe20000000800 */
[----:B------:R1:W-:Y:S06]  /*ea30*/  MEMBAR.ALL.CTA ;  /* 0x0000000000007992 */ /* 0x0003ec0000008000 */
[----:B-1----:R-:W1:Y:S02]  /*ea40*/  FENCE.VIEW.ASYNC.S ;  /* 0x00000000000073c6 */ /* 0x002e640000000000 */
[----:B-1----:R-:W-:Y:S06]  /*ea50*/  BAR.ARV 0x1, 0x120 ;  /* 0x0044800000007b1d */ /* 0x002fec0000002000 */
[----:B------:R3:W-:Y:S04]  /*ea60*/  @!P1 STG.E desc[UR60][R4.64+0x20], R0 ;  /* 0x0000200004009986 */ /* 0x0007e8000c10193c */
[----:B------:R3:W-:Y:S01]  /*ea70*/  @!P0 STG.E desc[UR60][R4.64], R2 ;  /* 0x0000000204008986 */ /* 0x0007e2000c10193c */
[----:B--2---:R-:W-:-:S13]  /*ea80*/  ISETP.NE.AND P0, PT, R6, 0x7, PT ;  /* 0x000000070600780c */ /* 0x004fda0003f05270 */
[----:B---3--:R-:W-:Y:S05]  /*ea90*/  @P0 BRA `(.L_x_944) ;  /* 0x0000000800740947 */ /* 0x008fea0003800000 */
[----:B------:R-:W-:Y:S01]  /*eaa0*/  BAR.SYNC.DEFER_BLOCKING 0x1, 0x120 ;  /* 0x0044800000007b1d */ /* 0x000fe20000010000 */
[----:B------:R-:W-:-:S05]  /*eab0*/  ELECT P0, URZ, PT ;  /* 0x00000000003f782f */ /* 0x000fca0003800000 */
[----:B------:R-:W-:Y:S08]  /*eac0*/  BSSY B0, `(.L_x_945) ;  /* 0x0000013000007945 */ /* 0x000ff00003800000 */
[----:B------:R-:W-:Y:S05]  /*ead0*/  @!P0 BRA `(.L_x_946) ;  /* 0x0000000000448947 */ /* 0x000fea0003800000 */
[----:B------:R-:W-:Y:S01]  /*eae0*/  ULDC.64 UR8, c[0x0][0x198] ;  /* 0x0000660000087ab9 */ /* 0x000fe20000000a00 */
[----:B------:R-:W-:Y:S02]  /*eaf0*/  UIADD3 UR5, UR37, 0x4000, URZ ;  /* 0x0000400025057890 */ /* 0x000fe4000fffe03f */
[----:B------:R-:W-:Y:S01]  /*eb00*/  UIADD3 UR6, UP0, UR8, 0x9f0, URZ ;  /* 0x000009f008067890 */ /* 0x000fe2000ff1e03f */
[----:B------:R-:W-:Y:S01]  /*eb10*/  UMOV UR41, URZ ;  /* 0x0000003f00297c82 */ /* 0x000fe20008000000 */
[----:B------:R-:W-:Y:S02]  /*eb20*/  UMOV UR45, URZ ;  /* 0x0000003f002d7c82 */ /* 0x000fe40008000000 */
[----:B------:R-:W-:Y:S01]  /*eb30*/  UIADD3.X UR7, URZ, UR9, URZ, UP0, !UPT ;  /* 0x000000093f077290 */ /* 0x000fe200087fe43f */
[----:B------:R-:W-:Y:S01]  /*eb40*/  UMOV UR40, UR37 ;  /* 0x0000002500287c82 */ /* 0x000fe20008000000 */
[----:B------:R-:W-:-:S07]  /*eb50*/  UMOV UR8, 0x40 ;  /* 0x0000004000087882 */ /* 0x000fce0000000000 */
[----:B------:R1:W-:Y:S02]  /*eb60*/  UTMASTG.5D [UR40], [UR6] ;  /* 0x00000028060073b5 */ /* 0x0003e40008020000 */
[----:B-1----:R-:W-:Y:S01]  /*eb70*/  UMOV UR40, UR5 ;  /* 0x0000000500287c82 */ /* 0x002fe20008000000 */
[----:B------:R-:W-:Y:S01]  /*eb80*/  UMOV UR41, UR8 ;  /* 0x0000000800297c82 */ /* 0x000fe20008000000 */
[----:B------:R-:W-:Y:S01]  /*eb90*/  UIADD3 UR5, UR37, 0x2a820, URZ ;  /* 0x0002a82025057890 */ /* 0x000fe2000fffe03f */
[----:B------:R1:W-:Y:S03]  /*eba0*/  UTMASTG.5D [UR40], [UR6] ;  /* 0x00000028060073b5 */ /* 0x0003e60008020000 */
[----:B------:R-:W-:Y:S01]  /*ebb0*/  UPRMT UR5, URZ, 0x654, UR5 ;  /* 0x000006543f057896 */ /* 0x000fe20008000005 */
[----:B------:R0:W-:Y:S01]  /*ebc0*/  UTMACMDFLUSH ;  /* 0x00000000000079b7 */ /* 0x0001e20000000000 */
[----:B------:R-:W-:-:S07]  /*ebd0*/  DEPBAR.LE SB0, 0x0 ;  /* 0x000080000000791a */ /* 0x000fce0000000000 */
[----:B-1----:R-:W-:Y:S03]  /*ebe0*/  SYNCS.ARRIVE.TRANS64.RED.A1T0 RZ, [UR5], RZ ;  /* 0x000000ffffff79a7 */ /* 0x002fe60008100405 */
.L_x_946:
[----:B------:R-:W-:Y:S05]  /*ebf0*/  BSYNC B0 ;  /* 0x0000000000007941 */ /* 0x000fea0003800000 */
.L_x_945:
[----:B------:R-:W-:Y:S05]  /*ec00*/  BRA `(.L_x_944) ;  /* 0x0000000800187947 */ /* 0x000fea0003800000 */
.L_x_943:
[----:B------:R-:W1:Y:S01]  /*ec10*/  LDC R12, c[0x0][0xdac] ;  /* 0x00036b00ff0c7b82 */ /* 0x000e620000000800 */
[----:B------:R-:W-:Y:S01]  /*ec20*/  ISETP.GT.AND P0, PT, R171, 0x7f, PT ;  /* 0x0000007fab00780c */ /* 0x000fe20003f04270 */
[----:B------:R-:W-:Y:S01]  /*ec30*/  USHF.R.S32.HI UR6, URZ, 0x1f, UR43 ;  /* 0x0000001f3f067899 */ /* 0x000fe2000801142b */
[----:B------:R-:W-:Y:S01]  /*ec40*/  BSSY B0, `(.L_x_947) ;  /* 0x000001b000007945 */ /* 0x000fe20003800000 */
[----:B------:R-:W-:Y:S01]  /*ec50*/  USHF.R.S32.HI UR7, URZ, 0x1f, UR44 ;  /* 0x0000001f3f077899 */ /* 0x000fe2000801142c */
[----:B------:R-:W-:-:S03]  /*ec60*/  SHF.R.S32.HI R161, RZ, 0x1f, R160 ;  /* 0x0000001fffa17819 */ /* 0x000fc600000114a0 */
[----:B------:R-:W2:Y:S08]  /*ec70*/  LDC.64 R6, c[0x0][0xae0] ;  /* 0x0002b800ff067b82 */ /* 0x000eb00000000a00 */
[----:B------:R-:W3:Y:S01]  /*ec80*/  LDC.64 R8, c[0x0][0xae8] ;  /* 0x0002ba00ff087b82 */ /* 0x000ee20000000a00 */
[----:B------:R-:W-:Y:S05]  /*ec90*/  @P0 BRA `(.L_x_948) ;  /* 0x0000000000540947 */ /* 0x000fea0003800000 */
[----:B------:R-:W4:Y:S01]  /*eca0*/  S2R R0, SR_TID.X ;  /* 0x0000000000007919 */ /* 0x000f220000002100 */
[----:B------:R-:W-:Y:S01]  /*ecb0*/  ULDC UR5, c[0x0][0xa88] ;  /* 0x0002a20000057ab9 */ /* 0x000fe20000000800 */
[----:B----4-:R-:W-:-:S04]  /*ecc0*/  IADD3 R2, R165, -0x80, R0 ;  /* 0xffffff80a5027810 */ /* 0x010fc80007ffe000 */
[----:B------:R-:W-:-:S13]  /*ecd0*/  ISETP.GE.AND P0, PT, R2, UR5, PT ;  /* 0x0000000502007c0c */ /* 0x000fda000bf06270 */
[----:B------:R-:W-:Y:S05]  /*ece0*/  @P0 BRA `(.L_x_948) ;  /* 0x0000000000400947 */ /* 0x000fea0003800000 */
[----:B------:R-:W4:Y:S01]  /*ecf0*/  LDC.64 R4, c[0x0][0xb70] ;  /* 0x0002dc00ff047b82 */ /* 0x000f220000000a00 */
[----:B------:R-:W-:Y:S01]  /*ed00*/  SHF.R.S32.HI R3, RZ, 0x1f, R2 ;  /* 0x0000001fff037819 */ /* 0x000fe20000011402 */
[----:B------:R-:W-:-:S06]  /*ed10*/  ULDC.64 UR8, c[0x0][0xb40] ;  /* 0x0002d00000087ab9 */ /* 0x000fcc0000000a00 */
[----:B------:R-:W5:Y:S01]  /*ed20*/  LDC.64 R10, c[0x0][0xb78] ;  /* 0x0002de00ff0a7b82 */ /* 0x000f620000000a00 */
[C---:B----4-:R-:W-:Y:S02]  /*ed30*/  IMAD R0, R4.reuse, UR6, RZ ;  /* 0x0000000604007c24 */ /* 0x050fe4000f8e02ff */
[----:B------:R-:W-:-:S04]  /*ed40*/  IMAD.WIDE.U32 R2, R4, UR43, R2 ;  /* 0x0000002b04027c25 */ /* 0x000fc8000f8e0002 */
[----:B------:R-:W-:Y:S02]  /*ed50*/  IMAD R5, R5, UR43, R0 ;  /* 0x0000002b05057c24 */ /* 0x000fe4000f8e0200 */
[C---:B-----5:R-:W-:Y:S02]  /*ed60*/  IMAD R0, R10.reuse, UR7, RZ ;  /* 0x000000070a007c24 */ /* 0x060fe4000f8e02ff */
[----:B------:R-:W-:Y:S02]  /*ed70*/  IMAD.IADD R3, R3, 0x1, R5 ;  /* 0x0000000103037824 */ /* 0x000fe400078e0205 */
[----:B------:R-:W-:Y:S02]  /*ed80*/  IMAD R5, R11, UR44, R0 ;  /* 0x0000002c0b057c24 */ /* 0x000fe4000f8e0200 */
[----:B------:R-:W-:-:S04]  /*ed90*/  IMAD.WIDE.U32 R2, R10, UR44, R2 ;  /* 0x0000002c0a027c25 */ /* 0x000fc8000f8e0002 */
[----:B------:R-:W-:Y:S01]  /*eda0*/  IMAD.IADD R3, R3, 0x1, R5 ;  /* 0x0000000103037824 */ /* 0x000fe200078e0205 */
[----:B------:R-:W-:-:S04]  /*edb0*/  LEA R4, P0, R2, UR8, 0x2 ;  /* 0x0000000802047c11 */ /* 0x000fc8000f8010ff */
[----:B------:R-:W-:Y:S01]  /*edc0*/  LEA.HI.X R5, R2, UR9, R3, 0x2, P0 ;  /* 0x0000000902057c11 */ /* 0x000fe200080f1403 */
[----:B------:R-:W-:-:S05]  /*edd0*/  IMAD.MOV.U32 R3, RZ, RZ, -0x800000 ;  /* 0xff800000ff037424 */ /* 0x000fca00078e00ff */
[----:B------:R4:W-:Y:S03]  /*ede0*/  STG.E desc[UR60][R4.64], R3 ;  /* 0x0000000304007986 */ /* 0x0009e6000c10193c */
.L_x_948:
[----:B------:R-:W-:Y:S05]  /*edf0*/  BSYNC B0 ;  /* 0x0000000000007941 */ /* 0x000fea0003800000 */
.L_x_947:
[----:B------:R-:W-:Y:S01]  /*ee00*/  ULDC UR5, c[0x0][0xa88] ;  /* 0x0002a20000057ab9 */ /* 0x000fe20000000800 */
[C---:B--2---:R-:W-:Y:S01]  /*ee10*/  IMAD R0, R6.reuse, UR6, RZ ;  /* 0x0000000606007c24 */ /* 0x044fe2000f8e02ff */
[----:B------:R-:W-:Y:S01]  /*ee20*/  UIADD3 UR42, -UR42, UR5, URZ ;  /* 0x000000052a2a7290 */ /* 0x000fe2000fffe13f */
[----:B----4-:R-:W-:Y:S01]  /*ee30*/  IMAD.WIDE.U32 R2, R6, UR43, R160 ;  /* 0x0000002b06027c25 */ /* 0x010fe2000f8e00a0 */
[----:B------:R-:W-:Y:S01]  /*ee40*/  ULOP3.LUT UR46, URZ, UR46, URZ, 0x33, !UPT ;  /* 0x0000002e3f2e7292 */ /* 0x000fe2000f8e333f */
[----:B------:R-:W-:Y:S01]  /*ee50*/  SHF.R.S32.HI R163, RZ, 0x1f, R162 ;  /* 0x0000001fffa37819 */ /* 0x000fe200000114a2 */
[----:B------:R-:W-:Y:S01]  /*ee60*/  BSSY B0, `(.L_x_949) ;  /* 0x0000021000007945 */ /* 0x000fe20003800000 */
[----:B------:R-:W-:Y:S01]  /*ee70*/  IMAD R5, R7, UR43, R0 ;  /* 0x0000002b07057c24 */ /* 0x000fe2000f8e0200 */
[C---:B------:R-:W-:Y:S01]  /*ee80*/  ISETP.GE.AND P2, PT, R162.reuse, UR42, PT ;  /* 0x0000002aa2007c0c */ /* 0x040fe2000bf46270 */
[C---:B------:R-:W-:Y:S02]  /*ee90*/  VIADD R0, R162.reuse, 0x40 ;  /* 0x00000040a2007836 */ /* 0x040fe40000000000 */
[----:B------:R-:W-:-:S02]  /*eea0*/  VIADD R4, R162, 0x20 ;  /* 0x00000020a2047836 */ /* 0x000fc40000000000 */
[----:B------:R-:W-:Y:S01]  /*eeb0*/  IMAD.IADD R3, R3, 0x1, R5 ;  /* 0x0000000103037824 */ /* 0x000fe200078e0205 */
[----:B------:R-:W-:Y:S01]  /*eec0*/  ISETP.GE.AND P0, PT, R0, UR42, PT ;  /* 0x0000002a00007c0c */ /* 0x000fe2000bf06270 */
[----:B---3--:R-:W-:Y:S01]  /*eed0*/  IMAD R0, R8, UR7, RZ ;  /* 0x0000000708007c24 */ /* 0x008fe2000f8e02ff */
[----:B------:R-:W-:Y:S01]  /*eee0*/  ISETP.GE.AND P4, PT, R4, UR42, PT ;  /* 0x0000002a04007c0c */ /* 0x000fe2000bf86270 */
[----:B------:R-:W-:Y:S02]  /*eef0*/  VIADD R4, R162, 0x60 ;  /* 0x00000060a2047836 */ /* 0x000fe40000000000 */
[----:B------:R-:W-:Y:S02]  /*ef00*/  IMAD R9, R9, UR44, R0 ;  /* 0x0000002c09097c24 */ /* 0x000fe4000f8e0200 */
[----:B-1----:R-:W-:Y:S01]  /*ef10*/  VIADD R5, R12, UR46 ;  /* 0x0000002e0c057c36 */ /* 0x002fe20008000000 */
[----:B------:R-:W-:Y:S01]  /*ef20*/  ISETP.GE.AND P1, PT, R4, UR42, PT ;  /* 0x0000002a04007c0c */ /* 0x000fe2000bf26270 */
[----:B------:R-:W-:-:S04]  /*ef30*/  IMAD.WIDE.U32 R6, R8, UR44, R2 ;  /* 0x0000002c08067c25 */ /* 0x000fc8000f8e0002 */
[----:B------:R-:W-:-:S04]  /*ef40*/  IMAD.WIDE R4, R5, 0x80, R162 ;  /* 0x0000008005047825 */ /* 0x000fc800078e02a2 */
[----:B------:R-:W-:Y:S01]  /*ef50*/  IMAD.IADD R11, R7, 0x1, R9 ;  /* 0x00000001070b7824 */ /* 0x000fe200078e0209 */
[----:B------:R-:W-:Y:S06]  /*ef60*/  @P2 BRA `(.L_x_950) ;  /* 0x0000000000402947 */ /* 0x000fec0003800000 */
[----:B------:R-:W-:Y:S01]  /*ef70*/  ULDC.64 UR6, c[0x0][0xad8] ;  /* 0x0002b60000067ab9 */ /* 0x000fe20000000a00 */
[C---:B------:R-:W-:Y:S01]  /*ef80*/  VIADD R0, R160.reuse, 0x40 ;  /* 0x00000040a0007836 */ /* 0x040fe20000000000 */
[----:B------:R-:W-:Y:S01]  /*ef90*/  ULDC UR5, c[0x0][0xa8c] ;  /* 0x0002a30000057ab9 */ /* 0x000fe20000000800 */
[----:B------:R-:W-:Y:S01]  /*efa0*/  IMAD R9, R5, UR6, RZ ;  /* 0x0000000605097c24 */ /* 0x000fe2000f8e02ff */
[----:B------:R-:W-:Y:S01]  /*efb0*/  ISETP.GE.AND P2, PT, R160, UR5, PT ;  /* 0x00000005a0007c0c */ /* 0x000fe2000bf46270 */
[----:B------:R-:W-:Y:S01]  /*efc0*/  IMAD.MOV.U32 R2, RZ, RZ, R6 ;  /* 0x000000ffff027224 */ /* 0x000fe200078e0006 */
[----:B------:R-:W-:Y:S01]  /*efd0*/  ISETP.GE.AND P3, PT, R0, UR5, PT ;  /* 0x0000000500007c0c */ /* 0x000fe2000bf66270 */
[----:B------:R-:W-:Y:S02]  /*efe0*/  IMAD.MOV.U32 R3, RZ, RZ, R11 ;  /* 0x000000ffff037224 */ /* 0x000fe400078e000b */
        /* <DEDUP_REMOVED lines=8> */
.L_x_950:
[----:B------:R-:W-:Y:S05]  /*f070*/  BSYNC B0 ;  /* 0x0000000000007941 */ /* 0x000fea0003800000 */
.L_x_949:
[----:B------:R-:W-:Y:S04]  /*f080*/  BSSY B0, `(.L_x_951) ;  /* 0x0000014000007945 */ /* 0x000fe80003800000 */
[----:B------:R-:W-:Y:S05]  /*f090*/  @P4 BRA `(.L_x_952) ;  /* 0x0000000000484947 */ /* 0x000fea0003800000 */
[----:B-1----:R-:W-:Y:S01]  /*f0a0*/  IADD3 R9, P2, R4, 0x20, RZ ;  /* 0x0000002004097810 */ /* 0x002fe20007f5e0ff */
[----:B------:R-:W-:Y:S01]  /*f0b0*/  ULDC.64 UR6, c[0x0][0xad8] ;  /* 0x0002b60000067ab9 */ /* 0x000fe20000000a00 */
[----:B------:R-:W-:Y:S01]  /*f0c0*/  IMAD.MOV.U32 R2, RZ, RZ, R6 ;  /* 0x000000ffff027224 */ /* 0x000fe200078e0006 */
[----:B------:R-:W-:Y:S01]  /*f0d0*/  ULDC UR5, c[0x0][0xa8c] ;  /* 0x0002a30000057ab9 */ /* 0x000fe20000000800 */
[----:B------:R-:W-:Y:S01]  /*f0e0*/  IMAD.MOV.U32 R3, RZ, RZ, R11 ;  /* 0x000000ffff037224 */ /* 0x000fe200078e000b */
[C---:B------:R-:W-:Y:S01]  /*f0f0*/  ISETP.GE.AND P3, PT, R160.reuse, UR5, PT ;  /* 0x00000005a0007c0c */ /* 0x040fe2000bf66270 */
[----:B------:R-:W-:Y:S02]  /*f100*/  IMAD.X R0, RZ, RZ, R5, P2 ;  /* 0x000000ffff007224 */ /* 0x000fe400010e0605 */
        /* <DEDUP_REMOVED lines=11> */
.L_x_952:
[----:B------:R-:W-:Y:S05]  /*f1c0*/  BSYNC B0 ;  /* 0x0000000000007941 */ /* 0x000fea0003800000 */
.L_x_951:
[----:B------:R-:W-:Y:S04]  /*f1d0*/  BSSY B0, `(.L_x_953) ;  /* 0x0000014000007945 */ /* 0x000fe80003800000 */
[----:B------:R-:W-:Y:S05]  /*f1e0*/  @P0 BRA `(.L_x_954) ;  /* 0x0000000000480947 */ /* 0x000fea0003800000 */
[----:B-12---:R-:W-:Y:S01]  /*f1f0*/  IADD3 R9, P0, R4, 0x40, RZ ;  /* 0x0000004004097810 */ /* 0x006fe20007f1e0ff */
        /* <DEDUP_REMOVED lines=17> */
.L_x_954:
[----:B------:R-:W-:Y:S05]  /*f310*/  BSYNC B0 ;  /* 0x0000000000007941 */ /* 0x000fea0003800000 */
.L_x_953:
        /* <DEDUP_REMOVED lines=20> */
.L_x_955:
[----:B------:R-:W-:Y:S05]  /*f460*/  BSYNC B0 ;  /* 0x0000000000007941 */ /* 0x000fea0003800000 */
.L_x_944:
[----:B------:R-:W5:Y:S02]  /*f470*/  LDC R0, c[0x0][0xda8] ;  /* 0x00036a00ff007b82 */ /* 0x000f640000000800 */
[----:B-----5:R-:W-:-:S13]  /*f480*/  ISETP.LE.AND P0, PT, R0, UR4, PT ;  /* 0x0000000400007c0c */ /* 0x020fda000bf03270 */
[----:B------:R-:W-:Y:S05]  /*f490*/  @!P0 BRA `(.L_x_956) ;  /* 0xffffff1800508947 */ /* 0x000fea000383ffff */
[----:B------:R-:W-:Y:S05]  /*f4a0*/  EXIT ;  /* 0x000000000000794d */ /* 0x000fea0003800000 */
.L_x_862:
[----:B------:R-:W-:-:S08]  /*f4b0*/  NOP ;  /* 0x0000000000007918 */ /* 0x000fd00000000000 */
[----:B-1----:R-:W1:-:S00]  /*f4c0*/  USETMAXREG.DEALLOC.CTAPOOL 0x18 ;  /* 0x00000018000079c8 */ /* 0x002e4000080e0500 */
[----:B-1----:R-:W-:-:S06]  /*f4d0*/  LOP3.LUT R0, R0, 0x3, RZ, 0xc0, !PT ;  /* 0x0000000300007812 */ /* 0x002fcc00078ec0ff */
[----:B------:R-:W1:Y:S02]  /*f4e0*/  SHFL.IDX PT, R0, R0, RZ, 0x1f ;  /* 0x00001fff00007589 */ /* 0x000e6400000e0000 */
[----:B-1----:R-:W-:-:S13]  /*f4f0*/  ISETP.NE.AND P0, PT, R0, RZ, PT ;  /* 0x000000ff0000720c */ /* 0x002fda0003f05270 */
[----:B------:R-:W-:Y:S05]  /*f500*/  @P0 EXIT ;  /* 0x000000000000094d */ /* 0x000fea0003800000 */
[----:B------:R-:W1:Y:S01]  /*f510*/  S2UR UR4, SR_CTAID.X ;  /* 0x00000000000479c3 */ /* 0x000e620000002500 */
[----:B------:R-:W-:Y:S01]  /*f520*/  UMOV UR47, URZ ;  /* 0x0000003f002f7c82 */ /* 0x000fe20008000000 */
[----:B------:R-:W-:Y:S02]  /*f530*/  IMAD.MOV.U32 R16, RZ, RZ, RZ ;  /* 0x000000ffff107224 */ /* 0x000fe400078e00ff */
[----:B------:R-:W-:-:S04]  /*f540*/  IMAD.MOV.U32 R17, RZ, RZ, 0x1 ;  /* 0x00000001ff117424 */ /* 0x000fc800078e00ff */
[----:B------:R-:W1:Y:S02]  /*f550*/  LDC R0, c[0x0][0xda8] ;  /* 0x00036a00ff007b82 */ /* 0x000e640000000800 */
[----:B-1----:R-:W-:-:S13]  /*f560*/  ISETP.LE.AND P0, PT, R0, UR4, PT ;  /* 0x0000000400007c0c */ /* 0x002fda000bf03270 */
[----:B------:R-:W-:Y:S05]  /*f570*/  @P0 BRA `(.L_x_957) ;  /* 0x0000002c00f40947 */ /* 0x000fea0003800000 */
[----:B------:R-:W-:Y:S01]  /*f580*/  IMAD.U32 R19, RZ, RZ, UR4 ;  /* 0x00000004ff137e24 */ /* 0x000fe2000f8e00ff */
[----:B------:R-:W-:Y:S01]  /*f590*/  ULDC UR48, c[0x0][0xc] ;  /* 0x0000030000307ab9 */ /* 0x000fe20000000800 */
[----:B------:R-:W-:Y:S01]  /*f5a0*/  IMAD.MOV.U32 R17, RZ, RZ, 0x1 ;  /* 0x00000001ff117424 */ /* 0x000fe200078e00ff */
[----:B------:R-:W-:Y:S01]  /*f5b0*/  ULDC.64 UR44, c[0x0][0x198] ;  /* 0x00006600002c7ab9 */ /* 0x000fe20000000a00 */
[----:B------:R-:W-:Y:S01]  /*f5c0*/  IMAD.MOV.U32 R16, RZ, RZ, RZ ;  /* 0x000000ffff107224 */ /* 0x000fe200078e00ff */
[----:B------:R-:W-:-:S06]  /*f5d0*/  UMOV UR47, URZ ;  /* 0x0000003f002f7c82 */ /* 0x000fcc0008000000 */
.L_x_1011:
[----:B------:R-:W-:Y:S01]  /*f5e0*/  ULDC UR7, c[0x0][0xdd0] ;  /* 0x0003740000077ab9 */ /* 0x000fe20000000800 */
[----:B-1----:R-:W1:Y:S01]  /*f5f0*/  LDC R0, c[0x0][0xde8] ;  /* 0x00037a00ff007b82 */ /* 0x002e620000000800 */
[C---:B------:R-:W-:Y:S01]  /*f600*/  R2UR UR8, R19.reuse ;  /* 0x00000000130872ca */ /* 0x040fe200000e0000 */
[----:B------:R-:W-:Y:S01]  /*f610*/  UISETP.NE.AND UP0, UPT, UR7, 0x1, UPT ;  /* 0x000000010700788c */ /* 0x000fe2000bf05270 */
[----:B------:R-:W-:-:S10]  /*f620*/  R2UR UR6, R19 ;  /* 0x00000000130672ca */ /* 0x000fd400000e0000 */
[----:B------:R-:W-:Y:S01]  /*f630*/  @UP0 ULDC UR4, c[0x0][0xdd4] ;  /* 0x0003750000040ab9 */ /* 0x000fe20000000800 */
[----:B------:R-:W-:Y:S01]  /*f640*/  @UP0 ULDC UR9, c[0x0][0xdd8] ;  /* 0x0003760000090ab9 */ /* 0x000fe20000000800 */
[----:B------:R-:W-:-:S04]  /*f650*/  UIMAD.WIDE.U32 UR4, UR8, UR4, URZ ;  /* 0x00000004080472a5 */ /* 0x000fc8000f8e003f */
[----:B------:R-:W-:-:S04]  /*f660*/  @UP0 USHF.R.U32.HI UR8, URZ, UR9, UR5 ;  /* 0x000000093f080299 */ /* 0x000fc80008011605 */
[----:B------:R-:W-:Y:S02]  /*f670*/  UIADD3 UR4, -UR8, URZ, URZ ;  /* 0x0000003f08047290 */ /* 0x000fe4000fffe13f */
[----:B-1----:R-:W-:Y:S02]  /*f680*/  ISETP.LE.AND P0, PT, R0, UR8, PT ;  /* 0x0000000800007c0c */ /* 0x002fe4000bf03270 */
[----:B------:R-:W-:-:S11]  /*f690*/  UIMAD UR7, UR7, UR4, UR6 ;  /* 0x00000004070772a4 */ /* 0x000fd6000f8e0206 */
[----:B------:R-:W-:Y:S05]  /*f6a0*/  @!P0 BRA `(.L_x_958) ;  /* 0x0000000000208947 */ /* 0x000fea0003800000 */
        /* <DEDUP_REMOVED lines=8> */
.L_x_958:
[----:B------:R-:W-:Y:S01]  /*f730*/  ULDC UR9, c[0x0][0xdc4] ;  /* 0x0003710000097ab9 */ /* 0x000fe20000000800 */
[----:B------:R-:W-:Y:S01]  /*f740*/  UMOV UR6, UR7 ;  /* 0x0000000700067c82 */ /* 0x000fe20008000000 */
[----:B------:R-:W-:-:S11]  /*f750*/  UISETP.NE.AND UP0, UPT, UR9, 0x1, UPT ;  /* 0x000000010900788c */ /* 0x000fd6000bf05270 */
[----:B------:R-:W-:Y:S02]  /*f760*/  @UP0 ULDC.64 UR10, c[0x0][0xdc8] ;  /* 0x00037200000a0ab9 */ /* 0x000fe40000000a00 */
[----:B------:R-:W-:-:S04]  /*f770*/  UIMAD.WIDE.U32 UR4, UR7, UR10, URZ ;  /* 0x0000000a070472a5 */ /* 0x000fc8000f8e003f */
[----:B------:R-:W-:-:S04]  /*f780*/  @UP0 USHF.R.U32.HI UR6, URZ, UR11, UR5 ;  /* 0x0000000b3f060299 */ /* 0x000fc80008011605 */
[----:B------:R-:W-:-:S12]  /*f790*/  UIMAD UR4, UR6, UR9, URZ ;  /* 0x00000009060472a4 */ /* 0x000fd8000f8e023f */
.L_x_959:
[----:B------:R-:W-:Y:S01]  /*f7a0*/  ULDC.64 UR12, c[0x0][0x3f8] ;  /* 0x0000fe00000c7ab9 */ /* 0x000fe20000000a00 */
[----:B------:R-:W-:Y:S02]  /*f7b0*/  UIADD3 UR9, UR7, -UR4, URZ ;  /* 0x8000000407097290 */ /* 0x000fe4000fffe03f */
[----:B------:R-:W-:Y:S02]  /*f7c0*/  UISETP.NE.U32.AND UP0, UPT, UR12, URZ, UPT ;  /* 0x0000003f0c00728c */ /* 0x000fe4000bf05070 */
[----:B------:R-:W-:Y:S01]  /*f7d0*/  ULOP3.LUT UR10, URZ, UR6, URZ, 0x33, !UPT ;  /* 0x000000063f0a7292 */ /* 0x000fe2000f8e333f */
[----:B------:R-:W-:Y:S01]  /*f7e0*/  ULDC UR12, c[0x0][0xdb8] ;  /* 0x00036e00000c7ab9 */ /* 0x000fe20000000800 */
[----:B------:R-:W-:Y:S01]  /*f7f0*/  ULDC.64 UR4, c[0x0][0x9e0] ;  /* 0x0002780000047ab9 */ /* 0x000fe20000000a00 */
[----:B------:R-:W-:Y:S02]  /*f800*/  UISETP.NE.AND UP1, UPT, UR12, 0x1, UPT ;  /* 0x000000010c00788c */ /* 0x000fe4000bf25270 */
[----:B------:R-:W-:Y:S01]  /*f810*/  UISETP.NE.AND.EX UP0, UPT, UR13, URZ, UPT, UP0 ;  /* 0x0000003f0d00728c */ /* 0x000fe2000bf05300 */
[----:B------:R-:W-:-:S02]  /*f820*/  ULDC UR11, c[0x0][0xdc4] ;  /* 0x00037100000b7ab9 */ /* 0x000fc40000000800 */
[----:B------:R-:W-:Y:S01]  /*f830*/  ULDC UR13, c[0x0][0xdac] ;  /* 0x00036b00000d7ab9 */ /* 0x000fe20000000800 */
[----:B------:R-:W-:Y:S02]  /*f840*/  UISETP.GE.AND UP2, UPT, UR5, 0x1, UPT ;  /* 0x000000010500788c */ /* 0x000fe4000bf46270 */
[----:B------:R-:W-:Y:S02]  /*f850*/  UIMAD UR11, UR8, UR11, UR9 ;  /* 0x0000000b080b72a4 */ /* 0x000fe4000f8e0209 */
[----:B------:R-:W-:Y:S01]  /*f860*/  UIADD3 UR10, UR10, UR13, URZ ;  /* 0x0000000d0a0a7290 */ /* 0x000fe2000fffe03f */
[----:B------:R-:W-:Y:S01]  /*f870*/  @UP1 ULDC UR8, c[0x0][0xdbc] ;  /* 0x00036f0000081ab9 */ /* 0x000fe20000000800 */
[----:B------:R-:W-:Y:S01]  /*f880*/  PLOP3.LUT P1, PT, PT, PT, UP2, 0x80, 0x0 ;  /* 0x000000000000781c */ /* 0x000fe20003f2f028 */
[----:B------:R-:W-:Y:S02]  /*f890*/  UIMAD.WIDE.U32 UR8, UR11, UR8, URZ ;  /* 0x000000080b0872a5 */ /* 0x000fe4000f8e003f */
[----:B------:R-:W-:Y:S01]  /*f8a0*/  USHF.L.U32 UR41, UR10, 0x7, URZ ;  /* 0x000000070a297899 */ /* 0x000fe2000800063f */
[----:B------:R-:W-:Y:S01]  /*f8b0*/  ULDC UR14, c[0x0][0x404] ;  /* 0x00010100000e7ab9 */ /* 0x000fe20000000800 */
[----:B------:R-:W-:Y:S01]  /*f8c0*/  ULDC UR7, c[0x0][0x288] ;  /* 0x0000a20000077ab9 */ /* 0x000fe20000000800 */
[----:B------:R-:W-:Y:S01]  /*f8d0*/  @UP1 ULDC UR13, c[0x0][0xdc0] ;  /* 0x00037000000d1ab9 */ /* 0x000fe20000000800 */
[----:B------:R-:W-:Y:S01]  /*f8e0*/  UMOV UR43, UR11 ;  /* 0x0000000b002b7c82 */ /* 0x000fe20008000000 */
[----:B------:R-:W-:-:S02]  /*f8f0*/  USEL UR14, UR14, 0x1, UP0 ;  /* 0x000000010e0e7887 */ /* 0x000fc40008000000 */
[----:B------:R-:W-:Y:S02]  /*f900*/  UIADD3 UR10, UR41, 0x80, -UR7 ;  /* 0x00000080290a7890 */ /* 0x000fe4000fffe807 */
[----:B------:R-:W-:Y:S01]  /*f910*/  @UP1 USHF.R.U32.HI UR43, URZ, UR13, UR9 ;  /* 0x0000000d3f2b1299 */ /* 0x000fe20008011609 */
[----:B------:R-:W-:Y:S02]  /*f920*/  ULDC UR6, c[0x0][0x2e0] ;  /* 0x0000b80000067ab9 */ /* 0x000fe40000000800 */
[----:B------:R-:W-:Y:S02]  /*f930*/  UIMAD UR8, UR14, UR6, UR10 ;  /* 0x000000060e0872a4 */ /* 0x000fe4000f8e020a */
[----:B------:R-:W-:Y:S02]  /*f940*/  UIADD3 UR42, -UR43, URZ, URZ ;  /* 0x0000003f2b2a7290 */ /* 0x000fe4000fffe13f */
[----:B------:R-:W-:Y:S02]  /*f950*/  UIADD3 UR4, UR8, UR4, URZ ;  /* 0x0000000408047290 */ /* 0x000fe4000fffe03f */
[----:B------:R-:W-:Y:S01]  /*f960*/  UIMAD UR42, UR12, UR42, UR11 ;  /* 0x0000002a0c2a72a4 */ /* 0x000fe2000f8e020b */
[----:B------:R-:W-:Y:S11]  /*f970*/  @!P1 BRA `(.L_x_960) ;  /* 0x0000000000449947 */ /* 0x000ff60003800000 */
[----:B------:R-:W-:Y:S01]  /*f980*/  ISETP.LT.AND P0, PT, RZ, UR8, PT ;  /* 0x00000008ff007c0c */ /* 0x000fe2000bf01270 */
[----:B------:R-:W-:-:S12]  /*f990*/  UIADD3 UR10, UR8, -0x1, URZ ;  /* 0xffffffff080a7890 */ /* 0x000fd8000fffe03f */
[----:B------:R-:W-:Y:S05]  /*f9a0*/  @P0 BRA `(.L_x_961) ;  /* 0x00000000001c0947 */ /* 0x000fea0003800000 */
[----:B------:R-:W-:Y:S02]  /*f9b0*/  UISETP.NE.AND UP0, UPT, UR5, 0x1, UPT ;  /* 0x000000010500788c */ /* 0x000fe4000bf05270 */
[----:B------:R-:W-:-:S09]  /*f9c0*/  UIADD3 UR10, -UR8, URZ, URZ ;  /* 0x0000003f080a7290 */ /* 0x000fd2000fffe13f */
[----:B------:R-:W-:Y:S02]  /*f9d0*/  @UP0 ULDC.64 UR12, c[0x0][0x9e8] ;  /* 0x00027a00000c0ab9 */ /* 0x000fe40000000a00 */
[----:B------:R-:W-:-:S04]  /*f9e0*/  UIMAD.WIDE.U32 UR8, UR10, UR12, URZ ;  /* 0x0000000c0a0872a5 */ /* 0x000fc8000f8e003f */
[----:B------:R-:W-:-:S04]  /*f9f0*/  @UP0 USHF.R.U32.HI UR10, URZ, UR13, UR9 ;  /* 0x0000000d3f0a0299 */ /* 0x000fc80008011609 */
[----:B------:R-:W-:Y:S01]  /*fa00*/  ULOP3.LUT UR10, URZ, UR10, URZ, 0x33, !UPT ;  /* 0x0000000a3f0a7292 */ /* 0x000fe2000f8e333f */
[----:B------:R-:W-:Y:S11]  /*fa10*/  BRA `(.L_x_962) ;  /* 0x0000000000107947 */ /* 0x000ff60003800000 */
.L_x_961:
[----:B------:R-:W-:-:S11]  /*fa20*/  UISETP.NE.AND UP0, UPT, UR5, 0x1, UPT ;  /* 0x000000010500788c */ /* 0x000fd6000bf05270 */
[----:B------:R-:W-:Y:S02]  /*fa30*/  @UP0 ULDC.64 UR12, c[0x0][0x9e8] ;  /* 0x00027a00000c0ab9 */ /* 0x000fe40000000a00 */
[----:B------:R-:W-:-:S04]  /*fa40*/  UIMAD.WIDE.U32 UR8, UR10, UR12, URZ ;  /* 0x0000000c0a0872a5 */ /* 0x000fc8000f8e003f */
[----:B------:R-:W-:-:S12]  /*fa50*/  @UP0 USHF.R.U32.HI UR10, URZ, UR13, UR9 ;  /* 0x0000000d3f0a0299 */ /* 0x000fd80008011609 */
.L_x_962:
[----:B------:R-:W-:-:S04]  /*fa60*/  UIMAD UR10, UR10, UR5, UR5 ;  /* 0x000000050a0a72a4 */ /* 0x000fc8000f8e0205 */
[----:B------:R-:W-:-:S04]  /*fa70*/  UISETP.LT.AND UP0, UPT, UR4, UR10, UPT ;  /* 0x0000000a0400728c */ /* 0x000fc8000bf01270 */
[----:B------:R-:W-:-:S12]  /*fa80*/  USEL UR4, UR4, UR10, UP0 ;  /* 0x0000000a04047287 */ /* 0x000fd80008000000 */
.L_x_960:
[----:B------:R-:W-:Y:S02]  /*fa90*/  UIMAD UR8, UR14, UR6, 0x5f ;  /* 0x0000005f0e0874a4 */ /* 0x000fe4000f8e0206 */
[----:B------:R-:W-:Y:S02]  /*faa0*/  UIADD3 UR10, UR4, 0x5f, URZ ;  /* 0x0000005f040a7890 */ /* 0x000fe4000fffe03f */
[----:B------:R-:W-:Y:S02]  /*fab0*/  UIMAD.WIDE UR8, UR8, 0x2aaaaaab, URZ ;  /* 0x2aaaaaab080878a5 */ /* 0x000fe4000f8e023f */
[----:B------:R-:W-:Y:S02]  /*fac0*/  UIMAD.WIDE UR10, UR10, 0x2aaaaaab, URZ ;  /* 0x2aaaaaab0a0a78a5 */ /* 0x000fe4000f8e023f */
[----:B------:R-:W-:Y:S02]  /*fad0*/  USHF.R.U32.HI UR8, URZ, 0x1f, UR9 ;  /* 0x0000001f3f087899 */ /* 0x000fe40008011609 */
[----:B------:R-:W-:-:S02]  /*fae0*/  USHF.R.U32.HI UR4, URZ, 0x1f, UR11 ;  /* 0x0000001f3f047899 */ /* 0x000fc4000801160b */
[----:B------:R-:W-:Y:S02]  /*faf0*/  UIADD3 UR7, UR41, -UR7, URZ ;  /* 0x8000000729077290 */ /* 0x000fe4000fffe03f */
[----:B------:R-:W-:Y:S02]  /*fb00*/  ULEA.HI.SX32 UR9, UR9, UR8, 0x1c ;  /* 0x0000000809097291 */ /* 0x000fe4000f8fe23f */
[----:B------:R-:W-:Y:S02]  /*fb10*/  ULEA.HI.SX32 UR4, UR11, UR4, 0x1c ;  /* 0x000000040b047291 */ /* 0x000fe4000f8fe23f */
[----:B------:R-:W-:Y:S02]  /*fb20*/  UIMAD UR7, UR14, UR6, UR7 ;  /* 0x000000060e0772a4 */ /* 0x000fe4000f8e0207 */
[----:B------:R-:W-:Y:S01]  /*fb30*/  UISETP.LT.AND UP0, UPT, UR9, UR4, UPT ;  /* 0x000000040900728c */ /* 0x000fe2000bf01270 */
[----:B------:R-:W-:Y:S02]  /*fb40*/  ULDC UR8, c[0x0][0x9dc] ;  /* 0x0002770000087ab9 */ /* 0x000fe40000000800 */
[----:B------:R-:W-:-:S02]  /*fb50*/  UIADD3 UR8, UR7, -UR8, URZ ;  /* 0x8000000807087290 */ /* 0x000fc4000fffe03f */
[----:B------:R-:W-:Y:S01]  /*fb60*/  USEL UR46, UR9, UR4, UP0 ;  /* 0x00000004092e7287 */ /* 0x000fe20008000000 */
[----:B------:R-:W-:Y:S11]  /*fb70*/  @!P1 BRA `(.L_x_963) ;  /* 0x0000000000489947 */ /* 0x000ff60003800000 */
[----:B------:R-:W-:Y:S02]  /*fb80*/  UMOV UR4, UR7 ;  /* 0x0000000700047c82 */ /* 0x000fe40008000000 */
[----:B------:R-:W-:-:S06]  /*fb90*/  UISETP.GT.AND UP0, UPT, UR4, -0x1, UPT ;  /* 0xffffffff0400788c */ /* 0x000fcc000bf04270 */
[----:B------:R-:W-:-:S13]  /*fba0*/  PLOP3.LUT P0, PT, PT, PT, UP0, 0x80, 0x0 ;  /* 0x000000000000781c */ /* 0x000fda0003f0f008 */
[----:B------:R-:W-:Y:S05]  /*fbb0*/  @P0 BRA `(.L_x_964) ;  /* 0x00000000001c0947 */ /* 0x000fea0003800000 */
[----:B------:R-:W-:Y:S02]  /*fbc0*/  UISETP.NE.AND UP0, UPT, UR5, 0x1, UPT ;  /* 0x000000010500788c */ /* 0x000fe4000bf05270 */
[----:B------:R-:W-:-:S09]  /*fbd0*/  ULOP3.LUT UR4, URZ, UR4, URZ, 0x33, !UPT ;  /* 0x000000043f047292 */ /* 0x000fd2000f8e333f */
[----:B------:R-:W-:Y:S02]  /*fbe0*/  @UP0 ULDC.64 UR10, c[0x0][0x9e8] ;  /* 0x00027a00000a0ab9 */ /* 0x000fe40000000a00 */
[----:B------:R-:W-:-:S04]  /*fbf0*/  UIMAD.WIDE.U32 UR6, UR4, UR10, URZ ;  /* 0x0000000a040672a5 */ /* 0x000fc8000f8e003f */
[----:B------:R-:W-:-:S04]  /*fc00*/  @UP0 USHF.R.U32.HI UR4, URZ, UR11, UR7 ;  /* 0x0000000b3f040299 */ /* 0x000fc80008011607 */
[----:B------:R-:W-:Y:S01]  /*fc10*/  ULOP3.LUT UR4, URZ, UR4, URZ, 0x33, !UPT ;  /* 0x000000043f047292 */ /* 0x000fe2000f8e333f */
[----:B------:R-:W-:Y:S11]  /*fc20*/  BRA `(.L_x_965) ;  /* 0x0000000000107947 */ /* 0x000ff60003800000 */
.L_x_964:
[----:B------:R-:W-:-:S11]  /*fc30*/  UISETP.NE.AND UP0, UPT, UR5, 0x1, UPT ;  /* 0x000000010500788c */ /* 0x000fd6000bf05270 */
[----:B------:R-:W-:Y:S02]  /*fc40*/  @UP0 ULDC.64 UR10, c[0x0][0x9e8] ;  /* 0x00027a00000a0ab9 */ /* 0x000fe40000000a00 */
[----:B------:R-:W-:-:S04]  /*fc50*/  UIMAD.WIDE.U32 UR6, UR4, UR10, URZ ;  /* 0x0000000a040672a5 */ /* 0x000fc8000f8e003f */
[----:B------:R-:W-:-:S12]  /*fc60*/  @UP0 USHF.R.U32.HI UR4, URZ, UR11, UR7 ;  /* 0x0000000b3f040299 */ /* 0x000fd80008011607 */
.L_x_965:
[----:B------:R-:W-:-:S04]  /*fc70*/  UIMAD UR4, UR4, UR5, URZ ;  /* 0x00000005040472a4 */ /* 0x000fc8000f8e023f */
[----:B------:R-:W-:-:S04]  /*fc80*/  UISETP.LT.AND UP0, UPT, UR8, UR4, UPT ;  /* 0x000000040800728c */ /* 0x000fc8000bf01270 */
[----:B------:R-:W-:-:S12]  /*fc90*/  USEL UR8, UR8, UR4, !UP0 ;  /* 0x0000000408087287 */ /* 0x000fd8000c000000 */
.L_x_963:
[----:B------:R-:W-:Y:S01]  /*fca0*/  UIMAD.WIDE UR4, UR8, 0x2aaaaaab, URZ ;  /* 0x2aaaaaab080478a5 */ /* 0x000fe2000f8e023f */
[----:B------:R-:W-:Y:S03]  /*fcb0*/  BSSY B6, `(.L_x_966) ;  /* 0x0000278000067945 */ /* 0x000fe60003800000 */
[----:B------:R-:W-:-:S04]  /*fcc0*/  USHF.R.U32.HI UR4, URZ, 0x1f, UR5 ;  /* 0x0000001f3f047899 */ /* 0x000fc80008011605 */
[----:B------:R-:W-:-:S04]  /*fcd0*/  ULEA.HI.SX32 UR4, UR5, UR4, 0x1c ;  /* 0x0000000405047291 */ /* 0x000fc8000f8fe23f */
[----:B------:R-:W-:-:S04]  /*fce0*/  UISETP.LT.AND UP0, UPT, URZ, UR4, UPT ;  /* 0x000000043f00728c */ /* 0x000fc8000bf01270 */
[----:B------:R-:W-:-:S04]  /*fcf0*/  USEL UR39, URZ, UR4, !UP0 ;  /* 0x000000043f277287 */ /* 0x000fc8000c000000 */
[----:B------:R-:W-:-:S06]  /*fd00*/  UISETP.GT.AND UP0, UPT, UR46, UR39, UPT ;  /* 0x000000272e00728c */ /* 0x000fcc000bf04270 */
[----:B------:R-:W-:-:S13]  /*fd10*/  PLOP3.LUT P0, PT, PT, PT, UP0, 0x80, 0x0 ;  /* 0x000000000000781c */ /* 0x000fda0003f0f008 */
[----:B------:R-:W-:Y:S05]  /*fd20*/  @P0 BRA `(.L_x_967) ;  /* 0x0000000000480947 */ /* 0x000fea0003800000 */
[----:B------:R-:W1:Y:S01]  /*fd30*/  S2R R0, SR_TID.X ;  /* 0x0000000000007919 */ /* 0x000e620000002100 */
[----:B------:R-:W-:Y:S01]  /*fd40*/  IMAD.MOV.U32 R13, RZ, RZ, R19 ;  /* 0x000000ffff0d7224 */ /* 0x000fe200078e0013 */
[----:B-1----:R-:W-:-:S04]  /*fd50*/  LOP3.LUT R0, R0, 0x1f, RZ, 0xc0, !PT ;  /* 0x0000001f00007812 */ /* 0x002fc800078ec0ff */
[----:B------:R-:W-:-:S13]  /*fd60*/  ISETP.NE.AND P0, PT, R0, RZ, PT ;  /* 0x000000ff0000720c */ /* 0x000fda0003f05270 */
[----:B------:R-:W-:Y:S05]  /*fd70*/  @P0 BRA `(.L_x_968) ;  /* 0x0000002400ac0947 */ /* 0x000fea0003800000 */
[----:B------:R-:W1:Y:S01]  /*fd80*/  S2R R5, SR_LANEID ;  /* 0x0000000000057919 */ /* 0x000e620000000000 */
[----:B------:R-:W-:Y:S01]  /*fd90*/  VOTEU.ANY UR4, UPT, PT ;  /* 0x0000000000047886 */ /* 0x000fe200038e0100 */
[----:B------:R-:W2:Y:S01]  /*fda0*/  LDC.64 R2, c[0x0][0xdf0] ;  /* 0x00037c00ff027b82 */ /* 0x000ea20000000a00 */
[----:B------:R-:W1:Y:S02]  /*fdb0*/  FLO.U32 R0, UR4 ;  /* 0x0000000400007d00 */ /* 0x000e6400080e0000 */
[----:B-1----:R-:W-:-:S06]  /*fdc0*/  ISETP.EQ.U32.AND P0, PT, R0, R5, PT ;  /* 0x000000050000720c */ /* 0x002fcc0003f02070 */
[----:B------:R-:W2:Y:S07]  /*fdd0*/  POPC R5, UR4 ;  /* 0x0000000400057d09 */ /* 0x000eae0008000000 */
[----:B--2---:R-:W2:Y:S01]  /*fde0*/  @P0 ATOMG.E.ADD.STRONG.GPU PT, R3, desc[UR60][R2.64], R5 ;  /* 0x00000005020309a8 */ /* 0x004ea200081ee1fc */
[----:B------:R-:W1:Y:S02]  /*fdf0*/  S2R R4, SR_LTMASK ;  /* 0x0000000000047919 */ /* 0x000e640000003900 */
[----:B-1----:R-:W-:-:S04]  /*fe00*/  LOP3.LUT R4, R4, UR4, RZ, 0xc0, !PT ;  /* 0x0000000404047c12 */ /* 0x002fc8000f8ec0ff */
[----:B------:R-:W1:Y:S01]  /*fe10*/  POPC R13, R4 ;  /* 0x00000004000d7309 */ /* 0x000e620000000000 */
[----:B--2---:R-:W1:Y:S02]  /*fe20*/  SHFL.IDX PT, R0, R3, R0, 0x1f ;  /* 0x00001f0003007589 */ /* 0x004e6400000e0000 */
[----:B-1----:R-:W-:Y:S01]  /*fe30*/  IADD3 R13, R0, UR48, R13 ;  /* 0x00000030000d7c10 */ /* 0x002fe2000fffe00d */
[----:B------:R-:W-:Y:S06]  /*fe40*/  BRA `(.L_x_968) ;  /* 0x0000002400787947 */ /* 0x000fec0003800000 */
.L_x_967:
[----:B------:R-:W1:Y:S01]  /*fe50*/  S2UR UR4, SR_CgaCtaId ;  /* 0x00000000000479c3 */ /* 0x000e620000008800 */
[----:B------:R-:W-:Y:S02]  /*fe60*/  UMOV UR38, 0x400 ;  /* 0x0000040000267882 */ /* 0x000fe40000000000 */
[----:B-1----:R-:W-:-:S04]  /*fe70*/  ULEA UR38, UR4, UR38, 0x18 ;  /* 0x0000002604267291 */ /* 0x002fc8000f8ec03f */
[----:B------:R-:W-:-:S04]  /*fe80*/  UIADD3 UR4, UR38, 0x18400, URZ ;  /* 0x0001840026047890 */ /* 0x000fc8000fffe03f */
[----:B------:R-:W-:-:S06]  /*fe90*/  ULOP3.LUT UP0, URZ, UR4, 0x3ff, URZ, 0xc0, !UPT ;  /* 0x000003ff043f7892 */ /* 0x000fcc000f80c03f */
[----:B------:R-:W-:-:S13]  /*fea0*/  PLOP3.LUT P0, PT, PT, PT, UP0, 0x80, 0x0 ;  /* 0x000000000000781c */ /* 0x000fda0003f0f008 */
[----:B------:R-:W-:Y:S05]  /*feb0*/  @!P0 BRA `(.L_x_969) ;  /* 0x0000000000408947 */ /* 0x000fea0003800000 */
        /* <DEDUP_REMOVED lines=15> */
[----:B-1----:R-:W-:Y:S05]  /*ffb0*/  CALL.ABS.NOINC R2 ;  /* 0x0000000002007343 */ /* 0x002fea0003c00000 */
.L_x_969:
        /* <DEDUP_REMOVED lines=8> */
[----:B------:R1:W2:Y:S01]  /*10040*/  LDC.64 R2, c[0x4][R18] ;  /* 0x0100000012027b82 */ /* 0x0002a20000000a00 */
[----:B------:R-:W-:Y:S02]  /*10050*/  IMAD.U32 R4, RZ, RZ, UR6 ;  /* 0x00000006ff047e24 */ /* 0x000fe4000f8e00ff */
[----:B------:R-:W-:Y:S02]  /*10060*/  IMAD.U32 R5, RZ, RZ, UR7 ;  /* 0x00000007ff057e24 */ /* 0x000fe4000f8e00ff */
[----:B------:R-:W-:Y:S02]  /*10070*/  IMAD.U32 R6, RZ, RZ, UR8 ;  /* 0x00000008ff067e24 */ /* 0x000fe4000f8e00ff */
[----:B------:R-:W-:-:S02]  /*10080*/  IMAD.U32 R7, RZ, RZ, UR9 ;  /* 0x00000009ff077e24 */ /* 0x000fc4000f8e00ff */
[----:B------:R-:W-:Y:S02]  /*10090*/  IMAD.U32 R10, RZ, RZ, UR4 ;  /* 0x00000004ff0a7e24 */ /* 0x000fe4000f8e00ff */
[----:B------:R-:W-:Y:S02]  /*100a0*/  IMAD.U32 R11, RZ, RZ, UR5 ;  /* 0x00000005ff0b7e24 */ /* 0x000fe4000f8e00ff */
[----:B------:R-:W-:Y:S02]  /*100b0*/  IMAD.MOV.U32 R8, RZ, RZ, 0x70 ;  /* 0x00000070ff087424 */ /* 0x000fe400078e00ff */
[----:B------:R-:W-:Y:S02]  /*100c0*/  IMAD.MOV.U32 R12, RZ, RZ, 0x1 ;  /* 0x00000001ff0c7424 */ /* 0x000fe400078e00ff */
[----:B-1----:R-:W-:-:S07]  /*100d0*/  IMAD.MOV.U32 R13, RZ, RZ, RZ ;  /* 0x000000ffff0d7224 */ /* 0x002fce00078e00ff */
[----:B------:R-:W-:-:S07]  /*100e0*/  LEPC R20, `(.L_x_971) ;  /* 0x000000001014794e */ /* 0x000fce0000000000 */
[----:B--2---:R-:W-:Y:S05]  /*100f0*/  CALL.ABS.NOINC R2 ;  /* 0x0000000002007343 */ /* 0x004fea0003c00000 */
.L_x_971:
[----:B------:R1:W2:Y:S01]  /*10100*/  LDC.64 R2, c[0x4][R18] ;  /* 0x0100000012027b82 */ /* 0x0002a20000000a00 */
[----:B------:R-:W-:Y:S01]  /*10110*/  ULDC.64 UR6, c[0x4][0xb8] ;  /* 0x01002e0000067ab9 */ /* 0x000fe20000000a00 */
[----:B------:R-:W-:Y:S01]  /*10120*/  ULDC.64 UR8, c[0x4][0xc0] ;  /* 0x0100300000087ab9 */ /* 0x000fe20000000a00 */
[----:B------:R-:W-:Y:S01]  /*10130*/  ULDC.64 UR4, c[0x4][0x48] ;  /* 0x0100120000047ab9 */ /* 0x000fe20000000a00 */
        /* <DEDUP_REMOVED lines=11> */
.L_x_970:
[----:B------:R-:W-:Y:S01]  /*101f0*/  ULDC.64 UR4, c[0x0][0x9f8] ;  /* 0x00027e0000047ab9 */ /* 0x000fe20000000a00 */
[----:B------:R-:W-:Y:S01]  /*10200*/  IMAD.U32 R5, RZ, RZ, UR43 ;  /* 0x0000002bff057e24 */ /* 0x000fe2000f8e00ff */
[----:B------:R-:W-:Y:S01]  /*10210*/  ISETP.NE.U32.AND P0, PT, RZ, UR4, PT ;  /* 0x00000004ff007c0c */ /* 0x000fe2000bf05070 */
[----:B------:R-:W-:Y:S01]  /*10220*/  IMAD.U32 R0, RZ, RZ, UR43 ;  /* 0x0000002bff007e24 */ /* 0x000fe2000f8e00ff */
[----:B------:R-:W1:Y:S01]  /*10230*/  LDC R4, c[0x0][0x428] ;  /* 0x00010a00ff047b82 */ /* 0x000e620000000800 */
[----:B------:R-:W2:Y:S01]  /*10240*/  S2R R18, SR_TID.X ;  /* 0x0000000000127919 */ /* 0x000ea20000002100 */
[----:B------:R-:W-:-:S13]  /*10250*/  ISETP.NE.AND.EX P0, PT, RZ, UR5, PT, P0 ;  /* 0x00000005ff007c0c */ /* 0x000fda000bf05300 */
[----:B------:R-:W3:Y:S02]  /*10260*/  @P0 LDC.64 R2, c[0x0][0x9f8] ;  /* 0x00027e00ff020b82 */ /* 0x000ee40000000a00 */
[----:B---3--:R-:W-:-:S05]  /*10270*/  @P0 IMAD.WIDE R2, R5, 0x4, R2 ;  /* 0x0000000405020825 */ /* 0x008fca00078e0202 */
[----:B------:R3:W4:Y:S01]  /*10280*/  @P0 LDG.E R0, desc[UR60][R2.64] ;  /* 0x0000003c02000981 */ /* 0x000722000c1e1900 */
[----:B-1----:R-:W-:Y:S01]  /*10290*/  ISETP.NE.AND P0, PT, R4, 0x1, PT ;  /* 0x000000010400780c */ /* 0x002fe20003f05270 */
[----:B------:R-:W-:Y:S01]  /*102a0*/  IMAD.U32 R4, RZ, RZ, UR42 ;  /* 0x0000002aff047e24 */ /* 0x000fe2000f8e00ff */
[----:B--2---:R-:W-:Y:S01]  /*102b0*/  LOP3.LUT R18, R18, 0x1f, RZ, 0xc0, !PT ;  /* 0x0000001f12127812 */ /* 0x004fe200078ec0ff */
[----:B------:R-:W-:Y:S01]  /*102c0*/  UMOV UR40, URZ ;  /* 0x0000003f00287c82 */ /* 0x000fe20008000000 */
[----:B------:R-:W-:Y:S01]  /*102d0*/  UMOV UR8, 0x40 ;  /* 0x0000004000087882 */ /* 0x000fe20000000000 */
[----:B------:R-:W-:Y:S01]  /*102e0*/  UMOV UR9, UR41 ;  /* 0x0000002900097c82 */ /* 0x000fe20008000000 */
[----:B------:R-:W-:Y:S01]  /*102f0*/  ISETP.NE.AND P1, PT, R18, RZ, PT ;  /* 0x000000ff1200720c */ /* 0x000fe20003f25270 */
[----:B------:R-:W-:Y:S01]  /*10300*/  UMOV UR10, UR42 ;  /* 0x0000002a000a7c82 */ /* 0x000fe20008000000 */
[----:B------:R-:W-:Y:S01]  /*10310*/  UMOV UR11, UR43 ;  /* 0x0000002b000b7c82 */ /* 0x000fe20008000000 */
[----:B---3--:R-:W1:Y:S01]  /*10320*/  LDC.64 R2, c[0x0][0x3f8] ;  /* 0x0000fe00ff027b82 */ /* 0x008e620000000a00 */
[----:B------:R-:W-:Y:S01]  /*10330*/  UMOV UR12, 0x80 ;  /* 0x00000080000c7882 */ /* 0x000fe20000000000 */
[----:B------:R-:W-:Y:S01]  /*10340*/  UMOV UR13, UR41 ;  /* 0x00000029000d7c82 */ /* 0x000fe20008000000 */
[----:B------:R-:W-:Y:S01]  /*10350*/  UMOV UR14, UR42 ;  /* 0x0000002a000e7c82 */ /* 0x000fe20008000000 */
[----:B------:R-:W-:Y:S01]  /*10360*/  UMOV UR15, UR43 ;  /* 0x0000002b000f7c82 */ /* 0x000fe20008000000 */
[----:B------:R-:W-:-:S03]  /*10370*/  UMOV UR6, 0xffffffff ;  /* 0xffffffff00067882 */ /* 0x000fc60000000000 */
[----:B------:R-:W2:Y:S02]  /*10380*/  @P0 LDC R5, c[0x0][0x42c] ;  /* 0x00010b00ff050b82 */ /* 0x000ea40000000800 */
[----:B------:R-:W-:-:S05]  /*10390*/  VOTEU.ALL UP1, P1 ;  /* 0x00000000003f7886 */ /* 0x000fca0000820000 */
[----:B------:R-:W-:Y:S01]  /*103a0*/  @!UP1 UIADD3 UR4, UP0, UR44, 0x270, URZ ;  /* 0x000002702c049890 */ /* 0x000fe2000ff1e03f */
[----:B------:R-:W3:Y:S03]  /*103b0*/  @P0 LDC R6, c[0x0][0x430] ;  /* 0x00010c00ff060b82 */ /* 0x000ee60000000800 */
[----:B------:R-:W-:-:S09]  /*103c0*/  @!UP1 UIADD3.X UR5, URZ, UR45, URZ, UP0, !UPT ;  /* 0x0000002d3f059290 */ /* 0x000fd200087fe43f */
[----:B------:R1:W-:Y:S01]  /*103d0*/  @!UP1 UTMAPF.L2.4D [UR40], [UR4] ;  /* 0x00000028040095b8 */ /* 0x0003e20008018000 */
[----:B--2---:R-:W-:Y:S01]  /*103e0*/  @P0 IMAD.HI.U32 R5, R5, UR42, RZ ;  /* 0x0000002a05050c27 */ /* 0x004fe2000f8e00ff */
[----:B------:R2:W-:Y:S04]  /*103f0*/  @!UP1 UTMAPF.L2.4D [UR8], [UR4] ;  /* 0x00000008040095b8 */ /* 0x0005e80008018000 */
[----:B---3--:R-:W-:Y:S01]  /*10400*/  @P0 SHF.R.U32.HI R4, RZ, R6, R5 ;  /* 0x00000006ff040219 */ /* 0x008fe20000011605 */
[----:B------:R-:W-:Y:S01]  /*10410*/  IMAD.U32 R5, RZ, RZ, UR46 ;  /* 0x0000002eff057e24 */ /* 0x000fe2000f8e00ff */
[----:B-1----:R-:W-:Y:S01]  /*10420*/  ISETP.NE.U32.AND P0, PT, R2, RZ, PT ;  /* 0x000000ff0200720c */ /* 0x002fe20003f05070 */
[----:B------:R2:W-:Y:S02]  /*10430*/  @!UP1 UTMAPF.L2.4D [UR12], [UR4] ;  /* 0x0000000c040095b8 */ /* 0x0005e40008018000 */
[----:B------:R-:W-:Y:S01]  /*10440*/  VIADD R5, R5, 0xffffffff ;  /* 0xffffffff05057836 */ /* 0x000fe20000000000 */
[----:B------:R-:W-:-:S04]  /*10450*/  ISETP.NE.AND.EX P0, PT, R3, RZ, PT, P0 ;  /* 0x000000ff0300720c */ /* 0x000fc80003f05300 */
[----:B----4-:R-:W-:Y:S01]  /*10460*/  SEL R6, R0, RZ, !P0 ;  /* 0x000000ff00067207 */ /* 0x010fe20004000000 */
[----:B--2---:R-:W-:Y:S08]  /*10470*/  BRA.DIV UR6, `(.L_x_972) ;  /* 0x0000002606e07947 */ /* 0x004ff0000b800000 */
.L_x_1023:
[----:B------:R-:W-:Y:S01]  /*10480*/  UMOV UR4, 0xffffffff ;  /* 0xffffffff00047882 */ /* 0x000fe20000000000 */
[----:B------:R-:W-:Y:S02]  /*10490*/  SHF.R.S32.HI R18, RZ, 0x1f, R0 ;  /* 0x0000001fff127819 */ /* 0x000fe40000011400 */
[----:B------:R-:W-:Y:S05]  /*104a0*/  BRA.DIV UR4, `(.L_x_973) ;  /* 0x0000002a04007947 */ /* 0x000fea000b800000 */
[----:B------:R-:W-:-:S13]  /*104b0*/  ELECT P6, URZ, PT ;  /* 0x00000000003f782f */ /* 0x000fda00038c0000 */
.L_x_1026:
[----:B------:R-:W-:Y:S05]  /*104c0*/  @!P6 BRA `(.L_x_974) ;  /* 0x0000000000f8e947 */ /* 0x000fea0003800000 */
[----:B------:R-:W-:Y:S01]  /*104d0*/  IMAD.MOV.U32 R6, RZ, RZ, R0 ;  /* 0x000000ffff067224 */ /* 0x000fe200078e0000 */
[----:B------:R-:W-:Y:S06]  /*104e0*/  @!P0 BRA `(.L_x_975) ;  /* 0x0000000000488947 */ /* 0x000fec0003800000 */
[----:B------:R-:W1:Y:S01]  /*104f0*/  LDC R11, c[0x0][0x41c] ;  /* 0x00010700ff0b7b82 */ /* 0x000e620000000800 */
[----:B------:R-:W-:Y:S01]  /*10500*/  IMAD.MOV.U32 R10, RZ, RZ, R5 ;  /* 0x000000ffff0a7224 */ /* 0x000fe200078e0005 */
[----:B------:R-:W-:Y:S02]  /*10510*/  ULDC.64 UR4, c[0x0][0x408] ;  /* 0x0001020000047ab9 */ /* 0x000fe40000000a00 */
[----:B------:R-:W-:-:S04]  /*10520*/  IMAD R9, R18, UR4, RZ ;  /* 0x0000000412097c24 */ /* 0x000fc8000f8e02ff */
[----:B------:R-:W-:Y:S01]  /*10530*/  IMAD R9, R0, UR5, R9 ;  /* 0x0000000500097c24 */ /* 0x000fe2000f8e0209 */
[----:B-1----:R-:W-:-:S13]  /*10540*/  ISETP.NE.AND P2, PT, R11, 0x1, PT ;  /* 0x000000010b00780c */ /* 0x002fda0003f45270 */
[----:B------:R-:W1:Y:S02]  /*10550*/  @P2 LDC.64 R6, c[0x0][0x420] ;  /* 0x00010800ff062b82 */ /* 0x000e640000000a00 */
[----:B-1----:R-:W-:-:S05]  /*10560*/  @P2 IMAD.HI.U32 R6, R5, R6, RZ ;  /* 0x0000000605062227 */ /* 0x002fca00078e00ff */
[----:B------:R-:W-:-:S04]  /*10570*/  @P2 SHF.R.U32.HI R10, RZ, R7, R6 ;  /* 0x00000007ff0a2219 */ /* 0x000fc80000011606 */
[--C-:B------:R-:W-:Y:S01]  /*10580*/  SHF.R.S32.HI R7, RZ, 0x1f, R10.reuse ;  /* 0x0000001fff077819 */ /* 0x100fe2000001140a */
[----:B------:R-:W-:-:S04]  /*10590*/  IMAD.MOV.U32 R6, RZ, RZ, R10 ;  /* 0x000000ffff067224 */ /* 0x000fc800078e000a */
[----:B------:R-:W-:-:S04]  /*105a0*/  IMAD.WIDE.U32 R6, R0, UR4, R6 ;  /* 0x0000000400067c25 */ /* 0x000fc8000f8e0006 */
[----:B------:R-:W-:Y:S01]  /*105b0*/  IMAD.IADD R7, R7, 0x1, R9 ;  /* 0x0000000107077824 */ /* 0x000fe200078e0209 */
[----:B------:R-:W-:-:S04]  /*105c0*/  LEA R8, P2, R6, R2, 0x2 ;  /* 0x0000000206087211 */ /* 0x000fc800078410ff */
[----:B------:R-:W-:-:S05]  /*105d0*/  LEA.HI.X R9, R6, R3, R7, 0x2, P2 ;  /* 0x0000000306097211 */ /* 0x000fca00010f1407 */
[----:B------:R1:W5:Y:S01]  /*105e0*/  LDG.E R6, desc[UR60][R8.64] ;  /* 0x0000003c08067981 */ /* 0x000362000c1e1900 */
[----:B------:R-:W-:-:S04]  /*105f0*/  IMAD.MOV R10, RZ, RZ, -R10 ;  /* 0x000000ffff0a7224 */ /* 0x000fc800078e0a0a */
[----:B------:R-:W-:-:S07]  /*10600*/  IMAD R5, R11, R10, R5 ;  /* 0x0000000a0b057224 */ /* 0x000fce00078e0205 */
.L_x_975:
[----:B------:R-:W2:Y:S01]  /*10610*/  S2R R7, SR_TID.X ;  /* 0x0000000000077919 */ /* 0x000ea20000002100 */
[----:B-1----:R-:W-:Y:S02]  /*10620*/  LEA R8, R16, UR38, 0x3 ;  /* 0x0000002610087c11 */ /* 0x002fe4000f8e18ff */
[----:B--2---:R-:W-:Y:S02]  /*10630*/  LOP3.LUT R9, R7, 0x7f, RZ, 0xc0, !PT ;  /* 0x0000007f07097812 */ /* 0x004fe400078ec0ff */
[----:B------:R-:W-:Y:S02]  /*10640*/  SHF.L.U32 R7, R17, 0x1f, RZ ;  /* 0x0000001f11077819 */ /* 0x000fe400000006ff */
[----:B------:R-:W-:Y:S02]  /*10650*/  ISETP.NE.AND P3, PT, R9, RZ, PT ;  /* 0x000000ff0900720c */ /* 0x000fe40003f65270 */
[----:B------:R-:W1:Y:S02]  /*10660*/  SYNCS.PHASECHK.TRANS64.TRYWAIT P2, [R8+URZ+0x2a840], R7 ;  /* 0x02a84007080075a7 */ /* 0x000e64000804017f */
[----:B-1----:R-:W-:Y:S09]  /*10670*/  @!P2 BRA `(.L_x_976) ;  /* 0x0000002400aca947 */ /* 0x002ff20003800000 */
.L_x_1027:
        /* <DEDUP_REMOVED lines=8> */
.L_x_977:
        /* <DEDUP_REMOVED lines=10> */
[----:B------:R-:W-:-:S03]  /*107a0*/  UMOV UR16, 0x40 ;  /* 0x0000004000107882 */ /* 0x000fc60000000000 */
[----:B------:R-:W-:Y:S02]  /*107b0*/  UIMAD UR8, UR8, 0x9000, UR38 ;  /* 0x00009000080878a4 */ /* 0x000fe4000f8e0226 */
[----:B------:R-:W-:Y:S02]  /*107c0*/  UIADD3 UR9, UR9, 0x2a830, URZ ;  /* 0x0002a83009097890 */ /* 0x000fe4000fffe03f */
[----:B------:R-:W-:Y:S02]  /*107d0*/  UIMAD UR11, UR11, 0x60, URZ ;  /* 0x000000600b0b78a4 */ /* 0x000fe4000f8e023f */
        /* <DEDUP_REMOVED lines=13> */
.L_x_974:
[----:B------:R-:W-:Y:S05]  /*108b0*/  WARPSYNC.ALL ;  /* 0x0000000000007948 */ /* 0x000fea0003800000 */
[----:B------:R-:W-:Y:S01]  /*108c0*/  BAR.SYNC.DEFER_BLOCKING 0x8, 0x120 ;  /* 0x0204800000007b1d */ /* 0x000fe20000010000 */
[----:B------:R-:W-:Y:S01]  /*108d0*/  ELECT P2, URZ, PT ;  /* 0x00000000003f782f */ /* 0x000fe20003840000 */
[----:B------:R-:W-:Y:S02]  /*108e0*/  UIADD3 UR47, UR47, 0x1, URZ ;  /* 0x000000012f2f7890 */ /* 0x000fe4000fffe03f */
[----:B------:R-:W-:Y:S02]  /*108f0*/  UIADD3 UR4, UP0, UR44, 0x270, URZ ;  /* 0x000002702c047890 */ /* 0x000fe4000ff1e03f */
[----:B------:R-:W-:-:S02]  /*10900*/  ULEA.HI UR5, UR47, UR47, URZ, 0x1 ;  /* 0x0000002f2f057291 */ /* 0x000fc4000f8f083f */
[----:B------:R-:W-:Y:S02]  /*10910*/  UIADD3 UR8, UR38, 0xc400, URZ ;  /* 0x0000c40026087890 */ /* 0x000fe4000fffe03f */
[----:B------:R-:W-:Y:S02]  /*10920*/  ULOP3.LUT UR5, UR5, 0xfffffffe, URZ, 0xc0, !UPT ;  /* 0xfffffffe05057892 */ /* 0x000fe4000f8ec03f */
[----:B------:R-:W-:Y:S02]  /*10930*/  UIADD3 UR9, UR38, 0x2a800, URZ ;  /* 0x0002a80026097890 */ /* 0x000fe4000fffe03f */
[----:B-1----:R-:W-:Y:S01]  /*10940*/  @P2 IMAD.MOV.U32 R7, RZ, RZ, 0xc000 ;  /* 0x0000c000ff072424 */ /* 0x002fe200078e00ff */
[----:B------:R-:W-:Y:S02]  /*10950*/  UIADD3 UR14, UR47, -UR5, URZ ;  /* 0x800000052f0e7290 */ /* 0x000fe4000fffe03f */
[----:B------:R-:W-:Y:S02]  /*10960*/  UIADD3.X UR5, URZ, UR45, URZ, UP0, !UPT ;  /* 0x0000002d3f057290 */ /* 0x000fe400087fe43f */
[----:B------:R-:W-:-:S02]  /*10970*/  UIADD3 UR24, UR38, 0x10400, URZ ;  /* 0x0001040026187890 */ /* 0x000fc4000fffe03f */
[----:B------:R-:W-:Y:S01]  /*10980*/  UIADD3 UR16, UR38, 0x14400, URZ ;  /* 0x0001440026107890 */ /* 0x000fe2000fffe03f */
[----:B------:R-:W-:Y:S01]  /*10990*/  UMOV UR11, UR41 ;  /* 0x00000029000b7c82 */ /* 0x000fe20008000000 */
[----:B------:R1:W-:Y:S01]  /*109a0*/  @P2 SYNCS.ARRIVE.TRANS64 RZ, [UR38+0x2a800], R7 ;  /* 0x02a80007ffff29a7 */ /* 0x0003e20008000026 */
[----:B------:R-:W-:Y:S01]  /*109b0*/  UMOV UR12, UR42 ;  /* 0x0000002a000c7c82 */ /* 0x000fe20008000000 */
[----:B------:R-:W-:Y:S01]  /*109c0*/  UMOV UR13, UR43 ;  /* 0x0000002b000d7c82 */ /* 0x000fe20008000000 */
[----:B------:R-:W-:Y:S01]  /*109d0*/  UMOV UR6, 0x0 ;  /* 0x0000000000067882 */ /* 0x000fe20000000000 */
[----:B------:R-:W-:Y:S01]  /*109e0*/  UMOV UR7, 0x12f00000 ;  /* 0x12f0000000077882 */ /* 0x000fe20000000000 */
[----:B------:R-:W-:Y:S01]  /*109f0*/  UMOV UR10, URZ ;  /* 0x0000003f000a7c82 */ /* 0x000fe20008000000 */
[----:B------:R-:W-:Y:S01]  /*10a00*/  UMOV UR27, UR41 ;  /* 0x00000029001b7c82 */ /* 0x000fe20008000000 */
[----:B------:R-:W-:Y:S01]  /*10a10*/  UMOV UR28, UR42 ;  /* 0x0000002a001c7c82 */ /* 0x000fe20008000000 */
[----:B-1----:R-:W-:Y:S01]  /*10a20*/  IMAD.U32 R7, RZ, RZ, UR14 ;  /* 0x0000000eff077e24 */ /* 0x002fe2000f8e00ff */
[----:B------:R-:W-:Y:S01]  /*10a30*/  UMOV UR29, UR43 ;  /* 0x0000002b001d7c82 */ /* 0x000fe20008000000 */
[----:B------:R-:W-:Y:S01]  /*10a40*/  UMOV UR26, 0x40 ;  /* 0x00000040001a7882 */ /* 0x000fe20000000000 */
[----:B------:R-:W-:Y:S01]  /*10a50*/  UMOV UR25, UR9 ;  /* 0x0000000900197c82 */ /* 0x000fe20008000000 */
[----:B------:R-:W-:Y:S01]  /*10a60*/  UMOV UR19, UR41 ;  /* 0x0000002900137c82 */ /* 0x000fe20008000000 */
[----:B------:R-:W-:Y:S01]  /*10a70*/  SHF.L.U32 R7, R7, 0x1f, RZ ;  /* 0x0000001f07077819 */ /* 0x000fe200000006ff */
[----:B------:R-:W-:Y:S01]  /*10a80*/  UMOV UR20, UR42 ;  /* 0x0000002a00147c82 */ /* 0x000fe20008000000 */
[----:B------:R-:W-:Y:S01]  /*10a90*/  UMOV UR21, UR43 ;  /* 0x0000002b00157c82 */ /* 0x000fe20008000000 */
[----:B------:R-:W-:Y:S01]  /*10aa0*/  UMOV UR18, 0x80 ;  /* 0x0000008000127882 */ /* 0x000fe20000000000 */
[----:B------:R1:W-:Y:S01]  /*10ab0*/  UTMALDG.4D [UR8], [UR4], desc[UR6] ;  /* 0x00000608040075b4 */ /* 0x0003e20008019000 */
[----:B------:R-:W-:Y:S01]  /*10ac0*/  UMOV UR17, UR9 ;  /* 0x0000000900117c82 */ /* 0x000fe20008000000 */
[----:B------:R1:W-:Y:S01]  /*10ad0*/  UTMALDG.4D [UR24], [UR4], desc[UR6] ;  /* 0x00000618040075b4 */ /* 0x0003e20008019000 */
[----:B------:R1:W-:Y:S01]  /*10ae0*/  UTMALDG.4D [UR16], [UR4], desc[UR6] ;  /* 0x00000610040075b4 */ /* 0x0003e20008019000 */
[----:B------:R-:W2:Y:S02]  /*10af0*/  SYNCS.PHASECHK.TRANS64.TRYWAIT P2, [UR38+0x2a820], R7 ;  /* 0x02a82007ff0075a7 */ /* 0x000ea40008040166 */
[----:B-12---:R-:W-:Y:S05]  /*10b00*/  @!P2 BRA `(.L_x_978) ;  /* 0x00000020009ca947 */ /* 0x006fea0003800000 */
.L_x_1028:
[----:B------:R-:W-:-:S04]  /*10b10*/  UIADD3 UR4, UR46, -0x2, URZ ;  /* 0xfffffffe2e047890 */ /* 0x000fc8000fffe03f */
[----:B------:R-:W-:-:S06]  /*10b20*/  UISETP.GE.AND UP0, UPT, UR4, UR39, UPT ;  /* 0x000000270400728c */ /* 0x000fcc000bf06270 */
[----:B------:R-:W-:-:S13]  /*10b30*/  PLOP3.LUT P2, PT, PT, PT, UP0, 0x80, 0x0 ;  /* 0x000000000000781c */ /* 0x000fda0003f4f008 */
[----:B------:R-:W-:Y:S05]  /*10b40*/  @!P2 BRA `(.L_x_979) ;  /* 0x000000140048a947 */ /* 0x000fea0003800000 */
[----:B-1----:R-:W-:Y:S01]  /*10b50*/  IMAD R8, RZ, RZ, -UR46 ;  /* 0x8000002eff087e24 */ /* 0x002fe2000f8e02ff */
[----:B------:R-:W-:Y:S01]  /*10b60*/  LOP3.LUT R11, RZ, UR39, RZ, 0x33, !PT ;  /* 0x00000027ff0b7c12 */ /* 0x000fe2000f8e33ff */
[----:B------:R-:W-:-:S03]  /*10b70*/  ULDC.64 UR36, c[0x0][0x408] ;  /* 0x0001020000247ab9 */ /* 0x000fc60000000a00 */
[----:B------:R-:W-:-:S05]  /*10b80*/  VIADDMNMX R11, R8, 0x1, R11, !PT ;  /* 0x00000001080b7846 */ /* 0x000fca000780010b */
[----:B------:R-:W-:-:S05]  /*10b90*/  VIADD R7, R11, UR46 ;  /* 0x0000002e0b077c36 */ /* 0x000fca0008000000 */
[----:B------:R-:W-:-:S04]  /*10ba0*/  LOP3.LUT R7, R7, 0x1, RZ, 0xc0, !PT ;  /* 0x0000000107077812 */ /* 0x000fc800078ec0ff */
[----:B------:R-:W-:Y:S01]  /*10bb0*/  ISETP.NE.U32.AND P2, PT, R7, 0x1, PT ;  /* 0x000000010700780c */ /* 0x000fe20003f45070 */
[----:B------:R-:W-:-:S12]  /*10bc0*/  IMAD.U32 R7, RZ, RZ, UR4 ;  /* 0x00000004ff077e24 */ /* 0x000fd8000f8e00ff */
        /* <DEDUP_REMOVED lines=12> */
[----:B-1----:R-:W-:-:S13]  /*10c90*/  ISETP.NE.AND P2, PT, R13, 0x1, PT ;  /* 0x000000010d00780c */ /* 0x002fda0003f45270 */
[----:B------:R-:W1:Y:S02]  /*10ca0*/  @P2 LDC.64 R8, c[0x0][0x420] ;  /* 0x00010800ff082b82 */ /* 0x000e640000000a00 */
[----:B-1----:R-:W-:-:S04]  /*10cb0*/  @P2 IMAD.HI.U32 R14, R7, R8, RZ ;  /* 0x00000008070e2227 */ /* 0x002fc800078e00ff */
[----:B------:R-:W-:Y:S01]  /*10cc0*/  IMAD.MOV.U32 R8, RZ, RZ, R7 ;  /* 0x000000ffff087224 */ /* 0x000fe200078e0007 */
[----:B------:R-:W-:-:S04]  /*10cd0*/  @P2 SHF.R.U32.HI R8, RZ, R9, R14 ;  /* 0x00000009ff082219 */ /* 0x000fc8000001160e */
[--C-:B------:R-:W-:Y:S01]  /*10ce0*/  SHF.R.S32.HI R9, RZ, 0x1f, R8.reuse ;  /* 0x0000001fff097819 */ /* 0x100fe20000011408 */
[----:B------:R-:W-:-:S04]  /*10cf0*/  IMAD.MOV R14, RZ, RZ, -R8 ;  /* 0x000000ffff0e7224 */ /* 0x000fc800078e0a08 */
        /* <DEDUP_REMOVED lines=8> */
.L_x_983:
[----:B-1----:R-:W1:Y:S01]  /*10d80*/  S2R R2, SR_TID.X ;  /* 0x0000000000027919 */ /* 0x002e620000002100 */
[----:B------:R-:W-:Y:S02]  /*10d90*/  LEA R3, R10, UR38, 0x3 ;  /* 0x000000260a037c11 */ /* 0x000fe4000f8e18ff */
[----:B-1----:R-:W-:Y:S02]  /*10da0*/  LOP3.LUT R9, R2, 0x7f, RZ, 0xc0, !PT ;  /* 0x0000007f02097812 */ /* 0x002fe400078ec0ff */
[----:B------:R-:W-:Y:S02]  /*10db0*/  SHF.L.U32 R2, R12, 0x1f, RZ ;  /* 0x0000001f0c027819 */ /* 0x000fe400000006ff */
[----:B------:R-:W-:Y:S02]  /*10dc0*/  ISETP.NE.AND P2, PT, R9, RZ, PT ;  /* 0x000000ff0900720c */ /* 0x000fe40003f45270 */
[----:B------:R-:W1:Y:S02]  /*10dd0*/  SYNCS.PHASECHK.TRANS64.TRYWAIT P3, [R3+URZ+0x2a840], R2 ;  /* 0x02a84002030075a7 */ /* 0x000e64000806017f */
[----:B-1----:R-:W-:Y:S09]  /*10de0*/  @!P3 BRA `(.L_x_984) ;  /* 0x0000001c00fcb947 */ /* 0x002ff20003800000 */
.L_x_1029:
        /* <DEDUP_REMOVED lines=8> */
.L_x_985:
[----:B------:R-:W-:Y:S01]  /*10e70*/  R2UR UR8, R10 ;  /* 0x000000000a0872ca */ /* 0x000fe200000e0000 */
[----:B------:R-:W-:Y:S01]  /*10e80*/  UIADD3 UR4, UP0, UR44, 0x370, URZ ;  /* 0x000003702c047890 */ /* 0x000fe2000ff1e03f */
[----:B------:R-:W-:Y:S01]  /*10e90*/  R2UR UR9, R3 ;  /* 0x00000000030972ca */ /* 0x000fe200000e0000 */
[----:B------:R-:W-:Y:S01]  /*10ea0*/  UIADD3 UR19, UR38, 0x2a800, URZ ;  /* 0x0002a80026137890 */ /* 0x000fe2000fffe03f */
[----:B------:R-:W-:Y:S01]  /*10eb0*/  R2UR UR11, R7 ;  /* 0x00000000070b72ca */ /* 0x000fe200000e0000 */
[----:B------:R-:W-:Y:S01]  /*10ec0*/  UIADD3.X UR5, URZ, UR45, URZ, UP0, !UPT ;  /* 0x0000002d3f057290 */ /* 0x000fe200087fe43f */
[----:B------:R-:W-:Y:S01]  /*10ed0*/  R2UR UR12, R4 ;  /* 0x00000000040c72ca */ /* 0x000fe200000e0000 */
[----:B------:R-:W-:Y:S01]  /*10ee0*/  UMOV UR10, URZ ;  /* 0x0000003f000a7c82 */ /* 0x000fe20008000000 */
[----:B-----5:R-:W-:Y:S01]  /*10ef0*/  R2UR UR13, R8 ;  /* 0x00000000080d72ca */ /* 0x020fe200000e0000 */
[----:B------:R-:W-:Y:S01]  /*10f00*/  UMOV UR6, 0x0 ;  /* 0x0000000000067882 */ /* 0x000fe20000000000 */
[----:B------:R-:W-:Y:S01]  /*10f10*/  UMOV UR7, 0x14f00000 ;  /* 0x14f0000000077882 */ /* 0x000fe20000000000 */
[----:B------:R-:W-:Y:S01]  /*10f20*/  UMOV UR18, 0x40 ;  /* 0x0000004000127882 */ /* 0x000fe20000000000 */
[----:B------:R-:W-:Y:S01]  /*10f30*/  UMOV UR17, 0x80 ;  /* 0x0000008000117882 */ /* 0x000fe20000000000 */
[----:B------:R-:W-:Y:S01]  /*10f40*/  UIMAD UR8, UR8, 0x9000, UR38 ;  /* 0x00009000080878a4 */ /* 0x000fe2000f8e0226 */
[----:B-1----:R-:W-:Y:S01]  /*10f50*/  SHF.L.U32 R3, R17, 0x1f, RZ ;  /* 0x0000001f11037819 */ /* 0x002fe200000006ff */
[----:B------:R-:W-:Y:S01]  /*10f60*/  UIADD3 UR9, UR9, 0x2a830, URZ ;  /* 0x0002a83009097890 */ /* 0x000fe2000fffe03f */
[----:B------:R-:W-:Y:S01]  /*10f70*/  LEA R2, R16, UR19, 0x3 ;  /* 0x0000001310027c11 */ /* 0x000fe2000f8e18ff */
[----:B------:R-:W-:-:S02]  /*10f80*/  UIMAD UR11, UR11, 0x60, URZ ;  /* 0x000000600b0b78a4 */ /* 0x000fc4000f8e023f */
        /* <DEDUP_REMOVED lines=13> */
.L_x_1030:
[----:B------:R-:W-:Y:S05]  /*11060*/  @P2 BRA `(.L_x_987) ;  /* 0x0000000000202947 */ /* 0x000fea0003800000 */
[----:B------:R-:W2:Y:S01]  /*11070*/  S2R R9, SR_TID.X ;  /* 0x0000000000097919 */ /* 0x000ea20000002100 */
[----:B-1----:R-:W-:Y:S01]  /*11080*/  LEA R2, R16, UR38, 0x3 ;  /* 0x0000002610027c11 */ /* 0x002fe2000f8e18ff */
[----:B------:R-:W-:-:S04]  /*11090*/  IMAD.MOV.U32 R3, RZ, RZ, 0x6000 ;  /* 0x00006000ff037424 */ /* 0x000fc800078e00ff */
[----:B------:R3:W-:Y:S01]  /*110a0*/  SYNCS.ARRIVE.TRANS64 RZ, [R2+URZ+0x2a850], R3 ;  /* 0x02a8500302ff79a7 */ /* 0x0007e2000800003f */
[----:B--2---:R-:W-:-:S04]  /*110b0*/  LOP3.LUT R9, R9, 0x1f, RZ, 0xc0, !PT ;  /* 0x0000001f09097812 */ /* 0x004fc800078ec0ff */
[----:B------:R-:W-:-:S13]  /*110c0*/  ISETP.NE.AND P2, PT, R9, RZ, PT ;  /* 0x000000ff0900720c */ /* 0x000fda0003f45270 */
[----:B---3--:R-:W-:Y:S05]  /*110d0*/  @!P2 BRA `(.L_x_987) ;  /* 0x000000000004a947 */ /* 0x008fea0003800000 */
[----:B------:R-:W-:Y:S01]  /*110e0*/  BPT.TRAP 0x1 ;  /* 0x000000040000795c */ /* 0x000fe20000300000 */
.L_x_987:
        /* <DEDUP_REMOVED lines=9> */
[----:B------:R-:W-:Y:S02]  /*11180*/  IMAD.MOV.U32 R6, RZ, RZ, R8 ;  /* 0x000000ffff067224 */ /* 0x000fe400078e0008 */
[----:B------:R-:W-:-:S02]  /*11190*/  IMAD.MOV.U32 R5, RZ, RZ, R7 ;  /* 0x000000ffff057224 */ /* 0x000fc400078e0007 */
[----:B------:R-:W-:Y:S02]  /*111a0*/  UIMAD UR6, UR9, 0x6000, UR38 ;  /* 0x00006000090678a4 */ /* 0x000fe4000f8e0226 */
[----:B------:R-:W-:Y:S02]  /*111b0*/  ULEA UR9, UR9, UR38, 0x3 ;  /* 0x0000002609097291 */ /* 0x000fe4000f8e183f */
[----:B------:R-:W-:Y:S02]  /*111c0*/  UIMAD UR11, UR11, 0x60, URZ ;  /* 0x000000600b0b78a4 */ /* 0x000fe4000f8e023f */
[----:B------:R-:W-:Y:S02]  /*111d0*/  UIADD3 UR8, UR6, 0x400, URZ ;  /* 0x0000040006087890 */ /* 0x000fe4000fffe03f */
        /* <DEDUP_REMOVED lines=8> */
.L_x_982:
[----:B------:R-:W-:Y:S05]  /*11260*/  BSYNC B0 ;  /* 0x0000000000007941 */ /* 0x000fea0003800000 */
.L_x_981:
[----:B------:R-:W-:Y:S01]  /*11270*/  UIADD3 UR4, UR46, -0x3, URZ ;  /* 0xfffffffd2e047890 */ /* 0x000fe2000fffe03f */
[----:B------:R-:W-:Y:S02]  /*11280*/  IMAD.MOV.U32 R16, RZ, RZ, R10 ;  /* 0x000000ffff107224 */ /* 0x000fe400078e000a */
[----:B------:R-:W-:-:S03]  /*11290*/  IMAD.MOV.U32 R17, RZ, RZ, R12 ;  /* 0x000000ffff117224 */ /* 0x000fc600078e000c */
[----:B------:R-:W-:-:S07]  /*112a0*/  IMAD.U32 R7, RZ, RZ, UR4 ;  /* 0x00000004ff077e24 */ /* 0x000fce000f8e00ff */
.L_x_980:
[----:B------:R-:W-:Y:S01]  /*112b0*/  ULOP3.LUT UR4, URZ, UR46, URZ, 0x33, !UPT ;  /* 0x0000002e3f047292 */ /* 0x000fe2000f8e333f */
[----:B------:R-:W-:Y:S01]  /*112c0*/  VIADD R11, R11, 0xfffffffe ;  /* 0xfffffffe0b0b7836 */ /* 0x000fe20000000000 */
[----:B------:R-:W-:Y:S04]  /*112d0*/  BSSY B0, `(.L_x_979) ;  /* 0x00000d9000007945 */ /* 0x000fe80003800000 */
[----:B------:R-:W-:-:S13]  /*112e0*/  ISETP.NE.AND P2, PT, R11, UR4, PT ;  /* 0x000000040b007c0c */ /* 0x000fda000bf45270 */
[----:B------:R-:W-:Y:S05]  /*112f0*/  @!P2 BRA `(.L_x_988) ;  /* 0x0000000c0058a947 */ /* 0x000fea0003800000 */
[----:B------:R-:W-:-:S07]  /*11300*/  IMAD.MOV.U32 R8, RZ, RZ, R6 ;  /* 0x000000ffff087224 */ /* 0x000fce00078e0006 */
.L_x_1003:
[----:B------:R-:W-:Y:S01]  /*11310*/  VIADD R10, R16, 0x1 ;  /* 0x00000001100a7836 */ /* 0x000fe20000000000 */
[----:B------:R-:W-:Y:S05]  /*11320*/  YIELD ;  /* 0x0000000000007946 */ /* 0x000fea0003800000 */
[----:B------:R-:W-:Y:S01]  /*11330*/  ISETP.NE.AND P2, PT, R10, 0x2, PT ;  /* 0x000000020a00780c */ /* 0x000fe20003f45270 */
[----:B------:R-:W-:Y:S03]  /*11340*/  BSSY B1, `(.L_x_989) ;  /* 0x0000065000017945 */ /* 0x000fe60003800000 */
[----:B-1----:R-:W-:-:S02]  /*11350*/  SEL R2, RZ, 0x1, P2 ;  /* 0x00000001ff027807 */ /* 0x002fc40001000000 */
[----:B------:R-:W-:Y:S02]  /*11360*/  SEL R10, R10, RZ, P2 ;  /* 0x000000ff0a0a7207 */ /* 0x000fe40001000000 */
[----:B------:R-:W-:Y:S01]  /*11370*/  LOP3.LUT R11, R17, R2, RZ, 0x3c, !PT ;  /* 0x00000002110b7212 */ /* 0x000fe200078e3cff */
[----:B------:R-:W-:Y:S06]  /*11380*/  @!P6 BRA `(.L_x_990) ;  /* 0x000000040080e947 */ /* 0x000fec0003800000 */
[----:B------:R-:W-:Y:S01]  /*11390*/  IMAD.MOV.U32 R12, RZ, RZ, R7 ;  /* 0x000000ffff0c7224 */ /* 0x000fe200078e0007 */
[----:B------:R-:W-:Y:S06]  /*113a0*/  @!P0 BRA `(.L_x_991) ;  /* 0x0000000000448947 */ /* 0x000fec0003800000 */
[----:B------:R-:W1:Y:S01]  /*113b0*/  LDC R9, c[0x0][0x41c] ;  /* 0x00010700ff097b82 */ /* 0x000e620000000800 */
[----:B------:R-:W-:-:S04]  /*113c0*/  IMAD R13, R18, UR36, RZ ;  /* 0x00000024120d7c24 */ /* 0x000fc8000f8e02ff */
[----:B------:R-:W-:Y:S01]  /*113d0*/  IMAD R13, R0, UR37, R13 ;  /* 0x00000025000d7c24 */ /* 0x000fe2000f8e020d */
        /* <DEDUP_REMOVED lines=8> */
[----:B------:R-:W1:Y:S01]  /*11460*/  LDC.64 R8, c[0x0][0x3f8] ;  /* 0x0000fe00ff087b82 */ /* 0x000e620000000a00 */
[----:B------:R-:W-:-:S04]  /*11470*/  IMAD.WIDE.U32 R2, R0, UR36, R2 ;  /* 0x0000002400027c25 */ /* 0x000fc8000f8e0002 */
[----:B------:R-:W-:Y:S01]  /*11480*/  IMAD.IADD R13, R13, 0x1, R3 ;  /* 0x000000010d0d7824 */ /* 0x000fe200078e0203 */
[----:B-1----:R-:W-:-:S04]  /*11490*/  LEA R8, P2, R2, R8, 0x2 ;  /* 0x0000000802087211 */ /* 0x002fc800078410ff */
[----:B------:R-:W-:-:S05]  /*114a0*/  LEA.HI.X R9, R2, R9, R13, 0x2, P2 ;  /* 0x0000000902097211 */ /* 0x000fca00010f140d */
[----:B------:R1:W5:Y:S04]  /*114b0*/  LDG.E R8, desc[UR60][R8.64] ;  /* 0x0000003c08087981 */ /* 0x000368000c1e1900 */
.L_x_991:
[----:B------:R-:W1:Y:S01]  /*114c0*/  S2R R2, SR_TID.X ;  /* 0x0000000000027919 */ /* 0x000e620000002100 */
[----:B------:R-:W-:Y:S02]  /*114d0*/  LEA R3, R10, UR38, 0x3 ;  /* 0x000000260a037c11 */ /* 0x000fe4000f8e18ff */
[----:B-1----:R-:W-:Y:S02]  /*114e0*/  LOP3.LUT R9, R2, 0x7f, RZ, 0xc0, !PT ;  /* 0x0000007f02097812 */ /* 0x002fe400078ec0ff */
[----:B------:R-:W-:Y:S02]  /*114f0*/  SHF.L.U32 R2, R11, 0x1f, RZ ;  /* 0x0000001f0b027819 */ /* 0x000fe400000006ff */
[----:B------:R-:W-:Y:S02]  /*11500*/  ISETP.NE.AND P2, PT, R9, RZ, PT ;  /* 0x000000ff0900720c */ /* 0x000fe40003f45270 */
[----:B------:R-:W1:Y:S02]  /*11510*/  SYNCS.PHASECHK.TRANS64.TRYWAIT P3, [R3+URZ+0x2a840], R2 ;  /* 0x02a84002030075a7 */ /* 0x000e64000806017f */
[----:B-1----:R-:W-:Y:S09]  /*11520*/  @!P3 BRA `(.L_x_992) ;  /* 0x000000180054b947 */ /* 0x002ff20003800000 */
.L_x_1031:
        /* <DEDUP_REMOVED lines=8> */
.L_x_993:
        /* <DEDUP_REMOVED lines=14> */
[----:B------:R-:W-:Y:S01]  /*11690*/  SHF.L.U32 R17, R17, 0x1f, RZ ;  /* 0x0000001f11117819 */ /* 0x000fe200000006ff */
[----:B------:R-:W-:Y:S01]  /*116a0*/  UIADD3 UR9, UR9, 0x2a830, URZ ;  /* 0x0002a83009097890 */ /* 0x000fe2000fffe03f */
[----:B-1----:R-:W-:Y:S01]  /*116b0*/  LEA R2, R16, UR19, 0x3 ;  /* 0x0000001310027c11 */ /* 0x002fe2000f8e18ff */
        /* <DEDUP_REMOVED lines=14> */
.L_x_1032:
[----:B------:R-:W-:Y:S05]  /*117a0*/  @P2 BRA `(.L_x_995) ;  /* 0x00000000001c2947 */ /* 0x000fea0003800000 */
[----:B------:R-:W2:Y:S02]  /*117b0*/  S2R R3, SR_TID.X ;  /* 0x0000000000037919 */ /* 0x000ea40000002100 */
[----:B--2---:R-:W-:Y:S01]  /*117c0*/  LOP3.LUT R9, R3, 0x1f, RZ, 0xc0, !PT ;  /* 0x0000001f03097812 */ /* 0x004fe200078ec0ff */
[----:B------:R-:W-:-:S03]  /*117d0*/  IMAD.MOV.U32 R3, RZ, RZ, 0x6000 ;  /* 0x00006000ff037424 */ /* 0x000fc600078e00ff */
[----:B------:R-:W-:Y:S01]  /*117e0*/  ISETP.NE.AND P2, PT, R9, RZ, PT ;  /* 0x000000ff0900720c */ /* 0x000fe20003f45270 */
[----:B------:R2:W-:-:S12]  /*117f0*/  SYNCS.ARRIVE.TRANS64 RZ, [R2+URZ+0x50], R3 ;  /* 0x0000500302ff79a7 */ /* 0x0005d8000800003f */
[----:B--2---:R-:W-:Y:S05]  /*11800*/  @!P2 BRA `(.L_x_995) ;  /* 0x000000000004a947 */ /* 0x004fea0003800000 */
[----:B------:R-:W-:Y:S01]  /*11810*/  BPT.TRAP 0x1 ;  /* 0x000000040000795c */ /* 0x000fe20000300000 */
.L_x_995:
        /* <DEDUP_REMOVED lines=11> */
[----:B------:R-:W-:Y:S01]  /*118d0*/  IMAD.MOV.U32 R6, RZ, RZ, R8 ;  /* 0x000000ffff067224 */ /* 0x000fe200078e0008 */
[----:B------:R-:W-:Y:S02]  /*118e0*/  UIMAD UR6, UR6, 0x6000, UR38 ;  /* 0x00006000060678a4 */ /* 0x000fe4000f8e0226 */
        /* <DEDUP_REMOVED lines=10> */
.L_x_990:
[----:B------:R-:W-:Y:S05]  /*11990*/  BSYNC B1 ;  /* 0x0000000000017941 */ /* 0x000fea0003800000 */
.L_x_989:
[----:B------:R-:W-:Y:S01]  /*119a0*/  VIADD R16, R10, 0x1 ;  /* 0x000000010a107836 */ /* 0x000fe20000000000 */
[----:B------:R-:W-:Y:S01]  /*119b0*/  BSSY B1, `(.L_x_996) ;  /* 0x0000067000017945 */ /* 0x000fe20003800000 */
[----:B------:R-:W-:-:S03]  /*119c0*/  VIADD R12, R7, 0xffffffff ;  /* 0xffffffff070c7836 */ /* 0x000fc60000000000 */
[----:B------:R-:W-:-:S04]  /*119d0*/  ISETP.NE.AND P2, PT, R16, 0x2, PT ;  /* 0x000000021000780c */ /* 0x000fc80003f45270 */
[----:B-1----:R-:W-:Y:S02]  /*119e0*/  SEL R2, RZ, 0x1, P2 ;  /* 0x00000001ff027807 */ /* 0x002fe40001000000 */
[----:B------:R-:W-:Y:S02]  /*119f0*/  SEL R16, R16, RZ, P2 ;  /* 0x000000ff10107207 */ /* 0x000fe40001000000 */
[----:B------:R-:W-:Y:S01]  /*11a00*/  LOP3.LUT R17, R11, R2, RZ, 0x3c, !PT ;  /* 0x000000020b117212 */ /* 0x000fe200078e3cff */
[----:B------:R-:W-:Y:S06]  /*11a10*/  @!P6 BRA `(.L_x_997) ;  /* 0x000000040080e947 */ /* 0x000fec0003800000 */
[----:B------:R-:W-:Y:S01]  /*11a20*/  IMAD.MOV.U32 R13, RZ, RZ, R12 ;  /* 0x000000ffff0d7224 */ /* 0x000fe200078e000c */
[----:B------:R-:W-:Y:S06]  /*11a30*/  @!P0 BRA `(.L_x_998) ;  /* 0x0000000000448947 */ /* 0x000fec0003800000 */
[----:B------:R-:W1:Y:S02]  /*11a40*/  LDC R8, c[0x0][0x41c] ;  /* 0x00010700ff087b82 */ /* 0x000e640000000800 */
        /* <DEDUP_REMOVED lines=16> */
.L_x_998:
[----:B------:R-:W-:Y:S02]  /*11b50*/  LEA R2, R16, UR38, 0x3 ;  /* 0x0000002610027c11 */ /* 0x000fe4000f8e18ff */
[----:B------:R-:W-:-:S04]  /*11b60*/  SHF.L.U32 R3, R17, 0x1f, RZ ;  /* 0x0000001f11037819 */ /* 0x000fc800000006ff */
[----:B------:R-:W2:Y:S02]  /*11b70*/  SYNCS.PHASECHK.TRANS64.TRYWAIT P2, [R2+URZ+0x2a840], R3 ;  /* 0x02a84003020075a7 */ /* 0x000ea4000804017f */
[----:B--2---:R-:W-:Y:S05]  /*11b80*/  @!P2 BRA `(.L_x_999) ;  /* 0x0000001000e4a947 */ /* 0x004fea0003800000 */
.L_x_1033:
        /* <DEDUP_REMOVED lines=11> */
.L_x_1000:
[----:B------:R-:W-:Y:S01]  /*11c40*/  R2UR UR9, R16 ;  /* 0x00000000100972ca */ /* 0x000fe200000e0000 */
[----:B------:R-:W-:Y:S01]  /*11c50*/  UIADD3 UR19, UR38, 0x2a800, URZ ;  /* 0x0002a80026137890 */ /* 0x000fe2000fffe03f */
[----:B------:R-:W-:Y:S01]  /*11c60*/  R2UR UR11, R13 ;  /* 0x000000000d0b72ca */ /* 0x000fe200000e0000 */
[----:B------:R-:W-:Y:S01]  /*11c70*/  UIADD3 UR4, UP0, UR44, 0x370, URZ ;  /* 0x000003702c047890 */ /* 0x000fe2000ff1e03f */
[----:B------:R-:W-:Y:S01]  /*11c80*/  R2UR UR12, R4 ;  /* 0x00000000040c72ca */ /* 0x000fe200000e0000 */
[----:B------:R-:W-:Y:S01]  /*11c90*/  UMOV UR10, URZ ;  /* 0x0000003f000a7c82 */ /* 0x000fe20008000000 */
[----:B-----5:R-:W-:Y:S01]  /*11ca0*/  R2UR UR13, R8 ;  /* 0x00000000080d72ca */ /* 0x020fe200000e0000 */
[----:B------:R-:W-:Y:S01]  /*11cb0*/  UIADD3.X UR5, URZ, UR45, URZ, UP0, !UPT ;  /* 0x0000002d3f057290 */ /* 0x000fe200087fe43f */
[----:B------:R-:W-:Y:S01]  /*11cc0*/  SHF.L.U32 R11, R11, 0x1f, RZ ;  /* 0x0000001f0b0b7819 */ /* 0x000fe200000006ff */
[----:B------:R-:W-:Y:S01]  /*11cd0*/  UMOV UR6, 0x0 ;  /* 0x0000000000067882 */ /* 0x000fe20000000000 */
[----:B------:R-:W-:Y:S01]  /*11ce0*/  UMOV UR7, 0x14f00000 ;  /* 0x14f0000000077882 */ /* 0x000fe20000000000 */
[----:B------:R-:W-:Y:S01]  /*11cf0*/  UMOV UR18, 0x40 ;  /* 0x0000004000127882 */ /* 0x000fe20000000000 */
[----:B------:R-:W-:Y:S01]  /*11d00*/  UMOV UR17, 0x80 ;  /* 0x0000008000117882 */ /* 0x000fe20000000000 */
[----:B------:R-:W-:Y:S01]  /*11d10*/  UIMAD UR8, UR9, 0x9000, UR38 ;  /* 0x00009000090878a4 */ /* 0x000fe2000f8e0226 */
[----:B--2---:R-:W-:Y:S01]  /*11d20*/  LEA R2, R10, UR19, 0x3 ;  /* 0x000000130a027c11 */ /* 0x004fe2000f8e18ff */
[----:B------:R-:W-:-:S02]  /*11d30*/  ULEA UR9, UR9, UR19, 0x3 ;  /* 0x0000001309097291 */ /* 0x000fc4000f8e183f */
[----:B------:R-:W-:Y:S02]  /*11d40*/  UIMAD UR11, UR11, 0x60, URZ ;  /* 0x000000600b0b78a4 */ /* 0x000fe4000f8e023f */
[----:B------:R-:W-:Y:S02]  /*11d50*/  UIADD3 UR14, UR8, 0x18400, URZ ;  /* 0x00018400080e7890 */ /* 0x000fe4000fffe03f */
        /* <DEDUP_REMOVED lines=13> */
.L_x_1034:
        /* <DEDUP_REMOVED lines=8> */
.L_x_1002:
        /* <DEDUP_REMOVED lines=23> */
.L_x_997:
[----:B------:R-:W-:Y:S05]  /*12020*/  BSYNC B1 ;  /* 0x0000000000017941 */ /* 0x000fea0003800000 */
.L_x_996:
[----:B------:R-:W-:Y:S01]  /*12030*/  ISETP.GT.AND P2, PT, R12, UR39, PT ;  /* 0x000000270c007c0c */ /* 0x000fe2000bf44270 */
[----:B------:R-:W-:-:S12]  /*12040*/  VIADD R7, R7, 0xfffffffe ;  /* 0xfffffffe07077836 */ /* 0x000fd80000000000 */
[----:B------:R-:W-:Y:S05]  /*12050*/  @P2 BRA `(.L_x_1003) ;  /* 0xfffffff000ac2947 */ /* 0x000fea000383ffff */
.L_x_988:
[----:B------:R-:W-:Y:S05]  /*12060*/  BSYNC B0 ;  /* 0x0000000000007941 */ /* 0x000fea0003800000 */
.L_x_979:
[----:B------:R-:W-:Y:S04]  /*12070*/  BSSY B0, `(.L_x_1004) ;  /* 0x000000e000007945 */ /* 0x000fe80003800000 */
[----:B------:R-:W-:Y:S05]  /*12080*/  @P1 BRA `(.L_x_1005) ;  /* 0x0000000000301947 */ /* 0x000fea0003800000 */
[----:B-1----:R-:W1:Y:S01]  /*12090*/  S2R R7, SR_LANEID ;  /* 0x0000000000077919 */ /* 0x002e620000000000 */
        /* <DEDUP_REMOVED lines=10> */
[----:B-1----:R-:W-:-:S07]  /*12140*/  IADD3 R19, R0, UR48, R19 ;  /* 0x0000003000137c10 */ /* 0x002fce000fffe013 */
.L_x_1005:
[----:B------:R-:W-:Y:S05]  /*12150*/  BSYNC B0 ;  /* 0x0000000000007941 */ /* 0x000fea0003800000 */
.L_x_1004:
[----:B------:R-:W-:Y:S04]  /*12160*/  BSSY B0, `(.L_x_1006) ;  /* 0x0000026000007945 */ /* 0x000fe80003800000 */
[----:B------:R-:W-:Y:S05]  /*12170*/  @!P6 BRA `(.L_x_1007) ;  /* 0x000000000090e947 */ /* 0x000fea0003800000 */
[----:B------:R-:W2:Y:S01]  /*12180*/  S2R R0, SR_TID.X ;  /* 0x0000000000007919 */ /* 0x000ea20000002100 */
[----:B-1----:R-:W-:Y:S02]  /*12190*/  LEA R3, R16, UR38, 0x3 ;  /* 0x0000002610037c11 */ /* 0x002fe4000f8e18ff */
[----:B--2---:R-:W-:Y:S02]  /*121a0*/  LOP3.LUT R2, R0, 0x7f, RZ, 0xc0, !PT ;  /* 0x0000007f00027812 */ /* 0x004fe400078ec0ff */
[----:B------:R-:W-:Y:S02]  /*121b0*/  SHF.L.U32 R0, R17, 0x1f, RZ ;  /* 0x0000001f11007819 */ /* 0x000fe400000006ff */
[----:B------:R-:W-:Y:S02]  /*121c0*/  ISETP.NE.AND P1, PT, R2, RZ, PT ;  /* 0x000000ff0200720c */ /* 0x000fe40003f25270 */
[----:B------:R-:W1:Y:S02]  /*121d0*/  SYNCS.PHASECHK.TRANS64.TRYWAIT P0, [R3+URZ+0x2a860], R0 ;  /* 0x02a86000030075a7 */ /* 0x000e64000800017f */
[----:B-1----:R-:W-:Y:S09]  /*121e0*/  @!P0 BRA `(.L_x_1008) ;  /* 0x0000000c00748947 */ /* 0x002ff20003800000 */
.L_x_1035:
        /* <DEDUP_REMOVED lines=8> */
.L_x_1009:
        /* <DEDUP_REMOVED lines=9> */
[----:B------:R-:W-:-:S04]  /*12300*/  UMOV UR15, 0x40 ;  /* 0x00000040000f7882 */ /* 0x000fc80000000000 */
        /* <DEDUP_REMOVED lines=11> */
.L_x_1007:
[----:B------:R-:W-:Y:S05]  /*123c0*/  BSYNC B0 ;  /* 0x0000000000007941 */ /* 0x000fea0003800000 */
.L_x_1006:
[----:B------:R-:W-:Y:S02]  /*123d0*/  VIADD R16, R16, 0x1 ;  /* 0x0000000110107836 */ /* 0x000fe40000000000 */
[----:B------:R-:W-:-:S03]  /*123e0*/  IMAD.MOV.U32 R13, RZ, RZ, R19 ;  /* 0x000000ffff0d7224 */ /* 0x000fc600078e0013 */
[----:B------:R-:W-:-:S04]  /*123f0*/  ISETP.NE.AND P0, PT, R16, 0x2, PT ;  /* 0x000000021000780c */ /* 0x000fc80003f05270 */
[----:B-1----:R-:W-:Y:S02]  /*12400*/  SEL R0, RZ, 0x1, P0 ;  /* 0x00000001ff007807 */ /* 0x002fe40000000000 */
[----:B------:R-:W-:Y:S02]  /*12410*/  SEL R16, R16, RZ, P0 ;  /* 0x000000ff10107207 */ /* 0x000fe40000000000 */
[----:B------:R-:W-:-:S07]  /*12420*/  LOP3.LUT R17, R17, R0, RZ, 0x3c, !PT ;  /* 0x0000000011117212 */ /* 0x000fce00078e3cff */
.L_x_968:
[----:B------:R-:W-:Y:S05]  /*12430*/  BSYNC B6 ;  /* 0x0000000000067941 */ /* 0x000fea0003800000 */
.L_x_966:
[----:B------:R-:W-:-:S03]  /*12440*/  UMOV UR4, 0xffffffff ;  /* 0xffffffff00047882 */ /* 0x000fc60000000000 */
[----:B------:R-:W-:Y:S05]  /*12450*/  BRA.DIV UR4, `(.L_x_1010) ;  /* 0x0000000a04ec7947 */ /* 0x000fea000b800000 */
[----:B------:R1:W2:Y:S02]  /*12460*/  SHFL.IDX PT, R14, R13, RZ, 0x1f ;  /* 0x00001fff0d0e7589 */ /* 0x0002a400000e0000 */
.L_x_1038:
[----:B------:R-:W3:Y:S01]  /*12470*/  S2R R0, SR_TID.X ;  /* 0x0000000000007919 */ /* 0x000ee20000002100 */
[----:B------:R-:W-:Y:S05]  /*12480*/  WARPSYNC.ALL ;  /* 0x0000000000007948 */ /* 0x000fea0003800000 */
[----:B------:R-:W-:Y:S01]  /*12490*/  BAR.SYNC.DEFER_BLOCKING 0x4, 0x120 ;  /* 0x0104800000007b1d */ /* 0x000fe20000010000 */
[----:B--2---:R-:W-:-:S05]  /*124a0*/  IMAD.MOV.U32 R19, RZ, RZ, R14 ;  /* 0x000000ffff137224 */ /* 0x004fca00078e000e */
[----:B------:R-:W-:Y:S01]  /*124b0*/  ULDC UR4, c[0x0][0xda8] ;  /* 0x00036a0000047ab9 */ /* 0x000fe20000000800 */
[----:B---3--:R-:W-:-:S04]  /*124c0*/  LOP3.LUT R0, R0, 0x1f, RZ, 0xc0, !PT ;  /* 0x0000001f00007812 */ /* 0x008fc800078ec0ff */
[----:B------:R-:W-:-:S13]  /*124d0*/  ISETP.NE.AND P0, PT, R0, RZ, PT ;  /* 0x000000ff0000720c */ /* 0x000fda0003f05270 */
[----:B------:R-:W2:Y:S01]  /*124e0*/  @!P0 S2R R3, SR_CgaCtaId ;  /* 0x0000000000038919 */ /* 0x000ea20000008800 */
[----:B------:R-:W-:-:S04]  /*124f0*/  @!P0 MOV R0, 0x400 ;  /* 0x0000040000008802 */ /* 0x000fc80000000f00 */
[----:B--2---:R-:W-:-:S05]  /*12500*/  @!P0 LEA R0, R3, R0, 0x18 ;  /* 0x0000000003008211 */ /* 0x004fca00078ec0ff */
[----:B------:R2:W-:Y:S01]  /*12510*/  @!P0 STS [R0+0x2a8d0], R13 ;  /* 0x02a8d00d00008388 */ /* 0x0005e20000000800 */
[----:B------:R-:W-:Y:S06]  /*12520*/  BAR.ARV 0x5, 0x120 ;  /* 0x0144800000007b1d */ /* 0x000fec0000002000 */
[----:B------:R-:W-:-:S13]  /*12530*/  ISETP.GE.AND P0, PT, R19, UR4, PT ;  /* 0x0000000413007c0c */ /* 0x000fda000bf06270 */
[----:B--2---:R-:W-:Y:S05]  /*12540*/  @!P0 BRA `(.L_x_1011) ;  /* 0xffffffd000248947 */ /* 0x004fea000383ffff */
.L_x_957:
[----:B------:R-:W2:Y:S01]  /*12550*/  S2R R3, SR_CgaCtaId ;  /* 0x0000000000037919 */ /* 0x000ea20000008800 */
[----:B------:R-:W-:Y:S01]  /*12560*/  UIADD3 UR47, UR47, 0x1, URZ ;  /* 0x000000012f2f7890 */ /* 0x000fe2000fffe03f */
[----:B------:R-:W-:-:S03]  /*12570*/  MOV R0, 0x400 ;  /* 0x0000040000007802 */ /* 0x000fc60000000f00 */
[----:B------:R-:W-:-:S04]  /*12580*/  ULEA.HI UR4, UR47, UR47, URZ, 0x1 ;  /* 0x0000002f2f047291 */ /* 0x000fc8000f8f083f */
[----:B------:R-:W-:-:S04]  /*12590*/  ULOP3.LUT UR4, UR4, 0xfffffffe, URZ, 0xc0, !UPT ;  /* 0xfffffffe04047892 */ /* 0x000fc8000f8ec03f */
[----:B------:R-:W-:Y:S01]  /*125a0*/  UIADD3 UR4, UR47, -UR4, URZ ;  /* 0x800000042f047290 */ /* 0x000fe2000fffe03f */
[----:B--2---:R-:W-:-:S05]  /*125b0*/  LEA R7, R3, R0, 0x18 ;  /* 0x0000000003077211 */ /* 0x004fca00078ec0ff */
[----:B------:R-:W-:-:S05]  /*125c0*/  IMAD.U32 R0, RZ, RZ, UR4 ;  /* 0x00000004ff007e24 */ /* 0x000fca000f8e00ff */
[----:B------:R-:W-:-:S04]  /*125d0*/  SHF.L.U32 R0, R0, 0x1f, RZ ;  /* 0x0000001f00007819 */ /* 0x000fc800000006ff */
[----:B------:R-:W2:Y:S02]  /*125e0*/  SYNCS.PHASECHK.TRANS64.TRYWAIT P0, [R7+URZ+0x2a820], R0 ;  /* 0x02a82000070075a7 */ /* 0x000ea4000800017f */
[----:B--2---:R-:W-:Y:S05]  /*125f0*/  @!P0 BRA `(.L_x_1012) ;  /* 0x0000000800a88947 */ /* 0x004fea0003800000 */
.L_x_1039:
[----:B------:R-:W3:Y:S02]  /*12600*/  S2R R2, SR_TID.X ;  /* 0x0000000000027919 */ /* 0x000ee40000002100 */
[----:B---3--:R-:W-:-:S04]  /*12610*/  SHF.R.U32.HI R2, RZ, 0x5, R2 ;  /* 0x00000005ff027819 */ /* 0x008fc80000011602 */
[----:B------:R-:W-:-:S05]  /*12620*/  LOP3.LUT R2, R2, 0x3, RZ, 0xc0, !PT ;  /* 0x0000000302027812 */ /* 0x000fca00078ec0ff */
[----:B--2---:R-:W2:Y:S02]  /*12630*/  SHFL.IDX PT, R0, R2, RZ, 0x1f ;  /* 0x00001fff02007589 */ /* 0x004ea400000e0000 */
[----:B--2---:R-:W-:-:S13]  /*12640*/  ISETP.NE.AND P0, PT, R0, RZ, PT ;  /* 0x000000ff0000720c */ /* 0x004fda0003f05270 */
[----:B------:R-:W-:Y:S05]  /*12650*/  @P0 EXIT ;  /* 0x000000000000094d */ /* 0x000fea0003800000 */
[----:B------:R-:W-:Y:S01]  /*12660*/  ELECT P0, URZ, PT ;  /* 0x00000000003f782f */ /* 0x000fe20003800000 */
[----:B------:R-:W-:-:S12]  /*12670*/  BSSY B0, `(.L_x_1013) ;  /* 0x0000022000007945 */ /* 0x000fd80003800000 */
[----:B------:R-:W-:Y:S05]  /*12680*/  @!P0 BRA `(.L_x_1014) ;  /* 0x0000000000808947 */ /* 0x000fea0003800000 */
[----:B------:R-:W2:Y:S02]  /*12690*/  LDL R2, [R1] ;  /* 0x0000000001027983 */ /* 0x000ea40000100800 */
[----:B--2---:R-:W-:-:S13]  /*126a0*/  R2UR UR4, R2 ;  /* 0x00000000020472ca */ /* 0x004fda00000e0000 */
[----:B------:R-:W-:-:S06]  /*126b0*/  ULOP3.LUT UR4, UR4, 0x2, URZ, 0xfc, !UPT ;  /* 0x0000000204047892 */ /* 0x000fcc000f8efc3f */
[----:B------:R-:W-:-:S05]  /*126c0*/  IMAD.U32 R0, RZ, RZ, UR4 ;  /* 0x00000004ff007e24 */ /* 0x000fca000f8e00ff */
[----:B------:R-:W-:-:S13]  /*126d0*/  ISETP.NE.AND P2, PT, R0, 0x3, PT ;  /* 0x000000030000780c */ /* 0x000fda0003f45270 */
[----:B------:R-:W-:Y:S05]  /*126e0*/  @!P2 BRA `(.L_x_1015) ;  /* 0x000000000004a947 */ /* 0x000fea0003800000 */
[----:B------:R-:W-:Y:S01]  /*126f0*/  BPT.TRAP 0x1 ;  /* 0x000000040000795c */ /* 0x000fe20000300000 */
.L_x_1015:
[----:B------:R-:W-:Y:S01]  /*12700*/  VIADD R3, R7, 0x2a840 ;  /* 0x0002a84007037836 */ /* 0x000fe20000000000 */
[----:B------:R-:W-:Y:S01]  /*12710*/  SHF.L.U32 R4, R17, 0x1f, RZ ;  /* 0x0000001f11047819 */ /* 0x000fe200000006ff */
[C---:B------:R-:W-:Y:S02]  /*12720*/  VIADD R0, R16.reuse, 0x1 ;  /* 0x0000000110007836 */ /* 0x040fe40000000000 */
[----:B------:R-:W-:-:S03]  /*12730*/  IMAD R5, R16, 0x8, R3 ;  /* 0x0000000810057824 */ /* 0x000fc600078e0203 */
[----:B------:R-:W-:Y:S01]  /*12740*/  ISETP.NE.AND P1, PT, R0, 0x2, PT ;  /* 0x000000020000780c */ /* 0x000fe20003f25270 */
[----:B------:R-:W2:Y:S03]  /*12750*/  SYNCS.PHASECHK.TRANS64.TRYWAIT P0, [R5+URZ], R4 ;  /* 0x00000004050075a7 */ /* 0x000ea6000800017f */
[----:B------:R-:W-:-:S04]  /*12760*/  SEL R2, RZ, 0x1, P1 ;  /* 0x00000001ff027807 */ /* 0x000fc80000800000 */
[----:B------:R-:W-:Y:S02]  /*12770*/  LOP3.LUT R17, R17, R2, RZ, 0x3c, !PT ;  /* 0x0000000211117212 */ /* 0x000fe400078e3cff */
[----:B------:R-:W-:Y:S02]  /*12780*/  SEL R2, R0, RZ, P1 ;  /* 0x000000ff00027207 */ /* 0x000fe40000800000 */
[----:B------:R-:W-:-:S03]  /*12790*/  SHF.L.U32 R0, R17, 0x1f, RZ ;  /* 0x0000001f11007819 */ /* 0x000fc600000006ff */
[----:B------:R-:W-:Y:S01]  /*127a0*/  IMAD R3, R2, 0x8, R3 ;  /* 0x0000000802037824 */ /* 0x000fe200078e0203 */
[----:B--2---:R-:W-:Y:S06]  /*127b0*/  @!P0 BRA `(.L_x_1016) ;  /* 0x00000008004c8947 */ /* 0x004fec0003800000 */
.L_x_1040:
[----:B------:R-:W3:Y:S02]  /*127c0*/  SYNCS.PHASECHK.TRANS64.TRYWAIT P0, [R3+URZ], R0 ;  /* 0x00000000030075a7 */ /* 0x000ee4000800017f */
[----:B---3--:R-:W-:Y:S05]  /*127d0*/  @!P0 BRA `(.L_x_1017) ;  /* 0x0000000800588947 */ /* 0x008fea0003800000 */
.L_x_1041:
[----:B------:R-:W-:Y:S05]  /*127e0*/  @!P2 BRA `(.L_x_1018) ;  /* 0x000000000004a947 */ /* 0x000fea0003800000 */
[----:B------:R-:W-:Y:S01]  /*127f0*/  BPT.TRAP 0x1 ;  /* 0x000000040000795c */ /* 0x000fe20000300000 */
.L_x_1018:
[----:B---3--:R-:W-:-:S04]  /*12800*/  VIADD R3, R7, 0x2a860 ;  /* 0x0002a86007037836 */ /* 0x008fc80000000000 */
[----:B--2---:R-:W-:-:S04]  /*12810*/  IMAD R5, R16, 0x8, R3 ;  /* 0x0000000810057824 */ /* 0x004fc800078e0203 */
[----:B------:R-:W2:Y:S02]  /*12820*/  SYNCS.PHASECHK.TRANS64.TRYWAIT P0, [R5+URZ], R4 ;  /* 0x00000004050075a7 */ /* 0x000ea4000800017f */
[----:B--2---:R-:W-:Y:S05]  /*12830*/  @!P0 BRA `(.L_x_1019) ;  /* 0x0000000800548947 */ /* 0x004fea0003800000 */
.L_x_1042:
[----:B------:R-:W-:-:S07]  /*12840*/  IMAD R3, R2, 0x8, R3 ;  /* 0x0000000802037824 */ /* 0x000fce00078e0203 */
.L_x_1020:
[----:B---3--:R3:W4:Y:S02]  /*12850*/  SYNCS.PHASECHK.TRANS64.TRYWAIT P0, [R3+URZ], R0 ;  /* 0x00000000030075a7 */ /* 0x008724000800017f */
[----:B----4-:R-:W-:Y:S05]  /*12860*/  @!P0 NANOSLEEP.SYNCS 0x989680 ;  /* 0x009896800000895d */ /* 0x010fea0003900000 */
[----:B------:R-:W4:Y:S02]  /*12870*/  @!P0 SYNCS.PHASECHK.TRANS64 P0, [R3+URZ], R0 ;  /* 0x00000000030085a7 */ /* 0x000f24000800007f */
[----:B----4-:R-:W-:Y:S05]  /*12880*/  @!P0 BRA `(.L_x_1020) ;  /* 0xfffffffc00f08947 */ /* 0x010fea000383ffff */
.L_x_1014:
[----:B------:R-:W-:Y:S05]  /*12890*/  BSYNC B0 ;  /* 0x0000000000007941 */ /* 0x000fea0003800000 */
.L_x_1013:
[----:B------:R-:W-:Y:S05]  /*128a0*/  EXIT ;  /* 0x000000000000794d */ /* 0x000fea0003800000 */
.L_x_874:
[----:B-1----:R-:W-:-:S04]  /*128b0*/  IMAD.U32 R3, RZ, RZ, UR37 ;  /* 0x00000025ff037e24 */ /* 0x002fc8000f8e00ff */
[----:B------:R1:W2:Y:S03]  /*128c0*/  SYNCS.PHASECHK.TRANS64.TRYWAIT P1, [R3+URZ+0x2a800], R0 ;  /* 0x02a80000030075a7 */ /* 0x0002a6000802017f */
[----:B--2---:R-:W-:Y:S05]  /*128d0*/  @!P1 NANOSLEEP.SYNCS 0x989680 ;  /* 0x009896800000995d */ /* 0x004fea0003900000 */
[----:B------:R-:W2:Y:S02]  /*128e0*/  @!P1 SYNCS.PHASECHK.TRANS64 P1, [R3+URZ+0x2a800], R0 ;  /* 0x02a80000030095a7 */ /* 0x000ea4000802007f */
[----:B--2---:R-:W-:Y:S05]  /*128f0*/  @!P1 BRA `(.L_x_874) ;  /* 0xfffffffc00ec9947 */ /* 0x004fea000383ffff */
[----:B------:R-:W-:Y:S05]  /*12900*/  BRA `(.L_x_1021) ;  /* 0xfffffef0000c7947 */ /* 0x000fea000383ffff */
.L_x_878:
[----:B--2---:R2:W3:Y:S02]  /*12910*/  SYNCS.PHASECHK.TRANS64.TRYWAIT P1, [R3+URZ+0x2a830], R0 ;  /* 0x02a83000030075a7 */ /* 0x0044e4000802017f */
[----:B---3--:R-:W-:Y:S05]  /*12920*/  @!P1 NANOSLEEP.SYNCS 0x989680 ;  /* 0x009896800000995d */ /* 0x008fea0003900000 */
[----:B------:R-:W3:Y:S02]  /*12930*/  @!P1 SYNCS.PHASECHK.TRANS64 P1, [R3+URZ+0x2a830], R0 ;  /* 0x02a83000030095a7 */ /* 0x000ee4000802007f */
[----:B---3--:R-:W-:Y:S05]  /*12940*/  @!P1 BRA `(.L_x_878) ;  /* 0xfffffffc00f09947 */ /* 0x008fea000383ffff */
[----:B------:R-:W-:Y:S05]  /*12950*/  BRA `(.L_x_877) ;  /* 0xfffffef000387947 */ /* 0x000fea000383ffff */
.L_x_894:
[----:B--2---:R-:W-:-:S04]  /*12960*/  IMAD.U32 R88, RZ, RZ, UR7 ;  /* 0x00000007ff587e24 */ /* 0x004fc8000f8e00ff */
[----:B------:R2:W3:Y:S03]  /*12970*/  SYNCS.PHASECHK.TRANS64.TRYWAIT P1, [R88+URZ+0x2a830], R21 ;  /* 0x02a83015580075a7 */ /* 0x0004e6000802017f */
[----:B---3--:R-:W-:Y:S05]  /*12980*/  @!P1 NANOSLEEP.SYNCS 0x989680 ;  /* 0x009896800000995d */ /* 0x008fea0003900000 */
[----:B------:R-:W3:Y:S02]  /*12990*/  @!P1 SYNCS.PHASECHK.TRANS64 P1, [R88+URZ+0x2a830], R21 ;  /* 0x02a83015580095a7 */ /* 0x000ee4000802007f */
[----:B---3--:R-:W-:Y:S05]  /*129a0*/  @!P1 BRA `(.L_x_894) ;  /* 0xfffffffc00ec9947 */ /* 0x008fea000383ffff */
[----:B------:R-:W-:Y:S05]  /*129b0*/  BRA `(.L_x_893) ;  /* 0xffffff2000707947 */ /* 0x000fea000383ffff */
.L_x_898:
[----:B-1----:R-:W-:-:S04]  /*129c0*/  IMAD.U32 R21, RZ, RZ, UR6 ;  /* 0x00000006ff157e24 */ /* 0x002fc8000f8e00ff */
[----:B------:R1:W3:Y:S03]  /*129d0*/  SYNCS.PHASECHK.TRANS64.TRYWAIT P1, [R21+URZ+0x2a850], R0 ;  /* 0x02a85000150075a7 */ /* 0x0002e6000802017f */
[----:B---3--:R-:W-:Y:S05]  /*129e0*/  @!P1 NANOSLEEP.SYNCS 0x989680 ;  /* 0x009896800000995d */ /* 0x008fea0003900000 */
[----:B------:R-:W3:Y:S02]  /*129f0*/  @!P1 SYNCS.PHASECHK.TRANS64 P1, [R21+URZ+0x2a850], R0 ;  /* 0x02a85000150095a7 */ /* 0x000ee4000802007f */
[----:B---3--:R-:W-:Y:S05]  /*12a00*/  @!P1 BRA `(.L_x_898) ;  /* 0xfffffffc00ec9947 */ /* 0x008fea000383ffff */
[----:B------:R-:W-:Y:S05]  /*12a10*/  BRA `(.L_x_897) ;  /* 0xffffff2800987947 */ /* 0x000fea000383ffff */
.L_x_915:
[----:B--2---:R-:W-:-:S04]  /*12a20*/  IMAD.U32 R15, RZ, RZ, UR6 ;  /* 0x00000006ff0f7e24 */ /* 0x004fc8000f8e00ff */
[----:B------:R2:W3:Y:S03]  /*12a30*/  SYNCS.PHASECHK.TRANS64.TRYWAIT P1, [R15+URZ+0x2a830], R14 ;  /* 0x02a8300e0f0075a7 */ /* 0x0004e6000802017f */
[----:B---3--:R-:W-:Y:S05]  /*12a40*/  @!P1 NANOSLEEP.SYNCS 0x989680 ;  /* 0x009896800000995d */ /* 0x008fea0003900000 */
[----:B------:R-:W3:Y:S02]  /*12a50*/  @!P1 SYNCS.PHASECHK.TRANS64 P1, [R15+URZ+0x2a830], R14 ;  /* 0x02a8300e0f0095a7 */ /* 0x000ee4000802007f */
[----:B---3--:R-:W-:Y:S05]  /*12a60*/  @!P1 BRA `(.L_x_915) ;  /* 0xfffffffc00ec9947 */ /* 0x008fea000383ffff */
[----:B------:R-:W-:Y:S05]  /*12a70*/  BRA `(.L_x_914) ;  /* 0xffffff5400847947 */ /* 0x000fea000383ffff */
.L_x_919:
[----:B--2---:R-:W-:-:S04]  /*12a80*/  IMAD.U32 R15, RZ, RZ, UR10 ;  /* 0x0000000aff0f7e24 */ /* 0x004fc8000f8e00ff */
[----:B------:R2:W4:Y:S03]  /*12a90*/  SYNCS.PHASECHK.TRANS64.TRYWAIT P1, [R15+URZ+0x2a850], R0 ;  /* 0x02a850000f0075a7 */ /* 0x000526000802017f */
[----:B----4-:R-:W-:Y:S05]  /*12aa0*/  @!P1 NANOSLEEP.SYNCS 0x989680 ;  /* 0x009896800000995d */ /* 0x010fea0003900000 */
[----:B------:R-:W4:Y:S02]  /*12ab0*/  @!P1 SYNCS.PHASECHK.TRANS64 P1, [R15+URZ+0x2a850], R0 ;  /* 0x02a850000f0095a7 */ /* 0x000f24000802007f */
[----:B----4-:R-:W-:Y:S05]  /*12ac0*/  @!P1 BRA `(.L_x_919) ;  /* 0xfffffffc00ec9947 */ /* 0x010fea000383ffff */
[----:B------:R-:W-:Y:S05]  /*12ad0*/  BRA `(.L_x_918) ;  /* 0xffffff5c00ac7947 */ /* 0x000fea000383ffff */
.L_x_925:
[----:B--2---:R-:W-:-:S04]  /*12ae0*/  IMAD.U32 R15, RZ, RZ, UR6 ;  /* 0x00000006ff0f7e24 */ /* 0x004fc8000f8e00ff */
[----:B------:R2:W3:Y:S03]  /*12af0*/  SYNCS.PHASECHK.TRANS64.TRYWAIT P1, [R15+URZ+0x2a830], R14 ;  /* 0x02a8300e0f0075a7 */ /* 0x0004e6000802017f */
[----:B---3--:R-:W-:Y:S05]  /*12b00*/  @!P1 NANOSLEEP.SYNCS 0x989680 ;  /* 0x009896800000995d */ /* 0x008fea0003900000 */
[----:B------:R-:W3:Y:S02]  /*12b10*/  @!P1 SYNCS.PHASECHK.TRANS64 P1, [R15+URZ+0x2a830], R14 ;  /* 0x02a8300e0f0095a7 */ /* 0x000ee4000802007f */
[----:B---3--:R-:W-:Y:S05]  /*12b20*/  @!P1 BRA `(.L_x_925) ;  /* 0xfffffffc00ec9947 */ /* 0x008fea000383ffff */
[----:B------:R-:W-:Y:S05]  /*12b30*/  BRA `(.L_x_924) ;  /* 0xffffff7400fc7947 */ /* 0x000fea000383ffff */
.L_x_929:
[----:B--2---:R-:W-:-:S04]  /*12b40*/  IMAD.U32 R15, RZ, RZ, UR10 ;  /* 0x0000000aff0f7e24 */ /* 0x004fc8000f8e00ff */
[----:B------:R2:W4:Y:S03]  /*12b50*/  SYNCS.PHASECHK.TRANS64.TRYWAIT P1, [R15+URZ+0x2a850], R0 ;  /* 0x02a850000f0075a7 */ /* 0x000526000802017f */
[----:B----4-:R-:W-:Y:S05]  /*12b60*/  @!P1 NANOSLEEP.SYNCS 0x989680 ;  /* 0x009896800000995d */ /* 0x010fea0003900000 */
[----:B------:R-:W4:Y:S02]  /*12b70*/  @!P1 SYNCS.PHASECHK.TRANS64 P1, [R15+URZ+0x2a850], R0 ;  /* 0x02a850000f0095a7 */ /* 0x000f24000802007f */
[----:B----4-:R-:W-:Y:S05]  /*12b80*/  @!P1 BRA `(.L_x_929) ;  /* 0xfffffffc00ec9947 */ /* 0x010fea000383ffff */
[----:B------:R-:W-:Y:S05]  /*12b90*/  BRA `(.L_x_928) ;  /* 0xffffff8000247947 */ /* 0x000fea000383ffff */
.L_x_942:
[----:B--2---:R-:W-:-:S04]  /*12ba0*/  IMAD.U32 R3, RZ, RZ, UR5 ;  /* 0x00000005ff037e24 */ /* 0x004fc8000f8e00ff */
[----:B------:R2:W3:Y:S03]  /*12bb0*/  SYNCS.PHASECHK.TRANS64.TRYWAIT P0, [R3+URZ+0x2a850], R0 ;  /* 0x02a85000030075a7 */ /* 0x0004e6000800017f */
[----:B---3--:R-:W-:Y:S05]  /*12bc0*/  @!P0 NANOSLEEP.SYNCS 0x989680 ;  /* 0x009896800000895d */ /* 0x008fea0003900000 */
[----:B------:R-:W3:Y:S02]  /*12bd0*/  @!P0 SYNCS.PHASECHK.TRANS64 P0, [R3+URZ+0x2a850], R0 ;  /* 0x02a85000030085a7 */ /* 0x000ee4000800007f */
[----:B---3--:R-:W-:Y:S05]  /*12be0*/  @!P0 BRA `(.L_x_942) ;  /* 0xfffffffc00ec8947 */ /* 0x008fea000383ffff */
[----:B------:R-:W-:Y:S05]  /*12bf0*/  BRA `(.L_x_941) ;  /* 0xffffffac00747947 */ /* 0x000fea000383ffff */
.L_x_972:
[----:B------:R-:W1:Y:S01]  /*12c00*/  S2R R18, SR_TID.X ;  /* 0x0000000000127919 */ /* 0x000e620000002100 */
[----:B------:R-:W-:Y:S02]  /*12c10*/  IMAD.MOV.U32 R12, RZ, RZ, RZ ;  /* 0x000000ffff0c7224 */ /* 0x000fe400078e00ff */
[----:B------:R-:W-:Y:S02]  /*12c20*/  IMAD.MOV.U32 R11, RZ, RZ, 0x1f ;  /* 0x0000001fff0b7424 */ /* 0x000fe400078e00ff */
[----:B------:R-:W-:Y:S01]  /*12c30*/  IMAD.MOV.U32 R15, RZ, RZ, -0x1 ;  /* 0xffffffffff0f7424 */ /* 0x000fe200078e00ff */
[----:B-1----:R-:W-:-:S04]  /*12c40*/  SHF.R.U32.HI R18, RZ, 0x5, R18 ;  /* 0x00000005ff127819 */ /* 0x002fc80000011612 */
[----:B------:R-:W-:-:S05]  /*12c50*/  LOP3.LUT R18, R18, 0x3, RZ, 0xc0, !PT ;  /* 0x0000000312127812 */ /* 0x000fca00078ec0ff */
[----:B------:R-:W-:-:S07]  /*12c60*/  IMAD.MOV.U32 R13, RZ, RZ, R18 ;  /* 0x000000ffff0d7224 */ /* 0x000fce00078e0012 */
[----:B------:R-:W-:Y:S05]  /*12c70*/  WARPSYNC.COLLECTIVE R15, `(.L_x_1022) ;  /* 0x000000000f087348 */ /* 0x000fea0003c00000 */
[----:B------:R1:W2:Y:S02]  /*12c80*/  SHFL.IDX P6, R14, R13, R12, R11 ;  /* 0x0000000c0d0e7389 */ /* 0x0002a400000c000b */
[----:B-12---:R-:W-:Y:S01]  /*12c90*/  ENDCOLLECTIVE ;  /* 0x000000000000791b */ /* 0x006fe20003800000 */
.L_x_1022:
[----:B------:R-:W-:Y:S05]  /*12ca0*/  BRA `(.L_x_1023) ;  /* 0xffffffd400f47947 */ /* 0x000fea000383ffff */
.L_x_973:
[----:B------:R-:W-:Y:S01]  /*12cb0*/  BSSY B0, `(.L_x_1024) ;  /* 0x0000006000007945 */ /* 0x000fe20003800000 */
[----:B------:R-:W-:-:S07]  /*12cc0*/  IMAD.MOV.U32 R15, RZ, RZ, -0x1 ;  /* 0xffffffffff0f7424 */ /* 0x000fce00078e00ff */
[----:B------:R-:W-:Y:S05]  /*12cd0*/  WARPSYNC.COLLECTIVE R15, `(.L_x_1025) ;  /* 0x000000000f0c7348 */ /* 0x000fea0003c00000 */
[----:B------:R-:W-:Y:S02]  /*12ce0*/  ELECT P6, UR62, PT ;  /* 0x00000000003e782f */ /* 0x000fe400038c0000 */
[----:B------:R-:W-:Y:S01]  /*12cf0*/  MOV R14, UR62 ;  /* 0x0000003e000e7c02 */ /* 0x000fe20008000f00 */
[----:B------:R-:W-:Y:S10]  /*12d00*/  ENDCOLLECTIVE ;  /* 0x000000000000791b */ /* 0x000ff40003800000 */
.L_x_1025:
[----:B------:R-:W-:Y:S05]  /*12d10*/  BSYNC B0 ;  /* 0x0000000000007941 */ /* 0x000fea0003800000 */
.L_x_1024:
[----:B------:R-:W-:Y:S05]  /*12d20*/  BRA `(.L_x_1026) ;  /* 0xffffffd400e47947 */ /* 0x000fea000383ffff */
.L_x_976:
[----:B-1----:R1:W2:Y:S02]  /*12d30*/  SYNCS.PHASECHK.TRANS64.TRYWAIT P2, [R8+URZ+0x2a840], R7 ;  /* 0x02a84007080075a7 */ /* 0x0022a4000804017f */
[----:B--2---:R-:W-:Y:S05]  /*12d40*/  @!P2 NANOSLEEP.SYNCS 0x989680 ;  /* 0x009896800000a95d */ /* 0x004fea0003900000 */
[----:B------:R-:W2:Y:S02]  /*12d50*/  @!P2 SYNCS.PHASECHK.TRANS64 P2, [R8+URZ+0x2a840], R7 ;  /* 0x02a840070800a5a7 */ /* 0x000ea4000804007f */
[----:B--2---:R-:W-:Y:S05]  /*12d60*/  @!P2 BRA `(.L_x_976) ;  /* 0xfffffffc00f0a947 */ /* 0x004fea000383ffff */
[----:B------:R-:W-:Y:S05]  /*12d70*/  BRA `(.L_x_1027) ;  /* 0xffffffd800407947 */ /* 0x000fea000383ffff */
.L_x_978:
[----:B-1----:R-:W-:-:S04]  /*12d80*/  IMAD.U32 R8, RZ, RZ, UR38 ;  /* 0x00000026ff087e24 */ /* 0x002fc8000f8e00ff */
[----:B------:R1:W2:Y:S03]  /*12d90*/  SYNCS.PHASECHK.TRANS64.TRYWAIT P2, [R8+URZ+0x2a820], R7 ;  /* 0x02a82007080075a7 */ /* 0x0002a6000804017f */
[----:B--2---:R-:W-:Y:S05]  /*12da0*/  @!P2 NANOSLEEP.SYNCS 0x989680 ;  /* 0x009896800000a95d */ /* 0x004fea0003900000 */
[----:B------:R-:W2:Y:S02]  /*12db0*/  @!P2 SYNCS.PHASECHK.TRANS64 P2, [R8+URZ+0x2a820], R7 ;  /* 0x02a820070800a5a7 */ /* 0x000ea4000804007f */
[----:B--2---:R-:W-:Y:S05]  /*12dc0*/  @!P2 BRA `(.L_x_978) ;  /* 0xfffffffc00eca947 */ /* 0x004fea000383ffff */
[----:B------:R-:W-:Y:S05]  /*12dd0*/  BRA `(.L_x_1028) ;  /* 0xffffffdc004c7947 */ /* 0x000fea000383ffff */
.L_x_984:
[----:B-1----:R1:W2:Y:S02]  /*12de0*/  SYNCS.PHASECHK.TRANS64.TRYWAIT P3, [R3+URZ+0x2a840], R2 ;  /* 0x02a84002030075a7 */ /* 0x0022a4000806017f */
[----:B--2---:R-:W-:Y:S05]  /*12df0*/  @!P3 NANOSLEEP.SYNCS 0x989680 ;  /* 0x009896800000b95d */ /* 0x004fea0003900000 */
[----:B------:R-:W2:Y:S02]  /*12e00*/  @!P3 SYNCS.PHASECHK.TRANS64 P3, [R3+URZ+0x2a840], R2 ;  /* 0x02a840020300b5a7 */ /* 0x000ea4000806007f */
[----:B--2---:R-:W-:Y:S05]  /*12e10*/  @!P3 BRA `(.L_x_984) ;  /* 0xfffffffc00f0b947 */ /* 0x004fea000383ffff */
[----:B------:R-:W-:Y:S05]  /*12e20*/  BRA `(.L_x_1029) ;  /* 0xffffffdc00f07947 */ /* 0x000fea000383ffff */
.L_x_986:
[----:B-1----:R1:W2:Y:S02]  /*12e30*/  SYNCS.PHASECHK.TRANS64.TRYWAIT P3, [R2+URZ+0x60], R3 ;  /* 0x00006003020075a7 */ /* 0x0022a4000806017f */
[----:B--2---:R-:W-:Y:S05]  /*12e40*/  @!P3 NANOSLEEP.SYNCS 0x989680 ;  /* 0x009896800000b95d */ /* 0x004fea0003900000 */
[----:B------:R-:W2:Y:S02]  /*12e50*/  @!P3 SYNCS.PHASECHK.TRANS64 P3, [R2+URZ+0x60], R3 ;  /* 0x000060030200b5a7 */ /* 0x000ea4000806007f */
[----:B--2---:R-:W-:Y:S05]  /*12e60*/  @!P3 BRA `(.L_x_986) ;  /* 0xfffffffc00f0b947 */ /* 0x004fea000383ffff */
[----:B------:R-:W-:Y:S05]  /*12e70*/  BRA `(.L_x_1030) ;  /* 0xffffffe000787947 */ /* 0x000fea000383ffff */
.L_x_992:
[----:B-1----:R1:W2:Y:S02]  /*12e80*/  SYNCS.PHASECHK.TRANS64.TRYWAIT P3, [R3+URZ+0x2a840], R2 ;  /* 0x02a84002030075a7 */ /* 0x0022a4000806017f */
[----:B--2---:R-:W-:Y:S05]  /*12e90*/  @!P3 NANOSLEEP.SYNCS 0x989680 ;  /* 0x009896800000b95d */ /* 0x004fea0003900000 */
[----:B------:R-:W2:Y:S02]  /*12ea0*/  @!P3 SYNCS.PHASECHK.TRANS64 P3, [R3+URZ+0x2a840], R2 ;  /* 0x02a840020300b5a7 */ /* 0x000ea4000806007f */
[----:B--2---:R-:W-:Y:S05]  /*12eb0*/  @!P3 BRA `(.L_x_992) ;  /* 0xfffffffc00f0b947 */ /* 0x004fea000383ffff */
[----:B------:R-:W-:Y:S05]  /*12ec0*/  BRA `(.L_x_1031) ;  /* 0xffffffe400987947 */ /* 0x000fea000383ffff */
.L_x_994:
[----:B-1----:R1:W2:Y:S02]  /*12ed0*/  SYNCS.PHASECHK.TRANS64.TRYWAIT P3, [R2+URZ+0x60], R17 ;  /* 0x00006011020075a7 */ /* 0x0022a4000806017f */
[----:B--2---:R-:W-:Y:S05]  /*12ee0*/  @!P3 NANOSLEEP.SYNCS 0x989680 ;  /* 0x009896800000b95d */ /* 0x004fea0003900000 */
[----:B------:R-:W2:Y:S02]  /*12ef0*/  @!P3 SYNCS.PHASECHK.TRANS64 P3, [R2+URZ+0x60], R17 ;  /* 0x000060110200b5a7 */ /* 0x000ea4000806007f */
[----:B--2---:R-:W-:Y:S05]  /*12f00*/  @!P3 BRA `(.L_x_994) ;  /* 0xfffffffc00f0b947 */ /* 0x004fea000383ffff */
[----:B------:R-:W-:Y:S05]  /*12f10*/  BRA `(.L_x_1032) ;  /* 0xffffffe800207947 */ /* 0x000fea000383ffff */
.L_x_999:
[----:B--2---:R2:W3:Y:S02]  /*12f20*/  SYNCS.PHASECHK.TRANS64.TRYWAIT P2, [R2+URZ+0x2a840], R3 ;  /* 0x02a84003020075a7 */ /* 0x0044e4000804017f */
[----:B---3--:R-:W-:Y:S05]  /*12f30*/  @!P2 NANOSLEEP.SYNCS 0x989680 ;  /* 0x009896800000a95d */ /* 0x008fea0003900000 */
[----:B------:R-:W3:Y:S02]  /*12f40*/  @!P2 SYNCS.PHASECHK.TRANS64 P2, [R2+URZ+0x2a840], R3 ;  /* 0x02a840030200a5a7 */ /* 0x000ee4000804007f */
[----:B---3--:R-:W-:Y:S05]  /*12f50*/  @!P2 BRA `(.L_x_999) ;  /* 0xfffffffc00f0a947 */ /* 0x008fea000383ffff */
[----:B------:R-:W-:Y:S05]  /*12f60*/  BRA `(.L_x_1033) ;  /* 0xffffffec00087947 */ /* 0x000fea000383ffff */
.L_x_1001:
[----:B-1----:R1:W2:Y:S02]  /*12f70*/  SYNCS.PHASECHK.TRANS64.TRYWAIT P2, [R2+URZ+0x60], R11 ;  /* 0x0000600b020075a7 */ /* 0x0022a4000804017f */
[----:B--2---:R-:W-:Y:S05]  /*12f80*/  @!P2 NANOSLEEP.SYNCS 0x989680 ;  /* 0x009896800000a95d */ /* 0x004fea0003900000 */
[----:B------:R-:W2:Y:S02]  /*12f90*/  @!P2 SYNCS.PHASECHK.TRANS64 P2, [R2+URZ+0x60], R11 ;  /* 0x0000600b0200a5a7 */ /* 0x000ea4000804007f */
[----:B--2---:R-:W-:Y:S05]  /*12fa0*/  @!P2 BRA `(.L_x_1001) ;  /* 0xfffffffc00f0a947 */ /* 0x004fea000383ffff */
[----:B------:R-:W-:Y:S05]  /*12fb0*/  BRA `(.L_x_1034) ;  /* 0xffffffec009c7947 */ /* 0x000fea000383ffff */
.L_x_1008:
[----:B-1----:R1:W2:Y:S02]  /*12fc0*/  SYNCS.PHASECHK.TRANS64.TRYWAIT P0, [R3+URZ+0x2a860], R0 ;  /* 0x02a86000030075a7 */ /* 0x0022a4000800017f */
[----:B--2---:R-:W-:Y:S05]  /*12fd0*/  @!P0 NANOSLEEP.SYNCS 0x989680 ;  /* 0x009896800000895d */ /* 0x004fea0003900000 */
[----:B------:R-:W2:Y:S02]  /*12fe0*/  @!P0 SYNCS.PHASECHK.TRANS64 P0, [R3+URZ+0x2a860], R0 ;  /* 0x02a86000030085a7 */ /* 0x000ea4000800007f */
[----:B--2---:R-:W-:Y:S05]  /*12ff0*/  @!P0 BRA `(.L_x_1008) ;  /* 0xfffffffc00f08947 */ /* 0x004fea000383ffff */
[----:B------:R-:W-:Y:S05]  /*13000*/  BRA `(.L_x_1035) ;  /* 0xfffffff000787947 */ /* 0x000fea000383ffff */
.L_x_1010:
[----:B------:R-:W-:Y:S01]  /*13010*/  BSSY B0, `(.L_x_1036) ;  /* 0x0000007000007945 */ /* 0x000fe20003800000 */
[----:B------:R-:W-:Y:S02]  /*13020*/  IMAD.MOV.U32 R12, RZ, RZ, RZ ;  /* 0x000000ffff0c7224 */ /* 0x000fe400078e00ff */
[----:B------:R-:W-:Y:S02]  /*13030*/  IMAD.MOV.U32 R11, RZ, RZ, 0x1f ;  /* 0x0000001fff0b7424 */ /* 0x000fe400078e00ff */
[----:B------:R-:W-:-:S07]  /*13040*/  IMAD.MOV.U32 R15, RZ, RZ, -0x1 ;  /* 0xffffffffff0f7424 */ /* 0x000fce00078e00ff */
[----:B------:R-:W-:Y:S05]  /*13050*/  WARPSYNC.COLLECTIVE R15, `(.L_x_1037) ;  /* 0x000000000f087348 */ /* 0x000fea0003c00000 */
[----:B------:R1:W2:Y:S02]  /*13060*/  SHFL.IDX P6, R14, R13, R12, R11 ;  /* 0x0000000c0d0e7389 */ /* 0x0002a400000c000b */
[----:B-12---:R-:W-:Y:S01]  /*13070*/  ENDCOLLECTIVE ;  /* 0x000000000000791b */ /* 0x006fe20003800000 */
.L_x_1037:
[----:B------:R-:W-:Y:S05]  /*13080*/  BSYNC B0 ;  /* 0x0000000000007941 */ /* 0x000fea0003800000 */
.L_x_1036:
[----:B------:R-:W-:Y:S05]  /*13090*/  BRA `(.L_x_1038) ;  /* 0xfffffff000f47947 */ /* 0x000fea000383ffff */
.L_x_1012:
[----:B--2---:R2:W3:Y:S02]  /*130a0*/  SYNCS.PHASECHK.TRANS64.TRYWAIT P0, [R7+URZ+0x2a820], R0 ;  /* 0x02a82000070075a7 */ /* 0x0044e4000800017f */
[----:B---3--:R-:W-:Y:S05]  /*130b0*/  @!P0 NANOSLEEP.SYNCS 0x989680 ;  /* 0x009896800000895d */ /* 0x008fea0003900000 */
[----:B------:R-:W3:Y:S02]  /*130c0*/  @!P0 SYNCS.PHASECHK.TRANS64 P0, [R7+URZ+0x2a820], R0 ;  /* 0x02a82000070085a7 */ /* 0x000ee4000800007f */
[----:B---3--:R-:W-:Y:S05]  /*130d0*/  @!P0 BRA `(.L_x_1012) ;  /* 0xfffffffc00f08947 */ /* 0x008fea000383ffff */
[----:B------:R-:W-:Y:S05]  /*130e0*/  BRA `(.L_x_1039) ;  /* 0xfffffff400447947 */ /* 0x000fea000383ffff */
.L_x_1016:
[----:B--2---:R2:W3:Y:S02]  /*130f0*/  SYNCS.PHASECHK.TRANS64.TRYWAIT P0, [R5+URZ], R4 ;  /* 0x00000004050075a7 */ /* 0x0044e4000800017f */
[----:B---3--:R-:W-:Y:S05]  /*13100*/  @!P0 NANOSLEEP.SYNCS 0x989680 ;  /* 0x009896800000895d */ /* 0x008fea0003900000 */
[----:B------:R-:W3:Y:S02]  /*13110*/  @!P0 SYNCS.PHASECHK.TRANS64 P0, [R5+URZ], R4 ;  /* 0x00000004050085a7 */ /* 0x000ee4000800007f */
[----:B---3--:R-:W-:Y:S05]  /*13120*/  @!P0 BRA `(.L_x_1016) ;  /* 0xfffffffc00f08947 */ /* 0x008fea000383ffff */
[----:B------:R-:W-:Y:S05]  /*13130*/  BRA `(.L_x_1040) ;  /* 0xfffffff400a07947 */ /* 0x000fea000383ffff */
.L_x_1017:
[----:B---3--:R3:W4:Y:S02]  /*13140*/  SYNCS.PHASECHK.TRANS64.TRYWAIT P0, [R3+URZ], R0 ;  /* 0x00000000030075a7 */ /* 0x008724000800017f */
[----:B----4-:R-:W-:Y:S05]  /*13150*/  @!P0 NANOSLEEP.SYNCS 0x989680 ;  /* 0x009896800000895d */ /* 0x010fea0003900000 */
[----:B------:R-:W4:Y:S02]  /*13160*/  @!P0 SYNCS.PHASECHK.TRANS64 P0, [R3+URZ], R0 ;  /* 0x00000000030085a7 */ /* 0x000f24000800007f */
[----:B----4-:R-:W-:Y:S05]  /*13170*/  @!P0 BRA `(.L_x_1017) ;  /* 0xfffffffc00f08947 */ /* 0x010fea000383ffff */
[----:B------:R-:W-:Y:S05]  /*13180*/  BRA `(.L_x_1041) ;  /* 0xfffffff400947947 */ /* 0x000fea000383ffff */
.L_x_1019:
[----:B--2---:R2:W3:Y:S02]  /*13190*/  SYNCS.PHASECHK.TRANS64.TRYWAIT P0, [R5+URZ], R4 ;  /* 0x00000004050075a7 */ /* 0x0044e4000800017f */
[----:B---3--:R-:W-:Y:S05]  /*131a0*/  @!P0 NANOSLEEP.SYNCS 0x989680 ;  /* 0x009896800000895d */ /* 0x008fea0003900000 */
[----:B------:R-:W3:Y:S02]  /*131b0*/  @!P0 SYNCS.PHASECHK.TRANS64 P0, [R5+URZ], R4 ;  /* 0x00000004050085a7 */ /* 0x000ee4000800007f */
[----:B---3--:R-:W-:Y:S05]  /*131c0*/  @!P0 BRA `(.L_x_1019) ;  /* 0xfffffffc00f08947 */ /* 0x008fea000383ffff */
[----:B------:R-:W-:Y:S05]  /*131d0*/  BRA `(.L_x_1042) ;  /* 0xfffffff400987947 */ /* 0x000fea000383ffff */
.L_x_1043:
        /* <DEDUP_REMOVED lines=10> */
.L_x_2660:


//--------------------- .text._ZN7cutlass13device_kernelIN5flash11enable_sm90INS1_16FlashAttnFwdSm90INS1_25CollectiveMainloopFwdSm90ILi2EN4cute5tupleIJNS5_1CILi1EEES8_S8_EEENS6_IJNS7_ILi128EEENS7_ILi96EEENS7_ILi192EEEEEELi128ENS_10bfloat16_tEfNS_4arch4Sm90ELb0ELb1ELb1ELb1ELb0ELb0ELb0ELb1ELb1ELb0ELb0ELb0EEENS1_21CollectiveEpilogueFwdINS6_IJSA_SA_SB_EEES9_SE_SG_Li256ELb1ELb0ELb0ELb0EEENS1_36VarlenDynamicPersistentTileSchedulerILi128ELi96ELi256ELi32ELb0ELb0ELb1ELb1ELb0ELb1EEEEEEEEEvNT_6ParamsE --------------------------
	.section	.text._ZN7cutlass13device_kernelIN5flash11enable_sm90INS1_16FlashAttnFwdSm90INS1_25CollectiveMainloopFwdSm90ILi2EN4cute5tupleIJNS5_1CILi1EEES8_S8_EEENS6_IJNS7_ILi128EEENS7_ILi96EEENS7_ILi192EEEEEELi128ENS_10bfloat16_tEfNS_4arch4Sm90ELb0ELb1ELb1ELb1ELb0ELb0ELb0ELb1ELb1ELb0ELb0ELb0EEENS1_21CollectiveEpilogueFwdINS6_IJSA_SA_SB_EEES9_SE_SG_Li256ELb1ELb0ELb0ELb0EEENS1_36VarlenDynamicPersistentTileSchedulerILi128ELi96ELi256ELi32ELb0ELb0ELb1ELb1ELb0ELb1EEEEEEEEEvNT_6ParamsE,"ax",@progbits
	.align	128
.text._ZN7cutlass13device_kernelIN5flash11enable_sm90INS1_16FlashAttnFwdSm90INS1_25CollectiveMainloopFwdSm90ILi2EN4cute5tupleIJNS5_1CILi1EEES8_S8_EEENS6_IJNS7_ILi128EEENS7_ILi96EEENS7_ILi192EEEEEELi128ENS_10bfloat16_tEfNS_4arch4Sm90ELb0ELb1ELb1ELb1ELb0ELb0ELb0ELb1ELb1ELb0ELb0ELb0EEENS1_21CollectiveEpilogueFwdINS6_IJSA_SA_SB_EEES9_SE_SG_Li256ELb1ELb0ELb0ELb0EEENS1_36VarlenDynamicPersistentTileSchedulerILi128ELi96ELi256ELi32ELb0ELb0ELb1ELb1ELb0ELb1EEEEEEEEEvNT_6ParamsE:
        .type           _ZN7cutlass13device_kernelIN5flash11enable_sm90INS1_16FlashAttnFwdSm90INS1_25CollectiveMainloopFwdSm90ILi2EN4cute5tupleIJNS5_1CILi1EEES8_S8_EEENS6_IJNS7_ILi128EEENS7_ILi96EEENS7_ILi192EEEEEELi128ENS_10bfloat16_tEfNS_4arch4Sm90ELb0ELb1ELb1ELb1ELb0ELb0ELb0ELb1ELb1ELb0ELb0ELb0EEENS1_21CollectiveEpilogueFwdINS6_IJSA_SA_SB_EEES9_SE_SG_Li256ELb1ELb0ELb0ELb0EEENS1_36VarlenDynamicPersistentTileSchedulerILi128ELi96ELi256ELi32ELb0ELb0ELb1ELb1ELb0ELb1EEEEEEEEEvNT_6ParamsE,@function
        .size           _ZN7cutlass13device_kernelIN5flash11enable_sm90INS1_16FlashAttnFwdSm90INS1_25CollectiveMainloopFwdSm90ILi2EN4cute5tupleIJNS5_1CILi1EEES8_S8_EEENS6_IJNS7_ILi128EEENS7_ILi96EEENS7_ILi192EEEEEELi128ENS_10bfloat16_tEfNS_4arch4Sm90ELb0ELb1ELb1ELb1ELb0ELb0ELb0ELb1ELb1ELb0ELb0ELb0EEENS1_21CollectiveEpilogueFwdINS6_IJSA_SA_SB_EEES9_SE_SG_Li256ELb1ELb0ELb0ELb0EEENS1_36VarlenDynamicPersistentTileSchedulerILi128ELi96ELi256ELi32ELb0ELb0ELb1ELb1ELb0ELb1EEEEEEEEEvNT_6ParamsE,(.L_x_2661 - _ZN7cutlass13device_kernelIN5flash11enable_sm90INS1_16FlashAttnFwdSm90INS1_25CollectiveMainloopFwdSm90ILi2EN4cute5tupleIJNS5_1CILi1EEES8_S8_EEENS6_IJNS7_ILi128EEENS7_ILi96EEENS7_ILi192EEEEEELi128ENS_10bfloat16_tEfNS_4arch4Sm90ELb0ELb1ELb1ELb1ELb0ELb0ELb0ELb1ELb1ELb0ELb0ELb0EEENS1_21CollectiveEpilogueFwdINS6_IJSA_SA_SB_EEES9_SE_SG_Li256ELb1ELb0ELb0ELb0EEENS1_36VarlenDynamicPersistentTileSchedulerILi128ELi96ELi256ELi32ELb0ELb0ELb1ELb1ELb0ELb1EEEEEEEEEvNT_6ParamsE)
        .other          _ZN7cutlass13device_kernelIN5flash11enable_sm90INS1_16FlashAttnFwdSm90INS1_25CollectiveMainloopFwdSm90ILi2EN4cute5tupleIJNS5_1CILi1EEES8_S8_EEENS6_IJNS7_ILi128EEENS7_ILi96EEENS7_ILi192EEEEEELi128ENS_10bfloat16_tEfNS_4arch4Sm90ELb0ELb1ELb1ELb1ELb0ELb0ELb0ELb1ELb1ELb0ELb0ELb0EEENS1_21CollectiveEpilogueFwdINS6_IJSA_SA_SB_EEES9_SE_SG_Li256ELb1ELb0ELb0ELb0EEENS1_36VarlenDynamicPersistentTileSchedulerILi128ELi96ELi256ELi32ELb0ELb0ELb1ELb1ELb0ELb1EEEEEEEEEvNT_6ParamsE,@"STO_CUDA_ENTRY STV_DEFAULT"
_ZN7cutlass13device_kernelIN5flash11enable_sm90INS1_16FlashAttnFwdSm90INS1_25CollectiveMainloopFwdSm90ILi2EN4cute5tupleIJNS5_1CILi1EEES8_S8_EEENS6_IJNS7_ILi128EEENS7_ILi96EEENS7_ILi192EEEEEELi128ENS_10bfloat16_tEfNS_4arch4Sm90ELb0ELb1ELb1ELb1ELb0ELb0ELb0ELb1ELb1ELb0ELb0ELb0EEENS1_21CollectiveEpilogueFwdINS6_IJSA_SA_SB_EEES9_SE_SG_Li256ELb1ELb0ELb0ELb0EEENS1_36VarlenDynamicPersistentTileSchedulerILi128ELi96ELi256ELi32ELb0ELb0ELb1ELb1ELb0ELb1EEEEEEEEEvNT_6ParamsE:
        /* <DEDUP_REMOVED lines=20> */
.L_x_1045:
[----:B------:R-:W-:Y:S05]  /*0140*/  BSYNC B0 ;  /* 0x0000000000007941 */ /* 0x000fea0003800000 */
.L_x_1044:
        /* <DEDUP_REMOVED lines=40> */
.L_x_1046:
        /* <DEDUP_REMOVED lines=22> */
.L_x_1047:
        /* <DEDUP_REMOVED lines=18> */
.L_x_1048:
        /* <DEDUP_REMOVED lines=22> */
.L_x_1049:
        /* <DEDUP_REMOVED lines=22> */
.L_x_1050:
[----:B0-----:R-:W-:Y:S01]  /*0910*/  ISETP.NE.AND P0, PT, R2, RZ, PT ;  /* 0x000000ff0200720c */ /* 0x001fe20003f05270 */
[----:B------:R-:W-:Y:S01]  /*0920*/  IMAD.MOV.U32 R2, RZ, RZ, 0x1 ;  /* 0x00000001ff027424 */ /* 0x000fe200078e00ff */
[----:B------:R-:W-:-:S04]  /*0930*/  NOP ;  /* 0x0000000000007918 */ /* 0x000fc80000000000 */
[----:B------:R-:W-:-:S05]  /*0940*/  SEL R2, R2, 0x2, !P0 ;  /* 0x0000000202027807 */ /* 0x000fca0004000000 */
[----:B------:R0:W-:Y:S01]  /*0950*/  STL [R1+0x20], R2 ;  /* 0x0000200201007387 */ /* 0x0001e20000100800 */
[----:B-123--:R-:W-:Y:S06]  /*0960*/  BAR.SYNC.DEFER_BLOCKING 0x0 ;  /* 0x0000000000007b1d */ /* 0x00efec0000010000 */
[----:B------:R-:W-:Y:S05]  /*0970*/  @!P0 BRA `(.L_x_1051) ;  /* 0x000000f400cc8947 */ /* 0x000fea0003800000 */
.L_x_1052:
        /* <DEDUP_REMOVED lines=14> */
[----:B------:R-:W2:Y:S01]  /*0a60*/  LDL.LU R8, [R1+0x20] ;  /* 0x0000200001087983 */ /* 0x000ea20000300800 */
[----:B------:R-:W1:Y:S02]  /*0a70*/  S2R R0, SR_TID.X ;  /* 0x0000000000007919 */ /* 0x000e640000002100 */
[----:B-1----:R-:W-:-:S05]  /*0a80*/  VIADD R174, R0, 0xffffff80 ;  /* 0xffffff8000ae7836 */ /* 0x002fca0000000000 */
[----:B------:R-:W-:-:S04]  /*0a90*/  SHF.R.S32.HI R3, RZ, 0x1f, R174 ;  /* 0x0000001fff037819 */ /* 0x000fc800000114ae */
[----:B------:R-:W-:-:S04]  /*0aa0*/  LEA.HI R5, R3, R174, RZ, 0x7 ;  /* 0x000000ae03057211 */ /* 0x000fc800078f38ff */
[----:B------:R-:W-:-:S05]  /*0ab0*/  LOP3.LUT R7, R5, 0xffffff80, RZ, 0xc0, !PT ;  /* 0xffffff8005077812 */ /* 0x000fca00078ec0ff */
[----:B------:R-:W-:-:S05]  /*0ac0*/  IMAD.IADD R170, R174, 0x1, -R7 ;  /* 0x00000001aeaa7824 */ /* 0x000fca00078e0a07 */
[----:B------:R-:W-:-:S04]  /*0ad0*/  SHF.R.S32.HI R11, RZ, 0x1f, R170 ;  /* 0x0000001fff0b7819 */ /* 0x000fc800000114aa */
[----:B------:R-:W-:-:S04]  /*0ae0*/  LEA.HI R4, R11, R170, RZ, 0x2 ;  /* 0x000000aa0b047211 */ /* 0x000fc800078f10ff */
[--C-:B------:R-:W-:Y:S02]  /*0af0*/  SHF.R.S32.HI R6, RZ, 0x2, R4.reuse ;  /* 0x00000002ff067819 */ /* 0x100fe40000011404 */
[----:B------:R-:W-:-:S04]  /*0b00*/  SHF.R.S32.HI R7, RZ, 0x1f, R4 ;  /* 0x0000001fff077819 */ /* 0x000fc80000011404 */
[----:B------:R-:W-:Y:S02]  /*0b10*/  LEA.HI R7, R7, R6, RZ, 0x3 ;  /* 0x0000000607077211 */ /* 0x000fe400078f18ff */
[-C--:B------:R-:W-:Y:S02]  /*0b20*/  LEA.HI R0, R3, R174.reuse, RZ, 0x4 ;  /* 0x000000ae03007211 */ /* 0x080fe400078f20ff */
[----:B------:R-:W-:Y:S02]  /*0b30*/  SHF.R.S32.HI R172, RZ, 0x7, R5 ;  /* 0x00000007ffac7819 */ /* 0x000fe40000011405 */
[----:B------:R-:W-:Y:S02]  /*0b40*/  LOP3.LUT R7, R7, 0xfffffff8, RZ, 0xc0, !PT ;  /* 0xfffffff807077812 */ /* 0x000fe400078ec0ff */
[----:B0-----:R-:W-:Y:S02]  /*0b50*/  LEA.HI R2, R3, R174, RZ, 0x5 ;  /* 0x000000ae03027211 */ /* 0x001fe400078f28ff */
[----:B------:R-:W-:-:S02]  /*0b60*/  SHF.R.S32.HI R9, RZ, 0x4, R0 ;  /* 0x00000004ff097819 */ /* 0x000fc40000011400 */
[----:B------:R-:W-:Y:S02]  /*0b70*/  LEA.HI R11, R11, R170, RZ, 0x5 ;  /* 0x000000aa0b0b7211 */ /* 0x000fe400078f28ff */
[----:B------:R-:W-:Y:S01]  /*0b80*/  LEA.HI R5, R5, R172, RZ, 0x1 ;  /* 0x000000ac05057211 */ /* 0x000fe200078f08ff */
[----:B------:R-:W-:Y:S01]  /*0b90*/  IMAD.IADD R6, R6, 0x1, -R7 ;  /* 0x0000000106067824 */ /* 0x000fe200078e0a07 */
[----:B------:R-:W-:Y:S01]  /*0ba0*/  LOP3.LUT R7, R0, 0x3fffff0, RZ, 0xc0, !PT ;  /* 0x03fffff000077812 */ /* 0x000fe200078ec0ff */
[----:B------:R-:W-:Y:S01]  /*0bb0*/  IMAD.SHL.U32 R2, R2, 0x20, RZ ;  /* 0x0000002002027824 */ /* 0x000fe200078e00ff */
[----:B------:R-:W-:Y:S02]  /*0bc0*/  LEA.HI R0, R0, R9, RZ, 0x1 ;  /* 0x0000000900007211 */ /* 0x000fe400078f08ff */
[----:B------:R-:W-:Y:S02]  /*0bd0*/  SHF.R.S32.HI R11, RZ, 0x5, R11 ;  /* 0x00000005ff0b7819 */ /* 0x000fe4000001140b */
[----:B------:R-:W-:Y:S01]  /*0be0*/  LOP3.LUT R5, R5, 0x3fffffe, RZ, 0xc0, !PT ;  /* 0x03fffffe05057812 */ /* 0x000fe200078ec0ff */
[----:B------:R-:W-:Y:S01]  /*0bf0*/  IMAD.IADD R7, R174, 0x1, -R7 ;  /* 0x00000001ae077824 */ /* 0x000fe200078e0a07 */
[----:B------:R-:W-:Y:S01]  /*0c00*/  LOP3.LUT R2, R2, 0xfffffc00, RZ, 0xc0, !PT ;  /* 0xfffffc0002027812 */ /* 0x000fe200078ec0ff */
[----:B------:R-:W-:Y:S01]  /*0c10*/  IMAD R6, R11, 0x10, R6 ;  /* 0x000000100b067824 */ /* 0x000fe200078e0206 */
[----:B------:R-:W-:Y:S01]  /*0c20*/  LOP3.LUT R0, R0, 0x1ffffffe, RZ, 0xc0, !PT ;  /* 0x1ffffffe00007812 */ /* 0x000fe200078ec0ff */
[----:B------:R-:W-:Y:S01]  /*0c30*/  IMAD.IADD R5, R172, 0x1, -R5 ;  /* 0x00000001ac057824 */ /* 0x000fe200078e0a05 */
[----:B------:R-:W-:Y:S01]  /*0c40*/  LEA.HI R3, R3, R174, RZ, 0x3 ;  /* 0x000000ae03037211 */ /* 0x000fe200078f18ff */
[----:B------:R-:W-:-:S02]  /*0c50*/  IMAD R7, R7, 0x40, R2 ;  /* 0x0000004007077824 */ /* 0x000fc400078e0202 */
[----:B------:R-:W-:Y:S02]  /*0c60*/  IMAD.IADD R0, R9, 0x1, -R0 ;  /* 0x0000000109007824 */ /* 0x000fe400078e0a00 */
[----:B------:R-:W-:Y:S01]  /*0c70*/  IMAD R171, R5, 0x40, R6 ;  /* 0x0000004005ab7824 */ /* 0x000fe200078e0206 */
[----:B------:R-:W-:Y:S01]  /*0c80*/  LOP3.LUT R5, R3, 0x1ffffff8, RZ, 0xc0, !PT ;  /* 0x1ffffff803057812 */ /* 0x000fe200078ec0ff */
[----:B------:R-:W-:Y:S01]  /*0c90*/  IMAD R173, R0, 0x8, R7 ;  /* 0x0000000800ad7824 */ /* 0x000fe200078e0207 */
[----:B------:R-:W-:-:S03]  /*0ca0*/  LOP3.LUT R7, R4, 0x7ffffffc, RZ, 0xc0, !PT ;  /* 0x7ffffffc04077812 */ /* 0x000fc600078ec0ff */
[----:B------:R-:W-:Y:S01]  /*0cb0*/  IMAD.IADD R5, R174, 0x1, -R5 ;  /* 0x00000001ae057824 */ /* 0x000fe200078e0a05 */
[----:B------:R-:W-:Y:S01]  /*0cc0*/  SHF.R.S32.HI R164, RZ, 0x3, R3 ;  /* 0x00000003ffa47819 */ /* 0x000fe20000011403 */
[----:B------:R-:W-:Y:S02]  /*0cd0*/  IMAD.MOV.U32 R169, RZ, RZ, RZ ;  /* 0x000000ffffa97224 */ /* 0x000fe400078e00ff */
[----:B------:R-:W-:Y:S02]  /*0ce0*/  IMAD.SHL.U32 R22, R5, 0x8, RZ ;  /* 0x0000000805167824 */ /* 0x000fe400078e00ff */
[----:B------:R-:W-:Y:S01]  /*0cf0*/  IMAD.IADD R18, R170, 0x1, -R7 ;  /* 0x00000001aa127824 */ /* 0x000fe200078e0a07 */
[----:B------:R-:W-:Y:S01]  /*0d00*/  UMOV UR36, URZ ;  /* 0x0000003f00247c82 */ /* 0x000fe20008000000 */
[----:B------:R-:W-:Y:S01]  /*0d10*/  UMOV UR37, URZ ;  /* 0x0000003f00257c82 */ /* 0x000fe20008000000 */
[----:B--2---:R-:W-:-:S07]  /*0d20*/  LOP3.LUT R19, R8, 0x1, RZ, 0xfc, !PT ;  /* 0x0000000108137812 */ /* 0x004fce00078efcff */
.L_x_1152:
[----:B0-----:R-:W0:Y:S01]  /*0d30*/  LDC.64 R2, c[0x0][0xa28] ;  /* 0x00028a00ff027b82 */ /* 0x001e220000000a00 */
[----:B----45:R-:W-:Y:S01]  /*0d40*/  IMAD.MOV.U32 R7, RZ, RZ, RZ ;  /* 0x000000ffff077224 */ /* 0x030fe200078e00ff */
[----:B------:R-:W-:-:S06]  /*0d50*/  ULDC.64 UR4, c[0x0][0x208] ;  /* 0x0000820000047ab9 */ /* 0x000fcc0000000a00 */
[----:B------:R-:W1:Y:S08]  /*0d60*/  LDC.64 R4, c[0x0][0xa18] ;  /* 0x00028600ff047b82 */ /* 0x000e700000000a00 */
[----:B--23--:R-:W2:Y:S01]  /*0d70*/  LDC.64 R8, c[0x0][0x3f8] ;  /* 0x0000fe00ff087b82 */ /* 0x00cea20000000a00 */
[----:B0-----:R-:W-:-:S07]  /*0d80*/  ISETP.NE.U32.AND P0, PT, R2, RZ, PT ;  /* 0x000000ff0200720c */ /* 0x001fce0003f05070 */
[----:B------:R-:W0:Y:S01]  /*0d90*/  LDC R17, c[0x0][0x288] ;  /* 0x0000a200ff117b82 */ /* 0x000e220000000800 */
[----:B------:R-:W-:Y:S02]  /*0da0*/  ISETP.NE.AND.EX P0, PT, R3, RZ, PT, P0 ;  /* 0x000000ff0300720c */ /* 0x000fe40003f05300 */
[----:B-1----:R-:W-:-:S05]  /*0db0*/  ISETP.NE.U32.AND P1, PT, R4, RZ, PT ;  /* 0x000000ff0400720c */ /* 0x002fca0003f25070 */
[----:B------:R-:W1:Y:S01]  /*0dc0*/  LDC R0, c[0x0][0x404] ;  /* 0x00010100ff007b82 */ /* 0x000e620000000800 */
[----:B------:R-:W-:-:S07]  /*0dd0*/  ISETP.NE.AND.EX P1, PT, R5, RZ, PT, P1 ;  /* 0x000000ff0500720c */ /* 0x000fce0003f25310 */
[----:B------:R-:W3:Y:S08]  /*0de0*/  @P0 LDC.64 R2, c[0x0][0xa28] ;  /* 0x00028a00ff020b82 */ /* 0x000ef00000000a00 */
[----:B------:R-:W4:Y:S08]  /*0df0*/  @P1 LDC.64 R4, c[0x0][0xa18] ;  /* 0x00028600ff041b82 */ /* 0x000f300000000a00 */
[----:B------:R-:W1:Y:S01]  /*0e00*/  LDC R11, c[0x0][0x2e0] ;  /* 0x0000b800ff0b7b82 */ /* 0x000e620000000800 */
[----:B---3--:R-:W-:-:S05]  /*0e10*/  @P0 IMAD.WIDE R2, R163, 0x4, R2 ;  /* 0x00000004a3020825 */ /* 0x008fca00078e0202 */
[----:B------:R3:W5:Y:S01]  /*0e20*/  @P0 LDG.E R7, desc[UR4][R2.64] ;  /* 0x0000000402070981 */ /* 0x000762000c1e1900 */
[----:B--2---:R-:W-:Y:S01]  /*0e30*/  ISETP.NE.U32.AND P0, PT, R8, RZ, PT ;  /* 0x000000ff0800720c */ /* 0x004fe20003f05070 */
[----:B----4-:R-:W-:-:S03]  /*0e40*/  @P1 IMAD.WIDE R4, R163, 0x4, R4 ;  /* 0x00000004a3041825 */ /* 0x010fc600078e0204 */
[----:B------:R-:W-:Y:S02]  /*0e50*/  ISETP.NE.AND.EX P0, PT, R9, RZ, PT, P0 ;  /* 0x000000ff0900720c */ /* 0x000fe40003f05300 */
[----:B0-----:R3:W5:Y:S01]  /*0e60*/  @P1 LDG.E R17, desc[UR4][R4.64] ;  /* 0x0000000404111981 */ /* 0x001762000c1e1900 */
[----:B------:R-:W-:Y:S01]  /*0e70*/  ULDC.64 UR4, c[0x0][0xa20] ;  /* 0x0002880000047ab9 */ /* 0x000fe20000000a00 */
[----:B-1----:R-:W-:Y:S01]  /*0e80*/  SEL R0, R0, 0x1, P0 ;  /* 0x0000000100007807 */ /* 0x002fe20000000000 */
[----:B------:R-:W-:Y:S01]  /*0e90*/  IMAD.MOV.U32 R166, RZ, RZ, R162 ;  /* 0x000000ffffa67224 */ /* 0x000fe200078e00a2 */
[----:B------:R-:W-:-:S03]  /*0ea0*/  ISETP.NE.U32.AND P2, PT, RZ, UR4, PT ;  /* 0x00000004ff007c0c */ /* 0x000fc6000bf45070 */
[----:B------:R-:W-:Y:S01]  /*0eb0*/  IMAD R16, R0, R11, RZ ;  /* 0x0000000b00107224 */ /* 0x000fe200078e02ff */
[----:B------:R-:W-:Y:S01]  /*0ec0*/  ISETP.NE.AND.EX P2, PT, RZ, UR5, PT, P2 ;  /* 0x00000005ff007c0c */ /* 0x000fe2000bf45320 */
[----:B------:R-:W-:-:S12]  /*0ed0*/  @P1 BRA `(.L_x_1053) ;  /* 0x0000000000281947 */ /* 0x000fd80003800000 */
[----:B------:R-:W-:Y:S02]  /*0ee0*/  ULDC.64 UR4, c[0x0][0xa00] ;  /* 0x0002800000047ab9 */ /* 0x000fe40000000a00 */
[----:B------:R-:W-:-:S04]  /*0ef0*/  ISETP.NE.U32.AND P0, PT, RZ, UR4, PT ;  /* 0x00000004ff007c0c */ /* 0x000fc8000bf05070 */
[----:B------:R-:W-:-:S13]  /*0f00*/  ISETP.NE.AND.EX P0, PT, RZ, UR5, PT, P0 ;  /* 0x00000005ff007c0c */ /* 0x000fda000bf05300 */
[----:B------:R-:W-:Y:S05]  /*0f10*/  @!P0 BRA `(.L_x_1053) ;  /* 0x0000000000188947 */ /* 0x000fea0003800000 */
[----:B---3--:R-:W0:Y:S01]  /*0f20*/  LDC.64 R2, c[0x0][0xa00] ;  /* 0x00028000ff027b82 */ /* 0x008e220000000a00 */
[----:B------:R-:W-:Y:S01]  /*0f30*/  ULDC.64 UR4, c[0x0][0x208] ;  /* 0x0000820000047ab9 */ /* 0x000fe20000000a00 */
[----:B0-----:R-:W-:-:S05]  /*0f40*/  IMAD.WIDE R2, R163, 0x4, R2 ;  /* 0x00000004a3027825 */ /* 0x001fca00078e0202 */
[----:B-----5:R-:W2:Y:S04]  /*0f50*/  LDG.E R17, desc[UR4][R2.64] ;  /* 0x0000000402117981 */ /* 0x020ea8000c1e1900 */
[----:B------:R-:W2:Y:S02]  /*0f60*/  LDG.E R0, desc[UR4][R2.64+0x4] ;  /* 0x0000040402007981 */ /* 0x000ea4000c1e1900 */
[----:B--2---:R-:W-:-:S07]  /*0f70*/  IMAD.IADD R17, R0, 0x1, -R17 ;  /* 0x0000000100117824 */ /* 0x004fce00078e0a11 */
.L_x_1053:
[----:B------:R-:W-:Y:S02]  /*0f80*/  IMAD.MOV.U32 R168, RZ, RZ, R161 ;  /* 0x000000ffffa87224 */ /* 0x000fe400078e00a1 */
[----:B------:R-:W-:Y:S01]  /*0f90*/  IMAD.MOV.U32 R167, RZ, RZ, R163 ;  /* 0x000000ffffa77224 */ /* 0x000fe200078e00a3 */
[----:B------:R-:W-:Y:S06]  /*0fa0*/  @!P2 BRA `(.L_x_1054) ;  /* 0x000000000014a947 */ /* 0x000fec0003800000 */
[----:B---3--:R-:W0:Y:S01]  /*0fb0*/  LDC.64 R2, c[0x0][0xa20] ;  /* 0x00028800ff027b82 */ /* 0x008e220000000a00 */
[----:B------:R-:W-:Y:S01]  /*0fc0*/  ULDC.64 UR4, c[0x0][0x208] ;  /* 0x0000820000047ab9 */ /* 0x000fe20000000a00 */
[----:B0-----:R-:W-:-:S05]  /*0fd0*/  IMAD.WIDE R2, R163, 0x4, R2 ;  /* 0x00000004a3027825 */ /* 0x001fca00078e0202 */
[----:B------:R0:W5:Y:S01]  /*0fe0*/  LDG.E R16, desc[UR4][R2.64] ;  /* 0x0000000402107981 */ /* 0x000162000c1e1900 */
[----:B------:R-:W-:Y:S05]  /*0ff0*/  BRA `(.L_x_1055) ;  /* 0x0000000000287947 */ /* 0x000fea0003800000 */
.L_x_1054:
[----:B------:R-:W-:Y:S02]  /*1000*/  ULDC.64 UR4, c[0x0][0xa08] ;  /* 0x0002820000047ab9 */ /* 0x000fe40000000a00 */
[----:B------:R-:W-:-:S04]  /*1010*/  ISETP.NE.U32.AND P0, PT, RZ, UR4, PT ;  /* 0x00000004ff007c0c */ /* 0x000fc8000bf05070 */
[----:B------:R-:W-:-:S13]  /*1020*/  ISETP.NE.AND.EX P0, PT, RZ, UR5, PT, P0 ;  /* 0x00000005ff007c0c */ /* 0x000fda000bf05300 */
[----:B------:R-:W-:Y:S05]  /*1030*/  @!P0 BRA `(.L_x_1055) ;  /* 0x0000000000188947 */ /* 0x000fea0003800000 */
[----:B---3--:R-:W0:Y:S01]  /*1040*/  LDC.64 R2, c[0x0][0xa08] ;  /* 0x00028200ff027b82 */ /* 0x008e220000000a00 */
[----:B------:R-:W-:Y:S01]  /*1050*/  ULDC.64 UR4, c[0x0][0x208] ;  /* 0x0000820000047ab9 */ /* 0x000fe20000000a00 */
[----:B0-----:R-:W-:-:S05]  /*1060*/  IMAD.WIDE R2, R163, 0x4, R2 ;  /* 0x00000004a3027825 */ /* 0x001fca00078e0202 */
[----:B------:R-:W2:Y:S04]  /*1070*/  LDG.E R16, desc[UR4][R2.64] ;  /* 0x0000000402107981 */ /* 0x000ea8000c1e1900 */
[----:B------:R-:W2:Y:S02]  /*1080*/  LDG.E R5, desc[UR4][R2.64+0x4] ;  /* 0x0000040402057981 */ /* 0x000ea4000c1e1900 */
[----:B--2---:R-:W-:-:S07]  /*1090*/  IMAD.IADD R16, R5, 0x1, -R16 ;  /* 0x0000000105107824 */ /* 0x004fce00078e0a10 */
.L_x_1055:
[----:B------:R-:W1:Y:S01]  /*10a0*/  LDC.64 R8, c[0x0][0x9e0] ;  /* 0x00027800ff087b82 */ /* 0x000e620000000a00 */
[----:B-----5:R-:W-:Y:S01]  /*10b0*/  IMAD.IADD R16, R16, 0x1, -R7 ;  /* 0x0000000110107824 */ /* 0x020fe200078e0a07 */
[----:B------:R-:W-:-:S04]  /*10c0*/  LEA R0, R161, 0x80, 0x7 ;  /* 0x00000080a1007811 */ /* 0x000fc800078e38ff */
[----:B0--3--:R-:W-:Y:S02]  /*10d0*/  IADD3 R3, R16, R0, -R17 ;  /* 0x0000000010037210 */ /* 0x009fe40007ffe811 */
[----:B-1----:R-:W-:-:S03]  /*10e0*/  ISETP.GE.AND P1, PT, R9, 0x1, PT ;  /* 0x000000010900780c */ /* 0x002fc60003f26270 */
[----:B------:R-:W-:-:S10]  /*10f0*/  IMAD.IADD R0, R3, 0x1, R8 ;  /* 0x0000000103007824 */ /* 0x000fd400078e0208 */
[----:B------:R-:W-:Y:S05]  /*1100*/  @!P1 BRA `(.L_x_1056) ;  /* 0x0000000000409947 */ /* 0x000fea0003800000 */
[C---:B------:R-:W-:Y:S01]  /*1110*/  ISETP.GT.AND P0, PT, R3.reuse, RZ, PT ;  /* 0x000000ff0300720c */ /* 0x040fe20003f04270 */
[----:B------:R-:W-:-:S12]  /*1120*/  VIADD R2, R3, 0xffffffff ;  /* 0xffffffff03027836 */ /* 0x000fd80000000000 */
[----:B------:R-:W-:Y:S05]  /*1130*/  @P0 BRA `(.L_x_1057) ;  /* 0x00000000001c0947 */ /* 0x000fea0003800000 */
[----:B------:R-:W-:Y:S01]  /*1140*/  ISETP.NE.AND P0, PT, R9, 0x1, PT ;  /* 0x000000010900780c */ /* 0x000fe20003f05270 */
[----:B------:R-:W-:-:S12]  /*1150*/  IMAD.MOV R3, RZ, RZ, -R3 ;  /* 0x000000ffff037224 */ /* 0x000fd800078e0a03 */
[----:B------:R-:W0:Y:S02]  /*1160*/  @P0 LDC.64 R4, c[0x0][0x9e8] ;  /* 0x00027a00ff040b82 */ /* 0x000e240000000a00 */
[----:B0-----:R-:W-:-:S05]  /*1170*/  @P0 IMAD.HI.U32 R2, R3, R4, RZ ;  /* 0x0000000403020227 */ /* 0x001fca00078e00ff */
[----:B------:R-:W-:-:S04]  /*1180*/  @P0 SHF.R.U32.HI R3, RZ, R5, R2 ;  /* 0x00000005ff030219 */ /* 0x000fc80000011602 */
[----:B------:R-:W-:Y:S01]  /*1190*/  LOP3.LUT R2, RZ, R3, RZ, 0x33, !PT ;  /* 0x00000003ff027212 */ /* 0x000fe200078e33ff */
[----:B------:R-:W-:Y:S06]  /*11a0*/  BRA `(.L_x_1058) ;  /* 0x0000000000107947 */ /* 0x000fec0003800000 */
.L_x_1057:
[----:B------:R-:W-:-:S13]  /*11b0*/  ISETP.NE.AND P0, PT, R9, 0x1, PT ;  /* 0x000000010900780c */ /* 0x000fda0003f05270 */
[----:B------:R-:W0:Y:S02]  /*11c0*/  @P0 LDC.64 R4, c[0x0][0x9e8] ;  /* 0x00027a00ff040b82 */ /* 0x000e240000000a00 */
[----:B0-----:R-:W-:-:S05]  /*11d0*/  @P0 IMAD.HI.U32 R4, R2, R4, RZ ;  /* 0x0000000402040227 */ /* 0x001fca00078e00ff */
[----:B------:R-:W-:-:S07]  /*11e0*/  @P0 SHF.R.U32.HI R2, RZ, R5, R4 ;  /* 0x00000005ff020219 */ /* 0x000fce0000011604 */
.L_x_1058:
[----:B------:R-:W-:-:S05]  /*11f0*/  IMAD R3, R2, R9, R9 ;  /* 0x0000000902037224 */ /* 0x000fca00078e0209 */
[----:B------:R-:W-:-:S07]  /*1200*/  VIMNMX R0, R0, R3, PT ;  /* 0x0000000300007248 */ /* 0x000fce0003fe0100 */
.L_x_1056:
[----:B------:R-:W-:Y:S01]  /*1210*/  VIADD R2, R0, 0x5f ;  /* 0x0000005f00027836 */ /* 0x000fe20000000000 */
[----:B------:R-:W-:Y:S01]  /*1220*/  ULDC UR4, c[0x0][0x9dc] ;  /* 0x0002770000047ab9 */ /* 0x000fe20000000800 */
[----:B------:R-:W-:Y:S02]  /*1230*/  VIADD R0, R16, 0x5f ;  /* 0x0000005f10007836 */ /* 0x000fe40000000000 */
[----:B------:R-:W-:-:S04]  /*1240*/  IMAD.HI R2, R2, 0x2aaaaaab, RZ ;  /* 0x2aaaaaab02027827 */ /* 0x000fc800078e02ff */
[----:B------:R-:W-:Y:S01]  /*1250*/  IMAD.HI R0, R0, 0x2aaaaaab, RZ ;  /* 0x2aaaaaab00007827 */ /* 0x000fe200078e02ff */
[----:B------:R-:W-:-:S03]  /*1260*/  SHF.R.U32.HI R5, RZ, 0x1f, R2 ;  /* 0x0000001fff057819 */ /* 0x000fc60000011602 */
[----:B------:R-:W-:Y:S01]  /*1270*/  IMAD R7, R161, 0x80, -R17 ;  /* 0x00000080a1077824 */ /* 0x000fe200078e0a11 */
[----:B------:R-:W-:Y:S02]  /*1280*/  SHF.R.U32.HI R3, RZ, 0x1f, R0 ;  /* 0x0000001fff037819 */ /* 0x000fe40000011600 */
[----:B------:R-:W-:Y:S01]  /*1290*/  LEA.HI.SX32 R72, R2, R5, 0x1c ;  /* 0x0000000502487211 */ /* 0x000fe200078fe2ff */
[----:B------:R-:W-:Y:S01]  /*12a0*/  IMAD.IADD R7, R16, 0x1, R7 ;  /* 0x0000000110077824 */ /* 0x000fe200078e0207 */
[----:B------:R-:W-:-:S03]  /*12b0*/  LEA.HI.SX32 R3, R0, R3, 0x1c ;  /* 0x0000000300037211 */ /* 0x000fc600078fe2ff */
[----:B------:R-:W-:Y:S01]  /*12c0*/  VIADD R0, R7, -UR4 ;  /* 0x8000000407007c36 */ /* 0x000fe20008000000 */
[----:B------:R-:W-:Y:S01]  /*12d0*/  VIMNMX R72, R3, R72, PT ;  /* 0x0000004803487248 */ /* 0x000fe20003fe0100 */
[----:B------:R-:W-:Y:S06]  /*12e0*/  @!P1 BRA `(.L_x_1059) ;  /* 0x00000000003c9947 */ /* 0x000fec0003800000 */
[----:B------:R-:W-:-:S13]  /*12f0*/  ISETP.GT.AND P0, PT, R7, -0x1, PT ;  /* 0xffffffff0700780c */ /* 0x000fda0003f04270 */
[----:B------:R-:W-:Y:S05]  /*1300*/  @P0 BRA `(.L_x_1060) ;  /* 0x00000000001c0947 */ /* 0x000fea0003800000 */
[----:B------:R-:W-:Y:S02]  /*1310*/  ISETP.NE.AND P0, PT, R9, 0x1, PT ;  /* 0x000000010900780c */ /* 0x000fe40003f05270 */
[----:B------:R-:W-:-:S11]  /*1320*/  LOP3.LUT R7, RZ, R7, RZ, 0x33, !PT ;  /* 0x00000007ff077212 */ /* 0x000fd600078e33ff */
[----:B------:R-:W0:Y:S02]  /*1330*/  @P0 LDC.64 R2, c[0x0][0x9e8] ;  /* 0x00027a00ff020b82 */ /* 0x000e240000000a00 */
[----:B0-----:R-:W-:-:S05]  /*1340*/  @P0 IMAD.HI.U32 R2, R7, R2, RZ ;  /* 0x0000000207020227 */ /* 0x001fca00078e00ff */
[----:B------:R-:W-:-:S04]  /*1350*/  @P0 SHF.R.U32.HI R7, RZ, R3, R2 ;  /* 0x00000003ff070219 */ /* 0x000fc80000011602 */
[----:B------:R-:W-:Y:S01]  /*1360*/  LOP3.LUT R7, RZ, R7, RZ, 0x33, !PT ;  /* 0x00000007ff077212 */ /* 0x000fe200078e33ff */
[----:B------:R-:W-:Y:S06]  /*1370*/  BRA `(.L_x_1061) ;  /* 0x0000000000107947 */ /* 0x000fec0003800000 */
.L_x_1060:
[----:B------:R-:W-:-:S13]  /*1380*/  ISETP.NE.AND P0, PT, R9, 0x1, PT ;  /* 0x000000010900780c */ /* 0x000fda0003f05270 */
[----:B------:R-:W0:Y:S02]  /*1390*/  @P0 LDC.64 R2, c[0x0][0x9e8] ;  /* 0x00027a00ff020b82 */ /* 0x000e240000000a00 */
[----:B0-----:R-:W-:-:S05]  /*13a0*/  @P0 IMAD.HI.U32 R2, R7, R2, RZ ;  /* 0x0000000207020227 */ /* 0x001fca00078e00ff */
[----:B------:R-:W-:-:S07]  /*13b0*/  @P0 SHF.R.U32.HI R7, RZ, R3, R2 ;  /* 0x00000003ff070219 */ /* 0x000fce0000011602 */
.L_x_1061:
[----:B------:R-:W-:-:S05]  /*13c0*/  IMAD R7, R7, R9, RZ ;  /* 0x0000000907077224 */ /* 0x000fca00078e02ff */
[----:B------:R-:W-:-:S07]  /*13d0*/  VIMNMX R0, R0, R7, !PT ;  /* 0x0000000700007248 */ /* 0x000fce0007fe0100 */
.L_x_1059:
        /* <DEDUP_REMOVED lines=9> */
[----:B------:R-:W-:Y:S01]  /*1470*/  LEA.HI.SX32 R3, R2, R3, 0x1c ;  /* 0x0000000302037211 */ /* 0x000fe200078fe2ff */
[----:B------:R-:W-:Y:S01]  /*1480*/  IMAD.MOV.U32 R2, RZ, RZ, RZ ;  /* 0x000000ffff027224 */ /* 0x000fe200078e00ff */
[----:B------:R-:W-:Y:S02]  /*1490*/  CS2R R76, SRZ ;  /* 0x00000000004c7805 */ /* 0x000fe4000001ff00 */
[----:B------:R-:W-:Y:S02]  /*14a0*/  CS2R R74, SRZ ;  /* 0x00000000004a7805 */ /* 0x000fe4000001ff00 */
[----:B------:R-:W-:Y:S01]  /*14b0*/  VIMNMX R23, RZ, R3, !PT ;  /* 0x00000003ff177248 */ /* 0x000fe20007fe0100 */
[----:B------:R-:W-:Y:S01]  /*14c0*/  IMAD.MOV.U32 R73, RZ, RZ, RZ ;  /* 0x000000ffff497224 */ /* 0x000fe200078e00ff */
[----:B------:R-:W-:-:S02]  /*14d0*/  CS2R R28, SRZ ;  /* 0x00000000001c7805 */ /* 0x000fc4000001ff00 */
[----:B------:R-:W-:Y:S02]  /*14e0*/  CS2R R70, SRZ ;  /* 0x0000000000467805 */ /* 0x000fe4000001ff00 */
[----:B------:R-:W-:Y:S02]  /*14f0*/  ISETP.GT.AND P1, PT, R72, R23, PT ;  /* 0x000000174800720c */ /* 0x000fe40003f24270 */
        /* <DEDUP_REMOVED lines=20> */
[----:B------:R-:W-:Y:S02]  /*1640*/  IMAD.MOV.U32 R30, RZ, RZ, RZ ;  /* 0x000000ffff1e7224 */ /* 0x000fe400078e00ff */
[----:B------:R-:W-:Y:S02]  /*1650*/  IMAD.MOV.U32 R89, RZ, RZ, RZ ;  /* 0x000000ffff597224 */ /* 0x000fe400078e00ff */
[----:B------:R-:W-:-:S02]  /*1660*/  IMAD.MOV.U32 R8, RZ, RZ, RZ ;  /* 0x000000ffff087224 */ /* 0x000fc400078e00ff */
[----:B------:R-:W-:Y:S02]  /*1670*/  IMAD.MOV.U32 R10, RZ, RZ, RZ ;  /* 0x000000ffff0a7224 */ /* 0x000fe400078e00ff */
[----:B------:R-:W-:Y:S01]  /*1680*/  IMAD.MOV.U32 R91, RZ, RZ, RZ ;  /* 0x000000ffff5b7224 */ /* 0x000fe200078e00ff */
[----:B------:R-:W-:Y:S06]  /*1690*/  @!P1 BRA `(.L_x_1062) ;  /* 0x000000c800e09947 */ /* 0x000fec0003800000 */
[----:B------:R-:W0:Y:S01]  /*16a0*/  SHFL.IDX PT, R0, R172, RZ, 0x1f ;  /* 0x00001fffac007589 */ /* 0x000e2200000e0000 */
[----:B------:R-:W1:Y:S01]  /*16b0*/  S2UR UR6, SR_CgaCtaId ;  /* 0x00000000000679c3 */ /* 0x000e620000008800 */
[----:B------:R-:W-:Y:S01]  /*16c0*/  UMOV UR39, 0x400 ;  /* 0x0000040000277882 */ /* 0x000fe20000000000 */
        /* <DEDUP_REMOVED lines=28> */
.L_x_1063:
[----:B------:R-:W-:Y:S02]  /*1890*/  LEA.HI R0, R169, R169, RZ, 0x1 ;  /* 0x000000a9a9007211 */ /* 0x000fe400078f08ff */
[----:B------:R-:W-:Y:S02]  /*18a0*/  ISETP.NE.AND P0, PT, R19, 0x3, PT ;  /* 0x000000031300780c */ /* 0x000fe40003f05270 */
[----:B------:R-:W-:-:S05]  /*18b0*/  LOP3.LUT R0, R0, 0xfffffffe, RZ, 0xc0, !PT ;  /* 0xfffffffe00007812 */ /* 0x000fca00078ec0ff */
[----:B------:R-:W-:-:S05]  /*18c0*/  IMAD.IADD R0, R169, 0x1, -R0 ;  /* 0x00000001a9007824 */ /* 0x000fca00078e0a00 */
[----:B------:R-:W-:-:S04]  /*18d0*/  SHF.L.U32 R0, R0, 0x1f, RZ ;  /* 0x0000001f00007819 */ /* 0x000fc800000006ff */
[----:B------:R-:W0:Y:S02]  /*18e0*/  SYNCS.PHASECHK.TRANS64.TRYWAIT P1, [UR39+0x2a800], R0 ;  /* 0x02a80000ff0075a7 */ /* 0x000e240008020167 */
[----:B0-----:R-:W-:Y:S05]  /*18f0*/  @!P1 BRA `(.L_x_1064) ;  /* 0x0000013c00449947 */ /* 0x001fea0003800000 */
.L_x_1248:
[----:B------:R-:W-:Y:S05]  /*1900*/  @!P0 BRA `(.L_x_1065) ;  /* 0x0000000000048947 */ /* 0x000fea0003800000 */
[----:B------:R-:W-:Y:S01]  /*1910*/  BPT.TRAP 0x1 ;  /* 0x000000040000795c */ /* 0x000fe20000300000 */
.L_x_1065:
[----:B0-----:R-:W-:Y:S02]  /*1920*/  IMAD.U32 R3, RZ, RZ, UR37 ;  /* 0x00000025ff037e24 */ /* 0x001fe4000f8e00ff */
[----:B------:R-:W-:-:S03]  /*1930*/  IMAD.U32 R0, RZ, RZ, UR36 ;  /* 0x00000024ff007e24 */ /* 0x000fc6000f8e00ff */
[----:B------:R-:W-:Y:S02]  /*1940*/  LEA R3, R3, UR39, 0x3 ;  /* 0x0000002703037c11 */ /* 0x000fe4000f8e18ff */
[----:B------:R-:W-:-:S04]  /*1950*/  SHF.L.U32 R0, R0, 0x1f, RZ ;  /* 0x0000001f00007819 */ /* 0x000fc800000006ff */
[----:B------:R0:W1:Y:S01]  /*1960*/  SYNCS.PHASECHK.TRANS64.TRYWAIT P1, [R3+URZ+0x2a830], R0 ;  /* 0x02a83000030075a7 */ /* 0x000062000802017f */
[----:B------:R-:W-:Y:S05]  /*1970*/  @!P0 BRA `(.L_x_1066) ;  /* 0x0000000000048947 */ /* 0x000fea0003800000 */
[----:B------:R-:W-:Y:S01]  /*1980*/  BPT.TRAP 0x1 ;  /* 0x000000040000795c */ /* 0x000fe20000300000 */
.L_x_1066:
[----:B------:R-:W2:Y:S01]  /*1990*/  LDL.LU R2, [R1] ;  /* 0x0000000001027983 */ /* 0x000ea20000300800 */
[----:B------:R-:W3:Y:S02]  /*19a0*/  S2R R4, SR_TID.X ;  /* 0x0000000000047919 */ /* 0x000ee40000002100 */
[----:B---3--:R-:W-:Y:S02]  /*19b0*/  LOP3.LUT P2, RZ, R4, 0x7f, RZ, 0xc0, !PT ;  /* 0x0000007f04ff7812 */ /* 0x008fe4000784c0ff */
[----:B--2---:R-:W-:-:S11]  /*19c0*/  LOP3.LUT R2, R2, 0xffefffff, RZ, 0xc0, !PT ;  /* 0xffefffff02027812 */ /* 0x004fd600078ec0ff */
[----:B------:R-:W-:-:S05]  /*19d0*/  @P2 LOP3.LUT R2, R2, 0x100000, RZ, 0xfc, !PT ;  /* 0x0010000002022812 */ /* 0x000fca00078efcff */
[----:B------:R2:W-:Y:S01]  /*19e0*/  STL [R1], R2 ;  /* 0x0000000201007387 */ /* 0x0005e20000100800 */
[----:B-1----:R-:W-:Y:S05]  /*19f0*/  @P1 BRA `(.L_x_1067) ;  /* 0x0000000000081947 */ /* 0x002fea0003800000 */
[----:B------:R-:W1:Y:S02]  /*1a00*/  SYNCS.PHASECHK.TRANS64.TRYWAIT P1, [R3+URZ+0x2a830], R0 ;  /* 0x02a83000030075a7 */ /* 0x000e64000802017f */
[----:B-1----:R-:W-:Y:S05]  /*1a10*/  @!P1 BRA `(.L_x_1068) ;  /* 0x0000013c00149947 */ /* 0x002fea0003800000 */
.L_x_1067:
[----:B------:R-:W-:Y:S05]  /*1a20*/  WARPSYNC.ALL ;  /* 0x0000000000007948 */ /* 0x000fea0003800000 */
[----:B------:R-:W-:Y:S01]  /*1a30*/  UIADD3 UR4, UR39, 0x18400, URZ ;  /* 0x0001840027047890 */ /* 0x000fe2000fffe03f */
[----:B------:R-:W-:Y:S01]  /*1a40*/  WARPGROUP.ARRIVE ;  /* 0x00000000000079c5 */ /* 0x000fe20000000000 */
[----:B------:R-:W-:-:S05]  /*1a50*/  ULOP3.LUT UR5, UR38, 0x10000, URZ, 0xfc, !UPT ;  /* 0x0001000026057892 */ /* 0x000fca000f8efc3f */
[----:B--2---:R-:W2:Y:S01]  /*1a60*/  S2R R2, SR_TID.X ;  /* 0x0000000000027919 */ /* 0x004ea20000002100 */
[----:B------:R-:W-:Y:S01]  /*1a70*/  USHF.R.U32.HI UR4, URZ, 0x4, UR4 ;  /* 0x000000043f047899 */ /* 0x000fe20008011604 */
[----:B------:R-:W3:Y:S01]  /*1a80*/  LDC.64 R14, c[0x0][0x9e0] ;  /* 0x00027800ff0e7b82 */ /* 0x000ee20000000a00 */
[----:B------:R-:W-:Y:S01]  /*1a90*/  UMOV UR9, 0x40000040 ;  /* 0x4000004000097882 */ /* 0x000fe20000000000 */
[----:B------:R-:W-:Y:S01]  /*1aa0*/  UMOV UR11, 0x40000040 ;  /* 0x40000040000b7882 */ /* 0x000fe20000000000 */
[----:B------:R-:W-:Y:S01]  /*1ab0*/  ULOP3.LUT UR4, UR4, 0x3fff, URZ, 0xc0, !UPT ;  /* 0x00003fff04047892 */ /* 0x000fe2000f8ec03f */
[----:B------:R-:W-:Y:S01]  /*1ac0*/  IMAD.U32 R5, RZ, RZ, UR9 ;  /* 0x00000009ff057e24 */ /* 0x000fe2000f8e00ff */
[----:B------:R-:W-:Y:S01]  /*1ad0*/  UMOV UR8, UR5 ;  /* 0x0000000500087c82 */ /* 0x000fe20008000000 */
[----:B------:R-:W-:Y:S01]  /*1ae0*/  UIADD3 UR56, UR5, 0x2, URZ ;  /* 0x0000000205387890 */ /* 0x000fe2000fffe03f */
[----:B------:R-:W-:Y:S01]  /*1af0*/  IMAD.U32 R4, RZ, RZ, UR8 ;  /* 0x00000008ff047e24 */ /* 0x000fe2000f8e00ff */
[----:B------:R-:W-:Y:S01]  /*1b00*/  ULOP3.LUT UR60, UR4, 0x10000, URZ, 0xfc, !UPT ;  /* 0x00010000043c7892 */ /* 0x000fe2000f8efc3f */
[----:B------:R-:W-:Y:S01]  /*1b10*/  IMAD.MOV.U32 R13, RZ, RZ, -0x60 ;  /* 0xffffffa0ff0d7424 */ /* 0x000fe200078e00ff */
[----:B------:R-:W-:Y:S01]  /*1b20*/  UMOV UR57, 0x40000040 ;  /* 0x4000004000397882 */ /* 0x000fe20000000000 */
[----:B------:R-:W-:Y:S01]  /*1b30*/  UMOV UR59, 0x40000040 ;  /* 0x40000040003b7882 */ /* 0x000fe20000000000 */
[----:B------:R-:W-:Y:S01]  /*1b40*/  UIMAD UR4, UR37, 0x900, UR60 ;  /* 0x00000900250478a4 */ /* 0x000fe2000f8e023c */
[----:B------:R-:W-:Y:S01]  /*1b50*/  IMAD R13, R72, R13, 0x60 ;  /* 0x00000060480d7424 */ /* 0x000fe200078e020d */
[----:B------:R-:W-:-:S02]  /*1b60*/  UIADD3 UR52, UR5, 0x4, URZ ;  /* 0x0000000405347890 */ /* 0x000fc4000fffe03f */
[----:B------:R-:W-:Y:S01]  /*1b70*/  UIADD3 UR58, UR4, 0x2, URZ ;  /* 0x00000002043a7890 */ /* 0x000fe2000fffe03f */
[----:B------:R-:W-:Y:S01]  /*1b80*/  IMAD.IADD R9, R16, 0x1, R13 ;  /* 0x0000000110097824 */ /* 0x000fe200078e020d */
[----:B------:R-:W-:Y:S02]  /*1b90*/  UIADD3 UR54, UR4, 0x4, URZ ;  /* 0x0000000404367890 */ /* 0x000fe4000fffe03f */
[----:B------:R-:W-:Y:S01]  /*1ba0*/  UMOV UR10, UR4 ;  /* 0x00000004000a7c82 */ /* 0x000fe20008000000 */
[----:B------:R-:W-:Y:S01]  /*1bb0*/  UMOV UR53, 0x40000040 ;  /* 0x4000004000357882 */ /* 0x000fe20000000000 */
[----:B------:R-:W-:Y:S01]  /*1bc0*/  HGMMA.64x96x16.F32.BF16 R24, gdesc[UR8], RZ, !UPT, gsb0 ;  /* 0x01600000081879f0 */ /* 0x000fe2000c0018ff */
[----:B------:R-:W-:Y:S01]  /*1bd0*/  UMOV UR55, 0x40000040 ;  /* 0x4000004000377882 */ /* 0x000fe20000000000 */
[----:B------:R-:W-:Y:S01]  /*1be0*/  UIADD3 UR8, UR5, 0x6, URZ ;  /* 0x0000000605087890 */ /* 0x000fe2000fffe03f */
[----:B------:R-:W-:Y:S01]  /*1bf0*/  IMAD R21, R18, -0x2, R9 ;  /* 0xfffffffe12157824 */ /* 0x000fe200078e0209 */
[----:B------:R-:W-:Y:S01]  /*1c00*/  UIADD3 UR10, UR4, 0x6, URZ ;  /* 0x00000006040a7890 */ /* 0x000fe2000fffe03f */
[----:B------:R-:W-:Y:S01]  /*1c10*/  UMOV UR9, 0x40000040 ;  /* 0x4000004000097882 */ /* 0x000fe20000000000 */
[----:B------:R-:W-:Y:S01]  /*1c20*/  UMOV UR11, 0x40000040 ;  /* 0x40000040000b7882 */ /* 0x000fe20000000000 */
[----:B------:R-:W-:Y:S01]  /*1c30*/  UIADD3 UR12, UR5, 0x400, URZ ;  /* 0x00000400050c7890 */ /* 0x000fe2000fffe03f */
[----:B--2---:R-:W-:Y:S01]  /*1c40*/  LOP3.LUT P1, RZ, R2, 0x7f, RZ, 0xc0, !PT ;  /* 0x0000007f02ff7812 */ /* 0x004fe2000782c0ff */
        /* <DEDUP_REMOVED lines=8> */
[----:B------:R-:W-:Y:S02]  /*1cd0*/  UIADD3 UR22, UR4, 0x304, URZ ;  /* 0x0000030404167890 */ /* 0x000fe4000fffe03f */
[----:B------:R-:W-:Y:S01]  /*1ce0*/  @!P1 VIADD R2, R3, 0x2a840 ;  /* 0x0002a84003029836 */ /* 0x000fe20000000000 */
[----:B------:R-:W-:Y:S01]  /*1cf0*/  UMOV UR21, 0x40000040 ;  /* 0x4000004000157882 */ /* 0x000fe20000000000 */
[----:B------:R-:W-:Y:S01]  /*1d00*/  UMOV UR23, 0x40000040 ;  /* 0x4000004000177882 */ /* 0x000fe20000000000 */
[----:B------:R-:W-:Y:S01]  /*1d10*/  UIADD3 UR24, UR5, 0x406, URZ ;  /* 0x0000040605187890 */ /* 0x000fe2000fffe03f */
[----:B01----:R-:W-:Y:S01]  /*1d20*/  IADD3 R3, -R17, 0x1, R9 ;  /* 0x0000000111037810 */ /* 0x003fe20007ffe109 */
[----:B------:R-:W-:Y:S01]  /*1d30*/  UIADD3 UR26, UR4, 0x306, URZ ;  /* 0x00000306041a7890 */ /* 0x000fe2000fffe03f */
[----:B------:R-:W-:Y:S01]  /*1d40*/  @!P1 PRMT R2, RZ, 0x654, R2 ;  /* 0x00000654ff029816 */ /* 0x000fe20000000002 */
[----:B------:R-:W-:Y:S01]  /*1d50*/  UMOV UR25, 0x40000040 ;  /* 0x4000004000197882 */ /* 0x000fe20000000000 */
[----:B------:R-:W-:Y:S01]  /*1d60*/  UMOV UR27, 0x40000040 ;  /* 0x40000040001b7882 */ /* 0x000fe20000000000 */
[----:B------:R-:W-:Y:S01]  /*1d70*/  UIADD3 UR28, UR5, 0x800, URZ ;  /* 0x00000800051c7890 */ /* 0x000fe2000fffe03f */
[----:B------:R-:W-:Y:S01]  /*1d80*/  IMAD R11, R18, -0x2, R3 ;  /* 0xfffffffe120b7824 */ /* 0x000fe200078e0203 */
[----:B------:R-:W-:Y:S01]  /*1d90*/  UIADD3 UR30, UR4, 0x600, URZ ;  /* 0x00000600041e7890 */ /* 0x000fe2000fffe03f */
[----:B------:R-:W-:Y:S01]  /*1da0*/  IMAD R3, R161, 0x80, R171 ;  /* 0x00000080a1037824 */ /* 0x000fe200078e02ab */
        /* <DEDUP_REMOVED lines=14> */
[----:B------:R-:W-:Y:S01]  /*1e90*/  ULDC.64 UR4, c[0x0][0x9d8] ;  /* 0x0002760000047ab9 */ /* 0x000fe20000000a00 */
[----:B------:R-:W-:-:S02]  /*1ea0*/  WARPGROUP.DEPBAR.LE gsb0, 0x0 ;  /* 0x00008000000079c5 */ /* 0x000fc40000010000 */
        /* <DEDUP_REMOVED lines=31> */
[----:B------:R-:W-:Y:S01]  /*20a0*/  HGMMA.64x96x16.F32.BF16 R24, gdesc[UR48], R24, gsb0 ;  /* 0x01600000301879f0 */ /* 0x000fe20008001818 */
[----:B------:R-:W-:Y:S02]  /*20b0*/  ULOP3.LUT UR50, URZ, UR5, URZ, 0x33, !UPT ;  /* 0x000000053f327292 */ /* 0x000fe4000f8e333f */
[----:B------:R-:W-:Y:S02]  /*20c0*/  WARPGROUP.DEPBAR.LE gsb0, 0x0 ;  /* 0x00008000000079c5 */ /* 0x000fe40000010000 */
        /* <DEDUP_REMOVED lines=45> */
[----:B------:R0:W-:Y:S01]  /*23a0*/  @!P1 SYNCS.ARRIVE.TRANS64.RED.A1T0 RZ, [R2+URZ], RZ ;  /* 0x000000ff02ff99a7 */ /* 0x0001e2000810043f */
[----:B---3--:R-:W-:Y:S01]  /*23b0*/  ISETP.GE.AND P1, PT, R15, 0x1, PT ;  /* 0x000000010f00780c */ /* 0x008fe20003f26270 */
[----:B------:R-:W1:Y:S01]  /*23c0*/  MUFU.TANH R24, R24 ;  /* 0x0000001800187308 */ /* 0x000e620000002400 */
[----:B------:R-:W-:Y:S01]  /*23d0*/  FMUL.FTZ R30, R30, UR4 ;  /* 0x000000041e1e7c20 */ /* 0x000fe20008410000 */
[----:B------:R-:W-:Y:S01]  /*23e0*/  FMUL.FTZ R34, R34, UR4 ;  /* 0x0000000422227c20 */ /* 0x000fe20008410000 */
[----:B------:R-:W-:Y:S01]  /*23f0*/  FMUL.FTZ R38, R38, UR4 ;  /* 0x0000000426267c20 */ /* 0x000fe20008410000 */
[----:B------:R-:W-:-:S04]  /*2400*/  P2R R162, PR, RZ, 0x2 ;  /* 0x00000002ffa27803 */ /* 0x000fc80000000000 */
[----:B------:R-:W2:Y:S08]  /*2410*/  MUFU.TANH R25, R25 ;  /* 0x0000001900197308 */ /* 0x000eb00000002400 */
[----:B------:R-:W3:Y:S08]  /*2420*/  MUFU.TANH R6, R6 ;  /* 0x0000000600067308 */ /* 0x000ef00000002400 */
[----:B------:R-:W4:Y:S08]  /*2430*/  MUFU.TANH R0, R0 ;  /* 0x0000000000007308 */ /* 0x000f300000002400 */
[----:B------:R-:W0:Y:S08]  /*2440*/  MUFU.TANH R28, R28 ;  /* 0x0000001c001c7308 */ /* 0x000e300000002400 */
        /* <DEDUP_REMOVED lines=40> */
[----:B------:R5:W1:Y:S08]  /*26d0*/  MUFU.TANH R27, R30 ;  /* 0x0000001e001b7308 */ /* 0x000a700000002400 */
[----:B------:R2:W1:Y:S01]  /*26e0*/  MUFU.TANH R73, R34 ;  /* 0x0000002200497308 */ /* 0x0004620000002400 */
[----:B-----5:R-:W-:-:S05]  /*26f0*/  IMAD.IADD R30, R11, 0x1, R14 ;  /* 0x000000010b1e7824 */ /* 0x020fca00078e020e */
[----:B0-----:R-:W-:Y:S02]  /*2700*/  VIADDMNMX R2, R3, R30, R21, PT ;  /* 0x0000001e03027246 */ /* 0x001fe40003800115 */
[----:B------:R0:W1:Y:S01]  /*2710*/  MUFU.TANH R74, R38 ;  /* 0x00000026004a7308 */ /* 0x0000620000002400 */
[----:B--2---:R-:W-:-:S04]  /*2720*/  VIADD R34, R11, UR50 ;  /* 0x000000320b227c36 */ /* 0x004fc80008000000 */
[----:B------:R-:W-:Y:S02]  /*2730*/  IMAD.IADD R9, R34, 0x1, R3 ;  /* 0x0000000122097824 */ /* 0x000fe400078e0203 */
[----:B0-----:R-:W-:Y:S01]  /*2740*/  IMAD R38, R18, -0x2, R13 ;  /* 0xfffffffe12267824 */ /* 0x001fe200078e020d */
[----:B---34-:R-:W-:Y:S06]  /*2750*/  @!P1 BRA `(.L_x_1069) ;  /* 0x00000000004c9947 */ /* 0x018fec0003800000 */
[----:B------:R-:W-:Y:S01]  /*2760*/  IADD3 R11, -R17, R16, R3 ;  /* 0x00000010110b7210 */ /* 0x000fe20007ffe103 */
[----:B------:R-:W-:Y:S03]  /*2770*/  BSSY B0, `(.L_x_1070) ;  /* 0x000000e000007945 */ /* 0x000fe60003800000 */
        /* <DEDUP_REMOVED lines=9> */
.L_x_1071:
[----:B------:R-:W-:-:S13]  /*2810*/  ISETP.NE.AND P1, PT, R15, 0x1, PT ;  /* 0x000000010f00780c */ /* 0x000fda0003f25270 */
[----:B------:R-:W0:Y:S02]  /*2820*/  @P1 LDC.64 R66, c[0x0][0x9e8] ;  /* 0x00027a00ff421b82 */ /* 0x000e240000000a00 */
[----:B0-----:R-:W-:-:S05]  /*2830*/  @P1 IMAD.HI.U32 R20, R11, R66, RZ ;  /* 0x000000420b141227 */ /* 0x001fca00078e00ff */
[----:B------:R-:W-:-:S07]  /*2840*/  @P1 SHF.R.U32.HI R11, RZ, R67, R20 ;  /* 0x00000043ff0b1219 */ /* 0x000fce0000011614 */
.L_x_1072:
[----:B------:R-:W-:Y:S05]  /*2850*/  BSYNC B0 ;  /* 0x0000000000007941 */ /* 0x000fea0003800000 */
.L_x_1070:
[----:B------:R-:W-:-:S05]  /*2860*/  IMAD R20, R11, R15, R38 ;  /* 0x0000000f0b147224 */ /* 0x000fca00078e0226 */
[----:B------:R-:W-:Y:S02]  /*2870*/  VIMNMX R9, R9, R20, !PT ;  /* 0x0000001409097248 */ /* 0x000fe40007fe0100 */
[----:B------:R-:W-:-:S07]  /*2880*/  VIADDMNMX R2, R20, R15, R2, PT ;  /* 0x0000000f14027246 */ /* 0x000fce0003800102 */
.L_x_1069:
[C---:B------:R-:W-:Y:S02]  /*2890*/  ISETP.GE.AND P6, PT, R13.reuse, 0x9, PT ;  /* 0x000000090d00780c */ /* 0x040fe40003fc6270 */
[----:B------:R-:W-:Y:S02]  /*28a0*/  ISETP.GE.AND P1, PT, R13, 0x2, PT ;  /* 0x000000020d00780c */ /* 0x000fe40003f26270 */
[C---:B------:R-:W-:Y:S02]  /*28b0*/  ISETP.GT.AND P2, PT, R9.reuse, 0x8, !P6 ;  /* 0x000000080900780c */ /* 0x040fe40007744270 */
[----:B------:R-:W-:Y:S02]  /*28c0*/  ISETP.GT.AND P3, PT, R9, 0x1, !P1 ;  /* 0x000000010900780c */ /* 0x000fe40004f64270 */
[----:B------:R-:W-:Y:S02]  /*28d0*/  ISETP.LT.OR P2, PT, R2, 0x9, P2 ;  /* 0x000000090200780c */ /* 0x000fe40001741670 */
[----:B------:R-:W-:-:S02]  /*28e0*/  ISETP.GE.AND P4, PT, R13, 0xa, PT ;  /* 0x0000000a0d00780c */ /* 0x000fc40003f86270 */
[----:B------:R-:W-:Y:S02]  /*28f0*/  FSEL R67, R28, -INF , !P2 ;  /* 0xff8000001c437808 */ /* 0x000fe40005000000 */
[C---:B------:R-:W-:Y:S02]  /*2900*/  ISETP.LT.OR P3, PT, R2.reuse, 0x2, P3 ;  /* 0x000000020200780c */ /* 0x040fe40001f61670 */
        /* <DEDUP_REMOVED lines=22> */
[C---:B------:R-:W-:Y:S02]  /*2a70*/  ISETP.LT.OR P2, PT, R2.reuse, 0x1a, P2 ;  /* 0x0000001a0200780c */ /* 0x040fe40001741670 */
        /* <DEDUP_REMOVED lines=78> */
[----:B-1----:R-:W-:Y:S02]  /*2f60*/  FSEL R33, R24, -INF , !P5 ;  /* 0xff80000018217808 */ /* 0x002fe40006800000 */
[----:B------:R-:W-:Y:S02]  /*2f70*/  ISETP.GE.AND P5, PT, R13, 0x5a, PT ;  /* 0x0000005a0d00780c */ /* 0x000fe40003fa6270 */
[----:B------:R-:W-:Y:S02]  /*2f80*/  IADD3 R13, R34, 0x8, R3 ;  /* 0x00000008220d7810 */ /* 0x000fe40007ffe003 */
[----:B------:R-:W-:Y:S02]  /*2f90*/  P2R R64, PR, RZ, 0x20 ;  /* 0x00000020ff407803 */ /* 0x000fe40000000000 */
[----:B------:R-:W-:-:S04]  /*2fa0*/  ISETP.GT.AND P5, PT, R9, 0x59, !P5 ;  /* 0x000000590900780c */ /* 0x000fc80006fa4270 */
[----:B------:R-:W-:Y:S01]  /*2fb0*/  ISETP.LT.OR P5, PT, R2, 0x5a, P5 ;  /* 0x0000005a0200780c */ /* 0x000fe20002fa1670 */
[----:B------:R-:W-:-:S03]  /*2fc0*/  VIADD R2, R3, 0x8 ;  /* 0x0000000803027836 */ /* 0x000fc60000000000 */
[----:B------:R-:W-:Y:S02]  /*2fd0*/  FSEL R24, R69, -INF , !P5 ;  /* 0xff80000045187808 */ /* 0x000fe40006800000 */
[----:B------:R-:W-:Y:S02]  /*2fe0*/  ISETP.GE.AND P5, PT, R15, 0x1, PT ;  /* 0x000000010f00780c */ /* 0x000fe40003fa6270 */
[----:B------:R-:W-:-:S11]  /*2ff0*/  VIADDMNMX R32, R2, R30, R21, PT ;  /* 0x0000001e02207246 */ /* 0x000fd60003800115 */
[----:B------:R-:W-:Y:S05]  /*3000*/  @!P5 BRA `(.L_x_1073) ;  /* 0x000000000050d947 */ /* 0x000fea0003800000 */
[----:B------:R-:W-:Y:S01]  /*3010*/  IADD3 R2, R16, 0x8, R3 ;  /* 0x0000000810027810 */ /* 0x000fe20007ffe003 */
[----:B------:R-:W-:Y:S04]  /*3020*/  BSSY B0, `(.L_x_1074) ;  /* 0x000000f000007945 */ /* 0x000fe80003800000 */
[----:B------:R-:W-:-:S05]  /*3030*/  IMAD.IADD R2, R2, 0x1, -R17 ;  /* 0x0000000102027824 */ /* 0x000fca00078e0a11 */
        /* <DEDUP_REMOVED lines=9> */
.L_x_1075:
[----:B------:R-:W-:-:S13]  /*30d0*/  ISETP.NE.AND P5, PT, R15, 0x1, PT ;  /* 0x000000010f00780c */ /* 0x000fda0003fa5270 */
[----:B------:R-:W0:Y:S02]  /*30e0*/  @P5 LDC.64 R36, c[0x0][0x9e8] ;  /* 0x00027a00ff245b82 */ /* 0x000e240000000a00 */
[----:B0-----:R-:W-:-:S05]  /*30f0*/  @P5 IMAD.HI.U32 R30, R2, R36, RZ ;  /* 0x00000024021e5227 */ /* 0x001fca00078e00ff */
[----:B------:R-:W-:-:S07]  /*3100*/  @P5 SHF.R.U32.HI R2, RZ, R37, R30 ;  /* 0x00000025ff025219 */ /* 0x000fce000001161e */
.L_x_1076:
[----:B------:R-:W-:Y:S05]  /*3110*/  BSYNC B0 ;  /* 0x0000000000007941 */ /* 0x000fea0003800000 */
.L_x_1074:
[----:B------:R-:W-:-:S05]  /*3120*/  IMAD R2, R2, R15, R38 ;  /* 0x0000000f02027224 */ /* 0x000fca00078e0226 */
[----:B------:R-:W-:Y:S02]  /*3130*/  VIMNMX R13, R13, R2, !PT ;  /* 0x000000020d0d7248 */ /* 0x000fe40007fe0100 */
[----:B------:R-:W-:-:S07]  /*3140*/  VIADDMNMX R32, R2, R15, R32, PT ;  /* 0x0000000f02207246 */ /* 0x000fce0003800120 */
.L_x_1073:
[C---:B------:R-:W-:Y:S01]  /*3150*/  ISETP.GT.AND P1, PT, R13.reuse, 0x1, !P1 ;  /* 0x000000010d00780c */ /* 0x040fe20004f24270 */
[----:B------:R-:W-:Y:S01]  /*3160*/  ULDC UR4, c[0x0][0x988] ;  /* 0x0002620000047ab9 */ /* 0x000fe20000000800 */
[----:B------:R-:W-:Y:S02]  /*3170*/  ISETP.GT.AND P6, PT, R13, 0x8, !P6 ;  /* 0x000000080d00780c */ /* 0x000fe400077c4270 */
[C---:B------:R-:W-:Y:S02]  /*3180*/  ISETP.LT.OR P1, PT, R32.reuse, 0x2, P1 ;  /* 0x000000022000780c */ /* 0x040fe40000f21670 */
[----:B------:R-:W-:Y:S02]  /*3190*/  ISETP.LT.OR P6, PT, R32, 0x9, P6 ;  /* 0x000000092000780c */ /* 0x000fe400037c1670 */
[----:B------:R-:W-:Y:S02]  /*31a0*/  FSEL R21, R0, -INF , !P1 ;  /* 0xff80000000157808 */ /* 0x000fe40004800000 */
[----:B------:R-:W-:Y:S01]  /*31b0*/  ISETP.NE.AND P1, PT, R11, RZ, PT ;  /* 0x000000ff0b00720c */ /* 0x000fe20003f25270 */
[----:B------:R-:W-:Y:S01]  /*31c0*/  IMAD.U32 R11, RZ, RZ, UR4 ;  /* 0x00000004ff0b7e24 */ /* 0x000fe2000f8e00ff */
[----:B------:R-:W-:-:S02]  /*31d0*/  FSEL R34, R27, -INF , !P6 ;  /* 0xff8000001b227808 */ /* 0x000fc40007000000 */
[----:B------:R-:W-:Y:S02]  /*31e0*/  ISETP.GT.AND P1, PT, R13, 0x9, !P1 ;  /* 0x000000090d00780c */ /* 0x000fe40004f24270 */
[----:B------:R-:W-:Y:S02]  /*31f0*/  ISETP.NE.AND P6, PT, R42, RZ, PT ;  /* 0x000000ff2a00720c */ /* 0x000fe40003fc5270 */
[----:B------:R-:W-:Y:S02]  /*3200*/  ISETP.LT.OR P1, PT, R32, 0xa, P1 ;  /* 0x0000000a2000780c */ /* 0x000fe40000f21670 */
[----:B------:R-:W-:Y:S02]  /*3210*/  ISETP.NE.AND P5, PT, R46, RZ, PT ;  /* 0x000000ff2e00720c */ /* 0x000fe40003fa5270 */
[----:B------:R-:W-:Y:S02]  /*3220*/  FSEL R36, R31, -INF , !P1 ;  /* 0xff8000001f247808 */ /* 0x000fe40004800000 */
[----:B------:R-:W-:-:S02]  /*3230*/  ISETP.NE.AND P1, PT, R25, RZ, PT ;  /* 0x000000ff1900720c */ /* 0x000fc40003f25270 */
[----:B------:R-:W-:Y:S02]  /*3240*/  FMNMX.FTZ R9, R33, R65, !PT ;  /* 0x0000004121097209 */ /* 0x000fe40007810000 */
[----:B------:R-:W-:Y:S02]  /*3250*/  ISETP.GT.AND P1, PT, R13, 0x10, !P1 ;  /* 0x000000100d00780c */ /* 0x000fe40004f24270 */
[----:B------:R-:W-:Y:S02]  /*3260*/  FMNMX.FTZ R9, R67, R9, !PT ;  /* 0x0000000943097209 */ /* 0x000fe40007810000 */
[----:B------:R-:W-:Y:S02]  /*3270*/  ISETP.LT.OR P1, PT, R32, 0x11, P1 ;  /* 0x000000112000780c */ /* 0x000fe40000f21670 */
[----:B------:R-:W-:Y:S02]  /*3280*/  FMNMX.FTZ R9, R71, R9, !PT ;  /* 0x0000000947097209 */ /* 0x000fe40007810000 */
        /* <DEDUP_REMOVED lines=8> */
[----:B------:R-:W-:Y:S02]  /*3310*/  ISETP.GT.AND P1, PT, R13, 0x18, !P6 ;  /* 0x000000180d00780c */ /* 0x000fe40007724270 */
[----:B------:R-:W-:Y:S02]  /*3320*/  ISETP.NE.AND P6, PT, R44, RZ, PT ;  /* 0x000000ff2c00720c */ /* 0x000fe40003fc5270 */
[----:B------:R-:W-:Y:S02]  /*3330*/  ISETP.LT.OR P1, PT, R32, 0x19, P1 ;  /* 0x000000192000780c */ /* 0x000fe40000f21670 */
[----:B------:R-:W-:Y:S02]  /*3340*/  FMNMX.FTZ R9, R87, R9, !PT ;  /* 0x0000000957097209 */ /* 0x000fe40007810000 */
[----:B------:R-:W-:-:S02]  /*3350*/  FSEL R42, R74, -INF , !P1 ;  /* 0xff8000004a2a7808 */ /* 0x000fc40004800000 */
[----:B------:R-:W-:Y:S02]  /*3360*/  ISETP.GT.AND P1, PT, R13, 0x19, !P5 ;  /* 0x000000190d00780c */ /* 0x000fe40006f24270 */
[----:B------:R-:W-:Y:S02]  /*3370*/  ISETP.NE.AND P5, PT, R48, RZ, PT ;  /* 0x000000ff3000720c */ /* 0x000fe40003fa5270 */
[----:B------:R-:W-:Y:S02]  /*3380*/  ISETP.LT.OR P1, PT, R32, 0x1a, P1 ;  /* 0x0000001a2000780c */ /* 0x000fe40000f21670 */
[----:B------:R-:W-:Y:S02]  /*3390*/  FMNMX.FTZ R9, R89, R9, !PT ;  /* 0x0000000959097209 */ /* 0x000fe40007810000 */
        /* <DEDUP_REMOVED lines=37> */
[----:B------:R-:W-:-:S02]  /*35f0*/  ISETP.GT.AND P4, PT, R13, RZ, !P4 ;  /* 0x000000ff0d00720c */ /* 0x000fc40006784270 */
[----:B------:R-:W-:Y:S02]  /*3600*/  ISETP.GT.AND P1, PT, R13, 0x31, !P1 ;  /* 0x000000310d00780c */ /* 0x000fe40004f24270 */
[C---:B------:R-:W-:Y:S02]  /*3610*/  ISETP.LT.OR P4, PT, R32.reuse, 0x1, P4 ;  /* 0x000000012000780c */ /* 0x040fe40002781670 */
[----:B------:R-:W-:Y:S02]  /*3620*/  ISETP.LT.OR P1, PT, R32, 0x32, P1 ;  /* 0x000000322000780c */ /* 0x000fe40000f21670 */
[----:B------:R-:W-:Y:S02]  /*3630*/  FSEL R6, R6, -INF , !P4 ;  /* 0xff80000006067808 */ /* 0x000fe40006000000 */
[----:B------:R-:W-:Y:S02]  /*3640*/  FSEL R56, R51, -INF , !P1 ;  /* 0xff80000033387808 */ /* 0x000fe40004800000 */
[----:B------:R-:W-:-:S02]  /*3650*/  ISETP.NE.AND P1, PT, R82, RZ, PT ;  /* 0x000000ff5200720c */ /* 0x000fc40003f25270 */
[C---:B------:R-:W-:Y:S02]  /*3660*/  ISETP.GT.AND P2, PT, R13.reuse, 0x51, !P2 ;  /* 0x000000510d00780c */ /* 0x040fe40005744270 */
[C---:B------:R-:W-:Y:S02]  /*3670*/  ISETP.GT.AND P1, PT, R13.reuse, 0x38, !P1 ;  /* 0x000000380d00780c */ /* 0x040fe40004f24270 */
[----:B------:R-:W-:Y:S02]  /*3680*/  ISETP.GT.AND P3, PT, R13, 0x58, !P3 ;  /* 0x000000580d00780c */ /* 0x000fe40005f64270 */
[C---:B------:R-:W-:Y:S02]  /*3690*/  ISETP.LT.OR P1, PT, R32.reuse, 0x39, P1 ;  /* 0x000000392000780c */ /* 0x040fe40000f21670 */
[----:B------:R-:W-:Y:S02]  /*36a0*/  ISETP.LT.OR P2, PT, R32, 0x52, P2 ;  /* 0x000000522000780c */ /* 0x000fe40001741670 */
[----:B------:R-:W-:-:S02]  /*36b0*/  FSEL R58, R78, -INF , !P1 ;  /* 0xff8000004e3a7808 */ /* 0x000fc40004800000 */
[----:B------:R-:W-:Y:S02]  /*36c0*/  ISETP.NE.AND P1, PT, R84, RZ, PT ;  /* 0x000000ff5400720c */ /* 0x000fe40003f25270 */
[C---:B------:R-:W-:Y:S02]  /*36d0*/  ISETP.LT.OR P3, PT, R32.reuse, 0x59, P3 ;  /* 0x000000592000780c */ /* 0x040fe40001f61670 */
[----:B------:R-:W-:Y:S02]  /*36e0*/  ISETP.GT.AND P1, PT, R13, 0x39, !P1 ;  /* 0x000000390d00780c */ /* 0x000fe40004f24270 */
[----:B------:R-:W-:Y:S02]  /*36f0*/  FSEL R66, R7, -INF , !P2 ;  /* 0xff80000007427808 */ /* 0x000fe40005000000 */
[----:B------:R-:W-:Y:S02]  /*3700*/  ISETP.LT.OR P1, PT, R32, 0x3a, P1 ;  /* 0x0000003a2000780c */ /* 0x000fe40000f21670 */
[----:B------:R-:W-:-:S02]  /*3710*/  FSEL R10, R10, -INF , !P3 ;  /* 0xff8000000a0a7808 */ /* 0x000fc40005800000 */
[----:B------:R-:W-:Y:S02]  /*3720*/  FSEL R60, R55, -INF , !P1 ;  /* 0xff800000373c7808 */ /* 0x000fe40004800000 */
[----:B------:R-:W-:-:S04]  /*3730*/  ISETP.NE.AND P1, PT, R86, RZ, PT ;  /* 0x000000ff5600720c */ /* 0x000fc80003f25270 */
[----:B------:R-:W-:-:S04]  /*3740*/  ISETP.GT.AND P1, PT, R13, 0x40, !P1 ;  /* 0x000000400d00780c */ /* 0x000fc80004f24270 */
[----:B------:R-:W-:-:S04]  /*3750*/  ISETP.LT.OR P1, PT, R32, 0x41, P1 ;  /* 0x000000412000780c */ /* 0x000fc80000f21670 */
[----:B------:R-:W-:Y:S02]  /*3760*/  FSEL R30, R79, -INF , !P1 ;  /* 0xff8000004f1e7808 */ /* 0x000fe40004800000 */
[----:B------:R-:W-:Y:S02]  /*3770*/  ISETP.GT.AND P1, PT, R13, 0x41, !P6 ;  /* 0x000000410d00780c */ /* 0x000fe40007724270 */
[----:B------:R-:W-:Y:S02]  /*3780*/  ISETP.NE.AND P6, PT, R90, RZ, PT ;  /* 0x000000ff5a00720c */ /* 0x000fe40003fc5270 */
[----:B------:R-:W-:-:S04]  /*3790*/  ISETP.LT.OR P1, PT, R32, 0x42, P1 ;  /* 0x000000422000780c */ /* 0x000fc80000f21670 */
[----:B------:R-:W-:Y:S02]  /*37a0*/  FSEL R2, R59, -INF , !P1 ;  /* 0xff8000003b027808 */ /* 0x000fe40004800000 */
[----:B------:R-:W-:Y:S02]  /*37b0*/  ISETP.GT.AND P1, PT, R13, 0x48, !P5 ;  /* 0x000000480d00780c */ /* 0x000fe40006f24270 */
[----:B------:R-:W-:Y:S02]  /*37c0*/  ISETP.NE.AND P5, PT, R88, RZ, PT ;  /* 0x000000ff5800720c */ /* 0x000fe40003fa5270 */
[----:B------:R-:W-:-:S04]  /*37d0*/  ISETP.LT.OR P1, PT, R32, 0x49, P1 ;  /* 0x000000492000780c */ /* 0x000fc80000f21670 */
[----:B------:R-:W-:Y:S02]  /*37e0*/  FSEL R0, R62, -INF , !P1 ;  /* 0xff8000003e007808 */ /* 0x000fe40004800000 */
[----:B------:R-:W0:Y:S02]  /*37f0*/  SHFL.BFLY PT, R62, R25, 0x2, 0x1f ;  /* 0x0c401f00193e7f89 */ /* 0x000e2400000e0000 */
[----:B0-----:R-:W-:Y:S02]  /*3800*/  FMNMX.FTZ R27, R25, R62, !PT ;  /* 0x0000003e191b7209 */ /* 0x001fe40007810000 */
[----:B------:R-:W-:-:S03]  /*3810*/  FMNMX.FTZ R25, R6, R21, !PT ;  /* 0x0000001506197209 */ /* 0x000fc60007810000 */
[----:B------:R-:W0:Y:S01]  /*3820*/  SHFL.BFLY PT, R62, R27, 0x1, 0x1f ;  /* 0x0c201f001b3e7f89 */ /* 0x000e2200000e0000 */
[----:B------:R-:W-:-:S04]  /*3830*/  FMNMX.FTZ R25, R34, R25, !PT ;  /* 0x0000001922197209 */ /* 0x000fc80007810000 */
[----:B------:R-:W-:-:S04]  /*3840*/  FMNMX.FTZ R25, R36, R25, !PT ;  /* 0x0000001924197209 */ /* 0x000fc80007810000 */
[----:B------:R-:W-:-:S04]  /*3850*/  FMNMX.FTZ R25, R38, R25, !PT ;  /* 0x0000001926197209 */ /* 0x000fc80007810000 */
[----:B------:R-:W-:-:S04]  /*3860*/  FMNMX.FTZ R25, R40, R25, !PT ;  /* 0x0000001928197209 */ /* 0x000fc80007810000 */
[----:B------:R-:W-:-:S04]  /*3870*/  FMNMX.FTZ R25, R42, R25, !PT ;  /* 0x000000192a197209 */ /* 0x000fc80007810000 */
[----:B------:R-:W-:Y:S02]  /*3880*/  FMNMX.FTZ R25, R44, R25, !PT ;  /* 0x000000192c197209 */ /* 0x000fe40007810000 */
[----:B0-----:R-:W-:Y:S02]  /*3890*/  FMNMX.FTZ R9, R27, R62, !PT ;  /* 0x0000003e1b097209 */ /* 0x001fe40007810000 */
        /* <DEDUP_REMOVED lines=10> */
[--C-:B------:R-:W-:Y:S01]  /*3940*/  FFMA.FTZ R27, R33, R11, -R68.reuse ;  /* 0x0000000b211b7223 */ /* 0x100fe20000010844 */
[----:B------:R-:W-:Y:S01]  /*3950*/  ISETP.LT.OR P1, PT, R32, 0x4a, P1 ;  /* 0x0000004a2000780c */ /* 0x000fe20000f21670 */
[----:B------:R-:W-:Y:S01]  /*3960*/  MUFU.EX2 R148, R7 ;  /* 0x0000000700947308 */ /* 0x000fe20000000800 */
[----:B------:R-:W-:Y:S01]  /*3970*/  FMNMX.FTZ R25, R56, R25, !PT ;  /* 0x0000001938197209 */ /* 0x000fe20007810000 */
[-CC-:B------:R-:W-:Y:S01]  /*3980*/  FFMA.FTZ R29, R65, R11.reuse, -R68.reuse ;  /* 0x0000000b411d7223 */ /* 0x180fe20000010844 */
[----:B------:R-:W-:Y:S01]  /*3990*/  FSEL R62, R63, -INF , !P1 ;  /* 0xff8000003f3e7808 */ /* 0x000fe20004800000 */
[--C-:B------:R-:W-:Y:S01]  /*39a0*/  FFMA.FTZ R31, R67, R11, -R68.reuse ;  /* 0x0000000b431f7223 */ /* 0x100fe20000010844 */
[----:B------:R-:W-:Y:S01]  /*39b0*/  FMNMX.FTZ R25, R58, R25, !PT ;  /* 0x000000193a197209 */ /* 0x000fe20007810000 */
[--C-:B------:R-:W-:Y:S01]  /*39c0*/  FFMA.FTZ R33, R71, R11, -R68.reuse ;  /* 0x0000000b47217223 */ /* 0x100fe20000010844 */
[----:B------:R-:W-:Y:S01]  /*39d0*/  ISETP.GT.AND P1, PT, R13, 0x50, !P6 ;  /* 0x000000500d00780c */ /* 0x000fe20007724270 */
[----:B------:R-:W-:Y:S01]  /*39e0*/  MUFU.EX2 R27, R27 ;  /* 0x0000001b001b7308 */ /* 0x000fe20000000800 */
[----:B------:R-:W-:Y:S01]  /*39f0*/  FMNMX.FTZ R25, R60, R25, !PT ;  /* 0x000000193c197209 */ /* 0x000fe20007810000 */
[-CC-:B------:R-:W-:Y:S01]  /*3a00*/  FFMA.FTZ R35, R81, R11.reuse, -R68.reuse ;  /* 0x0000000b51237223 */ /* 0x180fe20000010844 */
[----:B------:R-:W-:Y:S01]  /*3a10*/  ISETP.LT.OR P1, PT, R32, 0x51, P1 ;  /* 0x000000512000780c */ /* 0x000fe20000f21670 */
[--C-:B------:R-:W-:Y:S01]  /*3a20*/  FFMA.FTZ R24, R24, R11, -R68.reuse ;  /* 0x0000000b18187223 */ /* 0x100fe20000010844 */
[----:B------:R-:W-:Y:S01]  /*3a30*/  FMNMX.FTZ R25, R30, R25, !PT ;  /* 0x000000191e197209 */ /* 0x000fe20007810000 */
[--C-:B------:R-:W-:Y:S01]  /*3a40*/  FFMA.FTZ R37, R85, R11, -R68.reuse ;  /* 0x0000000b55257223 */ /* 0x100fe20000010844 */
[----:B------:R-:W-:Y:S01]  /*3a50*/  ISETP.NE.AND P5, PT, R64, RZ, PT ;  /* 0x000000ff4000720c */ /* 0x000fe20003fa5270 */
[----:B------:R0:W1:Y:S01]  /*3a60*/  MUFU.EX2 R156, R29 ;  /* 0x0000001d009c7308 */ /* 0x0000620000000800 */
[----:B------:R-:W-:Y:S01]  /*3a70*/  FMNMX.FTZ R25, R2, R25, !PT ;  /* 0x0000001902197209 */ /* 0x000fe20007810000 */
[-CC-:B------:R-:W-:Y:S01]  /*3a80*/  FFMA.FTZ R47, R61, R11.reuse, -R68.reuse ;  /* 0x0000000b3d2f7223 */ /* 0x180fe20000010844 */
[----:B------:R-:W-:Y:S01]  /*3a90*/  FSEL R64, R8, -INF , !P1 ;  /* 0xff80000008407808 */ /* 0x000fe20004800000 */
[--C-:B------:R-:W-:Y:S01]  /*3aa0*/  FFMA.FTZ R39, R49, R11, -R68.reuse ;  /* 0x0000000b31277223 */ /* 0x100fe20000010844 */
[----:B------:R-:W-:Y:S01]  /*3ab0*/  FMNMX.FTZ R25, R0, R25, !PT ;  /* 0x0000001900197209 */ /* 0x000fe20007810000 */
[--C-:B------:R-:W-:Y:S01]  /*3ac0*/  FFMA.FTZ R43, R53, R11, -R68.reuse ;  /* 0x0000000b352b7223 */ /* 0x100fe20000010844 */
[----:B------:R-:W-:Y:S01]  /*3ad0*/  ISETP.GT.AND P4, PT, R13, 0x59, !P5 ;  /* 0x000000590d00780c */ /* 0x000fe20006f84270 */
[----:B------:R-:W2:Y:S01]  /*3ae0*/  MUFU.EX2 R31, R31 ;  /* 0x0000001f001f7308 */ /* 0x000ea20000000800 */
[----:B------:R-:W-:Y:S01]  /*3af0*/  FMNMX.FTZ R25, R62, R25, !PT ;  /* 0x000000193e197209 */ /* 0x000fe20007810000 */
[-CC-:B0-----:R-:W-:Y:S01]  /*3b00*/  FFMA.FTZ R29, R83, R11.reuse, -R68.reuse ;  /* 0x0000000b531d7223 */ /* 0x181fe20000010844 */
[----:B------:R-:W-:Y:S01]  /*3b10*/  ISETP.LT.OR P4, PT, R32, 0x5a, P4 ;  /* 0x0000005a2000780c */ /* 0x000fe20002781670 */
[--C-:B------:R-:W-:Y:S01]  /*3b20*/  FFMA.FTZ R13, R89, R11, -R68.reuse ;  /* 0x0000000b590d7223 */ /* 0x100fe20000010844 */
[----:B------:R-:W-:Y:S01]  /*3b30*/  FMNMX.FTZ R25, R64, R25, !PT ;  /* 0x0000001940197209 */ /* 0x000fe20007810000 */
[--C-:B------:R-:W-:Y:S01]  /*3b40*/  FFMA.FTZ R32, R45, R11, -R68.reuse ;  /* 0x0000000b2d207223 */ /* 0x100fe20000010844 */
[----:B------:R-:W-:Y:S01]  /*3b50*/  FSEL R12, R12, -INF , !P4 ;  /* 0xff8000000c0c7808 */ /* 0x000fe20006000000 */
[----:B------:R0:W3:Y:S01]  /*3b60*/  MUFU.EX2 R158, R33 ;  /* 0x00000021009e7308 */ /* 0x0000e20000000800 */
        /* <DEDUP_REMOVED lines=9> */
[----:B0-----:R-:W-:Y:S01]  /*3c00*/  FFMA.FTZ R33, R87, R11, -R68 ;  /* 0x0000000b57217223 */ /* 0x001fe20000010844 */
[----:B------:R-:W-:-:S03]  /*3c10*/  ISETP.GE.AND P5, PT, R15, 0x1, PT ;  /* 0x000000010f00780c */ /* 0x000fc60003fa6270 */
[----:B------:R-:W0:Y:S02]  /*3c20*/  SHFL.BFLY PT, R8, R25, 0x2, 0x1f ;  /* 0x0c401f0019087f89 */ /* 0x000e2400000e0000 */
[----:B------:R5:W4:Y:S08]  /*3c30*/  MUFU.EX2 R152, R29 ;  /* 0x0000001d00987308 */ /* 0x000b300000000800 */
[----:B------:R-:W4:Y:S01]  /*3c40*/  MUFU.EX2 R37, R37 ;  /* 0x0000002500257308 */ /* 0x000f220000000800 */
[----:B-----5:R-:W-:-:S07]  /*3c50*/  FFMA.FTZ R29, R91, R11, -R68 ;  /* 0x0000000b5b1d7223 */ /* 0x020fce0000010844 */
[----:B------:R-:W-:Y:S01]  /*3c60*/  MUFU.EX2 R142, R47 ;  /* 0x0000002f008e7308 */ /* 0x000fe20000000800 */
[----:B0-----:R-:W-:Y:S01]  /*3c70*/  FMNMX.FTZ R7, R25, R8, !PT ;  /* 0x0000000819077209 */ /* 0x001fe20007810000 */
[----:B------:R-:W-:-:S06]  /*3c80*/  FFMA.FTZ R25, R57, R11, -R68 ;  /* 0x0000000b39197223 */ /* 0x000fcc0000010844 */
[----:B------:R0:W-:Y:S01]  /*3c90*/  MUFU.EX2 R154, R33 ;  /* 0x00000021009a7308 */ /* 0x0001e20000000800 */
[----:B------:R-:W5:Y:S07]  /*3ca0*/  SHFL.BFLY PT, R8, R7, 0x1, 0x1f ;  /* 0x0c201f0007087f89 */ /* 0x000f6e00000e0000 */
[----:B------:R-:W-:Y:S01]  /*3cb0*/  MUFU.EX2 R140, R25 ;  /* 0x00000019008c7308 */ /* 0x000fe20000000800 */
[----:B0-----:R-:W-:-:S07]  /*3cc0*/  FFMA.FTZ R33, R93, R11, -R68 ;  /* 0x0000000b5d217223 */ /* 0x001fce0000010844 */
[----:B------:R1:W-:Y:S08]  /*3cd0*/  MUFU.EX2 R25, R24 ;  /* 0x0000001800197308 */ /* 0x0003f00000000800 */
[----:B------:R-:W-:Y:S01]  /*3ce0*/  MUFU.EX2 R13, R13 ;  /* 0x0000000d000d7308 */ /* 0x000fe20000000800 */
[----:B-1----:R-:W-:Y:S01]  /*3cf0*/  FADD.FTZ R24, R27, R156 ;  /* 0x0000009c1b187221 */ /* 0x002fe20000010000 */
[----:B------:R-:W-:-:S02]  /*3d00*/  F2FP.BF16.F32.PACK_AB R156, R156, R27 ;  /* 0x0000001b9c9c723e */ /* 0x000fc400000010ff */
[----:B-----5:R-:W-:Y:S01]  /*3d10*/  FMNMX.FTZ R8, R7, R8, !PT ;  /* 0x0000000807087209 */ /* 0x020fe20007810000 */
[----:B--2---:R-:W-:-:S03]  /*3d20*/  FADD.FTZ R47, R31, R24 ;  /* 0x000000181f2f7221 */ /* 0x004fc60000010000 */
[C---:B------:R-:W-:Y:S01]  /*3d30*/  FSETP.NEU.FTZ.AND P1, PT, R8.reuse, -INF , PT ;  /* 0xff8000000800780b */ /* 0x040fe20003f3d000 */
[----:B------:R-:W-:Y:S01]  /*3d40*/  FMUL.FTZ R7, R8, R11 ;  /* 0x0000000b08077220 */ /* 0x000fe20000410000 */
[C---:B---3--:R-:W-:Y:S01]  /*3d50*/  FADD.FTZ R24, R158.reuse, R47 ;  /* 0x0000002f9e187221 */ /* 0x048fe20000010000 */
[----:B------:R-:W-:Y:S01]  /*3d60*/  MUFU.EX2 R29, R29 ;  /* 0x0000001d001d7308 */ /* 0x000fe20000000800 */
[----:B------:R-:W-:Y:S02]  /*3d70*/  F2FP.BF16.F32.PACK_AB R158, R158, R31 ;  /* 0x0000001f9e9e723e */ /* 0x000fe400000010ff */
[----:B------:R-:W-:Y:S01]  /*3d80*/  FSEL R7, R7, RZ, P1 ;  /* 0x000000ff07077208 */ /* 0x000fe20000800000 */
[----:B----4-:R-:W-:-:S04]  /*3d90*/  FADD.FTZ R47, R35, R24 ;  /* 0x00000018232f7221 */ /* 0x010fc80000010000 */
[-CC-:B------:R-:W-:Y:S01]  /*3da0*/  FFMA.FTZ R6, R6, R11.reuse, -R7.reuse ;  /* 0x0000000b06067223 */ /* 0x180fe20000010807 */
[-CC-:B------:R-:W-:Y:S01]  /*3db0*/  FFMA.FTZ R21, R21, R11.reuse, -R7.reuse ;  /* 0x0000000b15157223 */ /* 0x180fe20000010807 */
[-CC-:B------:R-:W-:Y:S01]  /*3dc0*/  FFMA.FTZ R34, R34, R11.reuse, -R7.reuse ;  /* 0x0000000b22227223 */ /* 0x180fe20000010807 */
[-CC-:B------:R-:W-:Y:S01]  /*3dd0*/  FFMA.FTZ R36, R36, R11.reuse, -R7.reuse ;  /* 0x0000000b24247223 */ /* 0x180fe20000010807 */
[-CC-:B------:R-:W-:Y:S01]  /*3de0*/  FFMA.FTZ R38, R38, R11.reuse, -R7.reuse ;  /* 0x0000000b26267223 */ /* 0x180fe20000010807 */
        /* <DEDUP_REMOVED lines=23> */
[----:B------:R-:W-:Y:S01]  /*3f60*/  FFMA.FTZ R12, R12, R11, -R7 ;  /* 0x0000000b0c0c7223 */ /* 0x000fe20000010807 */
[----:B------:R-:W-:Y:S01]  /*3f70*/  F2FP.BF16.F32.PACK_AB R152, R152, R35 ;  /* 0x000000239898723e */ /* 0x000fe200000010ff */
[----:B------:R-:W2:Y:S01]  /*3f80*/  MUFU.EX2 R159, R36 ;  /* 0x00000024009f7308 */ /* 0x000ea20000000800 */
[----:B0-----:R-:W-:Y:S01]  /*3f90*/  FADD.FTZ R47, R6, R21 ;  /* 0x00000015062f7221 */ /* 0x001fe20000010000 */
        /* <DEDUP_REMOVED lines=11> */
[----:B------:R-:W-:Y:S01]  /*4050*/  MUFU.EX2 R146, R43 ;  /* 0x0000002b00927308 */ /* 0x000fe20000000800 */
[----:B--2---:R-:W-:-:S07]  /*4060*/  FADD.FTZ R24, R42, R47 ;  /* 0x0000002f2a187221 */ /* 0x004fce0000010000 */
[----:B------:R-:W1:Y:S01]  /*4070*/  MUFU.EX2 R32, R32 ;  /* 0x0000002000207308 */ /* 0x000e620000000800 */
[C---:B0-----:R-:W-:Y:S01]  /*4080*/  FADD.FTZ R47, R155.reuse, R24 ;  /* 0x000000189b2f7221 */ /* 0x041fe20000010000 */
[----:B------:R-:W-:-:S06]  /*4090*/  F2FP.BF16.F32.PACK_AB R155, R155, R42 ;  /* 0x0000002a9b9b723e */ /* 0x000fcc00000010ff */
[----:B------:R0:W-:Y:S08]  /*40a0*/  MUFU.EX2 R43, R26 ;  /* 0x0000001a002b7308 */ /* 0x0001f00000000800 */
[----:B------:R-:W2:Y:S01]  /*40b0*/  MUFU.EX2 R46, R46 ;  /* 0x0000002e002e7308 */ /* 0x000ea20000000800 */
[C---:B0-----:R-:W-:Y:S01]  /*40c0*/  FADD.FTZ R26, R154.reuse, R49 ;  /* 0x000000319a1a7221 */ /* 0x041fe20000010000 */
[----:B------:R-:W-:-:S02]  /*40d0*/  F2FP.BF16.F32.PACK_AB R154, R154, R37 ;  /* 0x000000259a9a723e */ /* 0x000fc400000010ff */
[----:B-1----:R-:W-:Y:S01]  /*40e0*/  F2FP.BF16.F32.PACK_AB R150, R32, R29 ;  /* 0x0000001d2096723e */ /* 0x002fe200000010ff */
[----:B------:R-:W-:-:S03]  /*40f0*/  FADD.FTZ R49, R13, R26 ;  /* 0x0000001a0d317221 */ /* 0x000fc60000010000 */
[----:B------:R-:W0:Y:S01]  /*4100*/  MUFU.EX2 R33, R33 ;  /* 0x0000002100217308 */ /* 0x000e220000000800 */
[C---:B------:R-:W-:Y:S01]  /*4110*/  FADD.FTZ R26, R148.reuse, R49 ;  /* 0x00000031941a7221 */ /* 0x040fe20000010000 */
[----:B------:R-:W-:-:S03]  /*4120*/  F2FP.BF16.F32.PACK_AB R148, R148, R13 ;  /* 0x0000000d9494723e */ /* 0x000fc600000010ff */
[----:B------:R-:W-:-:S03]  /*4130*/  FADD.FTZ R49, R29, R26 ;  /* 0x0000001a1d317221 */ /* 0x000fc60000010000 */
[----:B------:R-:W1:Y:S01]  /*4140*/  MUFU.EX2 R149, R48 ;  /* 0x0000003000957308 */ /* 0x000e620000000800 */
[----:B------:R-:W-:Y:S01]  /*4150*/  FADD.FTZ R26, R32, R49 ;  /* 0x00000031201a7221 */ /* 0x000fe20000010000 */
[----:B--2---:R-:W-:-:S06]  /*4160*/  FADD.FTZ R24, R46, R47 ;  /* 0x0000002f2e187221 */ /* 0x004fcc0000010000 */
[----:B------:R2:W3:Y:S01]  /*4170*/  MUFU.EX2 R144, R39 ;  /* 0x0000002700907308 */ /* 0x0004e20000000800 */
[----:B0-----:R-:W-:-:S07]  /*4180*/  FADD.FTZ R49, R33, R26 ;  /* 0x0000001a21317221 */ /* 0x001fce0000010000 */
[----:B------:R-:W-:Y:S01]  /*4190*/  MUFU.EX2 R50, R50 ;  /* 0x0000003200327308 */ /* 0x000fe20000000800 */
[----:B--2---:R-:W-:Y:S01]  /*41a0*/  FFMA.FTZ R39, R99, R11, -R68 ;  /* 0x0000000b63277223 */ /* 0x004fe20000010844 */
[C---:B-1----:R-:W-:Y:S01]  /*41b0*/  FADD.FTZ R47, R149.reuse, R24 ;  /* 0x00000018952f7221 */ /* 0x042fe20000010000 */
[----:B------:R-:W-:-:S05]  /*41c0*/  F2FP.BF16.F32.PACK_AB R149, R149, R46 ;  /* 0x0000002e9595723e */ /* 0x000fca00000010ff */
[----:B------:R-:W0:Y:S01]  /*41d0*/  MUFU.EX2 R41, R41 ;  /* 0x0000002900297308 */ /* 0x000e220000000800 */
[C---:B---3--:R-:W-:Y:S01]  /*41e0*/  FADD.FTZ R26, R144.reuse, R49 ;  /* 0x00000031901a7221 */ /* 0x048fe20000010000 */
[----:B------:R-:W-:-:S06]  /*41f0*/  F2FP.BF16.F32.PACK_AB R144, R144, R33 ;  /* 0x000000219090723e */ /* 0x000fcc00000010ff */
[----:B------:R-:W-:Y:S08]  /*4200*/  MUFU.EX2 R151, R52 ;  /* 0x0000003400977308 */ /* 0x000ff00000000800 */
[----:B------:R-:W-:Y:S01]  /*4210*/  MUFU.EX2 R54, R54 ;  /* 0x0000003600367308 */ /* 0x000fe20000000800 */
[----:B0-----:R-:W-:-:S04]  /*4220*/  FADD.FTZ R49, R41, R26 ;  /* 0x0000001a29317221 */ /* 0x001fc80000010000 */
[C---:B------:R-:W-:Y:S01]  /*4230*/  FADD.FTZ R24, R146.reuse, R49 ;  /* 0x0000003192187221 */ /* 0x040fe20000010000 */
[----:B------:R-:W-:Y:S02]  /*4240*/  F2FP.BF16.F32.PACK_AB R146, R146, R41 ;  /* 0x000000299292723e */ /* 0x000fe400000010ff */
[----:B------:R-:W0:Y:S08]  /*4250*/  MUFU.EX2 R45, R45 ;  /* 0x0000002d002d7308 */ /* 0x000e300000000800 */
[----:B------:R-:W1:Y:S08]  /*4260*/  MUFU.EX2 R145, R56 ;  /* 0x0000003800917308 */ /* 0x000e700000000800 */
[----:B------:R-:W2:Y:S08]  /*4270*/  MUFU.EX2 R58, R58 ;  /* 0x0000003a003a7308 */ /* 0x000eb00000000800 */
[----:B------:R3:W-:Y:S08]  /*4280*/  MUFU.EX2 R141, R2 ;  /* 0x00000002008d7308 */ /* 0x0007f00000000800 */
[----:B------:R-:W4:Y:S01]  /*4290*/  MUFU.EX2 R39, R39 ;  /* 0x0000002700277308 */ /* 0x000f220000000800 */
[----:B---3--:R-:W-:Y:S01]  /*42a0*/  FADD.FTZ R2, R50, R47 ;  /* 0x0000002f32027221 */ /* 0x008fe20000010000 */
[----:B0-----:R-:W-:-:S03]  /*42b0*/  FADD.FTZ R47, R45, R24 ;  /* 0x000000182d2f7221 */ /* 0x001fc60000010000 */
[C---:B------:R-:W-:Y:S01]  /*42c0*/  FADD.FTZ R7, R151.reuse, R2 ;  /* 0x0000000297077221 */ /* 0x040fe20000010000 */
[C---:B------:R-:W-:Y:S01]  /*42d0*/  FADD.FTZ R24, R140.reuse, R47 ;  /* 0x0000002f8c187221 */ /* 0x040fe20000010000 */
[----:B------:R-:W-:Y:S01]  /*42e0*/  F2FP.BF16.F32.PACK_AB R140, R140, R45 ;  /* 0x0000002d8c8c723e */ /* 0x000fe200000010ff */
[----:B------:R-:W0:Y:S01]  /*42f0*/  MUFU.EX2 R147, R60 ;  /* 0x0000003c00937308 */ /* 0x000e220000000800 */
[----:B------:R-:W-:Y:S01]  /*4300*/  FADD.FTZ R2, R54, R7 ;  /* 0x0000000736027221 */ /* 0x000fe20000010000 */
[----:B------:R-:W-:-:S03]  /*4310*/  F2FP.BF16.F32.PACK_AB R151, R151, R50 ;  /* 0x000000329797723e */ /* 0x000fc600000010ff */
[C---:B-1----:R-:W-:Y:S01]  /*4320*/  FADD.FTZ R7, R145.reuse, R2 ;  /* 0x0000000291077221 */ /* 0x042fe20000010000 */
[----:B------:R-:W-:Y:S02]  /*4330*/  F2FP.BF16.F32.PACK_AB R145, R145, R54 ;  /* 0x000000369191723e */ /* 0x000fe400000010ff */
[----:B------:R-:W1:Y:S01]  /*4340*/  MUFU.EX2 R30, R30 ;  /* 0x0000001e001e7308 */ /* 0x000e620000000800 */
[----:B--2---:R-:W-:Y:S01]  /*4350*/  FADD.FTZ R2, R58, R7 ;  /* 0x000000073a027221 */ /* 0x004fe20000010000 */
[----:B----4-:R-:W-:-:S04]  /*4360*/  FADD.FTZ R27, R39, R24 ;  /* 0x00000018271b7221 */ /* 0x010fc80000010000 */
[C---:B------:R-:W-:Y:S01]  /*4370*/  FADD.FTZ R27, R142.reuse, R27 ;  /* 0x0000001b8e1b7221 */ /* 0x040fe20000010000 */
[----:B------:R-:W-:Y:S01]  /*4380*/  F2FP.BF16.F32.PACK_AB R142, R142, R39 ;  /* 0x000000278e8e723e */ /* 0x000fe200000010ff */
[----:B------:R-:W2:Y:S01]  /*4390*/  MUFU.EX2 R28, R28 ;  /* 0x0000001c001c7308 */ /* 0x000ea20000000800 */
[C---:B0-----:R-:W-:Y:S01]  /*43a0*/  FADD.FTZ R7, R147.reuse, R2 ;  /* 0x0000000293077221 */ /* 0x041fe20000010000 */
[----:B------:R-:W-:-:S06]  /*43b0*/  F2FP.BF16.F32.PACK_AB R147, R147, R58 ;  /* 0x0000003a9393723e */ /* 0x000fcc00000010ff */
[----:B------:R-:W0:Y:S01]  /*43c0*/  MUFU.EX2 R0, R0 ;  /* 0x0000000000007308 */ /* 0x000e220000000800 */
[----:B-1----:R-:W-:-:S04]  /*43d0*/  FADD.FTZ R2, R30, R7 ;  /* 0x000000071e027221 */ /* 0x002fc80000010000 */
[C---:B------:R-:W-:Y:S01]  /*43e0*/  FADD.FTZ R7, R141.reuse, R2 ;  /* 0x000000028d077221 */ /* 0x040fe20000010000 */
[----:B------:R-:W-:Y:S02]  /*43f0*/  F2FP.BF16.F32.PACK_AB R141, R141, R30 ;  /* 0x0000001e8d8d723e */ /* 0x000fe400000010ff */
[----:B------:R-:W1:Y:S01]  /*4400*/  MUFU.EX2 R20, R20 ;  /* 0x0000001400147308 */ /* 0x000e620000000800 */
[----:B--2---:R-:W-:Y:S01]  /*4410*/  FADD.FTZ R24, R28, R27 ;  /* 0x0000001b1c187221 */ /* 0x004fe20000010000 */
[----:B------:R-:W-:-:S03]  /*4420*/  F2FP.BF16.F32.PACK_AB R136, R43, R28 ;  /* 0x0000001c2b88723e */ /* 0x000fc600000010ff */
[----:B------:R-:W-:-:S03]  /*4430*/  FADD.FTZ R13, R43, R24 ;  /* 0x000000182b0d7221 */ /* 0x000fc60000010000 */
[----:B------:R-:W2:Y:S01]  /*4440*/  MUFU.EX2 R143, R62 ;  /* 0x0000003e008f7308 */ /* 0x000ea20000000800 */
[----:B0-----:R-:W-:-:S07]  /*4450*/  FADD.FTZ R2, R0, R7 ;  /* 0x0000000700027221 */ /* 0x001fce0000010000 */
[----:B------:R-:W0:Y:S01]  /*4460*/  MUFU.EX2 R64, R64 ;  /* 0x0000004000407308 */ /* 0x000e220000000800 */
[----:B-1----:R-:W-:Y:S01]  /*4470*/  FADD.FTZ R24, R20, R13 ;  /* 0x0000000d14187221 */ /* 0x002fe20000010000 */
[----:B------:R-:W-:-:S03]  /*4480*/  F2FP.BF16.F32.PACK_AB R138, R25, R20 ;  /* 0x00000014198a723e */ /* 0x000fc600000010ff */
[----:B------:R-:W-:-:S03]  /*4490*/  FADD.FTZ R7, R25, R24 ;  /* 0x0000001819077221 */ /* 0x000fc60000010000 */
[----:B------:R-:W1:Y:S01]  /*44a0*/  MUFU.EX2 R137, R66 ;  /* 0x0000004200897308 */ /* 0x000e620000000800 */
[C---:B--2---:R-:W-:Y:S01]  /*44b0*/  FADD.FTZ R13, R143.reuse, R2 ;  /* 0x000000028f0d7221 */ /* 0x044fe20000010000 */
[----:B------:R-:W-:-:S06]  /*44c0*/  F2FP.BF16.F32.PACK_AB R143, R143, R0 ;  /* 0x000000008f8f723e */ /* 0x000fcc00000010ff */
[----:B------:R-:W2:Y:S01]  /*44d0*/  MUFU.EX2 R10, R10 ;  /* 0x0000000a000a7308 */ /* 0x000ea20000000800 */
[----:B0-----:R-:W-:-:S07]  /*44e0*/  FADD.FTZ R2, R64, R13 ;  /* 0x0000000d40027221 */ /* 0x001fce0000010000 */
[----:B------:R0:W3:Y:S01]  /*44f0*/  MUFU.EX2 R139, R12 ;  /* 0x0000000c008b7308 */ /* 0x0000e20000000800 */
[C---:B-1----:R-:W-:Y:S01]  /*4500*/  FADD.FTZ R13, R137.reuse, R2 ;  /* 0x00000002890d7221 */ /* 0x042fe20000010000 */
[----:B------:R-:W-:Y:S01]  /*4510*/  F2FP.BF16.F32.PACK_AB R137, R137, R64 ;  /* 0x000000408989723e */ /* 0x000fe200000010ff */
[----:B0-----:R-:W-:Y:S02]  /*4520*/  IMAD.IADD R12, R16, 0x1, -R17 ;  /* 0x00000001100c7824 */ /* 0x001fe400078e0a11 */
[----:B--2---:R-:W-:Y:S02]  /*4530*/  FADD.FTZ R6, R10, R13 ;  /* 0x0000000d0a067221 */ /* 0x004fe40000010000 */
[----:B------:R-:W-:Y:S02]  /*4540*/  IMAD R13, R161, 0x80, R12 ;  /* 0x00000080a10d7824 */ /* 0x000fe400078e020c */
[C---:B---3--:R-:W-:Y:S01]  /*4550*/  FADD.FTZ R6, R139.reuse, R6 ;  /* 0x000000068b067221 */ /* 0x048fe20000010000 */
[----:B------:R-:W-:Y:S01]  /*4560*/  F2FP.BF16.F32.PACK_AB R139, R139, R10 ;  /* 0x0000000a8b8b723e */ /* 0x000fe200000010ff */
[----:B------:R-:W-:-:S02]  /*4570*/  VIADD R10, R72, 0xfffffffe ;  /* 0xfffffffe480a7836 */ /* 0x000fc40000000000 */
[----:B------:R-:W-:Y:S01]  /*4580*/  IMAD.IADD R14, R13, 0x1, R14 ;  /* 0x000000010d0e7824 */ /* 0x000fe200078e020e */
[----:B------:R-:W-:Y:S06]  /*4590*/  @!P5 BRA `(.L_x_1077) ;  /* 0x000000000040d947 */ /* 0x000fec0003800000 */
        /* <DEDUP_REMOVED lines=10> */
.L_x_1078:
[----:B------:R-:W-:-:S13]  /*4640*/  ISETP.NE.AND P1, PT, R15, 0x1, PT ;  /* 0x000000010f00780c */ /* 0x000fda0003f25270 */
[----:B------:R-:W0:Y:S02]  /*4650*/  @P1 LDC.64 R20, c[0x0][0x9e8] ;  /* 0x00027a00ff141b82 */ /* 0x000e240000000a00 */
[----:B0-----:R-:W-:-:S05]  /*4660*/  @P1 IMAD.HI.U32 R2, R0, R20, RZ ;  /* 0x0000001400021227 */ /* 0x001fca00078e00ff */
[----:B------:R-:W-:-:S07]  /*4670*/  @P1 SHF.R.U32.HI R0, RZ, R21, R2 ;  /* 0x00000015ff001219 */ /* 0x000fce0000011602 */
.L_x_1079:
[----:B------:R-:W-:-:S05]  /*4680*/  IMAD R15, R0, R15, R15 ;  /* 0x0000000f000f7224 */ /* 0x000fca00078e020f */
[----:B------:R-:W-:-:S07]  /*4690*/  VIMNMX R14, R14, R15, PT ;  /* 0x0000000f0e0e7248 */ /* 0x000fce0003fe0100 */
.L_x_1077:
        /* <DEDUP_REMOVED lines=44> */
[----:B------:R-:W-:Y:S01]  /*4960*/  VIADD R15, R21, 0x8 ;  /* 0x00000008150f7836 */ /* 0x000fe20000000000 */
[----:B------:R-:W-:Y:S01]  /*4970*/  ULDC UR54, c[0x0][0x9e0] ;  /* 0x0002780000367ab9 */ /* 0x000fe20000000800 */
[----:B------:R-:W-:-:S03]  /*4980*/  IMAD.MOV.U32 R87, RZ, RZ, RZ ;  /* 0x000000ffff577224 */ /* 0x000fc600078e00ff */
[----:B------:R-:W-:-:S07]  /*4990*/  LOP3.LUT R13, RZ, R15, RZ, 0x33, !PT ;  /* 0x0000000fff0d7212 */ /* 0x000fce00078e33ff */
.L_x_1097:
[----:B------:R-:W-:-:S04]  /*49a0*/  UIADD3 UR5, UR37, 0x1, URZ ;  /* 0x0000000125057890 */ /* 0x000fc8000fffe03f */
[----:B------:R-:W-:-:S04]  /*49b0*/  UISETP.NE.AND UP0, UPT, UR5, 0x2, UPT ;  /* 0x000000020500788c */ /* 0x000fc8000bf05270 */
[----:B------:R-:W-:Y:S02]  /*49c0*/  USEL UR38, URZ, 0x1, UP0 ;  /* 0x000000013f267887 */ /* 0x000fe40008000000 */
[----:B------:R-:W-:Y:S02]  /*49d0*/  USEL UR5, UR5, URZ, UP0 ;  /* 0x0000003f05057287 */ /* 0x000fe40008000000 */
[----:B------:R-:W-:Y:S01]  /*49e0*/  ULOP3.LUT UR38, UR36, UR38, URZ, 0x3c, !UPT ;  /* 0x0000002624267292 */ /* 0x000fe2000f8e3c3f */
[----:B------:R-:W-:Y:S11]  /*49f0*/  @!P0 BRA `(.L_x_1081) ;  /* 0x0000000000048947 */ /* 0x000ff60003800000 */
[----:B------:R-:W-:Y:S01]  /*4a00*/  BPT.TRAP 0x1 ;  /* 0x000000040000795c */ /* 0x000fe20000300000 */
.L_x_1081:
[----:B------:R-:W-:Y:S01]  /*4a10*/  ULEA UR6, UR5, UR39, 0x3 ;  /* 0x0000002705067291 */ /* 0x000fe2000f8e183f */
[----:B------:R-:W-:-:S05]  /*4a20*/  IMAD.U32 R11, RZ, RZ, UR38 ;  /* 0x00000026ff0b7e24 */ /* 0x000fca000f8e00ff */
[----:B------:R-:W-:-:S04]  /*4a30*/  SHF.L.U32 R11, R11, 0x1f, RZ ;  /* 0x0000001f0b0b7819 */ /* 0x000fc800000006ff */
[----:B------:R0:W1:Y:S01]  /*4a40*/  SYNCS.PHASECHK.TRANS64.TRYWAIT P1, [UR6+0x2a830], R11 ;  /* 0x02a8300bff0075a7 */ /* 0x0000620008020146 */
[----:B------:R-:W-:Y:S05]  /*4a50*/  @!P0 BRA `(.L_x_1082) ;  /* 0x0000000000048947 */ /* 0x000fea0003800000 */
[----:B------:R-:W-:Y:S01]  /*4a60*/  BPT.TRAP 0x1 ;  /* 0x000000040000795c */ /* 0x000fe20000300000 */
.L_x_1082:
[----:B-1----:R-:W-:Y:S05]  /*4a70*/  @P1 BRA `(.L_x_1083) ;  /* 0x0000000000081947 */ /* 0x002fea0003800000 */
[----:B------:R-:W1:Y:S02]  /*4a80*/  SYNCS.PHASECHK.TRANS64.TRYWAIT P1, [UR6+0x2a830], R11 ;  /* 0x02a8300bff0075a7 */ /* 0x000e640008020146 */
[----:B-1----:R-:W-:Y:S05]  /*4a90*/  @!P1 BRA `(.L_x_1084) ;  /* 0x0000010c00089947 */ /* 0x002fea0003800000 */
.L_x_1083:
        /* <DEDUP_REMOVED lines=94> */
[----:B------:R-:W-:Y:S01]  /*5080*/  UIADD3 UR46, UR7, 0x4, URZ ;  /* 0x00000004072e7890 */ /* 0x000fe2000fffe03f */
[----:B------:R-:W-:Y:S01]  /*5090*/  UMOV UR44, UR52 ;  /* 0x00000034002c7c82 */ /* 0x000fe20008000000 */
[----:B------:R-:W-:Y:S01]  /*50a0*/  UMOV UR45, UR53 ;  /* 0x00000035002d7c82 */ /* 0x000fe20008000000 */
[----:B------:R-:W-:Y:S01]  /*50b0*/  UMOV UR47, 0x40000040 ;  /* 0x40000040002f7882 */ /* 0x000fe20000000000 */
[----:B------:R-:W-:Y:S02]  /*50c0*/  WARPGROUP.DEPBAR.LE gsb0, 0x0 ;  /* 0x00008000000079c5 */ /* 0x000fe40000010000 */
        /* <DEDUP_REMOVED lines=36> */
.L_x_1085:
[----:B------:R-:W-:Y:S01]  /*5310*/  ULEA UR11, UR37, UR39, 0x3 ;  /* 0x00000027250b7291 */ /* 0x000fe2000f8e183f */
[----:B------:R-:W-:-:S05]  /*5320*/  IMAD.U32 R0, RZ, RZ, UR36 ;  /* 0x00000024ff007e24 */ /* 0x000fca000f8e00ff */
[----:B------:R-:W-:-:S04]  /*5330*/  SHF.L.U32 R0, R0, 0x1f, RZ ;  /* 0x0000001f00007819 */ /* 0x000fc800000006ff */
[----:B------:R2:W3:Y:S01]  /*5340*/  SYNCS.PHASECHK.TRANS64.TRYWAIT P1, [UR11+0x2a850], R0 ;  /* 0x02a85000ff0075a7 */ /* 0x0004e2000802014b */
[----:B------:R-:W-:Y:S05]  /*5350*/  @!P0 BRA `(.L_x_1086) ;  /* 0x0000000000048947 */ /* 0x000fea0003800000 */
[----:B------:R-:W-:Y:S01]  /*5360*/  BPT.TRAP 0x1 ;  /* 0x000000040000795c */ /* 0x000fe20000300000 */
.L_x_1086:
[----:B---3--:R-:W-:Y:S05]  /*5370*/  @P1 BRA `(.L_x_1087) ;  /* 0x0000000000081947 */ /* 0x008fea0003800000 */
[----:B------:R-:W3:Y:S02]  /*5380*/  SYNCS.PHASECHK.TRANS64.TRYWAIT P1, [UR11+0x2a850], R0 ;  /* 0x02a85000ff0075a7 */ /* 0x000ee4000802014b */
[----:B---3--:R-:W-:Y:S05]  /*5390*/  @!P1 BRA `(.L_x_1088) ;  /* 0x0000010000e09947 */ /* 0x008fea0003800000 */
.L_x_1087:
[----:B------:R-:W-:Y:S01]  /*53a0*/  UIADD3 UR7, UR39, 0x400, URZ ;  /* 0x0000040027077890 */ /* 0x000fe2000fffe03f */
[----:B------:R-:W-:Y:S01]  /*53b0*/  WARPGROUP.ARRIVE ;  /* 0x00000000000079c5 */ /* 0x000fe20000000000 */
[----:B------:R-:W-:-:S05]  /*53c0*/  UMOV UR15, 0x40000040 ;  /* 0x40000040000f7882 */ /* 0x000fca0000000000 */
[----:B------:R-:W3:Y:S01]  /*53d0*/  S2R R175, SR_TID.X ;  /* 0x0000000000af7919 */ /* 0x000ee20000002100 */
[----:B------:R-:W-:Y:S01]  /*53e0*/  USHF.R.U32.HI UR7, URZ, 0x4, UR7 ;  /* 0x000000043f077899 */ /* 0x000fe20008011607 */
[----:B0-2---:R-:W-:Y:S01]  /*53f0*/  FMUL.FTZ R0, R90, UR4 ;  /* 0x000000045a007c20 */ /* 0x005fe20008410000 */
[----:B------:R-:W-:Y:S01]  /*5400*/  FMUL.FTZ R90, R102, UR4 ;  /* 0x00000004665a7c20 */ /* 0x000fe20008410000 */
[----:B------:R-:W-:Y:S01]  /*5410*/  IMAD.U32 R102, RZ, RZ, UR6 ;  /* 0x00000006ff667e24 */ /* 0x000fe2000f8e00ff */
[----:B------:R-:W-:Y:S01]  /*5420*/  ULOP3.LUT UR7, UR7, 0x3fff, URZ, 0xc0, !UPT ;  /* 0x00003fff07077892 */ /* 0x000fe2000f8ec03f */
[----:B------:R-:W-:Y:S01]  /*5430*/  FMUL.FTZ R2, R91, UR4 ;  /* 0x000000045b027c20 */ /* 0x000fe20008410000 */
[----:B------:R-:W-:Y:S01]  /*5440*/  FMUL.FTZ R91, R103, UR4 ;  /* 0x00000004675b7c20 */ /* 0x000fe20008410000 */
[----:B-1----:R-:W-:Y:S01]  /*5450*/  FMUL.FTZ R11, R88, UR4 ;  /* 0x00000004580b7c20 */ /* 0x002fe20008410000 */
        /* <DEDUP_REMOVED lines=25> */
[----:B------:R-:W-:Y:S01]  /*55f0*/  FMUL.FTZ R120, R120, UR4 ;  /* 0x0000000478787c20 */ /* 0x000fe20008410000 */
[----:B------:R-:W-:Y:S01]  /*5600*/  FMUL.FTZ R132, R132, UR4 ;  /* 0x0000000484847c20 */ /* 0x000fe20008410000 */
[----:B------:R-:W-:Y:S01]  /*5610*/  FMUL.FTZ R134, R134, UR4 ;  /* 0x0000000486867c20 */ /* 0x000fe20008410000 */
[----:B------:R-:W-:Y:S01]  /*5620*/  ISETP.NE.AND P1, PT, R162, RZ, PT ;  /* 0x000000ffa200720c */ /* 0x000fe20003f25270 */
[----:B------:R-:W0:Y:S07]  /*5630*/  MUFU.TANH R11, R11 ;  /* 0x0000000b000b7308 */ /* 0x000e2e0000002400 */
[----:B------:R-:W-:Y:S01]  /*5640*/  @!P2 VIADD R102, R102, 0x2a840 ;  /* 0x0002a8406666a836 */ /* 0x000fe20000000000 */
[----:B------:R-:W1:Y:S04]  /*5650*/  MUFU.TANH R0, R0 ;  /* 0x0000000000007308 */ /* 0x000e680000002400 */
[----:B------:R-:W-:-:S04]  /*5660*/  @!P2 PRMT R103, RZ, 0x654, R102 ;  /* 0x00000654ff67a816 */ /* 0x000fc80000000066 */
        /* <DEDUP_REMOVED lines=13> */
[----:B------:R-:W0:Y:S01]  /*5740*/  MUFU.TANH R116, R116 ;  /* 0x0000007400747308 */ /* 0x000e220000002400 */
[----:B------:R-:W-:-:S02]  /*5750*/  WARPGROUP.DEPBAR.LE gsb0, 0x0 ;  /* 0x00008000000079c5 */ /* 0x000fc40000010000 */
[----:B------:R-:W-:Y:S01]  /*5760*/  WARPGROUP.ARRIVE ;  /* 0x00000000000079c5 */ /* 0x000fe20000000000 */
[----:B------:R-:W-:Y:S01]  /*5770*/  FMUL.FTZ R158, R100, UR4 ;  /* 0x00000004649e7c20 */ /* 0x000fe20008410000 */
[----:B------:R-:W-:Y:S01]  /*5780*/  FMUL.FTZ R156, R101, UR4 ;  /* 0x00000004659c7c20 */ /* 0x000fe20008410000 */
[----:B------:R-:W-:Y:S01]  /*5790*/  FMUL.FTZ R100, R118, UR4 ;  /* 0x0000000476647c20 */ /* 0x000fe20008410000 */
[----:B------:R-:W-:Y:S01]  /*57a0*/  FMUL.FTZ R101, R131, UR4 ;  /* 0x0000000483657c20 */ /* 0x000fe20008410000 */
[----:B------:R0:W0:Y:S01]  /*57b0*/  MUFU.TANH R114, R117 ;  /* 0x0000007500727308 */ /* 0x0000220000002400 */
[----:B------:R-:W-:Y:S01]  /*57c0*/  HGMMA.64x128x16.F32.BF16 R24, R152, gdesc[UR12].tnspB, R24, gsb0 ;  /* 0x41e0000c98187df0 */ /* 0x000fe20008001818 */
[----:B------:R-:W-:Y:S01]  /*57d0*/  UIADD3 UR14, UR10, 0x100, URZ ;  /* 0x000001000a0e7890 */ /* 0x000fe2000fffe03f */
[----:B------:R-:W-:-:S05]  /*57e0*/  UMOV UR15, 0x40000040 ;  /* 0x40000040000f7882 */ /* 0x000fca0000000000 */
        /* <DEDUP_REMOVED lines=10> */
[----:B------:R0:W0:Y:S01]  /*5890*/  MUFU.TANH R102, R134 ;  /* 0x0000008600667308 */ /* 0x0000220000002400 */
[----:B------:R-:W-:-:S02]  /*58a0*/  WARPGROUP.DEPBAR.LE gsb0, 0x0 ;  /* 0x00008000000079c5 */ /* 0x000fc40000010000 */
[----:B------:R-:W-:Y:S01]  /*58b0*/  WARPGROUP.ARRIVE ;  /* 0x00000000000079c5 */ /* 0x000fe20000000000 */
[----:B------:R-:W-:Y:S01]  /*58c0*/  FMUL.FTZ R154, R104, UR4 ;  /* 0x00000004689a7c20 */ /* 0x000fe20008410000 */
[----:B------:R-:W-:-:S04]  /*58d0*/  FMUL.FTZ R152, R105, UR4 ;  /* 0x0000000469987c20 */ /* 0x000fc80008410000 */
[----:B------:R-:W-:Y:S01]  /*58e0*/  HGMMA.64x128x16.F32.BF16 R24, R148, gdesc[UR12].tnspB, R24, gsb0 ;  /* 0x41e0000c94187df0 */ /* 0x000fe20008001818 */
[----:B------:R-:W-:Y:S01]  /*58f0*/  UIADD3 UR14, UR10, 0x180, URZ ;  /* 0x000001800a0e7890 */ /* 0x000fe2000fffe03f */
[----:B------:R-:W0:Y:S01]  /*5900*/  MUFU.TANH R154, R154 ;  /* 0x0000009a009a7308 */ /* 0x000e220000002400 */
[----:B------:R-:W-:-:S07]  /*5910*/  UMOV UR15, 0x40000040 ;  /* 0x40000040000f7882 */ /* 0x000fce0000000000 */
[----:B------:R-:W0:Y:S01]  /*5920*/  MUFU.TANH R152, R152 ;  /* 0x0000009800987308 */ /* 0x000e220000002400 */
[----:B------:R-:W-:Y:S02]  /*5930*/  WARPGROUP.DEPBAR.LE gsb0, 0x0 ;  /* 0x00008000000079c5 */ /* 0x000fe40000010000 */
[----:B------:R-:W-:Y:S01]  /*5940*/  WARPGROUP.ARRIVE ;  /* 0x00000000000079c5 */ /* 0x000fe20000000000 */
[----:B------:R-:W-:Y:S01]  /*5950*/  FMUL.FTZ R148, R127, UR4 ;  /* 0x000000047f947c20 */ /* 0x000fe20008410000 */
[----:B------:R-:W-:-:S04]  /*5960*/  FMUL.FTZ R150, R130, UR4 ;  /* 0x0000000482967c20 */ /* 0x000fc80008410000 */
[----:B------:R-:W-:Y:S01]  /*5970*/  HGMMA.64x128x16.F32.BF16 R24, R144, gdesc[UR12].tnspB, R24, gsb0 ;  /* 0x41e0000c90187df0 */ /* 0x000fe20008001818 */
[----:B------:R-:W-:Y:S01]  /*5980*/  UIADD3 UR14, UR10, 0x200, URZ ;  /* 0x000002000a0e7890 */ /* 0x000fe2000fffe03f */
[----:B------:R-:W0:Y:S01]  /*5990*/  MUFU.TANH R148, R148 ;  /* 0x0000009400947308 */ /* 0x000e220000002400 */
[----:B------:R-:W-:Y:S01]  /*59a0*/  UMOV UR15, 0x40000040 ;  /* 0x40000040000f7882 */ /* 0x000fe20000000000 */
[----:B------:R-:W-:-:S06]  /*59b0*/  UIADD3 UR10, UR10, 0x280, URZ ;  /* 0x000002800a0a7890 */ /* 0x000fcc000fffe03f */
[----:B------:R-:W0:Y:S01]  /*59c0*/  MUFU.TANH R150, R150 ;  /* 0x0000009600967308 */ /* 0x000e220000002400 */
[----:B------:R-:W-:Y:S02]  /*59d0*/  WARPGROUP.DEPBAR.LE gsb0, 0x0 ;  /* 0x00008000000079c5 */ /* 0x000fe40000010000 */
[----:B------:R-:W-:Y:S01]  /*59e0*/  WARPGROUP.ARRIVE ;  /* 0x00000000000079c5 */ /* 0x000fe20000000000 */
[----:B------:R-:W-:Y:S01]  /*59f0*/  FMUL.FTZ R146, R93, UR4 ;  /* 0x000000045d927c20 */ /* 0x000fe20008410000 */
[----:B------:R-:W-:Y:S01]  /*5a00*/  FMUL.FTZ R93, R107, UR4 ;  /* 0x000000046b5d7c20 */ /* 0x000fe20008410000 */
[----:B------:R-:W-:Y:S01]  /*5a10*/  FMUL.FTZ R107, R123, UR4 ;  /* 0x000000047b6b7c20 */ /* 0x000fe20008410000 */
[----:B------:R-:W-:Y:S01]  /*5a20*/  FMUL.FTZ R145, R92, UR4 ;  /* 0x000000045c917c20 */ /* 0x000fe20008410000 */
[----:B------:R-:W-:Y:S01]  /*5a30*/  IMAD R123, R10, -0x60, RZ ;  /* 0xffffffa00a7b7824 */ /* 0x000fe200078e02ff */
[----:B------:R-:W-:Y:S01]  /*5a40*/  HGMMA.64x128x16.F32.BF16 R24, R140, gdesc[UR12].tnspB, R24, gsb0 ;  /* 0x41e0000c8c187df0 */ /* 0x000fe20008001818 */
[----:B------:R-:W-:Y:S01]  /*5a50*/  UMOV UR14, UR10 ;  /* 0x0000000a000e7c82 */ /* 0x000fe20008000000 */
        /* <DEDUP_REMOVED lines=8> */
[----:B------:R-:W-:Y:S01]  /*5ae0*/  IADD3 R104, R123, 0x1, R16 ;  /* 0x000000017b687810 */ /* 0x000fe20007ffe010 */
[----:B------:R-:W0:Y:S01]  /*5af0*/  MUFU.TANH R144, R144 ;  /* 0x0000009000907308 */ /* 0x000e220000002400 */
[----:B------:R-:W-:-:S03]  /*5b00*/  IMAD R127, R18, -0x2, R123 ;  /* 0xfffffffe127f7824 */ /* 0x000fc600078e027b */
[----:B------:R-:W-:-:S04]  /*5b10*/  IMAD.IADD R105, R104, 0x1, -R17 ;  /* 0x0000000168697824 */ /* 0x000fc800078e0a11 */
[----:B------:R-:W0:Y:S01]  /*5b20*/  MUFU.TANH R145, R145 ;  /* 0x0000009100917308 */ /* 0x000e220000002400 */
[----:B------:R-:W-:-:S04]  /*5b30*/  IMAD R105, R18, -0x2, R105 ;  /* 0xfffffffe12697824 */ /* 0x000fc800078e0269 */
[C---:B------:R-:W-:Y:S02]  /*5b40*/  VIADD R126, R105.reuse, UR54 ;  /* 0x00000036697e7c36 */ /* 0x040fe40008000000 */
[----:B------:R-:W-:Y:S01]  /*5b50*/  VIADD R130, R105, UR50 ;  /* 0x0000003269827c36 */ /* 0x000fe20008000000 */
[----:B------:R-:W0:Y:S01]  /*5b60*/  MUFU.TANH R146, R146 ;  /* 0x0000009200927308 */ /* 0x000e220000002400 */
[C---:B------:R-:W-:Y:S02]  /*5b70*/  IMAD.IADD R113, R3.reuse, 0x1, R126 ;  /* 0x0000000103717824 */ /* 0x040fe400078e027e */
[----:B------:R-:W-:-:S05]  /*5b80*/  IMAD.IADD R115, R3, 0x1, R130 ;  /* 0x0000000103737824 */ /* 0x000fca00078e0282 */
        /* <DEDUP_REMOVED lines=11> */
[----:B------:R-:W-:-:S03]  /*5c40*/  FMUL.FTZ R142, R122, UR4 ;  /* 0x000000047a8e7c20 */ /* 0x000fc60008410000 */
[----:B------:R0:W0:Y:S01]  /*5c50*/  MUFU.TANH R119, R120 ;  /* 0x0000007800777308 */ /* 0x0000220000002400 */
[----:B------:R-:W-:Y:S07]  /*5c60*/  HGMMA.64x128x16.F32.BF16 R24, R136, gdesc[UR12].tnspB, R24, gsb0 ;  /* 0x41e0000c88187df0 */ /* 0x000fee0008001818 */
[----:B------:R-:W0:Y:S08]  /*5c70*/  MUFU.TANH R140, R140 ;  /* 0x0000008c008c7308 */ /* 0x000e300000002400 */
[----:B------:R-:W0:Y:S08]  /*5c80*/  MUFU.TANH R142, R142 ;  /* 0x0000008e008e7308 */ /* 0x000e300000002400 */
[----:B------:R0:W0:Y:S01]  /*5c90*/  MUFU.TANH R122, R132 ;  /* 0x00000084007a7308 */ /* 0x0000220000002400 */
[----:B------:R-:W-:-:S02]  /*5ca0*/  WARPGROUP.DEPBAR.LE gsb0, 0x0 ;  /* 0x00008000000079c5 */ /* 0x000fc40000010000 */
[----:B------:R5:W-:Y:S02]  /*5cb0*/  @!P2 SYNCS.ARRIVE.TRANS64.RED.A1T0 RZ, [R103+URZ], RZ ;  /* 0x000000ff67ffa9a7 */ /* 0x000be4000810043f */
[----:B-----5:R-:W-:-:S06]  /*5cc0*/  FMUL.FTZ R103, R135, UR4 ;  /* 0x0000000487677c20 */ /* 0x020fcc0008410000 */
[----:B------:R-:W0:Y:S01]  /*5cd0*/  MUFU.TANH R103, R103 ;  /* 0x0000006700677308 */ /* 0x000e220000002400 */
[----:B-1234-:R-:W-:Y:S05]  /*5ce0*/  @!P1 BRA `(.L_x_1089) ;  /* 0x0000000000589947 */ /* 0x01efea0003800000 */
[----:B------:R-:W-:Y:S01]  /*5cf0*/  ISETP.GT.AND P1, PT, R21, -0x1, PT ;  /* 0xffffffff1500780c */ /* 0x000fe20003f24270 */
[----:B------:R-:W-:-:S12]  /*5d00*/  BSSY B0, `(.L_x_1090) ;  /* 0x0000011000007945 */ /* 0x000fd80003800000 */
[----:B------:R-:W-:Y:S05]  /*5d10*/  @P1 BRA `(.L_x_1091) ;  /* 0x0000000000241947 */ /* 0x000fea0003800000 */
[----:B------:R-:W-:Y:S02]  /*5d20*/  IMAD.U32 R118, RZ, RZ, UR51 ;  /* 0x00000033ff767e24 */ /* 0x000fe4000f8e00ff */
[----:B0-----:R-:W-:-:S03]  /*5d30*/  IMAD.IADD R117, R3, 0x1, R12 ;  /* 0x0000000103757824 */ /* 0x001fc600078e020c */
[----:B------:R-:W-:Y:S02]  /*5d40*/  ISETP.NE.AND P1, PT, R118, 0x1, PT ;  /* 0x000000017600780c */ /* 0x000fe40003f25270 */
[----:B------:R-:W-:-:S11]  /*5d50*/  LOP3.LUT R117, RZ, R117, RZ, 0x33, !PT ;  /* 0x00000075ff757212 */ /* 0x000fd600078e33ff */
[----:B------:R-:W0:Y:S02]  /*5d60*/  @P1 LDC.64 R104, c[0x0][0x9e8] ;  /* 0x00027a00ff681b82 */ /* 0x000e240000000a00 */
[----:B0-----:R-:W-:-:S05]  /*5d70*/  @P1 IMAD.HI.U32 R104, R117, R104, RZ ;  /* 0x0000006875681227 */ /* 0x001fca00078e00ff */
[----:B------:R-:W-:-:S04]  /*5d80*/  @P1 SHF.R.U32.HI R117, RZ, R105, R104 ;  /* 0x00000069ff751219 */ /* 0x000fc80000011668 */
[----:B------:R-:W-:Y:S01]  /*5d90*/  LOP3.LUT R104, RZ, R117, RZ, 0x33, !PT ;  /* 0x00000075ff687212 */ /* 0x000fe200078e33ff */
[----:B------:R-:W-:Y:S06]  /*5da0*/  BRA `(.L_x_1092) ;  /* 0x0000000000187947 */ /* 0x000fec0003800000 */
.L_x_1091:
[----:B------:R-:W-:-:S05]  /*5db0*/  IMAD.U32 R118, RZ, RZ, UR51 ;  /* 0x00000033ff767e24 */ /* 0x000fca000f8e00ff */
[----:B------:R-:W-:-:S13]  /*5dc0*/  ISETP.NE.AND P1, PT, R118, 0x1, PT ;  /* 0x000000017600780c */ /* 0x000fda0003f25270 */
[----:B------:R-:W1:Y:S02]  /*5dd0*/  @P1 LDC.64 R104, c[0x0][0x9e8] ;  /* 0x00027a00ff681b82 */ /* 0x000e640000000a00 */
[----:B-1----:R-:W-:-:S04]  /*5de0*/  @P1 IMAD.HI.U32 R112, R21, R104, RZ ;  /* 0x0000006815701227 */ /* 0x002fc800078e00ff */
[----:B------:R-:W-:Y:S01]  /*5df0*/  IMAD.MOV.U32 R104, RZ, RZ, R21 ;  /* 0x000000ffff687224 */ /* 0x000fe200078e0015 */
[----:B------:R-:W-:-:S07]  /*5e00*/  @P1 SHF.R.U32.HI R104, RZ, R105, R112 ;  /* 0x00000069ff681219 */ /* 0x000fce0000011670 */
.L_x_1092:
[----:B------:R-:W-:Y:S05]  /*5e10*/  BSYNC B0 ;  /* 0x0000000000007941 */ /* 0x000fea0003800000 */
.L_x_1090:
[----:B------:R-:W-:-:S05]  /*5e20*/  IMAD R104, R104, R118, R127 ;  /* 0x0000007668687224 */ /* 0x000fca00078e027f */
[----:B------:R-:W-:Y:S02]  /*5e30*/  VIADDMNMX R113, R104, R118, R113, PT ;  /* 0x0000007668717246 */ /* 0x000fe40003800171 */
[----:B------:R-:W-:-:S07]  /*5e40*/  VIMNMX R115, R115, R104, !PT ;  /* 0x0000006873737248 */ /* 0x000fce0007fe0100 */
.L_x_1089:
[C---:B------:R-:W-:Y:S02]  /*5e50*/  ISETP.GE.AND P2, PT, R123.reuse, 0x9, PT ;  /* 0x000000097b00780c */ /* 0x040fe40003f46270 */
[----:B------:R-:W-:Y:S02]  /*5e60*/  ISETP.GE.AND P1, PT, R123, 0x2, PT ;  /* 0x000000027b00780c */ /* 0x000fe40003f26270 */
[C---:B------:R-:W-:Y:S02]  /*5e70*/  ISETP.GT.AND P3, PT, R115.reuse, 0x8, !P2 ;  /* 0x000000087300780c */ /* 0x040fe40005764270 */
[----:B------:R-:W-:Y:S02]  /*5e80*/  ISETP.GT.AND P4, PT, R115, 0x1, !P1 ;  /* 0x000000017300780c */ /* 0x000fe40004f84270 */
[----:B------:R-:W-:Y:S02]  /*5e90*/  ISETP.LT.OR P3, PT, R113, 0x9, P3 ;  /* 0x000000097100780c */ /* 0x000fe40001f61670 */
[----:B------:R-:W-:-:S02]  /*5ea0*/  ISETP.GE.AND P5, PT, R123, 0xa, PT ;  /* 0x0000000a7b00780c */ /* 0x000fc40003fa6270 */
[----:B0-----:R-:W-:Y:S02]  /*5eb0*/  FSEL R184, R145, -INF , !P3 ;  /* 0xff80000091b87808 */ /* 0x001fe40005800000 */
        /* <DEDUP_REMOVED lines=86> */
[----:B------:R-:W-:Y:S02]  /*6420*/  ISETP.GE.AND P3, PT, R123, 0x51, PT ;  /* 0x000000517b00780c */ /* 0x000fe40003f66270 */
[----:B------:R-:W-:Y:S02]  /*6430*/  IADD3 R97, R126, 0x8, R3 ;  /* 0x000000087e617810 */ /* 0x000fe40007ffe003 */
[----:B------:R-:W-:-:S02]  /*6440*/  ISETP.GT.AND P4, PT, R115, 0x50, !P3 ;  /* 0x000000507300780c */ /* 0x000fc40005f84270 */
[----:B------:R-:W-:Y:S02]  /*6450*/  IADD3 R105, R130, 0x8, R3 ;  /* 0x0000000882697810 */ /* 0x000fe40007ffe003 */
        /* <DEDUP_REMOVED lines=20> */
[----:B------:R-:W-:-:S13]  /*65a0*/  ISETP.NE.AND P6, PT, R162, RZ, PT ;  /* 0x000000ffa200720c */ /* 0x000fda0003fc5270 */
[----:B------:R-:W-:Y:S05]  /*65b0*/  @!P6 BRA `(.L_x_1093) ;  /* 0x000000000054e947 */ /* 0x000fea0003800000 */
[----:B------:R-:W-:Y:S01]  /*65c0*/  ISETP.GT.AND P6, PT, R15, -0x1, PT ;  /* 0xffffffff0f00780c */ /* 0x000fe20003fc4270 */
[----:B------:R-:W-:-:S12]  /*65d0*/  BSSY B0, `(.L_x_1094) ;  /* 0x0000010000007945 */ /* 0x000fd80003800000 */
[----:B------:R-:W-:Y:S05]  /*65e0*/  @P6 BRA `(.L_x_1095) ;  /* 0x0000000000206947 */ /* 0x000fea0003800000 */
[----:B------:R-:W-:Y:S02]  /*65f0*/  IMAD.U32 R124, RZ, RZ, UR51 ;  /* 0x00000033ff7c7e24 */ /* 0x000fe4000f8e00ff */
[----:B------:R-:W-:-:S03]  /*6600*/  IMAD.MOV.U32 R11, RZ, RZ, R13 ;  /* 0x000000ffff0b7224 */ /* 0x000fc600078e000d */
[----:B------:R-:W-:-:S13]  /*6610*/  ISETP.NE.AND P6, PT, R124, 0x1, PT ;  /* 0x000000017c00780c */ /* 0x000fda0003fc5270 */
[----:B------:R-:W0:Y:S02]  /*6620*/  @P6 LDC.64 R122, c[0x0][0x9e8] ;  /* 0x00027a00ff7a6b82 */ /* 0x000e240000000a00 */
[----:B0-----:R-:W-:-:S05]  /*6630*/  @P6 IMAD.HI.U32 R122, R13, R122, RZ ;  /* 0x0000007a0d7a6227 */ /* 0x001fca00078e00ff */
[----:B------:R-:W-:-:S04]  /*6640*/  @P6 SHF.R.U32.HI R11, RZ, R123, R122 ;  /* 0x0000007bff0b6219 */ /* 0x000fc8000001167a */
[----:B------:R-:W-:Y:S01]  /*6650*/  LOP3.LUT R11, RZ, R11, RZ, 0x33, !PT ;  /* 0x0000000bff0b7212 */ /* 0x000fe200078e33ff */
[----:B------:R-:W-:Y:S06]  /*6660*/  BRA `(.L_x_1096) ;  /* 0x0000000000187947 */ /* 0x000fec0003800000 */
.L_x_1095:
[----:B------:R-:W-:Y:S02]  /*6670*/  IMAD.U32 R124, RZ, RZ, UR51 ;  /* 0x00000033ff7c7e24 */ /* 0x000fe4000f8e00ff */
[----:B------:R-:W-:-:S03]  /*6680*/  IMAD.MOV.U32 R11, RZ, RZ, R15 ;  /* 0x000000ffff0b7224 */ /* 0x000fc600078e000f */
[----:B------:R-:W-:-:S13]  /*6690*/  ISETP.NE.AND P6, PT, R124, 0x1, PT ;  /* 0x000000017c00780c */ /* 0x000fda0003fc5270 */
[----:B------:R-:W0:Y:S02]  /*66a0*/  @P6 LDC.64 R122, c[0x0][0x9e8] ;  /* 0x00027a00ff7a6b82 */ /* 0x000e240000000a00 */
[----:B0-----:R-:W-:-:S05]  /*66b0*/  @P6 IMAD.HI.U32 R122, R15, R122, RZ ;  /* 0x0000007a0f7a6227 */ /* 0x001fca00078e00ff */
[----:B------:R-:W-:-:S07]  /*66c0*/  @P6 SHF.R.U32.HI R11, RZ, R123, R122 ;  /* 0x0000007bff0b6219 */ /* 0x000fce000001167a */
.L_x_1096:
[----:B------:R-:W-:Y:S05]  /*66d0*/  BSYNC B0 ;  /* 0x0000000000007941 */ /* 0x000fea0003800000 */
.L_x_1094:
[----:B------:R-:W-:-:S05]  /*66e0*/  IMAD R122, R11, R124, R127 ;  /* 0x0000007c0b7a7224 */ /* 0x000fca00078e027f */
[----:B------:R-:W-:Y:S02]  /*66f0*/  VIADDMNMX R97, R122, R124, R97, PT ;  /* 0x0000007c7a617246 */ /* 0x000fe40003800161 */
[----:B------:R-:W-:-:S07]  /*6700*/  VIMNMX R105, R105, R122, !PT ;  /* 0x0000007a69697248 */ /* 0x000fce0007fe0100 */
.L_x_1093:
        /* <DEDUP_REMOVED lines=70> */
[----:B------:R-:W-:Y:S01]  /*6b70*/  ISETP.LT.OR P1, PT, R97, 0x31, P1 ;  /* 0x000000316100780c */ /* 0x000fe20000f21670 */
[----:B------:R-:W0:Y:S01]  /*6b80*/  LDC R11, c[0x0][0x988] ;  /* 0x00026200ff0b7b82 */ /* 0x000e220000000800 */
[----:B------:R-:W-:Y:S01]  /*6b90*/  ISETP.NE.AND P2, PT, R121, RZ, PT ;  /* 0x000000ff7900720c */ /* 0x000fe20003f45270 */
[----:B------:R-:W1:Y:S01]  /*6ba0*/  SHFL.BFLY PT, R160, R89, 0x2, 0x1f ;  /* 0x0c401f0059a07f89 */ /* 0x000e6200000e0000 */
[----:B------:R-:W-:Y:S02]  /*6bb0*/  FSEL R98, R98, -INF , !P1 ;  /* 0xff80000062627808 */ /* 0x000fe40004800000 */
[----:B------:R-:W-:-:S02]  /*6bc0*/  ISETP.NE.AND P1, PT, R147, RZ, PT ;  /* 0x000000ff9300720c */ /* 0x000fc40003f25270 */
[----:B------:R-:W-:Y:S02]  /*6bd0*/  ISETP.NE.AND P6, PT, R155, RZ, PT ;  /* 0x000000ff9b00720c */ /* 0x000fe40003fc5270 */
[C---:B------:R-:W-:Y:S02]  /*6be0*/  ISETP.GT.AND P1, PT, R105.reuse, 0x31, !P1 ;  /* 0x000000316900780c */ /* 0x040fe40004f24270 */
[----:B------:R-:W-:Y:S02]  /*6bf0*/  ISETP.GT.AND P3, PT, R105, 0x50, !P3 ;  /* 0x000000506900780c */ /* 0x000fe40005f64270 */
[C---:B------:R-:W-:Y:S02]  /*6c00*/  ISETP.LT.OR P1, PT, R97.reuse, 0x32, P1 ;  /* 0x000000326100780c */ /* 0x040fe40000f21670 */
[----:B------:R-:W-:Y:S02]  /*6c10*/  ISETP.LT.OR P3, PT, R97, 0x51, P3 ;  /* 0x000000516100780c */ /* 0x000fe40001f61670 */
[----:B------:R-:W-:-:S02]  /*6c20*/  FSEL R20, R99, -INF , !P1 ;  /* 0xff80000063147808 */ /* 0x000fc40004800000 */
[----:B------:R-:W-:Y:S02]  /*6c30*/  ISETP.NE.AND P1, PT, R149, RZ, PT ;  /* 0x000000ff9500720c */ /* 0x000fe40003f25270 */
[C---:B------:R-:W-:Y:S02]  /*6c40*/  ISETP.GT.AND P4, PT, R105.reuse, 0x51, !P4 ;  /* 0x000000516900780c */ /* 0x040fe40006784270 */
[----:B------:R-:W-:Y:S02]  /*6c50*/  ISETP.GT.AND P1, PT, R105, 0x38, !P1 ;  /* 0x000000386900780c */ /* 0x000fe40004f24270 */
[----:B------:R-:W-:Y:S02]  /*6c60*/  FSEL R150, R150, -INF , !P3 ;  /* 0xff80000096967808 */ /* 0x000fe40005800000 */
[----:B------:R-:W-:Y:S02]  /*6c70*/  ISETP.LT.OR P1, PT, R97, 0x39, P1 ;  /* 0x000000396100780c */ /* 0x000fe40000f21670 */
[----:B-1----:R-:W-:-:S02]  /*6c80*/  FMNMX.FTZ R91, R89, R160, !PT ;  /* 0x000000a0595b7209 */ /* 0x002fc40007810000 */
[----:B------:R-:W-:Y:S02]  /*6c90*/  FSEL R100, R100, -INF , !P1 ;  /* 0xff80000064647808 */ /* 0x000fe40004800000 */
[----:B------:R-:W-:Y:S01]  /*6ca0*/  ISETP.NE.AND P1, PT, R151, RZ, PT ;  /* 0x000000ff9700720c */ /* 0x000fe20003f25270 */
[----:B------:R-:W1:Y:S01]  /*6cb0*/  SHFL.BFLY PT, R160, R91, 0x1, 0x1f ;  /* 0x0c201f005ba07f89 */ /* 0x000e6200000e0000 */
[C---:B------:R-:W-:Y:S02]  /*6cc0*/  ISETP.GT.AND P5, PT, R105.reuse, 0x58, !P5 ;  /* 0x000000586900780c */ /* 0x040fe40006fa4270 */
[----:B------:R-:W-:Y:S02]  /*6cd0*/  ISETP.GT.AND P1, PT, R105, 0x39, !P1 ;  /* 0x000000396900780c */ /* 0x000fe40004f24270 */
[C---:B------:R-:W-:Y:S02]  /*6ce0*/  ISETP.LT.OR P4, PT, R97.reuse, 0x52, P4 ;  /* 0x000000526100780c */ /* 0x040fe40002781670 */
[----:B------:R-:W-:-:S02]  /*6cf0*/  ISETP.LT.OR P1, PT, R97, 0x3a, P1 ;  /* 0x0000003a6100780c */ /* 0x000fc40000f21670 */
[----:B------:R-:W-:Y:S02]  /*6d00*/  ISETP.LT.OR P5, PT, R97, 0x59, P5 ;  /* 0x000000596100780c */ /* 0x000fe40002fa1670 */
[----:B------:R-:W-:Y:S02]  /*6d10*/  FSEL R140, R140, -INF , !P1 ;  /* 0xff8000008c8c7808 */ /* 0x000fe40004800000 */
[----:B------:R-:W-:Y:S02]  /*6d20*/  ISETP.NE.AND P1, PT, R153, RZ, PT ;  /* 0x000000ff9900720c */ /* 0x000fe40003f25270 */
[----:B------:R-:W-:Y:S02]  /*6d30*/  FSEL R102, R102, -INF , !P5 ;  /* 0xff80000066667808 */ /* 0x000fe40006800000 */
[----:B------:R-:W-:-:S04]  /*6d40*/  ISETP.GT.AND P1, PT, R105, 0x40, !P1 ;  /* 0x000000406900780c */ /* 0x000fc80004f24270 */
[----:B------:R-:W-:Y:S02]  /*6d50*/  ISETP.LT.OR P1, PT, R97, 0x41, P1 ;  /* 0x000000416100780c */ /* 0x000fe40000f21670 */
[----:B-1----:R-:W-:Y:S02]  /*6d60*/  FMNMX.FTZ R160, R91, R160, !PT ;  /* 0x000000a05ba07209 */ /* 0x002fe40007810000 */
[----:B------:R-:W-:Y:S02]  /*6d70*/  FSEL R142, R142, -INF , !P1 ;  /* 0xff8000008e8e7808 */ /* 0x000fe40004800000 */
[----:B------:R-:W-:-:S04]  /*6d80*/  ISETP.NE.AND P1, PT, R119, RZ, PT ;  /* 0x000000ff7700720c */ /* 0x000fc80003f25270 */
        /* <DEDUP_REMOVED lines=15> */
[C---:B0-----:R-:W-:Y:S01]  /*6e80*/  FMUL.FTZ R0, R160.reuse, R11 ;  /* 0x0000000ba0007220 */ /* 0x041fe20000410000 */
        /* <DEDUP_REMOVED lines=12> */
[--C-:B------:R-:W-:Y:S01]  /*6f50*/  FFMA.FTZ R104, R96, R11, -R115.reuse ;  /* 0x0000000b60687223 */ /* 0x100fe20000010873 */
        /* <DEDUP_REMOVED lines=8> */
[----:B------:R0:W-:Y:S01]  /*6fe0*/  MUFU.EX2 R91, R184 ;  /* 0x000000b8005b7308 */ /* 0x0001e20000000800 */
[----:B------:R-:W-:Y:S01]  /*6ff0*/  FMNMX.FTZ R93, R90, R93, !PT ;  /* 0x0000005d5a5d7209 */ /* 0x000fe20007810000 */
[-CC-:B------:R-:W-:Y:S01]  /*7000*/  FFMA.FTZ R156, R156, R11.reuse, -R115.reuse ;  /* 0x0000000b9c9c7223 */ /* 0x180fe20000010873 */
[-CC-:B------:R-:W-:Y:S01]  /*7010*/  FFMA.FTZ R154, R154, R11.reuse, -R115.reuse ;  /* 0x0000000b9a9a7223 */ /* 0x180fe20000010873 */
[--C-:B------:R-:W-:Y:S01]  /*7020*/  FFMA.FTZ R134, R134, R11, -R115.reuse ;  /* 0x0000000b86867223 */ /* 0x100fe20000010873 */
[----:B------:R-:W-:Y:S01]  /*7030*/  FMNMX.FTZ R93, R124, R93, !PT ;  /* 0x0000005d7c5d7209 */ /* 0x000fe20007810000 */
[--C-:B------:R-:W-:Y:S01]  /*7040*/  FFMA.FTZ R103, R120, R11, -R115.reuse ;  /* 0x0000000b78677223 */ /* 0x100fe20000010873 */
[----:B------:R-:W-:Y:S01]  /*7050*/  LOP3.LUT P6, RZ, R175, 0x7f, RZ, 0xc0, !PT ;  /* 0x0000007fafff7812 */ /* 0x000fe200078cc0ff */
[----:B------:R-:W-:Y:S01]  /*7060*/  MUFU.EX2 R178, R178 ;  /* 0x000000b200b27308 */ /* 0x000fe20000000800 */
[----:B------:R-:W-:Y:S01]  /*7070*/  FMNMX.FTZ R93, R92, R93, !PT ;  /* 0x0000005d5c5d7209 */ /* 0x000fe20007810000 */
[-CC-:B0-----:R-:W-:Y:S01]  /*7080*/  FFMA.FTZ R184, R152, R11.reuse, -R115.reuse ;  /* 0x0000000b98b87223 */ /* 0x181fe20000010873 */
[----:B------:R-:W-:Y:S01]  /*7090*/  FSEL R152, R101, -INF , !P4 ;  /* 0xff80000065987808 */ /* 0x000fe20006000000 */
[--C-:B------:R-:W-:Y:S01]  /*70a0*/  FFMA.FTZ R101, R132, R11, -R115.reuse ;  /* 0x0000000b84657223 */ /* 0x100fe20000010873 */
[----:B------:R-:W-:Y:S01]  /*70b0*/  FMNMX.FTZ R95, R122, R93, !PT ;  /* 0x0000005d7a5f7209 */ /* 0x000fe20007810000 */
[-CC-:B------:R-:W-:Y:S01]  /*70c0*/  FFMA.FTZ R132, R136, R11.reuse, -R115.reuse ;  /* 0x0000000b88847223 */ /* 0x180fe20000010873 */
[--C-:B------:R-:W-:Y:S01]  /*70d0*/  FFMA.FTZ R136, R108, R11, -R115.reuse ;  /* 0x0000000b6c887223 */ /* 0x100fe20000010873 */
[----:B------:R-:W-:Y:S01]  /*70e0*/  FSEL R108, R160, RZ, P1 ;  /* 0x000000ffa06c7208 */ /* 0x000fe20000800000 */
[----:B------:R-:W0:Y:S01]  /*70f0*/  MUFU.EX2 R180, R180 ;  /* 0x000000b400b47308 */ /* 0x000e220000000800 */
[----:B------:R-:W-:Y:S01]  /*7100*/  FMNMX.FTZ R95, R94, R95, !PT ;  /* 0x0000005f5e5f7209 */ /* 0x000fe20007810000 */
[-CC-:B------:R-:W-:Y:S01]  /*7110*/  FFMA.FTZ R118, R118, R11.reuse, -R115.reuse ;  /* 0x0000000b76767223 */ /* 0x180fe20000010873 */
[----:B------:R-:W-:Y:S01]  /*7120*/  FFMA.FTZ R105, R116, R11, -R115 ;  /* 0x0000000b74697223 */ /* 0x000fe20000010873 */
[----:B------:R-:W-:Y:S01]  /*7130*/  FADD.FTZ R108, -R108, R9 ;  /* 0x000000096c6c7221 */ /* 0x000fe20000010100 */
[----:B------:R-:W-:Y:S01]  /*7140*/  FMNMX.FTZ R95, R2, R95, !PT ;  /* 0x0000005f025f7209 */ /* 0x000fe20007810000 */
[-CC-:B------:R-:W-:Y:S01]  /*7150*/  FFMA.FTZ R9, R106, R11.reuse, -R115.reuse ;  /* 0x0000000b6a097223 */ /* 0x180fe20000010873 */
[-CC-:B------:R-:W-:Y:S01]  /*7160*/  FFMA.FTZ R114, R114, R11.reuse, -R115.reuse ;  /* 0x0000000b72727223 */ /* 0x180fe20000010873 */
[----:B------:R-:W-:Y:S01]  /*7170*/  FMUL.FTZ R108, R108, R11 ;  /* 0x0000000b6c6c7220 */ /* 0x000fe20000410000 */
[----:B------:R-:W-:Y:S01]  /*7180*/  FMNMX.FTZ R95, R98, R95, !PT ;  /* 0x0000005f625f7209 */ /* 0x000fe20007810000 */
[----:B------:R-:W-:Y:S01]  /*7190*/  MUFU.EX2 R93, R182 ;  /* 0x000000b6005d7308 */ /* 0x000fe20000000800 */
[----:B------:R-:W-:-:S02]  /*71a0*/  FFMA.FTZ R110, R110, R11, -R115 ;  /* 0x0000000b6e6e7223 */ /* 0x000fc40000010873 */
        /* <DEDUP_REMOVED lines=8> */
[----:B------:R1:W2:Y:S01]  /*7230*/  MUFU.EX2 R182, R156 ;  /* 0x0000009c00b67308 */ /* 0x0002a20000000800 */
[----:B0-----:R-:W-:Y:S02]  /*7240*/  F2FP.BF16.F32.PACK_AB R158, R180, R91 ;  /* 0x0000005bb49e723e */ /* 0x001fe400000010ff */
[----:B------:R-:W-:-:S04]  /*7250*/  FMNMX.FTZ R107, R148, R107, !PT ;  /* 0x0000006b946b7209 */ /* 0x000fc80007810000 */
[----:B------:R-:W-:Y:S01]  /*7260*/  FMNMX.FTZ R107, R150, R107, !PT ;  /* 0x0000006b966b7209 */ /* 0x000fe20007810000 */
[----:B------:R2:W-:Y:S01]  /*7270*/  MUFU.EX2 R99, R154 ;  /* 0x0000009a00637308 */ /* 0x0005e20000000800 */
[----:B-1----:R-:W-:Y:S02]  /*7280*/  F2FP.BF16.F32.PACK_AB R156, R178, R89 ;  /* 0x00000059b29c723e */ /* 0x002fe400000010ff */
[----:B------:R-:W-:-:S04]  /*7290*/  FMNMX.FTZ R107, R152, R107, !PT ;  /* 0x0000006b986b7209 */ /* 0x000fc80007810000 */
[----:B------:R-:W-:Y:S01]  /*72a0*/  FMNMX.FTZ R107, R102, R107, !PT ;  /* 0x0000006b666b7209 */ /* 0x000fe20007810000 */
[----:B------:R-:W-:Y:S01]  /*72b0*/  MUFU.EX2 R184, R184 ;  /* 0x000000b800b87308 */ /* 0x000fe20000000800 */
[----:B--2---:R-:W-:Y:S02]  /*72c0*/  F2FP.BF16.F32.PACK_AB R154, R182, R95 ;  /* 0x0000005fb69a723e */ /* 0x004fe400000010ff */
[----:B------:R-:W-:-:S05]  /*72d0*/  FMNMX.FTZ R107, R138, R107, !PT ;  /* 0x0000006b8a6b7209 */ /* 0x000fca0007810000 */
[----:B------:R-:W0:Y:S01]  /*72e0*/  SHFL.BFLY PT, R0, R107, 0x2, 0x1f ;  /* 0x0c401f006b007f89 */ /* 0x000e2200000e0000 */
[----:B------:R-:W-:Y:S08]  /*72f0*/  MUFU.EX2 R97, R97 ;  /* 0x0000006100617308 */ /* 0x000ff00000000800 */
[----:B------:R-:W-:Y:S08]  /*7300*/  MUFU.EX2 R134, R134 ;  /* 0x0000008600867308 */ /* 0x000ff00000000800 */
[----:B------:R-:W-:Y:S01]  /*7310*/  MUFU.EX2 R101, R101 ;  /* 0x0000006500657308 */ /* 0x000fe20000000800 */
[----:B0-----:R-:W-:-:S07]  /*7320*/  FMNMX.FTZ R0, R107, R0, !PT ;  /* 0x000000006b007209 */ /* 0x001fce0007810000 */
[----:B------:R-:W-:Y:S01]  /*7330*/  MUFU.EX2 R132, R132 ;  /* 0x0000008400847308 */ /* 0x000fe20000000800 */
[----:B------:R-:W-:Y:S01]  /*7340*/  FFMA.FTZ R107, R112, R11, -R115 ;  /* 0x0000000b706b7223 */ /* 0x000fe20000010873 */
[----:B------:R-:W0:Y:S06]  /*7350*/  SHFL.BFLY PT, R113, R0, 0x1, 0x1f ;  /* 0x0c201f0000717f89 */ /* 0x000e2c00000e0000 */
[----:B------:R-:W-:Y:S08]  /*7360*/  MUFU.EX2 R103, R103 ;  /* 0x0000006700677308 */ /* 0x000ff00000000800 */
[----:B------:R-:W-:Y:S08]  /*7370*/  MUFU.EX2 R118, R118 ;  /* 0x0000007600767308 */ /* 0x000ff00000000800 */
[----:B------:R-:W-:Y:S01]  /*7380*/  MUFU.EX2 R105, R105 ;  /* 0x0000006900697308 */ /* 0x000fe20000000800 */
[----:B0-----:R-:W-:-:S04]  /*7390*/  FMNMX.FTZ R96, R0, R113, !PT ;  /* 0x0000007100607209 */ /* 0x001fc80007810000 */
[C---:B------:R-:W-:Y:S01]  /*73a0*/  FSETP.NEU.FTZ.AND P1, PT, R96.reuse, -INF , PT ;  /* 0xff8000006000780b */ /* 0x040fe20003f3d000 */
[----:B------:R-:W-:Y:S02]  /*73b0*/  FMUL.FTZ R0, R96, R11 ;  /* 0x0000000b60007220 */ /* 0x000fe40000410000 */
[----:B------:R-:W-:Y:S03]  /*73c0*/  MUFU.EX2 R114, R114 ;  /* 0x0000007200727308 */ /* 0x000fe60000000800 */
[----:B------:R-:W-:-:S05]  /*73d0*/  FSEL R113, R0, RZ, P1 ;  /* 0x000000ff00717208 */ /* 0x000fca0000800000 */
[----:B------:R-:W0:Y:S01]  /*73e0*/  MUFU.EX2 R0, R108 ;  /* 0x0000006c00007308 */ /* 0x000e220000000800 */
[-CC-:B------:R-:W-:Y:S01]  /*73f0*/  FFMA.FTZ R157, R111, R11.reuse, -R113.reuse ;  /* 0x0000000b6f9d7223 */ /* 0x180fe20000010871 */
[----:B------:R-:W-:Y:S01]  /*7400*/  FSEL R111, R96, RZ, P1 ;  /* 0x000000ff606f7208 */ /* 0x000fe20000800000 */
[-CC-:B------:R-:W-:Y:S01]  /*7410*/  FFMA.FTZ R151, R94, R11.reuse, -R113.reuse ;  /* 0x0000000b5e977223 */ /* 0x180fe20000010871 */
[-CC-:B------:R-:W-:Y:S01]  /*7420*/  FFMA.FTZ R94, R2, R11.reuse, -R113.reuse ;  /* 0x0000000b025e7223 */ /* 0x180fe20000010871 */
[-CC-:B------:R-:W-:Y:S01]  /*7430*/  FFMA.FTZ R106, R130, R11.reuse, -R113.reuse ;  /* 0x0000000b826a7223 */ /* 0x180fe20000010871 */
[-CC-:B------:R-:W-:Y:S01]  /*7440*/  FFMA.FTZ R159, R14, R11.reuse, -R113.reuse ;  /* 0x0000000b0e9f7223 */ /* 0x180fe20000010871 */
[----:B------:R-:W-:Y:S01]  /*7450*/  FADD.FTZ R2, -R111, R8 ;  /* 0x000000086f027221 */ /* 0x000fe20000010100 */
[----:B------:R-:W-:Y:S01]  /*7460*/  MUFU.EX2 R157, R157 ;  /* 0x0000009d009d7308 */ /* 0x000fe20000000800 */
[-CC-:B------:R-:W-:Y:S01]  /*7470*/  FFMA.FTZ R14, R128, R11.reuse, -R113.reuse ;  /* 0x0000000b800e7223 */ /* 0x180fe20000010871 */
[-CC-:B------:R-:W-:Y:S01]  /*7480*/  FFMA.FTZ R153, R88, R11.reuse, -R113.reuse ;  /* 0x0000000b58997223 */ /* 0x180fe20000010871 */
[-C--:B------:R-:W-:Y:S01]  /*7490*/  FMUL.FTZ R2, R2, R11.reuse ;  /* 0x0000000b02027220 */ /* 0x080fe20000410000 */
[-CC-:B------:R-:W-:Y:S01]  /*74a0*/  FFMA.FTZ R88, R126, R11.reuse, -R113.reuse ;  /* 0x0000000b7e587223 */ /* 0x180fe20000010871 */
[-CC-:B------:R-:W-:Y:S01]  /*74b0*/  FFMA.FTZ R155, R90, R11.reuse, -R113.reuse ;  /* 0x0000000b5a9b7223 */ /* 0x180fe20000010871 */
[-CC-:B------:R-:W-:Y:S01]  /*74c0*/  FFMA.FTZ R90, R124, R11.reuse, -R113.reuse ;  /* 0x0000000b7c5a7223 */ /* 0x180fe20000010871 */
[----:B------:R-:W-:Y:S01]  /*74d0*/  FFMA.FTZ R149, R92, R11, -R113 ;  /* 0x0000000b5c957223 */ /* 0x000fe20000010871 */
[----:B------:R-:W-:Y:S01]  /*74e0*/  MUFU.EX2 R106, R106 ;  /* 0x0000006a006a7308 */ /* 0x000fe20000000800 */
[----:B0-----:R-:W-:Y:S01]  /*74f0*/  FFMA.FTZ R7, R0, R7, R89 ;  /* 0x0000000700077223 */ /* 0x001fe20000010059 */
[-CC-:B------:R-:W-:Y:S01]  /*7500*/  FFMA.FTZ R92, R122, R11.reuse, -R113.reuse ;  /* 0x0000000b7a5c7223 */ /* 0x180fe20000010871 */
[-CC-:B------:R-:W-:Y:S01]  /*7510*/  FFMA.FTZ R20, R20, R11.reuse, -R113.reuse ;  /* 0x0000000b14147223 */ /* 0x180fe20000010871 */
[-C--:B------:R-:W-:Y:S01]  /*7520*/  FFMA.FTZ R98, R98, R11.reuse, -R113 ;  /* 0x0000000b62627223 */ /* 0x080fe20000010871 */
[----:B------:R-:W-:Y:S01]  /*7530*/  FADD.FTZ R108, R178, R7 ;  /* 0x00000007b26c7221 */ /* 0x000fe20000010000 */
[-CC-:B------:R-:W-:Y:S01]  /*7540*/  FFMA.FTZ R100, R100, R11.reuse, -R113.reuse ;  /* 0x0000000b64647223 */ /* 0x180fe20000010871 */
[-CC-:B------:R-:W-:Y:S01]  /*7550*/  FFMA.FTZ R140, R140, R11.reuse, -R113.reuse ;  /* 0x0000000b8c8c7223 */ /* 0x180fe20000010871 */
[----:B------:R-:W0:Y:S01]  /*7560*/  MUFU.EX2 R2, R2 ;  /* 0x0000000200027308 */ /* 0x000e220000000800 */
[----:B------:R-:W-:Y:S01]  /*7570*/  FADD.FTZ R7, R91, R108 ;  /* 0x0000006c5b077221 */ /* 0x000fe20000010000 */
[-CC-:B------:R-:W-:Y:S01]  /*7580*/  FFMA.FTZ R142, R142, R11.reuse, -R113.reuse ;  /* 0x0000000b8e8e7223 */ /* 0x180fe20000010871 */
[-CC-:B------:R-:W-:Y:S01]  /*7590*/  FFMA.FTZ R144, R144, R11.reuse, -R113.reuse ;  /* 0x0000000b90907223 */ /* 0x180fe20000010871 */
[-C--:B------:R-:W-:Y:S01]  /*75a0*/  FFMA.FTZ R146, R146, R11.reuse, -R113 ;  /* 0x0000000b92927223 */ /* 0x080fe20000010871 */
[----:B------:R-:W-:Y:S01]  /*75b0*/  FADD.FTZ R108, R180, R7 ;  /* 0x00000007b46c7221 */ /* 0x000fe20000010000 */
[-CC-:B------:R-:W-:Y:S01]  /*75c0*/  FFMA.FTZ R148, R148, R11.reuse, -R113.reuse ;  /* 0x0000000b94947223 */ /* 0x180fe20000010871 */
[----:B------:R-:W-:Y:S01]  /*75d0*/  FFMA.FTZ R102, R102, R11, -R113 ;  /* 0x0000000b66667223 */ /* 0x000fe20000010871 */
[----:B------:R-:W1:Y:S01]  /*75e0*/  MUFU.EX2 R159, R159 ;  /* 0x0000009f009f7308 */ /* 0x000e620000000800 */
[----:B------:R-:W-:Y:S01]  /*75f0*/  FADD.FTZ R111, R93, R108 ;  /* 0x0000006c5d6f7221 */ /* 0x000fe20000010000 */
[C---:B------:R-:W-:Y:S01]  /*7600*/  ISETP.GT.AND P1, PT, R10.reuse, R163, PT ;  /* 0x000000a30a00720c */ /* 0x040fe20003f24270 */
[----:B------:R-:W-:-:S05]  /*7610*/  VIADD R10, R10, 0xffffffff ;  /* 0xffffffff0a0a7836 */ /* 0x000fca0000000000 */
[----:B------:R-:W2:Y:S01]  /*7620*/  MUFU.EX2 R14, R14 ;  /* 0x0000000e000e7308 */ /* 0x000ea20000000800 */
[----:B0-----:R-:W-:Y:S01]  /*7630*/  FFMA.FTZ R7, R2, R6, R157 ;  /* 0x0000000602077223 */ /* 0x001fe2000001009d */
[----:B------:R-:W-:-:S03]  /*7640*/  F2FP.BF16.F32.PACK_AB R157, R106, R157 ;  /* 0x0000009d6a9d723e */ /* 0x000fc600000010ff */
[----:B------:R-:W-:-:S03]  /*7650*/  FADD.FTZ R6, R106, R7 ;  /* 0x000000076a067221 */ /* 0x000fc60000010000 */
[----:B------:R-:W0:Y:S01]  /*7660*/  MUFU.EX2 R153, R153 ;  /* 0x0000009900997308 */ /* 0x000e220000000800 */
[----:B-1----:R-:W-:-:S07]  /*7670*/  FADD.FTZ R7, R159, R6 ;  /* 0x000000069f077221 */ /* 0x002fce0000010000 */
[----:B------:R-:W1:Y:S01]  /*7680*/  MUFU.EX2 R88, R88 ;  /* 0x0000005800587308 */ /* 0x000e620000000800 */
[C---:B--2---:R-:W-:Y:S01]  /*7690*/  FADD.FTZ R6, R14.reuse, R7 ;  /* 0x000000070e067221 */ /* 0x044fe20000010000 */
[----:B------:R-:W-:-:S06]  /*76a0*/  F2FP.BF16.F32.PACK_AB R159, R14, R159 ;  /* 0x0000009f0e9f723e */ /* 0x000fcc00000010ff */
[----:B------:R2:W-:Y:S01]  /*76b0*/  MUFU.EX2 R8, R94 ;  /* 0x0000005e00087308 */ /* 0x0005e20000000800 */
[----:B0-----:R-:W-:-:S07]  /*76c0*/  FADD.FTZ R7, R153, R6 ;  /* 0x0000000699077221 */ /* 0x001fce0000010000 */
[----:B------:R-:W0:Y:S01]  /*76d0*/  MUFU.EX2 R155, R155 ;  /* 0x0000009b009b7308 */ /* 0x000e220000000800 */
[----:B--2---:R-:W-:Y:S01]  /*76e0*/  FADD.FTZ R94, R176, R111 ;  /* 0x0000006fb05e7221 */ /* 0x004fe20000010000 */
[C---:B-1----:R-:W-:Y:S01]  /*76f0*/  FADD.FTZ R6, R88.reuse, R7 ;  /* 0x0000000758067221 */ /* 0x042fe20000010000 */
[----:B------:R-:W-:Y:S02]  /*7700*/  F2FP.BF16.F32.PACK_AB R153, R88, R153 ;  /* 0x000000995899723e */ /* 0x000fe400000010ff */
[----:B------:R-:W-:-:S03]  /*7710*/  FADD.FTZ R111, R95, R94 ;  /* 0x0000005e5f6f7221 */ /* 0x000fc60000010000 */
[----:B------:R-:W1:Y:S01]  /*7720*/  MUFU.EX2 R90, R90 ;  /* 0x0000005a005a7308 */ /* 0x000e620000000800 */
[----:B------:R-:W-:-:S04]  /*7730*/  FADD.FTZ R94, R182, R111 ;  /* 0x0000006fb65e7221 */ /* 0x000fc80000010000 */
[----:B------:R-:W-:Y:S01]  /*7740*/  FADD.FTZ R111, R99, R94 ;  /* 0x0000005e636f7221 */ /* 0x000fe20000010000 */
[----:B------:R-:W-:Y:S02]  /*7750*/  IMAD.U32 R94, RZ, RZ, UR11 ;  /* 0x0000000bff5e7e24 */ /* 0x000fe4000f8e00ff */
[----:B------:R-:W2:Y:S01]  /*7760*/  MUFU.EX2 R149, R149 ;  /* 0x0000009500957308 */ /* 0x000ea20000000800 */
[----:B0-----:R-:W-:Y:S01]  /*7770*/  FADD.FTZ R7, R155, R6 ;  /* 0x000000069b077221 */ /* 0x001fe20000010000 */
[----:B------:R-:W-:-:S05]  /*7780*/  @!P6 VIADD R94, R94, 0x2a860 ;  /* 0x0002a8605e5ee836 */ /* 0x000fca0000000000 */
[----:B------:R-:W-:Y:S01]  /*7790*/  @!P6 PRMT R94, RZ, 0x654, R94 ;  /* 0x00000654ff5ee816 */ /* 0x000fe2000000005e */
[----:B------:R-:W0:Y:S01]  /*77a0*/  MUFU.EX2 R92, R92 ;  /* 0x0000005c005c7308 */ /* 0x000e220000000800 */
[C---:B-1----:R-:W-:Y:S01]  /*77b0*/  FADD.FTZ R6, R90.reuse, R7 ;  /* 0x000000075a067221 */ /* 0x042fe20000010000 */
[----:B------:R-:W-:Y:S01]  /*77c0*/  F2FP.BF16.F32.PACK_AB R155, R90, R155 ;  /* 0x0000009b5a9b723e */ /* 0x000fe200000010ff */
[----:B------:R1:W-:Y:S05]  /*77d0*/  @!P6 SYNCS.ARRIVE.TRANS64.RED.A1T0 RZ, [R94+URZ], RZ ;  /* 0x000000ff5effe9a7 */ /* 0x0003ea000810043f */
[----:B------:R3:W-:Y:S01]  /*77e0*/  MUFU.EX2 R145, R20 ;  /* 0x0000001400917308 */ /* 0x0007e20000000800 */
[----:B--2---:R-:W-:Y:S01]  /*77f0*/  FADD.FTZ R7, R149, R6 ;  /* 0x0000000695077221 */ /* 0x004fe20000010000 */
[----:B------:R-:W-:Y:S01]  /*7800*/  FFMA.FTZ R6, R150, R11, -R113 ;  /* 0x0000000b96067223 */ /* 0x000fe20000010871 */
[----:B------:R-:W-:-:S05]  /*7810*/  F2FP.BF16.F32.PACK_AB R150, R134, R97 ;  /* 0x000000618696723e */ /* 0x000fca00000010ff */
[----:B------:R-:W2:Y:S01]  /*7820*/  MUFU.EX2 R151, R151 ;  /* 0x0000009700977308 */ /* 0x000ea20000000800 */
[----:B---3--:R-:W-:Y:S01]  /*7830*/  FADD.FTZ R20, R184, R111 ;  /* 0x0000006fb8147221 */ /* 0x008fe20000010000 */
[----:B0-----:R-:W-:-:S03]  /*7840*/  F2FP.BF16.F32.PACK_AB R149, R92, R149 ;  /* 0x000000955c95723e */ /* 0x001fc600000010ff */
[----:B------:R-:W-:-:S03]  /*7850*/  FADD.FTZ R111, R97, R20 ;  /* 0x00000014616f7221 */ /* 0x000fc60000010000 */
[----:B------:R-:W0:Y:S01]  /*7860*/  MUFU.EX2 R98, R98 ;  /* 0x0000006200627308 */ /* 0x000e220000000800 */
[----:B------:R-:W-:-:S04]  /*7870*/  FADD.FTZ R20, R134, R111 ;  /* 0x0000006f86147221 */ /* 0x000fc80000010000 */
[----:B------:R-:W-:Y:S01]  /*7880*/  FADD.FTZ R111, R101, R20 ;  /* 0x00000014656f7221 */ /* 0x000fe20000010000 */
[----:B------:R-:W-:Y:S01]  /*7890*/  FADD.FTZ R20, R92, R7 ;  /* 0x000000075c147221 */ /* 0x000fe20000010000 */
[-C--:B------:R-:W-:Y:S01]  /*78a0*/  FFMA.FTZ R7, R152, R11.reuse, -R113 ;  /* 0x0000000b98077223 */ /* 0x080fe20000010871 */
[----:B------:R-:W3:Y:S01]  /*78b0*/  MUFU.EX2 R100, R100 ;  /* 0x0000006400647308 */ /* 0x000ee20000000800 */
[----:B-1----:R-:W-:Y:S01]  /*78c0*/  FADD.FTZ R94, R132, R111 ;  /* 0x0000006f845e7221 */ /* 0x002fe20000010000 */
[----:B--2---:R-:W-:Y:S01]  /*78d0*/  FADD.FTZ R111, R151, R20 ;  /* 0x00000014976f7221 */ /* 0x004fe20000010000 */
[----:B------:R-:W-:Y:S01]  /*78e0*/  FFMA.FTZ R113, R138, R11, -R113 ;  /* 0x0000000b8a717223 */ /* 0x000fe20000010871 */
[C---:B------:R-:W-:Y:S01]  /*78f0*/  F2FP.BF16.F32.PACK_AB R151, R8.reuse, R151 ;  /* 0x000000970897723e */ /* 0x040fe200000010ff */
[----:B------:R-:W-:Y:S01]  /*7900*/  FADD.FTZ R115, R103, R94 ;  /* 0x0000005e67737221 */ /* 0x000fe20000010000 */
[----:B------:R-:W-:Y:S01]  /*7910*/  FADD.FTZ R111, R8, R111 ;  /* 0x0000006f086f7221 */ /* 0x000fe20000010000 */
[----:B------:R-:W-:Y:S01]  /*7920*/  F2FP.BF16.F32.PACK_AB R152, R176, R93 ;  /* 0x0000005db098723e */ /* 0x000fe200000010ff */
[----:B------:R1:W2:Y:S01]  /*7930*/  MUFU.EX2 R147, R140 ;  /* 0x0000008c00937308 */ /* 0x0002a20000000800 */
[----:B------:R-:W-:Y:S01]  /*7940*/  FADD.FTZ R20, R118, R115 ;  /* 0x0000007376147221 */ /* 0x000fe20000010000 */
[----:B0-----:R-:W-:Y:S01]  /*7950*/  FADD.FTZ R111, R98, R111 ;  /* 0x0000006f626f7221 */ /* 0x001fe20000010000 */
[----:B------:R-:W-:-:S02]  /*7960*/  IMAD.MOV.U32 R8, RZ, RZ, R96 ;  /* 0x000000ffff087224 */ /* 0x000fc400078e0060 */
[----:B------:R-:W-:Y:S01]  /*7970*/  FADD.FTZ R115, R105, R20 ;  /* 0x0000001469737221 */ /* 0x000fe20000010000 */
[C---:B------:R-:W-:Y:S01]  /*7980*/  FADD.FTZ R111, R145.reuse, R111 ;  /* 0x0000006f916f7221 */ /* 0x040fe20000010000 */
[----:B------:R-:W-:Y:S01]  /*7990*/  F2FP.BF16.F32.PACK_AB R145, R145, R98 ;  /* 0x000000629191723e */ /* 0x000fe200000010ff */
[----:B------:R-:W0:Y:S01]  /*79a0*/  MUFU.EX2 R108, R142 ;  /* 0x0000008e006c7308 */ /* 0x000e220000000800 */
[----:B------:R-:W-:Y:S01]  /*79b0*/  FADD.FTZ R20, R114, R115 ;  /* 0x0000007372147221 */ /* 0x000fe20000010000 */
[----:B---3--:R-:W-:Y:S01]  /*79c0*/  FADD.FTZ R111, R100, R111 ;  /* 0x0000006f646f7221 */ /* 0x008fe20000010000 */
[----:B-1----:R-:W-:-:S05]  /*79d0*/  F2FP.BF16.F32.PACK_AB R140, R114, R105 ;  /* 0x00000069728c723e */ /* 0x002fca00000010ff */
[----:B------:R1:W3:Y:S01]  /*79e0*/  MUFU.EX2 R141, R144 ;  /* 0x00000090008d7308 */ /* 0x0002e20000000800 */
[C---:B--2---:R-:W-:Y:S01]  /*79f0*/  FADD.FTZ R111, R147.reuse, R111 ;  /* 0x0000006f936f7221 */ /* 0x044fe20000010000 */
[----:B------:R-:W-:-:S06]  /*7a00*/  F2FP.BF16.F32.PACK_AB R147, R147, R100 ;  /* 0x000000649393723e */ /* 0x000fcc00000010ff */
[----:B------:R-:W2:Y:S01]  /*7a10*/  MUFU.EX2 R107, R107 ;  /* 0x0000006b006b7308 */ /* 0x000ea20000000800 */
[----:B0-----:R-:W-:Y:S01]  /*7a20*/  FADD.FTZ R111, R108, R111 ;  /* 0x0000006f6c6f7221 */ /* 0x001fe20000010000 */
[----:B-1----:R-:W-:-:S06]  /*7a30*/  F2FP.BF16.F32.PACK_AB R144, R132, R101 ;  /* 0x000000658490723e */ /* 0x002fcc00000010ff */
[----:B------:R0:W1:Y:S01]  /*7a40*/  MUFU.EX2 R112, R146 ;  /* 0x0000009200707308 */ /* 0x0000620000000800 */
[C---:B---3--:R-:W-:Y:S01]  /*7a50*/  FADD.FTZ R111, R141.reuse, R111 ;  /* 0x0000006f8d6f7221 */ /* 0x048fe20000010000 */
[----:B------:R-:W-:-:S06]  /*7a60*/  F2FP.BF16.F32.PACK_AB R141, R141, R108 ;  /* 0x0000006c8d8d723e */ /* 0x000fcc00000010ff */
[----:B------:R-:W3:Y:S01]  /*7a70*/  MUFU.EX2 R110, R110 ;  /* 0x0000006e006e7308 */ /* 0x000ee20000000800 */
[----:B--2---:R-:W-:Y:S01]  /*7a80*/  FADD.FTZ R89, R107, R20 ;  /* 0x000000146b597221 */ /* 0x004fe20000010000 */
[----:B0-----:R-:W-:-:S06]  /*7a90*/  F2FP.BF16.F32.PACK_AB R146, R118, R103 ;  /* 0x000000677692723e */ /* 0x001fcc00000010ff */
[----:B------:R0:W2:Y:S01]  /*7aa0*/  MUFU.EX2 R143, R148 ;  /* 0x00000094008f7308 */ /* 0x0000a20000000800 */
[----:B-1----:R-:W-:-:S07]  /*7ab0*/  FADD.FTZ R111, R112, R111 ;  /* 0x0000006f706f7221 */ /* 0x002fce0000010000 */
[----:B------:R-:W1:Y:S01]  /*7ac0*/  MUFU.EX2 R136, R136 ;  /* 0x0000008800887308 */ /* 0x000e620000000800 */
[----:B---3--:R-:W-:Y:S01]  /*7ad0*/  FADD.FTZ R89, R110, R89 ;  /* 0x000000596e597221 */ /* 0x008fe20000010000 */
[----:B0-----:R-:W-:Y:S02]  /*7ae0*/  F2FP.BF16.F32.PACK_AB R148, R184, R99 ;  /* 0x00000063b894723e */ /* 0x001fe400000010ff */
[----:B------:R-:W-:-:S04]  /*7af0*/  F2FP.BF16.F32.PACK_AB R142, R110, R107 ;  /* 0x0000006b6e8e723e */ /* 0x000fc800000010ff */
[----:B------:R-:W0:Y:S01]  /*7b00*/  MUFU.EX2 R94, R6 ;  /* 0x00000006005e7308 */ /* 0x000e220000000800 */
[C---:B--2---:R-:W-:Y:S01]  /*7b10*/  FADD.FTZ R111, R143.reuse, R111 ;  /* 0x0000006f8f6f7221 */ /* 0x044fe20000010000 */
[----:B------:R-:W-:-:S06]  /*7b20*/  F2FP.BF16.F32.PACK_AB R143, R143, R112 ;  /* 0x000000708f8f723e */ /* 0x000fcc00000010ff */
[----:B------:R-:W2:Y:S01]  /*7b30*/  MUFU.EX2 R109, R109 ;  /* 0x0000006d006d7308 */ /* 0x000ea20000000800 */
[----:B-1----:R-:W-:-:S07]  /*7b40*/  FADD.FTZ R20, R136, R89 ;  /* 0x0000005988147221 */ /* 0x002fce0000010000 */
[----:B------:R-:W1:Y:S01]  /*7b50*/  MUFU.EX2 R137, R7 ;  /* 0x0000000700897308 */ /* 0x000e620000000800 */
[----:B0-----:R-:W-:-:S07]  /*7b60*/  FADD.FTZ R111, R94, R111 ;  /* 0x0000006f5e6f7221 */ /* 0x001fce0000010000 */
[----:B------:R-:W0:Y:S01]  /*7b70*/  MUFU.EX2 R104, R104 ;  /* 0x0000006800687308 */ /* 0x000e220000000800 */
[C---:B--2---:R-:W-:Y:S01]  /*7b80*/  FADD.FTZ R89, R109.reuse, R20 ;  /* 0x000000146d597221 */ /* 0x044fe20000010000 */
[----:B------:R-:W-:-:S06]  /*7b90*/  F2FP.BF16.F32.PACK_AB R136, R109, R136 ;  /* 0x000000886d88723e */ /* 0x000fcc00000010ff */
[----:B------:R-:W2:Y:S01]  /*7ba0*/  MUFU.EX2 R102, R102 ;  /* 0x0000006600667308 */ /* 0x000ea20000000800 */
[C---:B-1----:R-:W-:Y:S01]  /*7bb0*/  FADD.FTZ R111, R137.reuse, R111 ;  /* 0x0000006f896f7221 */ /* 0x042fe20000010000 */
[----:B------:R-:W-:-:S06]  /*7bc0*/  F2FP.BF16.F32.PACK_AB R137, R137, R94 ;  /* 0x0000005e8989723e */ /* 0x000fcc00000010ff */
[----:B------:R-:W1:Y:S01]  /*7bd0*/  MUFU.EX2 R9, R9 ;  /* 0x0000000900097308 */ /* 0x000e620000000800 */
[----:B0-----:R-:W-:-:S07]  /*7be0*/  FADD.FTZ R6, R104, R89 ;  /* 0x0000005968067221 */ /* 0x001fce0000010000 */
[----:B------:R-:W0:Y:S01]  /*7bf0*/  MUFU.EX2 R113, R113 ;  /* 0x0000007100717308 */ /* 0x000e220000000800 */
[----:B--2---:R-:W-:Y:S01]  /*7c00*/  FADD.FTZ R111, R102, R111 ;  /* 0x0000006f666f7221 */ /* 0x004fe20000010000 */
[C---:B-1----:R-:W-:Y:S01]  /*7c10*/  FADD.FTZ R7, R9.reuse, R6 ;  /* 0x0000000609077221 */ /* 0x042fe20000010000 */
[----:B------:R-:W-:Y:S01]  /*7c20*/  F2FP.BF16.F32.PACK_AB R138, R9, R104 ;  /* 0x00000068098a723e */ /* 0x000fe200000010ff */
[----:B------:R-:W-:Y:S02]  /*7c30*/  IMAD.MOV.U32 R9, RZ, RZ, R160 ;  /* 0x000000ffff097224 */ /* 0x000fe400078e00a0 */
[C---:B0-----:R-:W-:Y:S01]  /*7c40*/  FADD.FTZ R6, R113.reuse, R111 ;  /* 0x0000006f71067221 */ /* 0x041fe20000010000 */
[----:B------:R-:W-:Y:S01]  /*7c50*/  F2FP.BF16.F32.PACK_AB R139, R113, R102 ;  /* 0x00000066718b723e */ /* 0x000fe200000010ff */
[----:B------:R-:W-:Y:S06]  /*7c60*/  @P1 BRA `(.L_x_1097) ;  /* 0xffffffcc004c1947 */ /* 0x000fec000383ffff */
[----:B------:R-:W-:Y:S01]  /*7c70*/  IMAD.MOV.U32 R8, RZ, RZ, R96 ;  /* 0x000000ffff087224 */ /* 0x000fe200078e0060 */
[----:B------:R-:W-:Y:S01]  /*7c80*/  UMOV UR37, UR5 ;  /* 0x0000000500257c82 */ /* 0x000fe20008000000 */
[----:B------:R-:W-:Y:S01]  /*7c90*/  IMAD.MOV.U32 R9, RZ, RZ, R160 ;  /* 0x000000ffff097224 */ /* 0x000fe200078e00a0 */
[----:B------:R-:W-:-:S06]  /*7ca0*/  UMOV UR36, UR38 ;  /* 0x0000002600247c82 */ /* 0x000fcc0008000000 */
.L_x_1080:
[----:B------:R-:W0:Y:S01]  /*7cb0*/  LDC R12, c[0x0][0x9e4] ;  /* 0x00027900ff0c7b82 */ /* 0x000e220000000800 */
[----:B------:R-:W-:Y:S01]  /*7cc0*/  IADD3 R14, R16, 0x80, -R17 ;  /* 0x00000080100e7810 */ /* 0x000fe20007ffe811 */
[----:B------:R-:W-:-:S04]  /*7cd0*/  ULDC UR4, c[0x0][0x9dc] ;  /* 0x0002770000047ab9 */ /* 0x000fc80000000800 */
[----:B------:R-:W-:-:S04]  /*7ce0*/  IMAD R14, R161, 0x80, R14 ;  /* 0x00000080a10e7824 */ /* 0x000fc800078e020e */
[----:B------:R-:W-:Y:S01]  /*7cf0*/  VIADD R13, R14, -UR4 ;  /* 0x800000040e0d7c36 */ /* 0x000fe20008000000 */
[----:B0-----:R-:W-:-:S13]  /*7d00*/  ISETP.GE.AND P1, PT, R12, 0x1, PT ;  /* 0x000000010c00780c */ /* 0x001fda0003f26270 */
[----:B------:R-:W-:Y:S05]  /*7d10*/  @!P1 BRA `(.L_x_1098) ;  /* 0x00000000003c9947 */ /* 0x000fea0003800000 */
        /* <DEDUP_REMOVED lines=9> */
.L_x_1099:
[----:B------:R-:W-:-:S13]  /*7db0*/  ISETP.NE.AND P1, PT, R12, 0x1, PT ;  /* 0x000000010c00780c */ /* 0x000fda0003f25270 */
[----:B------:R-:W0:Y:S02]  /*7dc0*/  @P1 LDC.64 R20, c[0x0][0x9e8] ;  /* 0x00027a00ff141b82 */ /* 0x000e240000000a00 */
[----:B0-----:R-:W-:-:S05]  /*7dd0*/  @P1 IMAD.HI.U32 R20, R14, R20, RZ ;  /* 0x000000140e141227 */ /* 0x001fca00078e00ff */
[----:B------:R-:W-:-:S07]  /*7de0*/  @P1 SHF.R.U32.HI R14, RZ, R21, R20 ;  /* 0x00000015ff0e1219 */ /* 0x000fce0000011614 */
.L_x_1100:
[----:B------:R-:W-:-:S05]  /*7df0*/  IMAD R14, R14, R12, RZ ;  /* 0x0000000c0e0e7224 */ /* 0x000fca00078e02ff */
[----:B------:R-:W-:-:S07]  /*7e00*/  VIMNMX R13, R13, R14, !PT ;  /* 0x0000000e0d0d7248 */ /* 0x000fce0007fe0100 */
.L_x_1098:
        /* <DEDUP_REMOVED lines=12> */
.L_x_1110:
[----:B------:R-:W-:-:S04]  /*7ed0*/  UIADD3 UR6, UR4, 0x1, URZ ;  /* 0x0000000104067890 */ /* 0x000fc8000fffe03f */
[----:B------:R-:W-:-:S04]  /*7ee0*/  UISETP.NE.AND UP0, UPT, UR6, 0x2, UPT ;  /* 0x000000020600788c */ /* 0x000fc8000bf05270 */
[----:B------:R-:W-:Y:S02]  /*7ef0*/  USEL UR36, URZ, 0x1, UP0 ;  /* 0x000000013f247887 */ /* 0x000fe40008000000 */
[----:B------:R-:W-:Y:S02]  /*7f00*/  USEL UR37, UR6, URZ, UP0 ;  /* 0x0000003f06257287 */ /* 0x000fe40008000000 */
[----:B------:R-:W-:Y:S01]  /*7f10*/  ULOP3.LUT UR36, UR38, UR36, URZ, 0x3c, !UPT ;  /* 0x0000002426247292 */ /* 0x000fe2000f8e3c3f */
[----:B------:R-:W-:Y:S11]  /*7f20*/  @!P0 BRA `(.L_x_1102) ;  /* 0x0000000000048947 */ /* 0x000ff60003800000 */
[----:B------:R-:W-:Y:S01]  /*7f30*/  BPT.TRAP 0x1 ;  /* 0x000000040000795c */ /* 0x000fe20000300000 */
.L_x_1102:
[----:B------:R-:W-:Y:S01]  /*7f40*/  ULEA UR6, UR37, UR39, 0x3 ;  /* 0x0000002725067291 */ /* 0x000fe2000f8e183f */
[----:B------:R-:W-:-:S05]  /*7f50*/  IMAD.U32 R8, RZ, RZ, UR36 ;  /* 0x00000024ff087e24 */ /* 0x000fca000f8e00ff */
[----:B------:R-:W-:-:S04]  /*7f60*/  SHF.L.U32 R8, R8, 0x1f, RZ ;  /* 0x0000001f08087819 */ /* 0x000fc800000006ff */
[----:B------:R0:W1:Y:S01]  /*7f70*/  SYNCS.PHASECHK.TRANS64.TRYWAIT P1, [UR6+0x2a830], R8 ;  /* 0x02a83008ff0075a7 */ /* 0x0000620008020146 */
[----:B------:R-:W-:Y:S05]  /*7f80*/  @!P0 BRA `(.L_x_1103) ;  /* 0x0000000000048947 */ /* 0x000fea0003800000 */
[----:B------:R-:W-:Y:S01]  /*7f90*/  BPT.TRAP 0x1 ;  /* 0x000000040000795c */ /* 0x000fe20000300000 */
.L_x_1103:
[----:B-1----:R-:W-:Y:S05]  /*7fa0*/  @P1 BRA `(.L_x_1104) ;  /* 0x0000000000081947 */ /* 0x002fea0003800000 */
[----:B------:R-:W1:Y:S02]  /*7fb0*/  SYNCS.PHASECHK.TRANS64.TRYWAIT P1, [UR6+0x2a830], R8 ;  /* 0x02a83008ff0075a7 */ /* 0x000e640008020146 */
[----:B-1----:R-:W-:Y:S05]  /*7fc0*/  @!P1 BRA `(.L_x_1105) ;  /* 0x000000d400ec9947 */ /* 0x002fea0003800000 */
.L_x_1104:
        /* <DEDUP_REMOVED lines=135> */
.L_x_1106:
[----:B------:R-:W-:Y:S01]  /*8840*/  ULEA UR11, UR4, UR39, 0x3 ;  /* 0x00000027040b7291 */ /* 0x000fe2000f8e183f */
[----:B------:R-:W-:-:S05]  /*8850*/  IMAD.U32 R0, RZ, RZ, UR38 ;  /* 0x00000026ff007e24 */ /* 0x000fca000f8e00ff */
[----:B------:R-:W-:-:S04]  /*8860*/  SHF.L.U32 R0, R0, 0x1f, RZ ;  /* 0x0000001f00007819 */ /* 0x000fc800000006ff */
[----:B------:R2:W3:Y:S01]  /*8870*/  SYNCS.PHASECHK.TRANS64.TRYWAIT P1, [UR11+0x2a850], R0 ;  /* 0x02a85000ff0075a7 */ /* 0x0004e2000802014b */
[----:B------:R-:W-:Y:S05]  /*8880*/  @!P0 BRA `(.L_x_1107) ;  /* 0x0000000000048947 */ /* 0x000fea0003800000 */
[----:B------:R-:W-:Y:S01]  /*8890*/  BPT.TRAP 0x1 ;  /* 0x000000040000795c */ /* 0x000fe20000300000 */
.L_x_1107:
[----:B---3--:R-:W-:Y:S05]  /*88a0*/  @P1 BRA `(.L_x_1108) ;  /* 0x0000000000081947 */ /* 0x008fea0003800000 */
[----:B------:R-:W3:Y:S02]  /*88b0*/  SYNCS.PHASECHK.TRANS64.TRYWAIT P1, [UR11+0x2a850], R0 ;  /* 0x02a85000ff0075a7 */ /* 0x000ee4000802014b */
[----:B---3--:R-:W-:Y:S05]  /*88c0*/  @!P1 BRA `(.L_x_1109) ;  /* 0x000000cc00c49947 */ /* 0x008fea0003800000 */
.L_x_1108:
[----:B------:R-:W-:Y:S01]  /*88d0*/  UIADD3 UR7, UR39, 0x400, URZ ;  /* 0x0000040027077890 */ /* 0x000fe2000fffe03f */
[----:B------:R-:W-:Y:S01]  /*88e0*/  WARPGROUP.ARRIVE ;  /* 0x00000000000079c5 */ /* 0x000fe20000000000 */
[----:B------:R-:W-:Y:S01]  /*88f0*/  UMOV UR15, 0x40000040 ;  /* 0x40000040000f7882 */ /* 0x000fe20000000000 */
[----:B------:R-:W-:Y:S01]  /*8900*/  FMUL.FTZ R2, R88, UR5 ;  /* 0x0000000558027c20 */ /* 0x000fe20008410000 */
[----:B------:R-:W-:Y:S01]  /*8910*/  USHF.R.U32.HI UR7, URZ, 0x4, UR7 ;  /* 0x000000043f077899 */ /* 0x000fe20008011607 */
[----:B01----:R-:W-:Y:S01]  /*8920*/  FMUL.FTZ R8, R89, UR5 ;  /* 0x0000000559087c20 */ /* 0x003fe20008410000 */
[----:B------:R-:W-:Y:S01]  /*8930*/  FMUL.FTZ R162, R92, UR5 ;  /* 0x000000055ca27c20 */ /* 0x000fe20008410000 */
[----:B------:R-:W-:Y:S01]  /*8940*/  FMUL.FTZ R176, R93, UR5 ;  /* 0x000000055db07c20 */ /* 0x000fe20008410000 */
[----:B------:R-:W-:Y:S01]  /*8950*/  ULOP3.LUT UR7, UR7, 0x3fff, URZ, 0xc0, !UPT ;  /* 0x00003fff07077892 */ /* 0x000fe2000f8ec03f */
[----:B------:R-:W0:Y:S01]  /*8960*/  MUFU.TANH R2, R2 ;  /* 0x0000000200027308 */ /* 0x000e220000002400 */
[----:B------:R-:W-:Y:S01]  /*8970*/  FMUL.FTZ R178, R100, UR5 ;  /* 0x0000000564b27c20 */ /* 0x000fe20008410000 */
[----:B------:R-:W-:Y:S01]  /*8980*/  FMUL.FTZ R180, R101, UR5 ;  /* 0x0000000565b47c20 */ /* 0x000fe20008410000 */
[----:B------:R-:W-:Y:S01]  /*8990*/  ULOP3.LUT UR7, UR7, 0x3000000, URZ, 0xfc, !UPT ;  /* 0x0300000007077892 */ /* 0x000fe2000f8efc3f */
[----:B------:R-:W-:Y:S01]  /*89a0*/  FMUL.FTZ R182, R104, UR5 ;  /* 0x0000000568b67c20 */ /* 0x000fe20008410000 */
[----:B------:R-:W-:Y:S01]  /*89b0*/  FMUL.FTZ R184, R105, UR5 ;  /* 0x0000000569b87c20 */ /* 0x000fe20008410000 */
[----:B------:R-:W-:Y:S01]  /*89c0*/  FMUL.FTZ R100, R106, UR5 ;  /* 0x000000056a647c20 */ /* 0x000fe20008410000 */
[----:B------:R-:W-:Y:S01]  /*89d0*/  UIMAD UR4, UR4, 0x600, UR7 ;  /* 0x00000600040478a4 */ /* 0x000fe2000f8e0207 */
        /* <DEDUP_REMOVED lines=13> */
[----:B0-----:R-:W-:Y:S01]  /*8ab0*/  FMNMX.FTZ R9, R2, R160, !PT ;  /* 0x000000a002097209 */ /* 0x001fe20007810000 */
[----:B------:R-:W-:Y:S01]  /*8ac0*/  FMUL.FTZ R116, R116, UR5 ;  /* 0x0000000574747c20 */ /* 0x000fe20008410000 */
[----:B------:R-:W-:Y:S01]  /*8ad0*/  FMUL.FTZ R117, R117, UR5 ;  /* 0x0000000575757c20 */ /* 0x000fe20008410000 */
[----:B------:R-:W-:Y:S01]  /*8ae0*/  FMUL.FTZ R120, R120, UR5 ;  /* 0x0000000578787c20 */ /* 0x000fe20008410000 */
[----:B-1----:R-:W-:Y:S01]  /*8af0*/  FMNMX.FTZ R9, R8, R9, !PT ;  /* 0x0000000908097209 */ /* 0x002fe20007810000 */
        /* <DEDUP_REMOVED lines=27> */
[----:B------:R-:W0:Y:S01]  /*8cb0*/  LDC R11, c[0x0][0x988] ;  /* 0x00026200ff0b7b82 */ /* 0x000e220000000800 */
[----:B------:R-:W-:Y:S01]  /*8cc0*/  FMUL.FTZ R198, R131, UR5 ;  /* 0x0000000583c67c20 */ /* 0x000fe20008410000 */
[----:B------:R-:W-:Y:S01]  /*8cd0*/  FMUL.FTZ R134, R134, UR5 ;  /* 0x0000000586867c20 */ /* 0x000fe20008410000 */
[----:B------:R-:W-:Y:S01]  /*8ce0*/  FMUL.FTZ R200, R135, UR5 ;  /* 0x0000000587c87c20 */ /* 0x000fe20008410000 */
[----:B------:R-:W-:Y:S01]  /*8cf0*/  UMOV UR7, 0x40000040 ;  /* 0x4000004000077882 */ /* 0x000fe20000000000 */
[----:B------:R-:W1:Y:S01]  /*8d00*/  S2R R161, SR_TID.X ;  /* 0x0000000000a17919 */ /* 0x000e620000002100 */
[----:B------:R-:W-:Y:S01]  /*8d10*/  UMOV UR38, UR36 ;  /* 0x0000002400267c82 */ /* 0x000fe20008000000 */
[----:B------:R-:W-:Y:S08]  /*8d20*/  MUFU.TANH R184, R184 ;  /* 0x000000b800b87308 */ /* 0x000ff00000002400 */
[----:B------:R-:W-:Y:S08]  /*8d30*/  MUFU.TANH R106, R106 ;  /* 0x0000006a006a7308 */ /* 0x000ff00000002400 */
[----:B------:R-:W-:Y:S08]  /*8d40*/  MUFU.TANH R108, R108 ;  /* 0x0000006c006c7308 */ /* 0x000ff00000002400 */
[----:B------:R-:W-:Y:S01]  /*8d50*/  MUFU.TANH R110, R110 ;  /* 0x0000006e006e7308 */ /* 0x000fe20000002400 */
[----:B-1----:R-:W-:-:S07]  /*8d60*/  LOP3.LUT P1, RZ, R161, 0x7f, RZ, 0xc0, !PT ;  /* 0x0000007fa1ff7812 */ /* 0x002fce000782c0ff */
[----:B------:R-:W-:Y:S08]  /*8d70*/  MUFU.TANH R112, R112 ;  /* 0x0000007000707308 */ /* 0x000ff00000002400 */
[----:B------:R-:W-:Y:S08]  /*8d80*/  MUFU.TANH R116, R116 ;  /* 0x0000007400747308 */ /* 0x000ff00000002400 */
[----:B------:R-:W-:Y:S08]  /*8d90*/  MUFU.TANH R120, R120 ;  /* 0x0000007800787308 */ /* 0x000ff00000002400 */
[----:B------:R-:W-:Y:S08]  /*8da0*/  MUFU.TANH R124, R124 ;  /* 0x0000007c007c7308 */ /* 0x000ff00000002400 */
[----:B------:R-:W1:Y:S08]  /*8db0*/  MUFU.TANH R14, R14 ;  /* 0x0000000e000e7308 */ /* 0x000e700000002400 */
[----:B------:R-:W-:Y:S08]  /*8dc0*/  MUFU.TANH R186, R186 ;  /* 0x000000ba00ba7308 */ /* 0x000ff00000002400 */
[----:B------:R-:W3:Y:S01]  /*8dd0*/  MUFU.TANH R20, R20 ;  /* 0x0000001400147308 */ /* 0x000ee20000002400 */
[----:B-1----:R-:W-:-:S07]  /*8de0*/  FMNMX.FTZ R89, R14, R13, !PT ;  /* 0x0000000d0e597209 */ /* 0x002fce0007810000 */
[----:B------:R-:W-:Y:S08]  /*8df0*/  MUFU.TANH R128, R128 ;  /* 0x0000008000807308 */ /* 0x000ff00000002400 */
[----:B------:R-:W1:Y:S01]  /*8e00*/  MUFU.TANH R88, R88 ;  /* 0x0000005800587308 */ /* 0x000e620000002400 */
[----:B---3--:R-:W-:Y:S01]  /*8e10*/  FMNMX.FTZ R89, R20, R89, !PT ;  /* 0x0000005914597209 */ /* 0x008fe20007810000 */
[----:B------:R-:W-:-:S02]  /*8e20*/  WARPGROUP.DEPBAR.LE gsb0, 0x0 ;  /* 0x00008000000079c5 */ /* 0x000fc40000010000 */
[----:B------:R-:W-:Y:S01]  /*8e30*/  WARPGROUP.ARRIVE ;  /* 0x00000000000079c5 */ /* 0x000fe20000000000 */
[----:B------:R-:W-:Y:S01]  /*8e40*/  FMUL.FTZ R156, R96, UR5 ;  /* 0x00000005609c7c20 */ /* 0x000fe20008410000 */
[----:B------:R-:W-:Y:S01]  /*8e50*/  FMUL.FTZ R158, R97, UR5 ;  /* 0x00000005619e7c20 */ /* 0x000fe20008410000 */
[----:B------:R-:W-:Y:S01]  /*8e60*/  FMUL.FTZ R96, R102, UR5 ;  /* 0x0000000566607c20 */ /* 0x000fe20008410000 */
[----:B------:R-:W-:Y:S01]  /*8e70*/  MUFU.TANH R188, R188 ;  /* 0x000000bc00bc7308 */ /* 0x000fe20000002400 */
[----:B------:R-:W-:Y:S01]  /*8e80*/  FMUL.FTZ R102, R107, UR5 ;  /* 0x000000056b667c20 */ /* 0x000fe20008410000 */
[----:B------:R-:W-:Y:S01]  /*8e90*/  HGMMA.64x128x16.F32.BF16 R24, R152, gdesc[UR12].tnspB, R24, gsb0 ;  /* 0x41e0000c98187df0 */ /* 0x000fe20008001818 */
[----:B------:R-:W-:Y:S01]  /*8ea0*/  UMOV UR14, UR10 ;  /* 0x0000000a000e7c82 */ /* 0x000fe20008000000 */
[----:B------:R-:W-:Y:S01]  /*8eb0*/  UMOV UR15, 0x40000040 ;  /* 0x40000040000f7882 */ /* 0x000fe20000000000 */
[----:B------:R-:W-:-:S03]  /*8ec0*/  UIADD3 UR10, UR4, 0x180, URZ ;  /* 0x00000180040a7890 */ /* 0x000fc6000fffe03f */
[----:B------:R-:W3:Y:S01]  /*8ed0*/  MUFU.TANH R156, R156 ;  /* 0x0000009c009c7308 */ /* 0x000ee20000002400 */
[----:B-1----:R-:W-:-:S07]  /*8ee0*/  FMNMX.FTZ R89, R88, R89, !PT ;  /* 0x0000005958597209 */ /* 0x002fce0007810000 */
[----:B------:R-:W1:Y:S08]  /*8ef0*/  MUFU.TANH R158, R158 ;  /* 0x0000009e009e7308 */ /* 0x000e700000002400 */
[----:B------:R-:W4:Y:S01]  /*8f00*/  MUFU.TANH R90, R90 ;  /* 0x0000005a005a7308 */ /* 0x000f220000002400 */
[----:B---3--:R-:W-:-:S07]  /*8f10*/  FMNMX.FTZ R9, R156, R9, !PT ;  /* 0x000000099c097209 */ /* 0x008fce0007810000 */
[----:B------:R-:W-:Y:S01]  /*8f20*/  MUFU.TANH R132, R132 ;  /* 0x0000008400847308 */ /* 0x000fe20000002400 */
[----:B-1----:R-:W-:-:S04]  /*8f30*/  FMNMX.FTZ R9, R158, R9, !PT ;  /* 0x000000099e097209 */ /* 0x002fc80007810000 */
[----:B------:R-:W-:-:S03]  /*8f40*/  FMNMX.FTZ R9, R178, R9, !PT ;  /* 0x00000009b2097209 */ /* 0x000fc60007810000 */
[----:B------:R-:W1:Y:S01]  /*8f50*/  MUFU.TANH R92, R92 ;  /* 0x0000005c005c7308 */ /* 0x000e620000002400 */
[----:B------:R-:W-:Y:S02]  /*8f60*/  FMNMX.FTZ R9, R180, R9, !PT ;  /* 0x00000009b4097209 */ /* 0x000fe40007810000 */
[----:B----4-:R-:W-:Y:S02]  /*8f70*/  FMNMX.FTZ R89, R90, R89, !PT ;  /* 0x000000595a597209 */ /* 0x010fe40007810000 */
[----:B------:R-:W-:-:S03]  /*8f80*/  FMNMX.FTZ R9, R182, R9, !PT ;  /* 0x00000009b6097209 */ /* 0x000fc60007810000 */
[----:B------:R-:W-:Y:S01]  /*8f90*/  MUFU.TANH R190, R190 ;  /* 0x000000be00be7308 */ /* 0x000fe20000002400 */
[----:B------:R-:W-:-:S04]  /*8fa0*/  FMNMX.FTZ R9, R184, R9, !PT ;  /* 0x00000009b8097209 */ /* 0x000fc80007810000 */
[----:B------:R-:W-:-:S03]  /*8fb0*/  FMNMX.FTZ R9, R106, R9, !PT ;  /* 0x000000096a097209 */ /* 0x000fc60007810000 */
[----:B------:R-:W3:Y:S01]  /*8fc0*/  MUFU.TANH R94, R94 ;  /* 0x0000005e005e7308 */ /* 0x000ee20000002400 */
[----:B------:R-:W-:Y:S02]  /*8fd0*/  FMNMX.FTZ R9, R108, R9, !PT ;  /* 0x000000096c097209 */ /* 0x000fe40007810000 */
[----:B-1----:R-:W-:Y:S02]  /*8fe0*/  FMNMX.FTZ R91, R92, R89, !PT ;  /* 0x000000595c5b7209 */ /* 0x002fe40007810000 */
[----:B------:R-:W-:-:S03]  /*8ff0*/  FMNMX.FTZ R9, R110, R9, !PT ;  /* 0x000000096e097209 */ /* 0x000fc60007810000 */
[----:B------:R-:W1:Y:S01]  /*9000*/  MUFU.TANH R96, R96 ;  /* 0x0000006000607308 */ /* 0x000e620000002400 */
[----:B------:R-:W-:-:S04]  /*9010*/  FMNMX.FTZ R9, R112, R9, !PT ;  /* 0x0000000970097209 */ /* 0x000fc80007810000 */
[----:B------:R-:W-:-:S03]  /*9020*/  FMNMX.FTZ R9, R116, R9, !PT ;  /* 0x0000000974097209 */ /* 0x000fc60007810000 */
[----:B------:R-:W4:Y:S01]  /*9030*/  MUFU.TANH R98, R98 ;  /* 0x0000006200627308 */ /* 0x000f220000002400 */
[----:B---3--:R-:W-:-:S07]  /*9040*/  FMNMX.FTZ R91, R94, R91, !PT ;  /* 0x0000005b5e5b7209 */ /* 0x008fce0007810000 */
[----:B------:R-:W3:Y:S01]  /*9050*/  MUFU.TANH R100, R100 ;  /* 0x0000006400647308 */ /* 0x000ee20000002400 */
[----:B-1----:R-:W-:-:S07]  /*9060*/  FMNMX.FTZ R91, R96, R91, !PT ;  /* 0x0000005b605b7209 */ /* 0x002fce0007810000 */
[----:B------:R-:W1:Y:S01]  /*9070*/  MUFU.TANH R102, R102 ;  /* 0x0000006600667308 */ /* 0x000e620000002400 */
[----:B----4-:R-:W-:-:S07]  /*9080*/  FMNMX.FTZ R91, R98, R91, !PT ;  /* 0x0000005b625b7209 */ /* 0x010fce0007810000 */
        /* <DEDUP_REMOVED lines=10> */
[----:B------:R-:W-:Y:S01]  /*9130*/  MUFU.TANH R122, R122 ;  /* 0x0000007a007a7308 */ /* 0x000fe20000002400 */
[----:B----4-:R-:W-:Y:S01]  /*9140*/  FMNMX.FTZ R95, R194, R95, !PT ;  /* 0x0000005fc25f7209 */ /* 0x010fe20007810000 */
[----:B------:R-:W-:Y:S02]  /*9150*/  WARPGROUP.DEPBAR.LE gsb0, 0x0 ;  /* 0x00008000000079c5 */ /* 0x000fe40000010000 */
[----:B------:R-:W-:-:S04]  /*9160*/  WARPGROUP.ARRIVE ;  /* 0x00000000000079c5 */ /* 0x000fc80000000000 */
[----:B------:R-:W1:Y:S01]  /*9170*/  MUFU.TANH R152, R117 ;  /* 0x0000007500987308 */ /* 0x000e620000002400 */
[----:B------:R-:W-:Y:S01]  /*9180*/  FMUL.FTZ R154, R121, UR5 ;  /* 0x00000005799a7c20 */ /* 0x000fe20008410000 */
[----:B---3--:R-:W-:Y:S01]  /*9190*/  FMNMX.FTZ R95, R118, R95, !PT ;  /* 0x0000005f765f7209 */ /* 0x008fe20007810000 */
[----:B------:R-:W-:Y:S01]  /*91a0*/  HGMMA.64x128x16.F32.BF16 R24, R148, gdesc[UR12].tnspB, R24, gsb0 ;  /* 0x41e0000c94187df0 */ /* 0x000fe20008001818 */
[----:B------:R-:W-:Y:S01]  /*91b0*/  UMOV UR14, UR10 ;  /* 0x0000000a000e7c82 */ /* 0x000fe20008000000 */
[----:B------:R-:W-:-:S03]  /*91c0*/  UMOV UR15, 0x40000040 ;  /* 0x40000040000f7882 */ /* 0x000fc60000000000 */
[----:B------:R-:W3:Y:S01]  /*91d0*/  MUFU.TANH R154, R154 ;  /* 0x0000009a009a7308 */ /* 0x000ee20000002400 */
[----:B------:R-:W-:Y:S02]  /*91e0*/  UIADD3 UR10, UR4, 0x200, URZ ;  /* 0x00000200040a7890 */ /* 0x000fe4000fffe03f */
[----:B------:R-:W-:-:S05]  /*91f0*/  UIADD3 UR4, UR4, 0x280, URZ ;  /* 0x0000028004047890 */ /* 0x000fca000fffe03f */
[----:B------:R-:W-:Y:S01]  /*9200*/  MUFU.TANH R126, R126 ;  /* 0x0000007e007e7308 */ /* 0x000fe20000002400 */
[----:B-1----:R-:W-:-:S04]  /*9210*/  FMNMX.FTZ R9, R152, R9, !PT ;  /* 0x0000000998097209 */ /* 0x002fc80007810000 */
[----:B------:R-:W-:-:S03]  /*9220*/  FMNMX.FTZ R9, R120, R9, !PT ;  /* 0x0000000978097209 */ /* 0x000fc60007810000 */
[----:B------:R-:W-:Y:S01]  /*9230*/  MUFU.TANH R196, R196 ;  /* 0x000000c400c47308 */ /* 0x000fe20000002400 */
[----:B---3--:R-:W-:-:S04]  /*9240*/  FMNMX.FTZ R9, R154, R9, !PT ;  /* 0x000000099a097209 */ /* 0x008fc80007810000 */
        /* <DEDUP_REMOVED lines=8> */
[----:B------:R-:W-:-:S05]  /*92d0*/  FMNMX.FTZ R9, R190, R9, !PT ;  /* 0x00000009be097209 */ /* 0x000fca0007810000 */
[----:B--2---:R-:W1:Y:S02]  /*92e0*/  SHFL.BFLY PT, R0, R9, 0x2, 0x1f ;  /* 0x0c401f0009007f89 */ /* 0x004e6400000e0000 */
[----:B------:R-:W-:Y:S01]  /*92f0*/  MUFU.TANH R200, R200 ;  /* 0x000000c800c87308 */ /* 0x000fe20000002400 */
[----:B-1----:R-:W-:-:S05]  /*9300*/  FMNMX.FTZ R0, R9, R0, !PT ;  /* 0x0000000009007209 */ /* 0x002fca0007810000 */
[----:B------:R-:W1:Y:S02]  /*9310*/  SHFL.BFLY PT, R9, R0, 0x1, 0x1f ;  /* 0x0c201f0000097f89 */ /* 0x000e6400000e0000 */
[----:B-1----:R-:W-:-:S05]  /*9320*/  FMNMX.FTZ R9, R0, R9, !PT ;  /* 0x0000000900097209 */ /* 0x002fca0007810000 */
[C---:B0-----:R-:W-:Y:S01]  /*9330*/  FMUL.FTZ R111, R9.reuse, R11 ;  /* 0x0000000b096f7220 */ /* 0x041fe20000410000 */
[----:B------:R-:W-:-:S03]  /*9340*/  FADD.FTZ R0, -R9, R160 ;  /* 0x000000a009007221 */ /* 0x000fc60000010100 */
        /* <DEDUP_REMOVED lines=19> */
[----:B------:R-:W-:Y:S01]  /*9480*/  FMUL.FTZ R0, R0, R11 ;  /* 0x0000000b00007220 */ /* 0x000fe20000410000 */
[----:B------:R-:W-:Y:S08]  /*9490*/  MUFU.EX2 R21, R21 ;  /* 0x0000001500157308 */ /* 0x000ff00000000800 */
[----:B------:R-:W0:Y:S01]  /*94a0*/  MUFU.EX2 R0, R0 ;  /* 0x0000000000007308 */ /* 0x000e220000000800 */
[----:B------:R-:W-:-:S02]  /*94b0*/  WARPGROUP.DEPBAR.LE gsb0, 0x0 ;  /* 0x00008000000079c5 */ /* 0x000fc40000010000 */
[----:B------:R-:W-:Y:S01]  /*94c0*/  WARPGROUP.ARRIVE ;  /* 0x00000000000079c5 */ /* 0x000fe20000000000 */
[----:B------:R-:W-:Y:S01]  /*94d0*/  FMUL.FTZ R148, R119, UR5 ;  /* 0x0000000577947c20 */ /* 0x000fe20008410000 */
[----:B------:R-:W-:-:S03]  /*94e0*/  FMUL.FTZ R150, R123, UR5 ;  /* 0x000000057b967c20 */ /* 0x000fc60008410000 */
[----:B------:R-:W-:Y:S01]  /*94f0*/  MUFU.EX2 R160, R160 ;  /* 0x000000a000a07308 */ /* 0x000fe20000000800 */
[----:B------:R-:W-:Y:S01]  /*9500*/  HGMMA.64x128x16.F32.BF16 R24, R144, gdesc[UR12].tnspB, R24, gsb0 ;  /* 0x41e0000c90187df0 */ /* 0x000fe20008001818 */
[----:B------:R-:W-:Y:S01]  /*9510*/  UMOV UR14, UR10 ;  /* 0x0000000a000e7c82 */ /* 0x000fe20008000000 */
[----:B------:R-:W-:-:S05]  /*9520*/  UMOV UR15, 0x40000040 ;  /* 0x40000040000f7882 */ /* 0x000fca0000000000 */
[----:B------:R-:W1:Y:S01]  /*9530*/  MUFU.TANH R148, R148 ;  /* 0x0000009400947308 */ /* 0x000e620000002400 */
[----:B0-----:R-:W-:-:S07]  /*9540*/  FFMA.FTZ R7, R0, R7, R21 ;  /* 0x0000000700077223 */ /* 0x001fce0000010015 */
[----:B------:R-:W0:Y:S08]  /*9550*/  MUFU.TANH R150, R150 ;  /* 0x0000009600967308 */ /* 0x000e300000002400 */
[----:B------:R-:W2:Y:S01]  /*9560*/  MUFU.EX2 R162, R162 ;  /* 0x000000a200a27308 */ /* 0x000ea20000000800 */
[----:B-1----:R-:W-:-:S04]  /*9570*/  FMNMX.FTZ R95, R148, R95, !PT ;  /* 0x0000005f945f7209 */ /* 0x002fc80007810000 */
[----:B------:R-:W-:-:S03]  /*9580*/  FMNMX.FTZ R97, R122, R95, !PT ;  /* 0x0000005f7a617209 */ /* 0x000fc60007810000 */
[----:B------:R1:W-:Y:S01]  /*9590*/  MUFU.EX2 R91, R156 ;  /* 0x0000009c005b7308 */ /* 0x0003e20000000800 */
[----:B0-----:R-:W-:-:S04]  /*95a0*/  FMNMX.FTZ R97, R150, R97, !PT ;  /* 0x0000006196617209 */ /* 0x001fc80007810000 */
[----:B------:R-:W-:-:S03]  /*95b0*/  FMNMX.FTZ R97, R126, R97, !PT ;  /* 0x000000617e617209 */ /* 0x000fc60007810000 */
[----:B------:R-:W-:Y:S01]  /*95c0*/  MUFU.EX2 R93, R178 ;  /* 0x000000b2005d7308 */ /* 0x000fe20000000800 */
[----:B------:R-:W-:Y:S02]  /*95d0*/  FMNMX.FTZ R97, R196, R97, !PT ;  /* 0x00000061c4617209 */ /* 0x000fe40007810000 */
[----:B-1----:R-:W-:Y:S02]  /*95e0*/  F2FP.BF16.F32.PACK_AB R156, R160, R21 ;  /* 0x00000015a09c723e */ /* 0x002fe400000010ff */
[----:B------:R-:W-:-:S03]  /*95f0*/  FMNMX.FTZ R99, R130, R97, !PT ;  /* 0x0000006182637209 */ /* 0x000fc60007810000 */
[----:B------:R0:W-:Y:S01]  /*9600*/  MUFU.EX2 R97, R8 ;  /* 0x0000000800617308 */ /* 0x0001e20000000800 */
[----:B------:R-:W-:-:S04]  /*9610*/  FMNMX.FTZ R99, R198, R99, !PT ;  /* 0x00000063c6637209 */ /* 0x000fc80007810000 */
[----:B------:R-:W-:-:S03]  /*9620*/  FMNMX.FTZ R99, R134, R99, !PT ;  /* 0x0000006386637209 */ /* 0x000fc60007810000 */
[----:B------:R-:W-:Y:S01]  /*9630*/  MUFU.EX2 R95, R182 ;  /* 0x000000b6005f7308 */ /* 0x000fe20000000800 */
[----:B------:R-:W-:Y:S01]  /*9640*/  FMNMX.FTZ R2, R200, R99, !PT ;  /* 0x00000063c8027209 */ /* 0x000fe20007810000 */
[-CC-:B------:R-:W-:Y:S01]  /*9650*/  FFMA.FTZ R99, R110, R11.reuse, -R111.reuse ;  /* 0x0000000b6e637223 */ /* 0x180fe2000001086f */
[----:B------:R-:W-:-:S03]  /*9660*/  FFMA.FTZ R110, R152, R11, -R111 ;  /* 0x0000000b986e7223 */ /* 0x000fc6000001086f */
[----:B------:R-:W0:Y:S02]  /*9670*/  SHFL.BFLY PT, R105, R2, 0x2, 0x1f ;  /* 0x0c401f0002697f89 */ /* 0x000e2400000e0000 */
[----:B------:R-:W-:Y:S08]  /*9680*/  MUFU.EX2 R176, R176 ;  /* 0x000000b000b07308 */ /* 0x000ff00000000800 */
[----:B------:R-:W-:Y:S08]  /*9690*/  MUFU.EX2 R106, R106 ;  /* 0x0000006a006a7308 */ /* 0x000ff00000000800 */
[----:B------:R-:W-:Y:S01]  /*96a0*/  MUFU.EX2 R99, R99 ;  /* 0x0000006300637308 */ /* 0x000fe20000000800 */
[----:B0-----:R-:W-:Y:S01]  /*96b0*/  FMNMX.FTZ R8, R2, R105, !PT ;  /* 0x0000006902087209 */ /* 0x001fe20007810000 */
[-CC-:B------:R-:W-:Y:S01]  /*96c0*/  FFMA.FTZ R105, R124, R11.reuse, -R111.reuse ;  /* 0x0000000b7c697223 */ /* 0x180fe2000001086f */
[----:B------:R-:W-:-:S05]  /*96d0*/  FFMA.FTZ R124, R190, R11, -R111 ;  /* 0x0000000bbe7c7223 */ /* 0x000fca000001086f */
[----:B------:R-:W-:Y:S01]  /*96e0*/  MUFU.EX2 R108, R108 ;  /* 0x0000006c006c7308 */ /* 0x000fe20000000800 */
[----:B------:R-:W0:Y:S07]  /*96f0*/  SHFL.BFLY PT, R109, R8, 0x1, 0x1f ;  /* 0x0c201f00086d7f89 */ /* 0x000e2e00000e0000 */
[----:B------:R-:W-:Y:S08]  /*9700*/  MUFU.EX2 R101, R101 ;  /* 0x0000006500657308 */ /* 0x000ff00000000800 */
[----:B------:R-:W-:Y:S08]  /*9710*/  MUFU.EX2 R110, R110 ;  /* 0x0000006e006e7308 */ /* 0x000ff00000000800 */
[----:B------:R-:W-:Y:S01]  /*9720*/  MUFU.EX2 R103, R103 ;  /* 0x0000006700677308 */ /* 0x000fe20000000800 */
[----:B0-----:R-:W-:-:S05]  /*9730*/  FMNMX.FTZ R8, R8, R109, !PT ;  /* 0x0000006d08087209 */ /* 0x001fca0007810000 */
[----:B------:R-:W-:Y:S01]  /*9740*/  FADD.FTZ R2, -R8, R13 ;  /* 0x0000000d08027221 */ /* 0x000fe20000010100 */
[----:B------:R-:W-:Y:S01]  /*9750*/  IMAD.U32 R13, RZ, RZ, UR6 ;  /* 0x00000006ff0d7e24 */ /* 0x000fe2000f8e00ff */
[----:B------:R-:W-:Y:S01]  /*9760*/  UMOV UR6, UR4 ;  /* 0x0000000400067c82 */ /* 0x000fe20008000000 */
[----:B------:R-:W-:Y:S01]  /*9770*/  MUFU.EX2 R112, R112 ;  /* 0x0000007000707308 */ /* 0x000fe20000000800 */
[----:B------:R-:W-:Y:S01]  /*9780*/  FMUL.FTZ R2, R2, R11 ;  /* 0x0000000b02027220 */ /* 0x000fe20000410000 */
[----:B------:R-:W-:Y:S01]  /*9790*/  @!P1 VIADD R13, R13, 0x2a840 ;  /* 0x0002a8400d0d9836 */ /* 0x000fe20000000000 */
[----:B------:R-:W-:-:S04]  /*97a0*/  UMOV UR4, UR37 ;  /* 0x0000002500047c82 */ /* 0x000fc80008000000 */
[----:B------:R-:W-:Y:S01]  /*97b0*/  @!P1 PRMT R13, RZ, 0x654, R13 ;  /* 0x00000654ff0d9816 */ /* 0x000fe2000000000d */
[----:B------:R-:W-:Y:S08]  /*97c0*/  MUFU.EX2 R2, R2 ;  /* 0x0000000200027308 */ /* 0x000ff00000000800 */
[----:B------:R-:W-:Y:S01]  /*97d0*/  MUFU.EX2 R105, R105 ;  /* 0x0000006900697308 */ /* 0x000fe20000000800 */
[----:B------:R-:W-:-:S02]  /*97e0*/  WARPGROUP.DEPBAR.LE gsb0, 0x0 ;  /* 0x00008000000079c5 */ /* 0x000fc40000010000 */
[----:B------:R-:W-:Y:S01]  /*97f0*/  WARPGROUP.ARRIVE ;  /* 0x00000000000079c5 */ /* 0x000fe20000000000 */
[-CC-:B------:R-:W-:Y:S01]  /*9800*/  FFMA.FTZ R144, R158, R11.reuse, -R111.reuse ;  /* 0x0000000b9e907223 */ /* 0x180fe2000001086f */
[-C--:B------:R-:W-:Y:S01]  /*9810*/  FFMA.FTZ R146, R180, R11.reuse, -R111 ;  /* 0x0000000bb4927223 */ /* 0x080fe2000001086f */
[----:B------:R-:W-:Y:S02]  /*9820*/  FMUL.FTZ R111, R8, R11 ;  /* 0x0000000b086f7220 */ /* 0x000fe40000410000 */
[----:B------:R-:W-:Y:S01]  /*9830*/  MUFU.EX2 R116, R116 ;  /* 0x0000007400747308 */ /* 0x000fe20000000800 */
[----:B--2---:R-:W-:Y:S01]  /*9840*/  F2FP.BF16.F32.PACK_AB R158, R162, R89 ;  /* 0x00000059a29e723e */ /* 0x004fe200000010ff */
[----:B------:R-:W-:Y:S01]  /*9850*/  HGMMA.64x128x16.F32.BF16 R24, R140, gdesc[UR12].tnspB, R24, gsb0 ;  /* 0x41e0000c8c187df0 */ /* 0x000fe20008001818 */
[-CC-:B------:R-:W-:Y:S01]  /*9860*/  FFMA.FTZ R14, R14, R11.reuse, -R111.reuse ;  /* 0x0000000b0e0e7223 */ /* 0x180fe2000001086f */
[-CC-:B------:R-:W-:Y:S01]  /*9870*/  FFMA.FTZ R20, R20, R11.reuse, -R111.reuse ;  /* 0x0000000b14147223 */ /* 0x180fe2000001086f */
[-CC-:B------:R-:W-:Y:S01]  /*9880*/  FFMA.FTZ R88, R88, R11.reuse, -R111.reuse ;  /* 0x0000000b58587223 */ /* 0x180fe2000001086f */
[-CC-:B------:R-:W-:Y:S01]  /*9890*/  FFMA.FTZ R90, R90, R11.reuse, -R111.reuse ;  /* 0x0000000b5a5a7223 */ /* 0x180fe2000001086f */
[-CC-:B------:R-:W-:Y:S01]  /*98a0*/  FFMA.FTZ R92, R92, R11.reuse, -R111.reuse ;  /* 0x0000000b5c5c7223 */ /* 0x180fe2000001086f */
[----:B------:R0:W1:Y:S01]  /*98b0*/  MUFU.EX2 R157, R14 ;  /* 0x0000000e009d7308 */ /* 0x0000620000000800 */
[-CC-:B------:R-:W-:Y:S01]  /*98c0*/  FFMA.FTZ R94, R94, R11.reuse, -R111.reuse ;  /* 0x0000000b5e5e7223 */ /* 0x180fe2000001086f */
[-CC-:B------:R-:W-:Y:S01]  /*98d0*/  FFMA.FTZ R96, R96, R11.reuse, -R111.reuse ;  /* 0x0000000b60607223 */ /* 0x180fe2000001086f */
[-CC-:B------:R-:W-:Y:S01]  /*98e0*/  FFMA.FTZ R98, R98, R11.reuse, -R111.reuse ;  /* 0x0000000b62627223 */ /* 0x180fe2000001086f */
[-CC-:B------:R-:W-:Y:S01]  /*98f0*/  FFMA.FTZ R100, R100, R11.reuse, -R111.reuse ;  /* 0x0000000b64647223 */ /* 0x180fe2000001086f */
[-CC-:B------:R-:W-:Y:S01]  /*9900*/  FFMA.FTZ R102, R102, R11.reuse, -R111.reuse ;  /* 0x0000000b66667223 */ /* 0x180fe2000001086f */
[-CC-:B------:R-:W-:Y:S01]  /*9910*/  FFMA.FTZ R104, R104, R11.reuse, -R111.reuse ;  /* 0x0000000b68687223 */ /* 0x180fe2000001086f */
[----:B------:R-:W-:Y:S01]  /*9920*/  FFMA.FTZ R192, R192, R11, -R111 ;  /* 0x0000000bc0c07223 */ /* 0x000fe2000001086f */
[----:B------:R-:W2:Y:S01]  /*9930*/  MUFU.EX2 R20, R20 ;  /* 0x0000001400147308 */ /* 0x000ea20000000800 */
[----:B0-----:R-:W-:-:S02]  /*9940*/  IMAD.U32 R14, RZ, RZ, UR11 ;  /* 0x0000000bff0e7e24 */ /* 0x001fc4000f8e00ff */
[-CC-:B------:R-:W-:Y:S01]  /*9950*/  FFMA.FTZ R114, R114, R11.reuse, -R111.reuse ;  /* 0x0000000b72727223 */ /* 0x180fe2000001086f */
[-CC-:B------:R-:W-:Y:S01]  /*9960*/  FFMA.FTZ R194, R194, R11.reuse, -R111.reuse ;  /* 0x0000000bc2c27223 */ /* 0x180fe2000001086f */
[-CC-:B------:R-:W-:Y:S01]  /*9970*/  FFMA.FTZ R118, R118, R11.reuse, -R111.reuse ;  /* 0x0000000b76767223 */ /* 0x180fe2000001086f */
[-CC-:B------:R-:W-:Y:S01]  /*9980*/  FFMA.FTZ R148, R148, R11.reuse, -R111.reuse ;  /* 0x0000000b94947223 */ /* 0x180fe2000001086f */
[-CC-:B------:R-:W-:Y:S01]  /*9990*/  FFMA.FTZ R122, R122, R11.reuse, -R111.reuse ;  /* 0x0000000b7a7a7223 */ /* 0x180fe2000001086f */
[-C--:B------:R-:W-:Y:S01]  /*99a0*/  FFMA.FTZ R150, R150, R11.reuse, -R111 ;  /* 0x0000000b96967223 */ /* 0x080fe2000001086f */
[----:B------:R-:W0:Y:S01]  /*99b0*/  MUFU.EX2 R159, R88 ;  /* 0x00000058009f7308 */ /* 0x000e220000000800 */
[----:B-1----:R-:W-:Y:S01]  /*99c0*/  FFMA.FTZ R6, R2, R6, R157 ;  /* 0x0000000602067223 */ /* 0x002fe2000001009d */
[-CC-:B------:R-:W-:Y:S01]  /*99d0*/  FFMA.FTZ R126, R126, R11.reuse, -R111.reuse ;  /* 0x0000000b7e7e7223 */ /* 0x180fe2000001086f */
[-CC-:B------:R-:W-:Y:S01]  /*99e0*/  FFMA.FTZ R196, R196, R11.reuse, -R111.reuse ;  /* 0x0000000bc4c47223 */ /* 0x180fe2000001086f */
[-CC-:B------:R-:W-:Y:S01]  /*99f0*/  FFMA.FTZ R130, R130, R11.reuse, -R111.reuse ;  /* 0x0000000b82827223 */ /* 0x180fe2000001086f */
[-CC-:B------:R-:W-:Y:S01]  /*9a00*/  FFMA.FTZ R198, R198, R11.reuse, -R111.reuse ;  /* 0x0000000bc6c67223 */ /* 0x180fe2000001086f */
[-CC-:B------:R-:W-:Y:S01]  /*9a10*/  FFMA.FTZ R134, R134, R11.reuse, -R111.reuse ;  /* 0x0000000b86867223 */ /* 0x180fe2000001086f */
[----:B------:R-:W-:Y:S01]  /*9a20*/  FFMA.FTZ R111, R200, R11, -R111 ;  /* 0x0000000bc86f7223 */ /* 0x000fe2000001086f */
        /* <DEDUP_REMOVED lines=11> */
[----:B0-----:R-:W-:-:S07]  /*9ae0*/  F2FP.BF16.F32.PACK_AB R152, R144, R91 ;  /* 0x0000005b9098723e */ /* 0x001fce00000010ff */
        /* <DEDUP_REMOVED lines=21> */
[----:B0-----:R-:W-:Y:S01]  /*9c40*/  FADD.FTZ R6, R145, R6 ;  /* 0x0000000691067221 */ /* 0x001fe20000010000 */
[----:B------:R-:W-:Y:S02]  /*9c50*/  WARPGROUP.DEPBAR.LE gsb0, 0x0 ;  /* 0x00008000000079c5 */ /* 0x000fe40000010000 */
[----:B------:R-:W-:-:S04]  /*9c60*/  WARPGROUP.ARRIVE ;  /* 0x00000000000079c5 */ /* 0x000fc80000000000 */
[----:B------:R-:W-:Y:S01]  /*9c70*/  MUFU.EX2 R141, R122 ;  /* 0x0000007a008d7308 */ /* 0x000fe20000000800 */
[C---:B-1----:R-:W-:Y:S01]  /*9c80*/  FADD.FTZ R6, R194.reuse, R6 ;  /* 0x00000006c2067221 */ /* 0x042fe20000010000 */
[----:B------:R-:W-:Y:S02]  /*9c90*/  F2FP.BF16.F32.PACK_AB R145, R194, R145 ;  /* 0x00000091c291723e */ /* 0x000fe400000010ff */
[----:B------:R-:W-:Y:S01]  /*9ca0*/  F2FP.BF16.F32.PACK_AB R140, R112, R103 ;  /* 0x00000067708c723e */ /* 0x000fe200000010ff */
[----:B------:R-:W-:Y:S01]  /*9cb0*/  HGMMA.64x128x16.F32.BF16 R24, R136, gdesc[UR4].tnspB, R24, gsb0 ;  /* 0x41e0000488187df0 */ /* 0x000fe20008001818 */
[----:B--2---:R-:W-:Y:S01]  /*9cc0*/  FADD.FTZ R6, R147, R6 ;  /* 0x0000000693067221 */ /* 0x004fe20000010000 */
[----:B------:R-:W-:Y:S01]  /*9cd0*/  F2FP.BF16.F32.PACK_AB R142, R116, R105 ;  /* 0x00000069748e723e */ /* 0x000fe200000010ff */
[----:B------:R0:W-:Y:S08]  /*9ce0*/  MUFU.EX2 R88, R150 ;  /* 0x0000009600587308 */ /* 0x0001f00000000800 */
[----:B------:R-:W-:Y:S01]  /*9cf0*/  MUFU.EX2 R143, R126 ;  /* 0x0000007e008f7308 */ /* 0x000fe20000000800 */
[----:B0-----:R-:W-:-:S07]  /*9d00*/  F2FP.BF16.F32.PACK_AB R150, R106, R97 ;  /* 0x000000616a96723e */ /* 0x001fce00000010ff */
[----:B------:R-:W-:Y:S08]  /*9d10*/  MUFU.EX2 R196, R196 ;  /* 0x000000c400c47308 */ /* 0x000ff00000000800 */
[----:B------:R-:W-:Y:S08]  /*9d20*/  MUFU.EX2 R107, R107 ;  /* 0x0000006b006b7308 */ /* 0x000ff00000000800 */
[----:B------:R-:W0:Y:S08]  /*9d30*/  MUFU.EX2 R120, R120 ;  /* 0x0000007800787308 */ /* 0x000e300000000800 */
[----:B------:R-:W-:Y:S08]  /*9d40*/  MUFU.EX2 R198, R198 ;  /* 0x000000c600c67308 */ /* 0x000ff00000000800 */
[----:B------:R-:W-:Y:S08]  /*9d50*/  MUFU.EX2 R109, R132 ;  /* 0x00000084006d7308 */ /* 0x000ff00000000800 */
[----:B------:R-:W1:Y:S08]  /*9d60*/  MUFU.EX2 R124, R124 ;  /* 0x0000007c007c7308 */ /* 0x000e700000000800 */
[----:B------:R-:W-:Y:S01]  /*9d70*/  MUFU.EX2 R111, R111 ;  /* 0x0000006f006f7308 */ /* 0x000fe20000000800 */
[----:B------:R-:W-:-:S02]  /*9d80*/  WARPGROUP.DEPBAR.LE gsb0, 0x0 ;  /* 0x00008000000079c5 */ /* 0x000fc40000010000 */
[----:B------:R2:W-:Y:S05]  /*9d90*/  @!P1 SYNCS.ARRIVE.TRANS64.RED.A1T0 RZ, [R13+URZ], RZ ;  /* 0x000000ff0dff99a7 */ /* 0x0005ea000810043f */
[----:B------:R-:W-:Y:S01]  /*9da0*/  MUFU.EX2 R137, R130 ;  /* 0x0000008200897308 */ /* 0x000fe20000000800 */
[----:B0-----:R-:W-:Y:S02]  /*9db0*/  F2FP.BF16.F32.PACK_AB R136, R120, R107 ;  /* 0x0000006b7888723e */ /* 0x001fe400000010ff */
[----:B-1----:R-:W-:Y:S01]  /*9dc0*/  F2FP.BF16.F32.PACK_AB R138, R124, R109 ;  /* 0x0000006d7c8a723e */ /* 0x002fe200000010ff */
[----:B--2---:R-:W-:Y:S02]  /*9dd0*/  @!P1 VIADD R13, R14, 0x2a860 ;  /* 0x0002a8600e0d9836 */ /* 0x004fe40000000000 */
[----:B------:R-:W-:-:S02]  /*9de0*/  FADD.FTZ R14, R160, R7 ;  /* 0x00000007a00e7221 */ /* 0x000fc40000010000 */
[----:B------:R-:W-:Y:S01]  /*9df0*/  MUFU.EX2 R139, R134 ;  /* 0x00000086008b7308 */ /* 0x000fe20000000800 */
[----:B------:R-:W-:Y:S02]  /*9e00*/  IMAD.MOV.U32 R160, RZ, RZ, R9 ;  /* 0x000000ffffa07224 */ /* 0x000fe400078e0009 */
[----:B------:R-:W-:Y:S01]  /*9e10*/  FADD.FTZ R7, R89, R14 ;  /* 0x0000000e59077221 */ /* 0x000fe20000010000 */
[----:B------:R-:W-:-:S03]  /*9e20*/  @!P1 PRMT R13, RZ, 0x654, R13 ;  /* 0x00000654ff0d9816 */ /* 0x000fc6000000000d */
[----:B------:R-:W-:Y:S01]  /*9e30*/  FADD.FTZ R14, R162, R7 ;  /* 0x00000007a20e7221 */ /* 0x000fe20000010000 */
[----:B------:R0:W-:Y:S01]  /*9e40*/  @!P1 SYNCS.ARRIVE.TRANS64.RED.A1T0 RZ, [R13+URZ], RZ ;  /* 0x000000ff0dff99a7 */ /* 0x0001e2000810043f */
[C---:B------:R-:W-:Y:S01]  /*9e50*/  ISETP.GT.AND P1, PT, R10.reuse, R15, PT ;  /* 0x0000000f0a00720c */ /* 0x040fe20003f24270 */
[----:B------:R-:W-:Y:S02]  /*9e60*/  VIADD R10, R10, 0xffffffff ;  /* 0xffffffff0a0a7836 */ /* 0x000fe40000000000 */
[----:B------:R-:W-:-:S04]  /*9e70*/  FADD.FTZ R7, R91, R14 ;  /* 0x0000000e5b077221 */ /* 0x000fc80000010000 */
[----:B------:R-:W-:Y:S01]  /*9e80*/  FADD.FTZ R14, R144, R7 ;  /* 0x00000007900e7221 */ /* 0x000fe20000010000 */
[----:B0-----:R0:W1:Y:S01]  /*9e90*/  MUFU.EX2 R13, R148 ;  /* 0x00000094000d7308 */ /* 0x0010620000000800 */
[----:B------:R-:W-:Y:S02]  /*9ea0*/  F2FP.BF16.F32.PACK_AB R144, R108, R99 ;  /* 0x000000636c90723e */ /* 0x000fe400000010ff */
[----:B------:R-:W-:-:S04]  /*9eb0*/  FADD.FTZ R7, R93, R14 ;  /* 0x0000000e5d077221 */ /* 0x000fc80000010000 */
[----:B------:R-:W-:Y:S01]  /*9ec0*/  FADD.FTZ R14, R146, R7 ;  /* 0x00000007920e7221 */ /* 0x000fe20000010000 */
[----:B------:R-:W-:Y:S02]  /*9ed0*/  F2FP.BF16.F32.PACK_AB R146, R110, R101 ;  /* 0x000000656e92723e */ /* 0x000fe400000010ff */
[----:B0-----:R-:W-:Y:S01]  /*9ee0*/  F2FP.BF16.F32.PACK_AB R148, R176, R95 ;  /* 0x0000005fb094723e */ /* 0x001fe200000010ff */
[----:B------:R-:W-:-:S04]  /*9ef0*/  FADD.FTZ R7, R95, R14 ;  /* 0x0000000e5f077221 */ /* 0x000fc80000010000 */
[----:B------:R-:W-:Y:S01]  /*9f00*/  FADD.FTZ R14, R176, R7 ;  /* 0x00000007b00e7221 */ /* 0x000fe20000010000 */
[C---:B-1----:R-:W-:Y:S01]  /*9f10*/  FADD.FTZ R6, R13.reuse, R6 ;  /* 0x000000060d067221 */ /* 0x042fe20000010000 */
[----:B------:R-:W-:Y:S02]  /*9f20*/  F2FP.BF16.F32.PACK_AB R147, R13, R147 ;  /* 0x000000930d93723e */ /* 0x000fe400000010ff */
[----:B------:R-:W-:Y:S01]  /*9f30*/  FADD.FTZ R7, R97, R14 ;  /* 0x0000000e61077221 */ /* 0x000fe20000010000 */
[----:B------:R-:W-:Y:S02]  /*9f40*/  IMAD.MOV.U32 R13, RZ, RZ, R8 ;  /* 0x000000ffff0d7224 */ /* 0x000fe400078e0008 */
[----:B------:R-:W-:Y:S01]  /*9f50*/  FADD.FTZ R6, R141, R6 ;  /* 0x000000068d067221 */ /* 0x000fe20000010000 */
[----:B------:R-:W-:Y:S01]  /*9f60*/  F2FP.BF16.F32.PACK_AB R141, R88, R141 ;  /* 0x0000008d588d723e */ /* 0x000fe200000010ff */
[----:B------:R-:W-:Y:S02]  /*9f70*/  FADD.FTZ R14, R106, R7 ;  /* 0x000000076a0e7221 */ /* 0x000fe40000010000 */
[----:B------:R-:W-:-:S02]  /*9f80*/  FADD.FTZ R6, R88, R6 ;  /* 0x0000000658067221 */ /* 0x000fc40000010000 */
[----:B------:R-:W-:Y:S02]  /*9f90*/  FADD.FTZ R7, R99, R14 ;  /* 0x0000000e63077221 */ /* 0x000fe40000010000 */
[----:B------:R-:W-:Y:S01]  /*9fa0*/  FADD.FTZ R6, R143, R6 ;  /* 0x000000068f067221 */ /* 0x000fe20000010000 */
[----:B------:R-:W-:Y:S01]  /*9fb0*/  F2FP.BF16.F32.PACK_AB R143, R196, R143 ;  /* 0x0000008fc48f723e */ /* 0x000fe200000010ff */
[----:B------:R-:W-:Y:S02]  /*9fc0*/  FADD.FTZ R14, R108, R7 ;  /* 0x000000076c0e7221 */ /* 0x000fe40000010000 */
[----:B------:R-:W-:Y:S02]  /*9fd0*/  FADD.FTZ R6, R196, R6 ;  /* 0x00000006c4067221 */ /* 0x000fe40000010000 */
[----:B------:R-:W-:Y:S02]  /*9fe0*/  FADD.FTZ R7, R101, R14 ;  /* 0x0000000e65077221 */ /* 0x000fe40000010000 */
[----:B------:R-:W-:Y:S01]  /*9ff0*/  FADD.FTZ R6, R137, R6 ;  /* 0x0000000689067221 */ /* 0x000fe20000010000 */
[----:B------:R-:W-:Y:S01]  /*a000*/  F2FP.BF16.F32.PACK_AB R137, R198, R137 ;  /* 0x00000089c689723e */ /* 0x000fe200000010ff */
[----:B------:R-:W-:-:S02]  /*a010*/  FADD.FTZ R14, R110, R7 ;  /* 0x000000076e0e7221 */ /* 0x000fc40000010000 */
[----:B------:R-:W-:Y:S02]  /*a020*/  FADD.FTZ R6, R198, R6 ;  /* 0x00000006c6067221 */ /* 0x000fe40000010000 */
[----:B------:R-:W-:Y:S02]  /*a030*/  FADD.FTZ R7, R103, R14 ;  /* 0x0000000e67077221 */ /* 0x000fe40000010000 */
[----:B------:R-:W-:Y:S01]  /*a040*/  FADD.FTZ R6, R139, R6 ;  /* 0x000000068b067221 */ /* 0x000fe20000010000 */
[C---:B------:R-:W-:Y:S01]  /*a050*/  F2FP.BF16.F32.PACK_AB R139, R111.reuse, R139 ;  /* 0x0000008b6f8b723e */ /* 0x040fe200000010ff */
[----:B------:R-:W-:Y:S02]  /*a060*/  FADD.FTZ R14, R112, R7 ;  /* 0x00000007700e7221 */ /* 0x000fe40000010000 */
[----:B------:R-:W-:Y:S02]  /*a070*/  FADD.FTZ R6, R111, R6 ;  /* 0x000000066f067221 */ /* 0x000fe40000010000 */
[----:B------:R-:W-:-:S04]  /*a080*/  FADD.FTZ R7, R105, R14 ;  /* 0x0000000e69077221 */ /* 0x000fc80000010000 */
[----:B------:R-:W-:-:S04]  /*a090*/  FADD.FTZ R14, R116, R7 ;  /* 0x00000007740e7221 */ /* 0x000fc80000010000 */
[----:B------:R-:W-:-:S04]  /*a0a0*/  FADD.FTZ R7, R107, R14 ;  /* 0x0000000e6b077221 */ /* 0x000fc80000010000 */
[----:B------:R-:W-:-:S04]  /*a0b0*/  FADD.FTZ R14, R120, R7 ;  /* 0x00000007780e7221 */ /* 0x000fc80000010000 */
[----:B------:R-:W-:-:S04]  /*a0c0*/  FADD.FTZ R7, R109, R14 ;  /* 0x0000000e6d077221 */ /* 0x000fc80000010000 */
[----:B------:R-:W-:Y:S01]  /*a0d0*/  FADD.FTZ R7, R124, R7 ;  /* 0x000000077c077221 */ /* 0x000fe20000010000 */
[----:B------:R-:W-:Y:S06]  /*a0e0*/  @P1 BRA `(.L_x_1110) ;  /* 0xffffffdc00781947 */ /* 0x000fec000383ffff */
.L_x_1101:
[----:B------:R-:W-:-:S13]  /*a0f0*/  ISETP.GE.AND P1, PT, R10, R23, PT ;  /* 0x000000170a00720c */ /* 0x000fda0003f26270 */
[----:B------:R-:W-:Y:S05]  /*a100*/  @!P1 BRA `(.L_x_1111) ;  /* 0x0000003000f09947 */ /* 0x000fea0003800000 */
[----:B------:R-:W-:Y:S01]  /*a110*/  IMAD.IADD R20, R16, 0x1, -R17 ;  /* 0x0000000110147824 */ /* 0x000fe200078e0a11 */
[----:B------:R-:W-:Y:S01]  /*a120*/  UMOV UR38, UR36 ;  /* 0x0000002400267c82 */ /* 0x000fe20008000000 */
[----:B------:R-:W-:Y:S01]  /*a130*/  IMAD.MOV.U32 R13, RZ, RZ, R8 ;  /* 0x000000ffff0d7224 */ /* 0x000fe200078e0008 */
[----:B------:R-:W-:Y:S01]  /*a140*/  UMOV UR4, UR37 ;  /* 0x0000002500047c82 */ /* 0x000fe20008000000 */
[----:B------:R-:W-:Y:S01]  /*a150*/  IMAD.MOV.U32 R14, RZ, RZ, R9 ;  /* 0x000000ffff0e7224 */ /* 0x000fe200078e0009 */
[----:B------:R-:W-:Y:S01]  /*a160*/  IADD3 R161, R20, 0x8, R3 ;  /* 0x0000000814a17810 */ /* 0x000fe20007ffe003 */
[----:B------:R-:W-:Y:S01]  /*a170*/  IMAD.IADD R15, R3, 0x1, R20 ;  /* 0x00000001030f7824 */ /* 0x000fe200078e0214 */
[----:B------:R-:W-:Y:S01]  /*a180*/  ULDC UR51, c[0x0][0x9e4] ;  /* 0x0002790000337ab9 */ /* 0x000fe20000000800 */
[----:B------:R-:W-:Y:S01]  /*a190*/  ULDC UR5, c[0x0][0x9d8] ;  /* 0x0002760000057ab9 */ /* 0x000fe20000000800 */
[----:B------:R-:W-:Y:S01]  /*a1a0*/  LOP3.LUT R21, RZ, R161, RZ, 0x33, !PT ;  /* 0x000000a1ff157212 */ /* 0x000fe200078e33ff */
[----:B------:R-:W-:-:S06]  /*a1b0*/  ULDC UR54, c[0x0][0x9e0] ;  /* 0x0002780000367ab9 */ /* 0x000fcc0000000800 */
.L_x_1128:
[----:B------:R-:W-:-:S04]  /*a1c0*/  UIADD3 UR6, UR4, 0x1, URZ ;  /* 0x0000000104067890 */ /* 0x000fc8000fffe03f */
[----:B------:R-:W-:-:S04]  /*a1d0*/  UISETP.NE.AND UP0, UPT, UR6, 0x2, UPT ;  /* 0x000000020600788c */ /* 0x000fc8000bf05270 */
[----:B------:R-:W-:Y:S02]  /*a1e0*/  USEL UR36, URZ, 0x1, UP0 ;  /* 0x000000013f247887 */ /* 0x000fe40008000000 */
[----:B------:R-:W-:Y:S02]  /*a1f0*/  USEL UR37, UR6, URZ, UP0 ;  /* 0x0000003f06257287 */ /* 0x000fe40008000000 */
[----:B------:R-:W-:Y:S01]  /*a200*/  ULOP3.LUT UR36, UR38, UR36, URZ, 0x3c, !UPT ;  /* 0x0000002426247292 */ /* 0x000fe2000f8e3c3f */
[----:B------:R-:W-:Y:S11]  /*a210*/  @!P0 BRA `(.L_x_1112) ;  /* 0x0000000000048947 */ /* 0x000ff60003800000 */
[----:B------:R-:W-:Y:S01]  /*a220*/  BPT.TRAP 0x1 ;  /* 0x000000040000795c */ /* 0x000fe20000300000 */
.L_x_1112:
[----:B------:R-:W-:Y:S01]  /*a230*/  ULEA UR6, UR37, UR39, 0x3 ;  /* 0x0000002725067291 */ /* 0x000fe2000f8e183f */
[----:B------:R-:W-:-:S05]  /*a240*/  IMAD.U32 R8, RZ, RZ, UR36 ;  /* 0x00000024ff087e24 */ /* 0x000fca000f8e00ff */
[----:B------:R-:W-:-:S04]  /*a250*/  SHF.L.U32 R8, R8, 0x1f, RZ ;  /* 0x0000001f08087819 */ /* 0x000fc800000006ff */
[----:B------:R0:W1:Y:S01]  /*a260*/  SYNCS.PHASECHK.TRANS64.TRYWAIT P1, [UR6+0x2a830], R8 ;  /* 0x02a83008ff0075a7 */ /* 0x0000620008020146 */
[----:B------:R-:W-:Y:S05]  /*a270*/  @!P0 BRA `(.L_x_1113) ;  /* 0x0000000000048947 */ /* 0x000fea0003800000 */
[----:B------:R-:W-:Y:S01]  /*a280*/  BPT.TRAP 0x1 ;  /* 0x000000040000795c */ /* 0x000fe20000300000 */
.L_x_1113:
[----:B-1----:R-:W-:Y:S05]  /*a290*/  @P1 BRA `(.L_x_1114) ;  /* 0x0000000000081947 */ /* 0x002fea0003800000 */
[----:B------:R-:W1:Y:S02]  /*a2a0*/  SYNCS.PHASECHK.TRANS64.TRYWAIT P1, [UR6+0x2a830], R8 ;  /* 0x02a83008ff0075a7 */ /* 0x000e640008020146 */
[----:B-1----:R-:W-:Y:S05]  /*a2b0*/  @!P1 BRA `(.L_x_1115) ;  /* 0x000000b400609947 */ /* 0x002fea0003800000 */
.L_x_1114:
        /* <DEDUP_REMOVED lines=135> */
.L_x_1116:
[----:B------:R-:W-:Y:S01]  /*ab30*/  ULEA UR11, UR4, UR39, 0x3 ;  /* 0x00000027040b7291 */ /* 0x000fe2000f8e183f */
[----:B------:R-:W-:-:S05]  /*ab40*/  IMAD.U32 R0, RZ, RZ, UR38 ;  /* 0x00000026ff007e24 */ /* 0x000fca000f8e00ff */
[----:B------:R-:W-:-:S04]  /*ab50*/  SHF.L.U32 R0, R0, 0x1f, RZ ;  /* 0x0000001f00007819 */ /* 0x000fc800000006ff */
[----:B------:R2:W3:Y:S01]  /*ab60*/  SYNCS.PHASECHK.TRANS64.TRYWAIT P1, [UR11+0x2a850], R0 ;  /* 0x02a85000ff0075a7 */ /* 0x0004e2000802014b */
[----:B------:R-:W-:Y:S05]  /*ab70*/  @!P0 BRA `(.L_x_1117) ;  /* 0x0000000000048947 */ /* 0x000fea0003800000 */
[----:B------:R-:W-:Y:S01]  /*ab80*/  BPT.TRAP 0x1 ;  /* 0x000000040000795c */ /* 0x000fe20000300000 */
.L_x_1117:
[----:B---3--:R-:W-:Y:S05]  /*ab90*/  @P1 BRA `(.L_x_1118) ;  /* 0x0000000000081947 */ /* 0x008fea0003800000 */
[----:B------:R-:W3:Y:S02]  /*aba0*/  SYNCS.PHASECHK.TRANS64.TRYWAIT P1, [UR11+0x2a850], R0 ;  /* 0x02a85000ff0075a7 */ /* 0x000ee4000802014b */
[----:B---3--:R-:W-:Y:S05]  /*abb0*/  @!P1 BRA `(.L_x_1119) ;  /* 0x000000ac00389947 */ /* 0x008fea0003800000 */
.L_x_1118:
[----:B------:R-:W-:Y:S01]  /*abc0*/  UIADD3 UR7, UR39, 0x400, URZ ;  /* 0x0000040027077890 */ /* 0x000fe2000fffe03f */
[----:B------:R-:W-:Y:S01]  /*abd0*/  WARPGROUP.ARRIVE ;  /* 0x00000000000079c5 */ /* 0x000fe20000000000 */
[----:B------:R-:W-:-:S05]  /*abe0*/  UMOV UR15, 0x40000040 ;  /* 0x40000040000f7882 */ /* 0x000fca0000000000 */
[----:B------:R-:W3:Y:S01]  /*abf0*/  S2R R163, SR_TID.X ;  /* 0x0000000000a37919 */ /* 0x000ee20000002100 */
[----:B------:R-:W-:Y:S01]  /*ac00*/  USHF.R.U32.HI UR7, URZ, 0x4, UR7 ;  /* 0x000000043f077899 */ /* 0x000fe20008011607 */
[----:B------:R-:W-:Y:S01]  /*ac10*/  FMUL.FTZ R160, R101, UR5 ;  /* 0x0000000565a07c20 */ /* 0x000fe20008410000 */
[----:B------:R-:W-:Y:S02]  /*ac20*/  IMAD.U32 R101, RZ, RZ, UR6 ;  /* 0x00000006ff657e24 */ /* 0x000fe4000f8e00ff */
[----:B-12---:R-:W-:Y:S01]  /*ac30*/  FMUL.FTZ R0, R90, UR5 ;  /* 0x000000055a007c20 */ /* 0x006fe20008410000 */
[----:B------:R-:W-:Y:S01]  /*ac40*/  ULOP3.LUT UR7, UR7, 0x3fff, URZ, 0xc0, !UPT ;  /* 0x00003fff07077892 */ /* 0x000fe2000f8ec03f */
[----:B------:R-:W-:Y:S01]  /*ac50*/  FMUL.FTZ R90, R103, UR5 ;  /* 0x00000005675a7c20 */ /* 0x000fe20008410000 */
[----:B------:R-:W-:Y:S01]  /*ac60*/  FMUL.FTZ R103, R119, UR5 ;  /* 0x0000000577677c20 */ /* 0x000fe20008410000 */
[----:B------:R-:W-:Y:S01]  /*ac70*/  IMAD R119, R10, -0x60, RZ ;  /* 0xffffffa00a777824 */ /* 0x000fe200078e02ff */
[----:B------:R-:W-:Y:S01]  /*ac80*/  ULOP3.LUT UR7, UR7, 0x3000000, URZ, 0xfc, !UPT ;  /* 0x0300000007077892 */ /* 0x000fe2000f8efc3f */
[----:B0-----:R-:W-:Y:S01]  /*ac90*/  FMUL.FTZ R8, R88, UR5 ;  /* 0x0000000558087c20 */ /* 0x001fe20008410000 */
[----:B------:R-:W-:Y:S01]  /*aca0*/  FMUL.FTZ R2, R91, UR5 ;  /* 0x000000055b027c20 */ /* 0x000fe20008410000 */
[----:B------:R-:W-:Y:S01]  /*acb0*/  FMUL.FTZ R9, R94, UR5 ;  /* 0x000000055e097c20 */ /* 0x000fe20008410000 */
[----:B------:R-:W-:Y:S01]  /*acc0*/  UIMAD UR4, UR4, 0x600, UR7 ;  /* 0x00000600040478a4 */ /* 0x000fe2000f8e0207 */
[----:B------:R-:W-:Y:S01]  /*acd0*/  FMUL.FTZ R11, R95, UR5 ;  /* 0x000000055f0b7c20 */ /* 0x000fe20008410000 */
        /* <DEDUP_REMOVED lines=30> */
[----:B------:R-:W-:Y:S01]  /*aec0*/  @!P1 VIADD R101, R101, 0x2a840 ;  /* 0x0002a84065659836 */ /* 0x000fe20000000000 */
[----:B------:R-:W0:Y:S01]  /*aed0*/  MUFU.TANH R8, R8 ;  /* 0x0000000800087308 */ /* 0x000e220000002400 */
[----:B------:R-:W-:-:S07]  /*aee0*/  FMUL.FTZ R124, R124, UR5 ;  /* 0x000000057c7c7c20 */ /* 0x000fce0008410000 */
[----:B------:R-:W1:Y:S08]  /*aef0*/  MUFU.TANH R0, R0 ;  /* 0x0000000000007308 */ /* 0x000e700000002400 */
        /* <DEDUP_REMOVED lines=17> */
[----:B------:R-:W-:Y:S02]  /*b010*/  IADD3 R104, R119, 0x1, R16 ;  /* 0x0000000177687810 */ /* 0x000fe40007ffe010 */
[----:B------:R-:W0:Y:S01]  /*b020*/  MUFU.TANH R94, R94 ;  /* 0x0000005e005e7308 */ /* 0x000e220000002400 */
[----:B------:R-:W-:Y:S01]  /*b030*/  HGMMA.64x128x16.F32.BF16 R24, R152, gdesc[UR12].tnspB, R24, gsb0 ;  /* 0x41e0000c98187df0 */ /* 0x000fe20008001818 */
[----:B------:R-:W-:Y:S01]  /*b040*/  UMOV UR14, UR10 ;  /* 0x0000000a000e7c82 */ /* 0x000fe20008000000 */
[----:B------:R-:W-:Y:S01]  /*b050*/  UMOV UR15, 0x40000040 ;  /* 0x40000040000f7882 */ /* 0x000fe20000000000 */
[----:B------:R-:W-:Y:S01]  /*b060*/  UIADD3 UR10, UR4, 0x180, URZ ;  /* 0x00000180040a7890 */ /* 0x000fe2000fffe03f */
[----:B------:R-:W-:-:S03]  /*b070*/  IMAD.IADD R105, R104, 0x1, -R17 ;  /* 0x0000000168697824 */ /* 0x000fc600078e0a11 */
[----:B------:R-:W0:Y:S01]  /*b080*/  MUFU.TANH R158, R158 ;  /* 0x0000009e009e7308 */ /* 0x000e220000002400 */
[----:B------:R-:W-:-:S07]  /*b090*/  IMAD R105, R18, -0x2, R105 ;  /* 0xfffffffe12697824 */ /* 0x000fce00078e0269 */
        /* <DEDUP_REMOVED lines=18> */
[----:B------:R-:W-:-:S04]  /*b1c0*/  FMUL.FTZ R154, R130, UR5 ;  /* 0x00000005829a7c20 */ /* 0x000fc80008410000 */
[----:B------:R-:W-:Y:S01]  /*b1d0*/  HGMMA.64x128x16.F32.BF16 R24, R148, gdesc[UR12].tnspB, R24, gsb0 ;  /* 0x41e0000c94187df0 */ /* 0x000fe20008001818 */
[----:B------:R-:W-:Y:S01]  /*b1e0*/  UMOV UR14, UR10 ;  /* 0x0000000a000e7c82 */ /* 0x000fe20008000000 */
[----:B------:R-:W-:Y:S01]  /*b1f0*/  UMOV UR15, 0x40000040 ;  /* 0x40000040000f7882 */ /* 0x000fe20000000000 */
[----:B------:R-:W-:Y:S01]  /*b200*/  UIADD3 UR10, UR4, 0x200, URZ ;  /* 0x00000200040a7890 */ /* 0x000fe2000fffe03f */
[----:B------:R-:W0:Y:S01]  /*b210*/  MUFU.TANH R152, R152 ;  /* 0x0000009800987308 */ /* 0x000e220000002400 */
[----:B------:R-:W-:-:S07]  /*b220*/  UIADD3 UR4, UR4, 0x280, URZ ;  /* 0x0000028004047890 */ /* 0x000fce000fffe03f */
[----:B------:R-:W0:Y:S01]  /*b230*/  MUFU.TANH R154, R154 ;  /* 0x0000009a009a7308 */ /* 0x000e220000002400 */
[----:B------:R-:W-:Y:S02]  /*b240*/  WARPGROUP.DEPBAR.LE gsb0, 0x0 ;  /* 0x00008000000079c5 */ /* 0x000fe40000010000 */
[----:B------:R-:W-:Y:S01]  /*b250*/  WARPGROUP.ARRIVE ;  /* 0x00000000000079c5 */ /* 0x000fe20000000000 */
[----:B------:R-:W-:Y:S01]  /*b260*/  FMUL.FTZ R148, R123, UR5 ;  /* 0x000000057b947c20 */ /* 0x000fe20008410000 */
[----:B------:R-:W-:Y:S01]  /*b270*/  FMUL.FTZ R150, R126, UR5 ;  /* 0x000000057e967c20 */ /* 0x000fe20008410000 */
[----:B------:R-:W-:Y:S02]  /*b280*/  VIADD R126, R105, UR50 ;  /* 0x00000032697e7c36 */ /* 0x000fe40008000000 */
[----:B------:R-:W-:Y:S01]  /*b290*/  IMAD R123, R18, -0x2, R119 ;  /* 0xfffffffe127b7824 */ /* 0x000fe200078e0277 */
[----:B------:R-:W-:Y:S01]  /*b2a0*/  HGMMA.64x128x16.F32.BF16 R24, R144, gdesc[UR12].tnspB, R24, gsb0 ;  /* 0x41e0000c90187df0 */ /* 0x000fe20008001818 */
[----:B------:R-:W-:Y:S01]  /*b2b0*/  UMOV UR14, UR10 ;  /* 0x0000000a000e7c82 */ /* 0x000fe20008000000 */
[----:B------:R-:W-:Y:S01]  /*b2c0*/  UMOV UR15, 0x40000040 ;  /* 0x40000040000f7882 */ /* 0x000fe20000000000 */
[----:B------:R-:W0:Y:S01]  /*b2d0*/  MUFU.TANH R148, R148 ;  /* 0x0000009400947308 */ /* 0x000e220000002400 */
[----:B------:R-:W-:-:S07]  /*b2e0*/  IMAD.IADD R111, R3, 0x1, R126 ;  /* 0x00000001036f7824 */ /* 0x000fce00078e027e */
[----:B------:R-:W0:Y:S01]  /*b2f0*/  MUFU.TANH R150, R150 ;  /* 0x0000009600967308 */ /* 0x000e220000002400 */
        /* <DEDUP_REMOVED lines=8> */
[----:B------:R-:W-:Y:S01]  /*b380*/  UMOV UR14, UR4 ;  /* 0x00000004000e7c82 */ /* 0x000fe20008000000 */
[----:B------:R-:W-:Y:S01]  /*b390*/  UMOV UR15, 0x40000040 ;  /* 0x40000040000f7882 */ /* 0x000fe20000000000 */
[----:B------:R-:W-:Y:S01]  /*b3a0*/  FMUL.FTZ R107, R112, UR5 ;  /* 0x00000005706b7c20 */ /* 0x000fe20008410000 */
[----:B------:R-:W-:Y:S01]  /*b3b0*/  FMUL.FTZ R146, R122, UR5 ;  /* 0x000000057a927c20 */ /* 0x000fe20008410000 */
[----:B------:R-:W0:Y:S08]  /*b3c0*/  MUFU.TANH R144, R144 ;  /* 0x0000009000907308 */ /* 0x000e300000002400 */
[----:B------:R-:W0:Y:S08]  /*b3d0*/  MUFU.TANH R145, R145 ;  /* 0x0000009100917308 */ /* 0x000e300000002400 */
[----:B------:R-:W0:Y:S08]  /*b3e0*/  MUFU.TANH R89, R89 ;  /* 0x0000005900597308 */ /* 0x000e300000002400 */
[----:B------:R-:W0:Y:S08]  /*b3f0*/  MUFU.TANH R92, R92 ;  /* 0x0000005c005c7308 */ /* 0x000e300000002400 */
[----:B------:R-:W0:Y:S08]  /*b400*/  MUFU.TANH R107, R107 ;  /* 0x0000006b006b7308 */ /* 0x000e300000002400 */
[----:B------:R-:W0:Y:S08]  /*b410*/  MUFU.TANH R146, R146 ;  /* 0x0000009200927308 */ /* 0x000e300000002400 */
[----:B------:R-:W0:Y:S08]  /*b420*/  MUFU.TANH R101, R134 ;  /* 0x0000008600657308 */ /* 0x000e300000002400 */
[----:B------:R5:W0:Y:S02]  /*b430*/  MUFU.TANH R112, R124 ;  /* 0x0000007c00707308 */ /* 0x000a240000002400 */
[----:B-----5:R-:W-:-:S04]  /*b440*/  VIADD R124, R105, UR54 ;  /* 0x00000036697c7c36 */ /* 0x020fc80008000000 */
[----:B------:R-:W-:Y:S01]  /*b450*/  IMAD.IADD R109, R3, 0x1, R124 ;  /* 0x00000001036d7824 */ /* 0x000fe200078e027c */
[----:B------:R-:W-:Y:S02]  /*b460*/  WARPGROUP.DEPBAR.LE gsb0, 0x0 ;  /* 0x00008000000079c5 */ /* 0x000fe40000010000 */
[----:B------:R-:W-:Y:S01]  /*b470*/  WARPGROUP.ARRIVE ;  /* 0x00000000000079c5 */ /* 0x000fe20000000000 */
[----:B------:R-:W-:Y:S01]  /*b480*/  FMUL.FTZ R142, R108, UR5 ;  /* 0x000000056c8e7c20 */ /* 0x000fe20008410000 */
[----:B------:R-:W-:Y:S01]  /*b490*/  FMUL.FTZ R108, R113, UR5 ;  /* 0x00000005716c7c20 */ /* 0x000fe20008410000 */
[----:B------:R-:W-:-:S03]  /*b4a0*/  FMUL.FTZ R140, R118, UR5 ;  /* 0x00000005768c7c20 */ /* 0x000fc60008410000 */
[----:B------:R-:W-:Y:S01]  /*b4b0*/  HGMMA.64x128x16.F32.BF16 R24, R136, gdesc[UR12].tnspB, R24, gsb0 ;  /* 0x41e0000c88187df0 */ /* 0x000fe20008001818 */
[----:B------:R-:W0:Y:S08]  /*b4c0*/  MUFU.TANH R142, R142 ;  /* 0x0000008e008e7308 */ /* 0x000e300000002400 */
[----:B------:R-:W0:Y:S08]  /*b4d0*/  MUFU.TANH R108, R108 ;  /* 0x0000006c006c7308 */ /* 0x000e300000002400 */
[----:B------:R-:W0:Y:S01]  /*b4e0*/  MUFU.TANH R140, R140 ;  /* 0x0000008c008c7308 */ /* 0x000e220000002400 */
[----:B------:R-:W-:-:S02]  /*b4f0*/  WARPGROUP.DEPBAR.LE gsb0, 0x0 ;  /* 0x00008000000079c5 */ /* 0x000fc40000010000 */
[----:B------:R5:W-:Y:S01]  /*b500*/  @!P1 SYNCS.ARRIVE.TRANS64.RED.A1T0 RZ, [R102+URZ], RZ ;  /* 0x000000ff66ff99a7 */ /* 0x000be2000810043f */
[----:B------:R-:W-:Y:S01]  /*b510*/  ISETP.GE.AND P1, PT, R12, 0x1, PT ;  /* 0x000000010c00780c */ /* 0x000fe20003f26270 */
[----:B-----5:R-:W-:-:S06]  /*b520*/  FMUL.FTZ R102, R135, UR5 ;  /* 0x0000000587667c20 */ /* 0x020fcc0008410000 */
[----:B------:R-:W0:Y:S06]  /*b530*/  MUFU.TANH R102, R102 ;  /* 0x0000006600667308 */ /* 0x000e2c0000002400 */
[----:B-1234-:R-:W-:Y:S05]  /*b540*/  @!P1 BRA `(.L_x_1120) ;  /* 0x0000000000589947 */ /* 0x01efea0003800000 */
[----:B------:R-:W-:Y:S01]  /*b550*/  ISETP.GT.AND P1, PT, R15, -0x1, PT ;  /* 0xffffffff0f00780c */ /* 0x000fe20003f24270 */
[----:B------:R-:W-:-:S12]  /*b560*/  BSSY B0, `(.L_x_1121) ;  /* 0x0000011000007945 */ /* 0x000fd80003800000 */
[----:B------:R-:W-:Y:S05]  /*b570*/  @P1 BRA `(.L_x_1122) ;  /* 0x0000000000241947 */ /* 0x000fea0003800000 */
[----:B------:R-:W-:Y:S01]  /*b580*/  IMAD.U32 R118, RZ, RZ, UR51 ;  /* 0x00000033ff767e24 */ /* 0x000fe2000f8e00ff */
[----:B------:R-:W-:-:S04]  /*b590*/  IADD3 R110, R3, R16, -R17 ;  /* 0x00000010036e7210 */ /* 0x000fc80007ffe811 */
[----:B------:R-:W-:Y:S02]  /*b5a0*/  ISETP.NE.AND P1, PT, R118, 0x1, PT ;  /* 0x000000017600780c */ /* 0x000fe40003f25270 */
[----:B------:R-:W-:-:S11]  /*b5b0*/  LOP3.LUT R113, RZ, R110, RZ, 0x33, !PT ;  /* 0x0000006eff717212 */ /* 0x000fd600078e33ff */
[----:B------:R-:W1:Y:S02]  /*b5c0*/  @P1 LDC.64 R104, c[0x0][0x9e8] ;  /* 0x00027a00ff681b82 */ /* 0x000e640000000a00 */
[----:B-1----:R-:W-:-:S05]  /*b5d0*/  @P1 IMAD.HI.U32 R104, R113, R104, RZ ;  /* 0x0000006871681227 */ /* 0x002fca00078e00ff */
[----:B------:R-:W-:-:S04]  /*b5e0*/  @P1 SHF.R.U32.HI R113, RZ, R105, R104 ;  /* 0x00000069ff711219 */ /* 0x000fc80000011668 */
[----:B------:R-:W-:Y:S01]  /*b5f0*/  LOP3.LUT R104, RZ, R113, RZ, 0x33, !PT ;  /* 0x00000071ff687212 */ /* 0x000fe200078e33ff */
[----:B------:R-:W-:Y:S06]  /*b600*/  BRA `(.L_x_1123) ;  /* 0x0000000000187947 */ /* 0x000fec0003800000 */
.L_x_1122:
[----:B------:R-:W-:-:S05]  /*b610*/  IMAD.U32 R118, RZ, RZ, UR51 ;  /* 0x00000033ff767e24 */ /* 0x000fca000f8e00ff */
[----:B------:R-:W-:-:S13]  /*b620*/  ISETP.NE.AND P1, PT, R118, 0x1, PT ;  /* 0x000000017600780c */ /* 0x000fda0003f25270 */
[----:B------:R-:W1:Y:S02]  /*b630*/  @P1 LDC.64 R104, c[0x0][0x9e8] ;  /* 0x00027a00ff681b82 */ /* 0x000e640000000a00 */
[----:B-1----:R-:W-:-:S04]  /*b640*/  @P1 IMAD.HI.U32 R110, R15, R104, RZ ;  /* 0x000000680f6e1227 */ /* 0x002fc800078e00ff */
[----:B------:R-:W-:Y:S01]  /*b650*/  IMAD.MOV.U32 R104, RZ, RZ, R15 ;  /* 0x000000ffff687224 */ /* 0x000fe200078e000f */
[----:B------:R-:W-:-:S07]  /*b660*/  @P1 SHF.R.U32.HI R104, RZ, R105, R110 ;  /* 0x00000069ff681219 */ /* 0x000fce000001166e */
.L_x_1123:
[----:B------:R-:W-:Y:S05]  /*b670*/  BSYNC B0 ;  /* 0x0000000000007941 */ /* 0x000fea0003800000 */
.L_x_1121:
[----:B------:R-:W-:-:S05]  /*b680*/  IMAD R104, R104, R118, R123 ;  /* 0x0000007668687224 */ /* 0x000fca00078e027b */
[----:B------:R-:W-:Y:S02]  /*b690*/  VIADDMNMX R109, R104, R118, R109, PT ;  /* 0x00000076686d7246 */ /* 0x000fe4000380016d */
[----:B------:R-:W-:-:S07]  /*b6a0*/  VIMNMX R111, R111, R104, !PT ;  /* 0x000000686f6f7248 */ /* 0x000fce0007fe0100 */
.L_x_1120:
        /* <DEDUP_REMOVED lines=111> */
[----:B------:R-:W-:Y:S02]  /*bda0*/  ISETP.GE.AND P6, PT, R119, 0x5a, PT ;  /* 0x0000005a7700780c */ /* 0x000fe40003fc6270 */
[----:B------:R-:W-:Y:S02]  /*bdb0*/  IADD3 R8, R124, 0x8, R3 ;  /* 0x000000087c087810 */ /* 0x000fe40007ffe003 */
[----:B------:R-:W-:Y:S02]  /*bdc0*/  P2R R115, PR, RZ, 0x40 ;  /* 0x00000040ff737803 */ /* 0x000fe40000000000 */
[----:B------:R-:W-:-:S04]  /*bdd0*/  ISETP.GT.AND P6, PT, R111, 0x59, !P6 ;  /* 0x000000596f00780c */ /* 0x000fc800077c4270 */
[----:B------:R-:W-:-:S04]  /*bde0*/  ISETP.LT.OR P6, PT, R109, 0x5a, P6 ;  /* 0x0000005a6d00780c */ /* 0x000fc800037c1670 */
[----:B------:R-:W-:Y:S02]  /*bdf0*/  FSEL R106, R133, -INF , !P6 ;  /* 0xff800000856a7808 */ /* 0x000fe40007000000 */
[----:B------:R-:W-:-:S13]  /*be00*/  ISETP.GE.AND P6, PT, R12, 0x1, PT ;  /* 0x000000010c00780c */ /* 0x000fda0003fc6270 */
        /* <DEDUP_REMOVED lines=12> */
.L_x_1126:
[----:B------:R-:W-:Y:S02]  /*bed0*/  IMAD.U32 R124, RZ, RZ, UR51 ;  /* 0x00000033ff7c7e24 */ /* 0x000fe4000f8e00ff */
[----:B------:R-:W-:-:S03]  /*bee0*/  IMAD.MOV.U32 R97, RZ, RZ, R161 ;  /* 0x000000ffff617224 */ /* 0x000fc600078e00a1 */
[----:B------:R-:W-:-:S13]  /*bef0*/  ISETP.NE.AND P6, PT, R124, 0x1, PT ;  /* 0x000000017c00780c */ /* 0x000fda0003fc5270 */
[----:B------:R-:W0:Y:S02]  /*bf00*/  @P6 LDC.64 R120, c[0x0][0x9e8] ;  /* 0x00027a00ff786b82 */ /* 0x000e240000000a00 */
[----:B0-----:R-:W-:-:S05]  /*bf10*/  @P6 IMAD.HI.U32 R120, R161, R120, RZ ;  /* 0x00000078a1786227 */ /* 0x001fca00078e00ff */
[----:B------:R-:W-:-:S07]  /*bf20*/  @P6 SHF.R.U32.HI R97, RZ, R121, R120 ;  /* 0x00000079ff616219 */ /* 0x000fce0000011678 */
.L_x_1127:
[----:B------:R-:W-:Y:S05]  /*bf30*/  BSYNC B0 ;  /* 0x0000000000007941 */ /* 0x000fea0003800000 */
.L_x_1125:
[----:B------:R-:W-:-:S05]  /*bf40*/  IMAD R97, R97, R124, R123 ;  /* 0x0000007c61617224 */ /* 0x000fca00078e027b */
[----:B------:R-:W-:Y:S02]  /*bf50*/  VIADDMNMX R8, R97, R124, R8, PT ;  /* 0x0000007c61087246 */ /* 0x000fe40003800108 */
[----:B------:R-:W-:-:S07]  /*bf60*/  VIMNMX R93, R93, R97, !PT ;  /* 0x000000615d5d7248 */ /* 0x000fce0007fe0100 */
.L_x_1124:
[C---:B------:R-:W-:Y:S01]  /*bf70*/  ISETP.GT.AND P1, PT, R93.reuse, 0x1, !P1 ;  /* 0x000000015d00780c */ /* 0x040fe20004f24270 */
[----:B------:R-:W-:Y:S01]  /*bf80*/  UMOV UR38, UR36 ;  /* 0x0000002400267c82 */ /* 0x000fe20008000000 */
[----:B------:R-:W-:Y:S01]  /*bf90*/  ISETP.NE.AND P6, PT, R130, RZ, PT ;  /* 0x000000ff8200720c */ /* 0x000fe20003fc5270 */
[----:B------:R-:W-:Y:S01]  /*bfa0*/  UMOV UR4, UR37 ;  /* 0x0000002500047c82 */ /* 0x000fe20008000000 */
[----:B------:R-:W-:Y:S02]  /*bfb0*/  ISETP.LT.OR P1, PT, R8, 0x2, P1 ;  /* 0x000000020800780c */ /* 0x000fe40000f21670 */
[----:B------:R-:W-:Y:S02]  /*bfc0*/  ISETP.GT.AND P2, PT, R93, 0x8, !P2 ;  /* 0x000000085d00780c */ /* 0x000fe40005744270 */
[----:B------:R-:W-:Y:S02]  /*bfd0*/  FSEL R130, R2, -INF , !P1 ;  /* 0xff80000002827808 */ /* 0x000fe40004800000 */
[----:B------:R-:W-:-:S02]  /*bfe0*/  ISETP.NE.AND P1, PT, R113, RZ, PT ;  /* 0x000000ff7100720c */ /* 0x000fc40003f25270 */
[C---:B------:R-:W-:Y:S02]  /*bff0*/  ISETP.LT.OR P2, PT, R8.reuse, 0x9, P2 ;  /* 0x000000090800780c */ /* 0x040fe40001741670 */
[----:B------:R-:W-:Y:S02]  /*c000*/  ISETP.GT.AND P1, PT, R93, 0x9, !P1 ;  /* 0x000000095d00780c */ /* 0x000fe40004f24270 */
[----:B------:R-:W-:Y:S02]  /*c010*/  FSEL R2, R9, -INF , !P2 ;  /* 0xff80000009027808 */ /* 0x000fe40005000000 */
[----:B------:R-:W-:Y:S02]  /*c020*/  ISETP.LT.OR P1, PT, R8, 0xa, P1 ;  /* 0x0000000a0800780c */ /* 0x000fe40000f21670 */
[----:B------:R-:W-:Y:S02]  /*c030*/  ISETP.NE.AND P2, PT, R135, RZ, PT ;  /* 0x000000ff8700720c */ /* 0x000fe40003f45270 */
[----:B------:R-:W-:-:S02]  /*c040*/  FSEL R128, R11, -INF , !P1 ;  /* 0xff8000000b807808 */ /* 0x000fc40004800000 */
[----:B------:R-:W-:Y:S01]  /*c050*/  ISETP.NE.AND P1, PT, R127, RZ, PT ;  /* 0x000000ff7f00720c */ /* 0x000fe20003f25270 */
[----:B------:R-:W0:Y:S01]  /*c060*/  LDC R11, c[0x0][0x988] ;  /* 0x00026200ff0b7b82 */ /* 0x000e220000000800 */
        /* <DEDUP_REMOVED lines=81> */
[----:B------:R-:W-:-:S04]  /*c580*/  ISETP.NE.AND P1, PT, R117, RZ, PT ;  /* 0x000000ff7500720c */ /* 0x000fc80003f25270 */
        /* <DEDUP_REMOVED lines=32> */
[--C-:B------:R-:W-:Y:S01]  /*c790*/  FFMA.FTZ R93, R142, R11, -R115.reuse ;  /* 0x0000000b8e5d7223 */ /* 0x100fe20000010873 */
[----:B------:R-:W-:Y:S01]  /*c7a0*/  FSEL R142, R102, -INF , !P2 ;  /* 0xff800000668e7808 */ /* 0x000fe20005000000 */
[----:B------:R-:W-:Y:S01]  /*c7b0*/  MUFU.EX2 R89, R0 ;  /* 0x0000000000597308 */ /* 0x000fe20000000800 */
[----:B------:R-:W-:Y:S01]  /*c7c0*/  FMNMX.FTZ R91, R120, R91, !PT ;  /* 0x0000005b785b7209 */ /* 0x000fe20007810000 */
[-CC-:B------:R-:W-:Y:S01]  /*c7d0*/  FFMA.FTZ R176, R176, R11.reuse, -R115.reuse ;  /* 0x0000000bb0b07223 */ /* 0x180fe20000010873 */
[----:B------:R-:W-:Y:S01]  /*c7e0*/  FSEL R113, R9, RZ, P1 ;  /* 0x000000ff09717208 */ /* 0x000fe20000800000 */
        /* <DEDUP_REMOVED lines=12> */
[----:B------:R-:W-:Y:S01]  /*c8b0*/  MUFU.EX2 R91, R184 ;  /* 0x000000b8005b7308 */ /* 0x000fe20000000800 */
[----:B------:R-:W-:Y:S01]  /*c8c0*/  FMNMX.FTZ R95, R88, R95, !PT ;  /* 0x0000005f585f7209 */ /* 0x000fe20007810000 */
[-CC-:B------:R-:W-:Y:S01]  /*c8d0*/  FFMA.FTZ R118, R118, R11.reuse, -R115.reuse ;  /* 0x0000000b76767223 */ /* 0x180fe20000010873 */
[----:B------:R-:W-:Y:S01]  /*c8e0*/  LOP3.LUT P6, RZ, R163, 0x7f, RZ, 0xc0, !PT ;  /* 0x0000007fa3ff7812 */ /* 0x000fe200078cc0ff */
[--C-:B------:R-:W-:Y:S01]  /*c8f0*/  FFMA.FTZ R114, R114, R11, -R115.reuse ;  /* 0x0000000b72727223 */ /* 0x100fe20000010873 */
[----:B------:R-:W-:Y:S01]  /*c900*/  FMNMX.FTZ R97, R92, R95, !PT ;  /* 0x0000005f5c617209 */ /* 0x000fe20007810000 */
[-CC-:B------:R-:W-:Y:S01]  /*c910*/  FFMA.FTZ R136, R108, R11.reuse, -R115.reuse ;  /* 0x0000000b6c887223 */ /* 0x180fe20000010873 */
[----:B------:R-:W-:Y:S01]  /*c920*/  FFMA.FTZ R110, R110, R11, -R115 ;  /* 0x0000000b6e6e7223 */ /* 0x000fe20000010873 */
[----:B------:R-:W-:Y:S01]  /*c930*/  MUFU.EX2 R178, R178 ;  /* 0x000000b200b27308 */ /* 0x000fe20000000800 */
[----:B------:R-:W-:-:S04]  /*c940*/  FMNMX.FTZ R97, R94, R97, !PT ;  /* 0x000000615e617209 */ /* 0x000fc80007810000 */
[----:B------:R-:W-:-:S03]  /*c950*/  FMNMX.FTZ R97, R90, R97, !PT ;  /* 0x000000615a617209 */ /* 0x000fc60007810000 */
        /* <DEDUP_REMOVED lines=9> */
[----:B------:R0:W-:Y:S01]  /*c9f0*/  MUFU.EX2 R99, R158 ;  /* 0x0000009e00637308 */ /* 0x0001e20000000800 */
[----:B------:R-:W-:-:S04]  /*ca00*/  FMNMX.FTZ R103, R150, R103, !PT ;  /* 0x0000006796677209 */ /* 0x000fc80007810000 */
[----:B------:R-:W-:-:S03]  /*ca10*/  FMNMX.FTZ R103, R152, R103, !PT ;  /* 0x0000006798677209 */ /* 0x000fc60007810000 */
[----:B------:R-:W-:Y:S01]  /*ca20*/  MUFU.EX2 R160, R160 ;  /* 0x000000a000a07308 */ /* 0x000fe20000000800 */
[----:B------:R-:W-:Y:S02]  /*ca30*/  FMNMX.FTZ R103, R154, R103, !PT ;  /* 0x000000679a677209 */ /* 0x000fe40007810000 */
[----:B0-----:R-:W-:Y:S01]  /*ca40*/  FSEL R158, R101, -INF , !P5 ;  /* 0xff800000659e7808 */ /* 0x001fe20006800000 */
[--C-:B------:R-:W-:Y:S01]  /*ca50*/  FFMA.FTZ R101, R132, R11, -R115.reuse ;  /* 0x0000000b84657223 */ /* 0x100fe20000010873 */
[----:B------:R-:W-:Y:S01]  /*ca60*/  FMNMX.FTZ R103, R156, R103, !PT ;  /* 0x000000679c677209 */ /* 0x000fe20007810000 */
[-CC-:B------:R-:W-:Y:S01]  /*ca70*/  FFMA.FTZ R132, R138, R11.reuse, -R115.reuse ;  /* 0x0000000b8a847223 */ /* 0x180fe20000010873 */
[----:B------:R-:W-:Y:S01]  /*ca80*/  FFMA.FTZ R138, R96, R11, -R115 ;  /* 0x0000000b608a7223 */ /* 0x000fe20000010873 */
[----:B------:R0:W-:Y:S01]  /*ca90*/  MUFU.EX2 R100, R105 ;  /* 0x0000006900647308 */ /* 0x0001e20000000800 */
[----:B------:R-:W-:-:S04]  /*caa0*/  FMNMX.FTZ R103, R158, R103, !PT ;  /* 0x000000679e677209 */ /* 0x000fc80007810000 */
[----:B------:R-:W-:Y:S01]  /*cab0*/  FMNMX.FTZ R0, R142, R103, !PT ;  /* 0x000000678e007209 */ /* 0x000fe20007810000 */
[-CC-:B------:R-:W-:Y:S02]  /*cac0*/  FFMA.FTZ R103, R122, R11.reuse, -R115.reuse ;  /* 0x0000000b7a677223 */ /* 0x180fe40000010873 */
[----:B------:R-:W-:Y:S01]  /*cad0*/  MUFU.EX2 R93, R93 ;  /* 0x0000005d005d7308 */ /* 0x000fe20000000800 */
[--C-:B0-----:R-:W-:Y:S01]  /*cae0*/  FFMA.FTZ R105, R116, R11, -R115.reuse ;  /* 0x0000000b74697223 */ /* 0x101fe20000010873 */
[----:B------:R-:W0:Y:S06]  /*caf0*/  SHFL.BFLY PT, R107, R0, 0x2, 0x1f ;  /* 0x0c401f00006b7f89 */ /* 0x000e2c00000e0000 */
[----:B------:R-:W-:Y:S08]  /*cb00*/  MUFU.EX2 R102, R102 ;  /* 0x0000006600667308 */ /* 0x000ff00000000800 */
[----:B------:R-:W-:Y:S08]  /*cb10*/  MUFU.EX2 R101, R101 ;  /* 0x0000006500657308 */ /* 0x000ff00000000800 */
[----:B------:R-:W-:Y:S01]  /*cb20*/  MUFU.EX2 R132, R132 ;  /* 0x0000008400847308 */ /* 0x000fe20000000800 */
[----:B0-----:R-:W-:Y:S01]  /*cb30*/  FMNMX.FTZ R8, R0, R107, !PT ;  /* 0x0000006b00087209 */ /* 0x001fe20007810000 */
[----:B------:R-:W-:Y:S01]  /*cb40*/  FADD.FTZ R0, -R113, R14 ;  /* 0x0000000e71007221 */ /* 0x000fe20000010100 */
[----:B------:R-:W-:-:S03]  /*cb50*/  FFMA.FTZ R107, R112, R11, -R115 ;  /* 0x0000000b706b7223 */ /* 0x000fc60000010873 */
[----:B------:R-:W0:Y:S01]  /*cb60*/  SHFL.BFLY PT, R111, R8, 0x1, 0x1f ;  /* 0x0c201f00086f7f89 */ /* 0x000e2200000e0000 */
[----:B------:R-:W-:Y:S01]  /*cb70*/  FMUL.FTZ R0, R0, R11 ;  /* 0x0000000b00007220 */ /* 0x000fe20000410000 */
[----:B------:R-:W-:Y:S08]  /*cb80*/  MUFU.EX2 R103, R103 ;  /* 0x0000006700677308 */ /* 0x000ff00000000800 */
[----:B------:R-:W1:Y:S08]  /*cb90*/  MUFU.EX2 R0, R0 ;  /* 0x0000000000007308 */ /* 0x000e700000000800 */
[----:B------:R-:W-:Y:S01]  /*cba0*/  MUFU.EX2 R118, R118 ;  /* 0x0000007600767308 */ /* 0x000fe20000000800 */
[----:B0-----:R-:W-:Y:S01]  /*cbb0*/  FMNMX.FTZ R8, R8, R111, !PT ;  /* 0x0000006f08087209 */ /* 0x001fe20007810000 */
[----:B------:R-:W-:-:S06]  /*cbc0*/  FFMA.FTZ R111, R106, R11, -R115 ;  /* 0x0000000b6a6f7223 */ /* 0x000fcc0000010873 */
[----:B------:R-:W-:Y:S01]  /*cbd0*/  MUFU.EX2 R105, R105 ;  /* 0x0000006900697308 */ /* 0x000fe20000000800 */
[----:B-1----:R-:W-:Y:S01]  /*cbe0*/  FFMA.FTZ R7, R0, R7, R89 ;  /* 0x0000000700077223 */ /* 0x002fe20000010059 */
[C---:B------:R-:W-:Y:S01]  /*cbf0*/  FSETP.NEU.FTZ.AND P1, PT, R8.reuse, -INF , PT ;  /* 0xff8000000800780b */ /* 0x040fe20003f3d000 */
[----:B------:R-:W-:-:S05]  /*cc00*/  FMUL.FTZ R14, R8, R11 ;  /* 0x0000000b080e7220 */ /* 0x000fca0000410000 */
[----:B------:R-:W-:Y:S01]  /*cc10*/  FSEL R113, R14, RZ, P1 ;  /* 0x000000ff0e717208 */ /* 0x000fe20000800000 */
[----:B------:R-:W-:Y:S04]  /*cc20*/  MUFU.EX2 R114, R114 ;  /* 0x0000007200727308 */ /* 0x000fe80000000800 */
[-CC-:B------:R-:W-:Y:S01]  /*cc30*/  FFMA.FTZ R159, R2, R11.reuse, -R113.reuse ;  /* 0x0000000b029f7223 */ /* 0x180fe20000010871 */
[----:B------:R-:W-:Y:S01]  /*cc40*/  FSEL R2, R8, RZ, P1 ;  /* 0x000000ff08027208 */ /* 0x000fe20000800000 */
[-CC-:B------:R-:W-:Y:S01]  /*cc50*/  FFMA.FTZ R157, R186, R11.reuse, -R113.reuse ;  /* 0x0000000bba9d7223 */ /* 0x180fe20000010871 */
[-CC-:B------:R-:W-:Y:S01]  /*cc60*/  FFMA.FTZ R14, R130, R11.reuse, -R113.reuse ;  /* 0x0000000b820e7223 */ /* 0x180fe20000010871 */
[-CC-:B------:R-:W-:Y:S01]  /*cc70*/  FFMA.FTZ R96, R128, R11.reuse, -R113.reuse ;  /* 0x0000000b80607223 */ /* 0x180fe20000010871 */
[-C--:B------:R-:W-:Y:S01]  /*cc80*/  FFMA.FTZ R149, R88, R11.reuse, -R113 ;  /* 0x0000000b58957223 */ /* 0x080fe20000010871 */
[----:B------:R-:W-:Y:S01]  /*cc90*/  FADD.FTZ R2, -R2, R13 ;  /* 0x0000000d02027221 */ /* 0x000fe20000010100 */
[-C--:B------:R-:W-:Y:S01]  /*cca0*/  FFMA.FTZ R88, R92, R11.reuse, -R113 ;  /* 0x0000000b5c587223 */ /* 0x080fe20000010871 */
[----:B------:R-:W-:Y:S01]  /*ccb0*/  MUFU.EX2 R157, R157 ;  /* 0x0000009d009d7308 */ /* 0x000fe20000000800 */
[----:B------:R-:W-:Y:S01]  /*ccc0*/  FADD.FTZ R92, R176, R7 ;  /* 0x00000007b05c7221 */ /* 0x000fe20000010000 */
[-C--:B------:R-:W-:Y:S01]  /*ccd0*/  FMUL.FTZ R2, R2, R11.reuse ;  /* 0x0000000b02027220 */ /* 0x080fe20000410000 */
[-CC-:B------:R-:W-:Y:S01]  /*cce0*/  FFMA.FTZ R153, R120, R11.reuse, -R113.reuse ;  /* 0x0000000b78997223 */ /* 0x180fe20000010871 */
[-CC-:B------:R-:W-:Y:S01]  /*ccf0*/  FFMA.FTZ R104, R126, R11.reuse, -R113.reuse ;  /* 0x0000000b7e687223 */ /* 0x180fe20000010871 */
[----:B------:R-:W-:Y:S01]  /*cd00*/  FADD.FTZ R7, R91, R92 ;  /* 0x0000005c5b077221 */ /* 0x000fe20000010000 */
[-CC-:B------:R-:W-:Y:S01]  /*cd10*/  FFMA.FTZ R155, R20, R11.reuse, -R113.reuse ;  /* 0x0000000b149b7223 */ /* 0x180fe20000010871 */
[-C--:B------:R-:W-:Y:S01]  /*cd20*/  FFMA.FTZ R90, R90, R11.reuse, -R113 ;  /* 0x0000000b5a5a7223 */ /* 0x080fe20000010871 */
[----:B------:R-:W0:Y:S01]  /*cd30*/  MUFU.EX2 R2, R2 ;  /* 0x0000000200027308 */ /* 0x000e220000000800 */
[----:B------:R-:W-:Y:S01]  /*cd40*/  FADD.FTZ R92, R178, R7 ;  /* 0x00000007b25c7221 */ /* 0x000fe20000010000 */
[-CC-:B------:R-:W-:Y:S01]  /*cd50*/  FFMA.FTZ R20, R124, R11.reuse, -R113.reuse ;  /* 0x0000000b7c147223 */ /* 0x180fe20000010871 */
[-CC-:B------:R-:W-:Y:S01]  /*cd60*/  FFMA.FTZ R151, R94, R11.reuse, -R113.reuse ;  /* 0x0000000b5e977223 */ /* 0x180fe20000010871 */
[----:B------:R-:W-:Y:S01]  /*cd70*/  FFMA.FTZ R98, R98, R11, -R113 ;  /* 0x0000000b62627223 */ /* 0x000fe20000010871 */
[----:B------:R-:W-:Y:S01]  /*cd80*/  FADD.FTZ R13, R95, R92 ;  /* 0x0000005c5f0d7221 */ /* 0x000fe20000010000 */
[----:B------:R-:W-:-:S02]  /*cd90*/  IMAD.U32 R92, RZ, RZ, UR11 ;  /* 0x0000000bff5c7e24 */ /* 0x000fc4000f8e00ff */
[-CC-:B------:R-:W-:Y:S01]  /*cda0*/  FFMA.FTZ R134, R134, R11.reuse, -R113.reuse ;  /* 0x0000000b86867223 */ /* 0x180fe20000010871 */
[----:B------:R-:W1:Y:S01]  /*cdb0*/  MUFU.EX2 R14, R14 ;  /* 0x0000000e000e7308 */ /* 0x000e620000000800 */
[-CC-:B------:R-:W-:Y:S01]  /*cdc0*/  FFMA.FTZ R140, R140, R11.reuse, -R113.reuse ;  /* 0x0000000b8c8c7223 */ /* 0x180fe20000010871 */
[----:B------:R-:W-:Y:S02]  /*cdd0*/  @!P6 VIADD R92, R92, 0x2a860 ;  /* 0x0002a8605c5ce836 */ /* 0x000fe40000000000 */
[-CC-:B------:R-:W-:Y:S01]  /*cde0*/  FFMA.FTZ R144, R144, R11.reuse, -R113.reuse ;  /* 0x0000000b90907223 */ /* 0x180fe20000010871 */
[-CC-:B------:R-:W-:Y:S01]  /*cdf0*/  FFMA.FTZ R146, R146, R11.reuse, -R113.reuse ;  /* 0x0000000b92927223 */ /* 0x180fe20000010871 */
[-CC-:B------:R-:W-:Y:S01]  /*ce00*/  FFMA.FTZ R148, R148, R11.reuse, -R113.reuse ;  /* 0x0000000b94947223 */ /* 0x180fe20000010871 */
[----:B------:R-:W-:Y:S01]  /*ce10*/  FFMA.FTZ R150, R150, R11, -R113 ;  /* 0x0000000b96967223 */ /* 0x000fe20000010871 */
[----:B------:R-:W-:Y:S01]  /*ce20*/  @!P6 PRMT R92, RZ, 0x654, R92 ;  /* 0x00000654ff5ce816 */ /* 0x000fe2000000005c */
[----:B------:R-:W2:Y:S01]  /*ce30*/  MUFU.EX2 R159, R159 ;  /* 0x0000009f009f7308 */ /* 0x000ea20000000800 */
[----:B0-----:R-:W-:Y:S01]  /*ce40*/  FFMA.FTZ R7, R2, R6, R157 ;  /* 0x0000000602077223 */ /* 0x001fe2000001009d */
[C---:B------:R-:W-:Y:S01]  /*ce50*/  ISETP.GT.AND P1, PT, R10.reuse, R23, PT ;  /* 0x000000170a00720c */ /* 0x040fe20003f24270 */
[----:B------:R0:W-:Y:S01]  /*ce60*/  @!P6 SYNCS.ARRIVE.TRANS64.RED.A1T0 RZ, [R92+URZ], RZ ;  /* 0x000000ff5cffe9a7 */ /* 0x0001e2000810043f */
[----:B------:R-:W-:-:S04]  /*ce70*/  VIADD R10, R10, 0xffffffff ;  /* 0xffffffff0a0a7836 */ /* 0x000fc80000000000 */
[----:B------:R-:W3:Y:S01]  /*ce80*/  MUFU.EX2 R96, R96 ;  /* 0x0000006000607308 */ /* 0x000ee20000000800 */
[C---:B-1----:R-:W-:Y:S01]  /*ce90*/  FADD.FTZ R6, R14.reuse, R7 ;  /* 0x000000070e067221 */ /* 0x042fe20000010000 */
[----:B------:R-:W-:Y:S01]  /*cea0*/  F2FP.BF16.F32.PACK_AB R157, R14, R157 ;  /* 0x0000009d0e9d723e */ /* 0x000fe200000010ff */
[----:B------:R-:W-:-:S05]  /*ceb0*/  IMAD.MOV.U32 R14, RZ, RZ, R9 ;  /* 0x000000ffff0e7224 */ /* 0x000fca00078e0009 */
[----:B------:R-:W1:Y:S01]  /*cec0*/  MUFU.EX2 R153, R153 ;  /* 0x0000009900997308 */ /* 0x000e620000000800 */
[----:B--2---:R-:W-:-:S07]  /*ced0*/  FADD.FTZ R7, R159, R6 ;  /* 0x000000069f077221 */ /* 0x004fce0000010000 */
[----:B------:R-:W2:Y:S01]  /*cee0*/  MUFU.EX2 R104, R104 ;  /* 0x0000006800687308 */ /* 0x000ea20000000800 */
[C---:B---3--:R-:W-:Y:S01]  /*cef0*/  FADD.FTZ R6, R96.reuse, R7 ;  /* 0x0000000760067221 */ /* 0x048fe20000010000 */
[----:B------:R-:W-:-:S06]  /*cf00*/  F2FP.BF16.F32.PACK_AB R159, R96, R159 ;  /* 0x0000009f609f723e */ /* 0x000fcc00000010ff */
[----:B------:R3:W-:Y:S01]  /*cf10*/  MUFU.EX2 R106, R90 ;  /* 0x0000005a006a7308 */ /* 0x0007e20000000800 */
[----:B-1----:R-:W-:-:S07]  /*cf20*/  FADD.FTZ R7, R153, R6 ;  /* 0x0000000699077221 */ /* 0x002fce0000010000 */
[----:B------:R-:W1:Y:S01]  /*cf30*/  MUFU.EX2 R155, R155 ;  /* 0x0000009b009b7308 */ /* 0x000e620000000800 */
[----:B---3--:R-:W-:Y:S01]  /*cf40*/  FADD.FTZ R90, R180, R13 ;  /* 0x0000000db45a7221 */ /* 0x008fe20000010000 */
[C---:B--2---:R-:W-:Y:S01]  /*cf50*/  FADD.FTZ R6, R104.reuse, R7 ;  /* 0x0000000768067221 */ /* 0x044fe20000010000 */
[----:B------:R-:W-:Y:S02]  /*cf60*/  F2FP.BF16.F32.PACK_AB R153, R104, R153 ;  /* 0x000000996899723e */ /* 0x000fe400000010ff */
[----:B------:R-:W-:-:S03]  /*cf70*/  FADD.FTZ R13, R97, R90 ;  /* 0x0000005a610d7221 */ /* 0x000fc60000010000 */
[----:B------:R-:W2:Y:S01]  /*cf80*/  MUFU.EX2 R20, R20 ;  /* 0x0000001400147308 */ /* 0x000ea20000000800 */
[----:B------:R-:W-:-:S04]  /*cf90*/  FADD.FTZ R90, R160, R13 ;  /* 0x0000000da05a7221 */ /* 0x000fc80000010000 */
[----:B------:R-:W-:-:S03]  /*cfa0*/  FADD.FTZ R13, R99, R90 ;  /* 0x0000005a630d7221 */ /* 0x000fc60000010000 */
[----:B------:R-:W3:Y:S01]  /*cfb0*/  MUFU.EX2 R149, R149 ;  /* 0x0000009500957308 */ /* 0x000ee20000000800 */
[----:B------:R-:W-:Y:S01]  /*cfc0*/  FADD.FTZ R90, R100, R13 ;  /* 0x0000000d645a7221 */ /* 0x000fe20000010000 */
[----:B-1----:R-:W-:-:S03]  /*cfd0*/  FADD.FTZ R7, R155, R6 ;  /* 0x000000069b077221 */ /* 0x002fc60000010000 */
[----:B------:R-:W-:-:S03]  /*cfe0*/  FADD.FTZ R13, R93, R90 ;  /* 0x0000005a5d0d7221 */ /* 0x000fc60000010000 */
[----:B------:R-:W0:Y:S01]  /*cff0*/  MUFU.EX2 R88, R88 ;  /* 0x0000005800587308 */ /* 0x000e220000000800 */
[----:B--2---:R-:W-:Y:S01]  /*d000*/  FADD.FTZ R90, R20, R7 ;  /* 0x00000007145a7221 */ /* 0x004fe20000010000 */
[----:B------:R-:W-:Y:S01]  /*d010*/  FADD.FTZ R6, R102, R13 ;  /* 0x0000000d66067221 */ /* 0x000fe20000010000 */
[----:B------:R-:W-:-:S03]  /*d020*/  F2FP.BF16.F32.PACK_AB R155, R20, R155 ;  /* 0x0000009b149b723e */ /* 0x000fc600000010ff */
[----:B------:R-:W-:Y:S01]  /*d030*/  FADD.FTZ R7, R101, R6 ;  /* 0x0000000665077221 */ /* 0x000fe20000010000 */
[-C--:B------:R-:W-:Y:S01]  /*d040*/  FFMA.FTZ R6, R152, R11.reuse, -R113 ;  /* 0x0000000b98067223 */ /* 0x080fe20000010871 */
[----:B------:R-:W1:Y:S01]  /*d050*/  MUFU.EX2 R151, R151 ;  /* 0x0000009700977308 */ /* 0x000e620000000800 */
[----:B---3--:R-:W-:Y:S01]  /*d060*/  FADD.FTZ R13, R149, R90 ;  /* 0x0000005a950d7221 */ /* 0x008fe20000010000 */
[----:B------:R-:W-:Y:S01]  /*d070*/  FADD.FTZ R90, R132, R7 ;  /* 0x00000007845a7221 */ /* 0x000fe20000010000 */
[--C-:B------:R-:W-:Y:S01]  /*d080*/  FFMA.FTZ R7, R154, R11, -R113.reuse ;  /* 0x0000000b9a077223 */ /* 0x100fe20000010871 */
[----:B------:R-:W-:Y:S02]  /*d090*/  F2FP.BF16.F32.PACK_AB R152, R180, R95 ;  /* 0x0000005fb498723e */ /* 0x000fe400000010ff */
[----:B------:R-:W-:Y:S01]  /*d0a0*/  FADD.FTZ R115, R103, R90 ;  /* 0x0000005a67737221 */ /* 0x000fe20000010000 */
[-C--:B------:R-:W-:Y:S01]  /*d0b0*/  FFMA.FTZ R90, R158, R11.reuse, -R113 ;  /* 0x0000000b9e5a7223 */ /* 0x080fe20000010871 */
[----:B------:R-:W2:Y:S01]  /*d0c0*/  MUFU.EX2 R145, R98 ;  /* 0x0000006200917308 */ /* 0x000ea20000000800 */
[----:B0-----:R-:W-:Y:S01]  /*d0d0*/  FADD.FTZ R92, R88, R13 ;  /* 0x0000000d585c7221 */ /* 0x001fe20000010000 */
[----:B------:R-:W-:Y:S01]  /*d0e0*/  FADD.FTZ R94, R118, R115 ;  /* 0x00000073765e7221 */ /* 0x000fe20000010000 */
[-CC-:B------:R-:W-:Y:S01]  /*d0f0*/  FFMA.FTZ R13, R156, R11.reuse, -R113.reuse ;  /* 0x0000000b9c0d7223 */ /* 0x180fe20000010871 */
[----:B------:R-:W-:Y:S01]  /*d100*/  FFMA.FTZ R113, R142, R11, -R113 ;  /* 0x0000000b8e717223 */ /* 0x000fe20000010871 */
[----:B------:R-:W-:Y:S01]  /*d110*/  F2FP.BF16.F32.PACK_AB R156, R176, R89 ;  /* 0x00000059b09c723e */ /* 0x000fe200000010ff */
[----:B------:R-:W-:Y:S01]  /*d120*/  FADD.FTZ R115, R105, R94 ;  /* 0x0000005e69737221 */ /* 0x000fe20000010000 */
[----:B------:R-:W-:Y:S01]  /*d130*/  F2FP.BF16.F32.PACK_AB R158, R178, R91 ;  /* 0x0000005bb29e723e */ /* 0x000fe200000010ff */
[----:B------:R-:W0:Y:S01]  /*d140*/  MUFU.EX2 R134, R134 ;  /* 0x0000008600867308 */ /* 0x000e220000000800 */
[----:B-1----:R-:W-:Y:S01]  /*d150*/  FADD.FTZ R92, R151, R92 ;  /* 0x0000005c975c7221 */ /* 0x002fe20000010000 */
[----:B------:R-:W-:Y:S01]  /*d160*/  FADD.FTZ R94, R114, R115 ;  /* 0x00000073725e7221 */ /* 0x000fe20000010000 */
[----:B------:R-:W-:-:S02]  /*d170*/  F2FP.BF16.F32.PACK_AB R154, R160, R97 ;  /* 0x00000061a09a723e */ /* 0x000fc400000010ff */
[----:B------:R-:W-:Y:S01]  /*d180*/  FADD.FTZ R92, R106, R92 ;  /* 0x0000005c6a5c7221 */ /* 0x000fe20000010000 */
[----:B------:R-:W-:Y:S02]  /*d190*/  F2FP.BF16.F32.PACK_AB R149, R88, R149 ;  /* 0x000000955895723e */ /* 0x000fe400000010ff */
[----:B------:R1:W3:Y:S01]  /*d1a0*/  MUFU.EX2 R147, R140 ;  /* 0x0000008c00937308 */ /* 0x0002e20000000800 */
[----:B--2---:R-:W-:Y:S01]  /*d1b0*/  FADD.FTZ R92, R145, R92 ;  /* 0x0000005c915c7221 */ /* 0x004fe20000010000 */
[----:B------:R-:W-:-:S06]  /*d1c0*/  F2FP.BF16.F32.PACK_AB R151, R106, R151 ;  /* 0x000000976a97723e */ /* 0x000fcc00000010ff */
[----:B------:R2:W4:Y:S01]  /*d1d0*/  MUFU.EX2 R98, R144 ;  /* 0x0000009000627308 */ /* 0x0005220000000800 */
[----:B0-----:R-:W-:Y:S01]  /*d1e0*/  FADD.FTZ R92, R134, R92 ;  /* 0x0000005c865c7221 */ /* 0x001fe20000010000 */
[----:B-1----:R-:W-:Y:S02]  /*d1f0*/  F2FP.BF16.F32.PACK_AB R140, R114, R105 ;  /* 0x00000069728c723e */ /* 0x002fe400000010ff */
[----:B------:R-:W-:-:S04]  /*d200*/  F2FP.BF16.F32.PACK_AB R145, R134, R145 ;  /* 0x000000918691723e */ /* 0x000fc800000010ff */
[----:B------:R0:W1:Y:S01]  /*d210*/  MUFU.EX2 R141, R146 ;  /* 0x00000092008d7308 */ /* 0x0000620000000800 */
[----:B---3--:R-:W-:Y:S01]  /*d220*/  FADD.FTZ R92, R147, R92 ;  /* 0x0000005c935c7221 */ /* 0x008fe20000010000 */
[----:B--2---:R-:W-:-:S06]  /*d230*/  F2FP.BF16.F32.PACK_AB R144, R132, R101 ;  /* 0x000000658490723e */ /* 0x004fcc00000010ff */
[----:B------:R2:W3:Y:S01]  /*d240*/  MUFU.EX2 R108, R148 ;  /* 0x00000094006c7308 */ /* 0x0004e20000000800 */
[----:B----4-:R-:W-:Y:S01]  /*d250*/  FADD.FTZ R92, R98, R92 ;  /* 0x0000005c625c7221 */ /* 0x010fe20000010000 */
[----:B0-----:R-:W-:Y:S02]  /*d260*/  F2FP.BF16.F32.PACK_AB R146, R118, R103 ;  /* 0x000000677692723e */ /* 0x001fe400000010ff */
[----:B------:R-:W-:-:S04]  /*d270*/  F2FP.BF16.F32.PACK_AB R147, R98, R147 ;  /* 0x000000936293723e */ /* 0x000fc800000010ff */
[----:B------:R-:W0:Y:S01]  /*d280*/  MUFU.EX2 R107, R107 ;  /* 0x0000006b006b7308 */ /* 0x000e220000000800 */
[----:B-1----:R-:W-:Y:S01]  /*d290*/  FADD.FTZ R92, R141, R92 ;  /* 0x0000005c8d5c7221 */ /* 0x002fe20000010000 */
[----:B--2---:R-:W-:-:S06]  /*d2a0*/  F2FP.BF16.F32.PACK_AB R148, R100, R99 ;  /* 0x000000636494723e */ /* 0x004fcc00000010ff */
[----:B------:R1:W2:Y:S01]  /*d2b0*/  MUFU.EX2 R143, R150 ;  /* 0x00000096008f7308 */ /* 0x0002a20000000800 */
[C---:B---3--:R-:W-:Y:S01]  /*d2c0*/  FADD.FTZ R92, R108.reuse, R92 ;  /* 0x0000005c6c5c7221 */ /* 0x048fe20000010000 */
[----:B------:R-:W-:-:S06]  /*d2d0*/  F2FP.BF16.F32.PACK_AB R141, R108, R141 ;  /* 0x0000008d6c8d723e */ /* 0x000fcc00000010ff */
[----:B------:R-:W3:Y:S01]  /*d2e0*/  MUFU.EX2 R110, R110 ;  /* 0x0000006e006e7308 */ /* 0x000ee20000000800 */
[----:B0-----:R-:W-:Y:S01]  /*d2f0*/  FADD.FTZ R89, R107, R94 ;  /* 0x0000005e6b597221 */ /* 0x001fe20000010000 */
[----:B-1----:R-:W-:-:S06]  /*d300*/  F2FP.BF16.F32.PACK_AB R150, R102, R93 ;  /* 0x0000005d6696723e */ /* 0x002fcc00000010ff */
[----:B------:R-:W0:Y:S01]  /*d310*/  MUFU.EX2 R112, R6 ;  /* 0x0000000600707308 */ /* 0x000e220000000800 */
[----:B--2---:R-:W-:-:S07]  /*d320*/  FADD.FTZ R92, R143, R92 ;  /* 0x0000005c8f5c7221 */ /* 0x004fce0000010000 */
[----:B------:R-:W1:Y:S01]  /*d330*/  MUFU.EX2 R136, R136 ;  /* 0x0000008800887308 */ /* 0x000e620000000800 */
[C---:B---3--:R-:W-:Y:S01]  /*d340*/  FADD.FTZ R89, R110.reuse, R89 ;  /* 0x000000596e597221 */ /* 0x048fe20000010000 */
[----:B------:R-:W-:-:S06]  /*d350*/  F2FP.BF16.F32.PACK_AB R142, R110, R107 ;  /* 0x0000006b6e8e723e */ /* 0x000fcc00000010ff */
        /* <DEDUP_REMOVED lines=9> */
[----:B------:R-:W-:-:S06]  /*d3f0*/  F2FP.BF16.F32.PACK_AB R136, R109, R136 ;  /* 0x000000886d88723e */ /* 0x000fcc00000010ff */
[----:B------:R-:W0:Y:S01]  /*d400*/  MUFU.EX2 R139, R90 ;  /* 0x0000005a008b7308 */ /* 0x000e220000000800 */
[C---:B-1----:R-:W-:Y:S01]  /*d410*/  FADD.FTZ R92, R13.reuse, R92 ;  /* 0x0000005c0d5c7221 */ /* 0x042fe20000010000 */
[----:B------:R-:W-:Y:S01]  /*d420*/  F2FP.BF16.F32.PACK_AB R137, R13, R137 ;  /* 0x000000890d89723e */ /* 0x000fe200000010ff */
[----:B------:R-:W-:-:S05]  /*d430*/  IMAD.MOV.U32 R13, RZ, RZ, R8 ;  /* 0x000000ffff0d7224 */ /* 0x000fca00078e0008 */
[----:B------:R-:W1:Y:S01]  /*d440*/  MUFU.EX2 R111, R111 ;  /* 0x0000006f006f7308 */ /* 0x000e620000000800 */
[----:B--2---:R-:W-:-:S07]  /*d450*/  FADD.FTZ R6, R138, R7 ;  /* 0x000000078a067221 */ /* 0x004fce0000010000 */
[----:B------:R-:W2:Y:S01]  /*d460*/  MUFU.EX2 R113, R113 ;  /* 0x0000007100717308 */ /* 0x000ea20000000800 */
[----:B0-----:R-:W-:Y:S01]  /*d470*/  FADD.FTZ R92, R139, R92 ;  /* 0x0000005c8b5c7221 */ /* 0x001fe20000010000 */
[C---:B-1----:R-:W-:Y:S01]  /*d480*/  FADD.FTZ R7, R111.reuse, R6 ;  /* 0x000000066f077221 */ /* 0x042fe20000010000 */
[----:B------:R-:W-:Y:S02]  /*d490*/  F2FP.BF16.F32.PACK_AB R138, R111, R138 ;  /* 0x0000008a6f8a723e */ /* 0x000fe400000010ff */
[C---:B--2---:R-:W-:Y:S01]  /*d4a0*/  FADD.FTZ R6, R113.reuse, R92 ;  /* 0x0000005c71067221 */ /* 0x044fe20000010000 */
[----:B------:R-:W-:Y:S01]  /*d4b0*/  F2FP.BF16.F32.PACK_AB R139, R113, R139 ;  /* 0x0000008b718b723e */ /* 0x000fe200000010ff */
[----:B------:R-:W-:Y:S06]  /*d4c0*/  @P1 BRA `(.L_x_1128) ;  /* 0xffffffcc003c1947 */ /* 0x000fec000383ffff */
.L_x_1111:
        /* <DEDUP_REMOVED lines=67> */
.L_x_1129:
[----:B------:R-:W-:Y:S01]  /*d900*/  ULEA UR5, UR37, UR39, 0x3 ;  /* 0x0000002725057291 */ /* 0x000fe2000f8e183f */
[----:B------:R-:W-:-:S05]  /*d910*/  IMAD.U32 R0, RZ, RZ, UR36 ;  /* 0x00000024ff007e24 */ /* 0x000fca000f8e00ff */
[----:B------:R-:W-:-:S04]  /*d920*/  SHF.L.U32 R0, R0, 0x1f, RZ ;  /* 0x0000001f00007819 */ /* 0x000fc800000006ff */
[----:B------:R0:W1:Y:S01]  /*d930*/  SYNCS.PHASECHK.TRANS64.TRYWAIT P1, [UR5+0x2a850], R0 ;  /* 0x02a85000ff0075a7 */ /* 0x0000620008020145 */
[----:B------:R-:W-:Y:S05]  /*d940*/  @!P0 BRA `(.L_x_1130) ;  /* 0x0000000000048947 */ /* 0x000fea0003800000 */
[----:B------:R-:W-:Y:S01]  /*d950*/  BPT.TRAP 0x1 ;  /* 0x000000040000795c */ /* 0x000fe20000300000 */
.L_x_1130:
[----:B-1----:R-:W-:Y:S05]  /*d960*/  @P1 BRA `(.L_x_1131) ;  /* 0x0000000000081947 */ /* 0x002fea0003800000 */
[----:B------:R-:W1:Y:S02]  /*d970*/  SYNCS.PHASECHK.TRANS64.TRYWAIT P0, [UR5+0x2a850], R0 ;  /* 0x02a85000ff0075a7 */ /* 0x000e640008000145 */
[----:B-1----:R-:W-:Y:S05]  /*d980*/  @!P0 BRA `(.L_x_1132) ;  /* 0x0000007c00dc8947 */ /* 0x002fea0003800000 */
.L_x_1131:
[----:B------:R-:W-:Y:S01]  /*d990*/  UIADD3 UR39, UR39, 0x400, URZ ;  /* 0x0000040027277890 */ /* 0x000fe2000fffe03f */
[----:B------:R-:W-:Y:S01]  /*d9a0*/  WARPGROUP.ARRIVE ;  /* 0x00000000000079c5 */ /* 0x000fe20000000000 */
[----:B------:R-:W-:Y:S01]  /*d9b0*/  UMOV UR7, 0x40000040 ;  /* 0x4000004000077882 */ /* 0x000fe20000000000 */
[----:B01----:R-:W0:Y:S01]  /*d9c0*/  SHFL.BFLY PT, R0, R7, 0x2, 0x1f ;  /* 0x0c401f0007007f89 */ /* 0x003e2200000e0000 */
[----:B------:R-:W-:Y:S01]  /*d9d0*/  USHF.R.U32.HI UR39, URZ, 0x4, UR39 ;  /* 0x000000043f277899 */ /* 0x000fe20008011627 */
[----:B------:R-:W-:Y:S02]  /*d9e0*/  IMAD.MOV.U32 R12, RZ, RZ, RZ ;  /* 0x000000ffff0c7224 */ /* 0x000fe400078e00ff */
[----:B------:R-:W1:Y:S01]  /*d9f0*/  SHFL.BFLY PT, R3, R6, 0x2, 0x1f ;  /* 0x0c401f0006037f89 */ /* 0x000e6200000e0000 */
[----:B------:R-:W-:Y:S01]  /*da00*/  ULOP3.LUT UR39, UR39, 0x3fff, URZ, 0xc0, !UPT ;  /* 0x00003fff27277892 */ /* 0x000fe2000f8ec03f */
[----:B------:R-:W-:Y:S01]  /*da10*/  VIADD R169, R169, 0x1 ;  /* 0x00000001a9a97836 */ /* 0x000fe20000000000 */
[----:B------:R-:W2:Y:S02]  /*da20*/  S2R R14, SR_TID.X ;  /* 0x00000000000e7919 */ /* 0x000ea40000002100 */
[----:B------:R-:W-:-:S04]  /*da30*/  ULOP3.LUT UR4, UR39, 0x3000000, URZ, 0xfc, !UPT ;  /* 0x0300000027047892 */ /* 0x000fc8000f8efc3f */
[----:B------:R-:W-:Y:S02]  /*da40*/  UIMAD UR4, UR37, 0x600, UR4 ;  /* 0x00000600250478a4 */ /* 0x000fe4000f8e0204 */
[----:B------:R-:W-:-:S04]  /*da50*/  UIADD3 UR37, UR37, 0x1, URZ ;  /* 0x0000000125257890 */ /* 0x000fc8000fffe03f */
[----:B------:R-:W-:Y:S01]  /*da60*/  UISETP.NE.AND UP0, UPT, UR37, 0x2, UPT ;  /* 0x000000022500788c */ /* 0x000fe2000bf05270 */
[----:B------:R-:W-:Y:S02]  /*da70*/  UMOV UR6, UR4 ;  /* 0x0000000400067c82 */ /* 0x000fe40008000000 */
[----:B------:R-:W-:Y:S01]  /*da80*/  HGMMA.64x128x16.F32.BF16 R24, R156, gdesc[UR4].tnspB, R24, gsb0 ;  /* 0x41e000049c187df0 */ /* 0x000fe20008001818 */
[----:B------:R-:W-:Y:S01]  /*da90*/  UIADD3 UR6, UR4, 0x80, URZ ;  /* 0x0000008004067890 */ /* 0x000fe2000fffe03f */
[----:B0-----:R-:W-:Y:S01]  /*daa0*/  FADD.FTZ R0, R0, R7 ;  /* 0x0000000700007221 */ /* 0x001fe20000010000 */
[----:B------:R-:W-:Y:S01]  /*dab0*/  UMOV UR7, 0x40000040 ;  /* 0x4000004000077882 */ /* 0x000fe20000000000 */
[----:B------:R-:W-:Y:S01]  /*dac0*/  USEL UR37, UR37, URZ, UP0 ;  /* 0x0000003f25257287 */ /* 0x000fe20008000000 */
[----:B-1----:R-:W-:Y:S01]  /*dad0*/  FADD.FTZ R2, R3, R6 ;  /* 0x0000000603027221 */ /* 0x002fe20000010000 */
[----:B------:R-:W-:Y:S01]  /*dae0*/  IMAD.U32 R6, RZ, RZ, UR5 ;  /* 0x00000005ff067e24 */ /* 0x000fe2000f8e00ff */
[----:B------:R-:W0:Y:S04]  /*daf0*/  SHFL.BFLY PT, R3, R0, 0x1, 0x1f ;  /* 0x0c201f0000037f89 */ /* 0x000e2800000e0000 */
[----:B------:R-:W1:Y:S01]  /*db00*/  SHFL.BFLY PT, R5, R2, 0x1, 0x1f ;  /* 0x0c201f0002057f89 */ /* 0x000e6200000e0000 */
[----:B--2---:R-:W-:-:S13]  /*db10*/  LOP3.LUT P2, RZ, R14, 0x7f, RZ, 0xc0, !PT ;  /* 0x0000007f0eff7812 */ /* 0x004fda000784c0ff */
[----:B------:R-:W-:Y:S02]  /*db20*/  @!P2 VIADD R6, R6, 0x2a860 ;  /* 0x0002a8600606a836 */ /* 0x000fe40000000000 */
[----:B0-----:R-:W-:Y:S01]  /*db30*/  FADD.FTZ R10, R0, R3 ;  /* 0x00000003000a7221 */ /* 0x001fe20000010000 */
[----:B------:R-:W-:Y:S02]  /*db40*/  IMAD.MOV.U32 R3, RZ, RZ, RZ ;  /* 0x000000ffff037224 */ /* 0x000fe400078e00ff */
[----:B------:R-:W-:Y:S02]  /*db50*/  IMAD.MOV.U32 R0, RZ, RZ, -0x800000 ;  /* 0xff800000ff007424 */ /* 0x000fe400078e00ff */
[----:B-1----:R-:W-:Y:S01]  /*db60*/  FADD.FTZ R13, R2, R5 ;  /* 0x00000005020d7221 */ /* 0x002fe20000010000 */
[----:B------:R-:W-:Y:S01]  /*db70*/  FSETP.NE.FTZ.AND P0, PT, R10, RZ, PT ;  /* 0x000000ff0a00720b */ /* 0x000fe20003f15000 */
[----:B------:R-:W-:-:S03]  /*db80*/  IMAD.MOV.U32 R2, RZ, RZ, -0x800000 ;  /* 0xff800000ff027424 */ /* 0x000fc600078e00ff */
[----:B------:R-:W-:-:S09]  /*db90*/  FSETP.NE.FTZ.AND P1, PT, R13, RZ, PT ;  /* 0x000000ff0d00720b */ /* 0x000fd20003f35000 */
[----:B------:R-:W0:Y:S01]  /*dba0*/  @P0 MUFU.LG2 R5, R10 ;  /* 0x0000000a00050308 */ /* 0x000e220000000c00 */
[----:B------:R-:W-:-:S03]  /*dbb0*/  @P0 FMUL.FTZ R4, R11, 0.69314718246459960938 ;  /* 0x3f3172180b040820 */ /* 0x000fc60000410000 */
[----:B------:R-:W-:-:S04]  /*dbc0*/  @P1 FMUL.FTZ R14, R11, 0.69314718246459960938 ;  /* 0x3f3172180b0e1820 */ /* 0x000fc80000410000 */
[----:B------:R-:W1:Y:S08]  /*dbd0*/  @P1 MUFU.LG2 R7, R13 ;  /* 0x0000000d00071308 */ /* 0x000e700000000c00 */
[----:B------:R-:W2:Y:S01]  /*dbe0*/  @P0 MUFU.RCP R3, R10 ;  /* 0x0000000a00030308 */ /* 0x000ea20000001000 */
[----:B0-----:R-:W-:-:S04]  /*dbf0*/  @P0 FMUL.FTZ R5, R5, 0.69314718246459960938 ;  /* 0x3f31721805050820 */ /* 0x001fc80000410000 */
[----:B------:R-:W-:Y:S01]  /*dc00*/  @P0 FFMA.FTZ R2, R4, R9, R5 ;  /* 0x0000000904020223 */ /* 0x000fe20000010005 */
[----:B------:R-:W-:Y:S02]  /*dc10*/  @!P2 PRMT R4, RZ, 0x654, R6 ;  /* 0x00000654ff04a816 */ /* 0x000fe40000000006 */
[----:B------:R-:W0:Y:S01]  /*dc20*/  @P1 MUFU.RCP R12, R13 ;  /* 0x0000000d000c1308 */ /* 0x000e220000001000 */
[----:B-1----:R-:W-:Y:S01]  /*dc30*/  @P1 FMUL.FTZ R7, R7, 0.69314718246459960938 ;  /* 0x3f31721807071820 */ /* 0x002fe20000410000 */
[----:B------:R-:W-:-:S03]  /*dc40*/  PLOP3.LUT P0, PT, PT, PT, PT, 0x8, 0x0 ;  /* 0x000000000000781c */ /* 0x000fc60003f0e170 */
        /* <DEDUP_REMOVED lines=28> */
[----:B------:R1:W-:Y:S01]  /*de10*/  @!P2 SYNCS.ARRIVE.TRANS64.RED.A1T0 RZ, [R4+URZ], RZ ;  /* 0x000000ff04ffa9a7 */ /* 0x0003e2000810043f */
        /* <DEDUP_REMOVED lines=64> */
.L_x_1062:
[----:B------:R-:W0:Y:S01]  /*e220*/  S2R R4, SR_CgaCtaId ;  /* 0x0000000000047919 */ /* 0x000e220000008800 */
[----:B------:R-:W-:Y:S01]  /*e230*/  MOV R3, 0x400 ;  /* 0x0000040000037802 */ /* 0x000fe20000000f00 */
[----:B------:R-:W-:Y:S01]  /*e240*/  BSSY B0, `(.L_x_1133) ;  /* 0x00001e2000007945 */ /* 0x000fe20003800000 */
[----:B------:R-:W-:Y:S02]  /*e250*/  BAR.SYNC.DEFER_BLOCKING 0x5, 0x120 ;  /* 0x0144800000007b1d */ /* 0x000fe40000010000 */
[----:B0-----:R-:W-:-:S05]  /*e260*/  LEA R3, R4, R3, 0x18 ;  /* 0x0000000304037211 */ /* 0x001fca00078ec0ff */
[----:B------:R0:W1:Y:S01]  /*e270*/  LDS.128 R160, [R3+0x2a8d0] ;  /* 0x02a8d00003a07984 */ /* 0x0000620000000c00 */
[----:B------:R-:W-:Y:S06]  /*e280*/  BAR.ARV 0x4, 0x120 ;  /* 0x0104800000007b1d */ /* 0x000fec0000002000 */
[----:B------:R-:W-:Y:S05]  /*e290*/  @P0 BRA `(.L_x_1134) ;  /* 0x0000001000e00947 */ /* 0x000fea0003800000 */
[----:B------:R-:W2:Y:S01]  /*e2a0*/  S2R R4, SR_SWINHI ;  /* 0x0000000000047919 */ /* 0x000ea20000002f00 */
[----:B------:R-:W-:Y:S01]  /*e2b0*/  F2FP.BF16.F32.PACK_AB R6, R6, R89 ;  /* 0x000000590606723e */ /* 0x000fe200000010ff */
[----:B------:R-:W-:Y:S01]  /*e2c0*/  ULDC.64 UR4, c[0x0][0x208] ;  /* 0x0000820000047ab9 */ /* 0x000fe20000000a00 */
[----:B------:R-:W-:Y:S01]  /*e2d0*/  F2FP.BF16.F32.PACK_AB R7, R7, R30 ;  /* 0x0000001e0707723e */ /* 0x000fe200000010ff */
[----:B------:R-:W-:Y:S01]  /*e2e0*/  BAR.SYNC.DEFER_BLOCKING 0x1, 0x100 ;  /* 0x0044000000007b1d */ /* 0x000fe20000010000 */
        /* <DEDUP_REMOVED lines=10> */
[----:B------:R-:W-:Y:S02]  /*e390*/  MOV R16, R3 ;  /* 0x0000000300107202 */ /* 0x000fe40000000f00 */
[----:B--2---:R-:W-:-:S03]  /*e3a0*/  MOV R17, R4 ;  /* 0x0000000400117202 */ /* 0x004fc60000000f00 */
[----:B------:R-:W-:-:S03]  /*e3b0*/  IMAD.WIDE R4, R173, 0x2, R16 ;  /* 0x00000002ad047825 */ /* 0x000fc600078e0210 */
[C---:B------:R-:W-:Y:S02]  /*e3c0*/  LOP3.LUT R9, R4.reuse, 0x380, RZ, 0xc0, !PT ;  /* 0x0000038004097812 */ /* 0x040fe400078ec0ff */
[C---:B------:R-:W-:Y:S02]  /*e3d0*/  IADD3 R23, P6, R4.reuse, 0x20, RZ ;  /* 0x0000002004177810 */ /* 0x040fe40007fde0ff */
[----:B------:R-:W-:Y:S02]  /*e3e0*/  SHF.R.U64 R9, R9, 0x3, RZ ;  /* 0x0000000309097819 */ /* 0x000fe400000012ff */
[----:B------:R-:W-:Y:S01]  /*e3f0*/  LOP3.LUT R12, R23, 0x380, RZ, 0xc0, !PT ;  /* 0x00000380170c7812 */ /* 0x000fe200078ec0ff */
[----:B------:R-:W-:Y:S01]  /*e400*/  IMAD.X R27, RZ, RZ, R5, P6 ;  /* 0x000000ffff1b7224 */ /* 0x000fe200030e0605 */
[C---:B------:R-:W-:Y:S02]  /*e410*/  IADD3 R31, P5, R4.reuse, 0x40, RZ ;  /* 0x00000040041f7810 */ /* 0x040fe40007fbe0ff */
[----:B------:R-:W-:-:S02]  /*e420*/  IADD3 R93, P4, R4, 0x60, RZ ;  /* 0x00000060045d7810 */ /* 0x000fc40007f9e0ff */
[C---:B------:R-:W-:Y:S01]  /*e430*/  IADD3 R95, P3, R4.reuse, 0x4000, RZ ;  /* 0x00004000045f7810 */ /* 0x040fe20007f7e0ff */
[--C-:B------:R-:W-:Y:S01]  /*e440*/  IMAD.X R25, RZ, RZ, R5.reuse, P5 ;  /* 0x000000ffff197224 */ /* 0x100fe200028e0605 */
[C---:B------:R-:W-:Y:S01]  /*e450*/  IADD3 R97, P2, R4.reuse, 0x4020, RZ ;  /* 0x0000402004617810 */ /* 0x040fe20007f5e0ff */
[--C-:B------:R-:W-:Y:S01]  /*e460*/  IMAD.X R21, RZ, RZ, R5.reuse, P4 ;  /* 0x000000ffff157224 */ /* 0x100fe200020e0605 */
[C---:B------:R-:W-:Y:S01]  /*e470*/  IADD3 R99, P1, R4.reuse, 0x4040, RZ ;  /* 0x0000404004637810 */ /* 0x040fe20007f3e0ff */
[--C-:B------:R-:W-:Y:S01]  /*e480*/  IMAD.X R15, RZ, RZ, R5.reuse, P3 ;  /* 0x000000ffff0f7224 */ /* 0x100fe200018e0605 */
[----:B------:R-:W-:Y:S01]  /*e490*/  IADD3 R88, P0, R4, 0x4060, RZ ;  /* 0x0000406004587810 */ /* 0x000fe20007f1e0ff */
[--C-:B------:R-:W-:Y:S01]  /*e4a0*/  IMAD.X R13, RZ, RZ, R5.reuse, P2 ;  /* 0x000000ffff0d7224 */ /* 0x100fe200010e0605 */
[----:B------:R-:W-:Y:S01]  /*e4b0*/  LOP3.LUT R4, R9, R4, RZ, 0x3c, !PT ;  /* 0x0000000409047212 */ /* 0x000fe200078e3cff */
[--C-:B------:R-:W-:Y:S01]  /*e4c0*/  IMAD.X R11, RZ, RZ, R5.reuse, P1 ;  /* 0x000000ffff0b7224 */ /* 0x100fe200008e0605 */
[----:B------:R-:W-:Y:S01]  /*e4d0*/  SHF.R.U64 R12, R12, 0x3, RZ ;  /* 0x000000030c0c7819 */ /* 0x000fe200000012ff */
[----:B------:R-:W-:Y:S01]  /*e4e0*/  IMAD.X R9, RZ, RZ, R5, P0 ;  /* 0x000000ffff097224 */ /* 0x000fe200000e0605 */
[----:B------:R-:W-:-:S02]  /*e4f0*/  MOV R92, R4 ;  /* 0x00000004005c7202 */ /* 0x000fc40000000f00 */
[----:B------:R-:W-:Y:S02]  /*e500*/  F2FP.BF16.F32.PACK_AB R5, R8, R29 ;  /* 0x0000001d0805723e */ /* 0x000fe400000010ff */
[----:B------:R-:W-:Y:S02]  /*e510*/  LOP3.LUT R26, R12, R23, RZ, 0x3c, !PT ;  /* 0x000000170c1a7212 */ /* 0x000fe400078e3cff */
[----:B------:R-:W-:Y:S02]  /*e520*/  F2FP.BF16.F32.PACK_AB R4, R10, R91 ;  /* 0x0000005b0a04723e */ /* 0x000fe400000010ff */
[----:B------:R-:W-:Y:S02]  /*e530*/  LOP3.LUT R8, R97, 0x380, RZ, 0xc0, !PT ;  /* 0x0000038061087812 */ /* 0x000fe400078ec0ff */
[----:B------:R-:W-:Y:S01]  /*e540*/  LOP3.LUT R10, R99, 0x380, RZ, 0xc0, !PT ;  /* 0x00000380630a7812 */ /* 0x000fe200078ec0ff */
[----:B------:R2:W-:Y:S01]  /*e550*/  STSM.16.M88.4 [R92], R4 ;  /* 0x000000045c007844 */ /* 0x0005e20000000200 */
[----:B------:R-:W-:-:S02]  /*e560*/  LOP3.LUT R23, R88, 0x380, RZ, 0xc0, !PT ;  /* 0x0000038058177812 */ /* 0x000fc400078ec0ff */
[----:B------:R-:W-:Y:S02]  /*e570*/  LOP3.LUT R14, R31, 0x380, RZ, 0xc0, !PT ;  /* 0x000003801f0e7812 */ /* 0x000fe400078ec0ff */
[----:B------:R-:W-:Y:S02]  /*e580*/  LOP3.LUT R72, R95, 0x380, RZ, 0xc0, !PT ;  /* 0x000003805f487812 */ /* 0x000fe400078ec0ff */
[----:B------:R-:W-:Y:S02]  /*e590*/  SHF.R.U64 R8, R8, 0x3, RZ ;  /* 0x0000000308087819 */ /* 0x000fe400000012ff */
[----:B------:R-:W-:Y:S02]  /*e5a0*/  SHF.R.U64 R10, R10, 0x3, RZ ;  /* 0x000000030a0a7819 */ /* 0x000fe400000012ff */
[----:B------:R-:W-:Y:S02]  /*e5b0*/  SHF.R.U64 R23, R23, 0x3, RZ ;  /* 0x0000000317177819 */ /* 0x000fe400000012ff */
[----:B------:R-:W-:-:S02]  /*e5c0*/  SHF.R.U64 R14, R14, 0x3, RZ ;  /* 0x000000030e0e7819 */ /* 0x000fc400000012ff */
[----:B------:R-:W-:Y:S02]  /*e5d0*/  SHF.R.U64 R72, R72, 0x3, RZ ;  /* 0x0000000348487819 */ /* 0x000fe400000012ff */
[----:B------:R-:W-:Y:S02]  /*e5e0*/  LOP3.LUT R12, R8, R97, RZ, 0x3c, !PT ;  /* 0x00000061080c7212 */ /* 0x000fe400078e3cff */
[----:B------:R-:W-:Y:S02]  /*e5f0*/  LOP3.LUT R10, R10, R99, RZ, 0x3c, !PT ;  /* 0x000000630a0a7212 */ /* 0x000fe400078e3cff */
[----:B------:R-:W-:Y:S02]  /*e600*/  LOP3.LUT R8, R23, R88, RZ, 0x3c, !PT ;  /* 0x0000005817087212 */ /* 0x000fe400078e3cff */
[----:B------:R-:W-:Y:S02]  /*e610*/  LOP3.LUT R24, R14, R31, RZ, 0x3c, !PT ;  /* 0x0000001f0e187212 */ /* 0x000fe400078e3cff */
[----:B------:R-:W-:-:S02]  /*e620*/  LOP3.LUT R14, R72, R95, RZ, 0x3c, !PT ;  /* 0x0000005f480e7212 */ /* 0x000fc400078e3cff */
[----:B------:R-:W-:Y:S01]  /*e630*/  MOV R72, R10 ;  /* 0x0000000a00487202 */ /* 0x000fe20000000f00 */
[----:B------:R-:W3:Y:S01]  /*e640*/  LDC.64 R94, c[0x0][0xbd8] ;  /* 0x0002f600ff5e7b82 */ /* 0x000ee20000000a00 */
[----:B------:R-:W-:Y:S02]  /*e650*/  MOV R23, R8 ;  /* 0x0000000800177202 */ /* 0x000fe40000000f00 */
[----:B------:R-:W-:Y:S02]  /*e660*/  MOV R29, R26 ;  /* 0x0000001a001d7202 */ /* 0x000fe40000000f00 */
[----:B------:R-:W-:Y:S02]  /*e670*/  F2FP.BF16.F32.PACK_AB R8, R33, R32 ;  /* 0x000000202108723e */ /* 0x000fe400000010ff */
[----:B------:R-:W-:Y:S02]  /*e680*/  F2FP.BF16.F32.PACK_AB R9, R35, R34 ;  /* 0x000000222309723e */ /* 0x000fe400000010ff */
[----:B------:R-:W-:-:S02]  /*e690*/  F2FP.BF16.F32.PACK_AB R10, R37, R36 ;  /* 0x00000024250a723e */ /* 0x000fc400000010ff */
[----:B------:R-:W-:Y:S02]  /*e6a0*/  F2FP.BF16.F32.PACK_AB R11, R39, R38 ;  /* 0x00000026270b723e */ /* 0x000fe400000010ff */
[----:B------:R-:W-:Y:S02]  /*e6b0*/  MOV R31, R24 ;  /* 0x00000018001f7202 */ /* 0x000fe40000000f00 */
[----:B--2---:R-:W-:Y:S01]  /*e6c0*/  F2FP.BF16.F32.PACK_AB R4, R41, R40 ;  /* 0x000000282904723e */ /* 0x004fe200000010ff */
[----:B------:R-:W-:Y:S01]  /*e6d0*/  STSM.16.M88.4 [R29], R8 ;  /* 0x000000081d007844 */ /* 0x000fe20000000200 */
[----:B------:R-:W-:Y:S02]  /*e6e0*/  F2FP.BF16.F32.PACK_AB R5, R43, R42 ;  /* 0x0000002a2b05723e */ /* 0x000fe400000010ff */
[----:B------:R-:W-:Y:S02]  /*e6f0*/  F2FP.BF16.F32.PACK_AB R6, R45, R44 ;  /* 0x0000002c2d06723e */ /* 0x000fe400000010ff */
[----:B------:R-:W-:-:S02]  /*e700*/  F2FP.BF16.F32.PACK_AB R7, R47, R46 ;  /* 0x0000002e2f07723e */ /* 0x000fc400000010ff */
[----:B------:R-:W-:Y:S02]  /*e710*/  LOP3.LUT R20, R93, 0x380, RZ, 0xc0, !PT ;  /* 0x000003805d147812 */ /* 0x000fe400078ec0ff */
[----:B------:R-:W-:Y:S01]  /*e720*/  MOV R89, R14 ;  /* 0x0000000e00597202 */ /* 0x000fe20000000f00 */
[----:B------:R2:W-:Y:S01]  /*e730*/  STSM.16.M88.4 [R31], R4 ;  /* 0x000000041f007844 */ /* 0x0005e20000000200 */
[----:B------:R-:W-:Y:S02]  /*e740*/  SHF.R.U64 R20, R20, 0x3, RZ ;  /* 0x0000000314147819 */ /* 0x000fe400000012ff */
[----:B------:R-:W-:Y:S02]  /*e750*/  MOV R88, R12 ;  /* 0x0000000c00587202 */ /* 0x000fe40000000f00 */
[----:B------:R-:W-:Y:S02]  /*e760*/  LOP3.LUT R20, R20, R93, RZ, 0x3c, !PT ;  /* 0x0000005d14147212 */ /* 0x000fe400078e3cff */
[----:B------:R-:W-:-:S02]  /*e770*/  F2FP.BF16.F32.PACK_AB R12, R49, R48 ;  /* 0x00000030310c723e */ /* 0x000fc400000010ff */
[----:B------:R-:W-:Y:S02]  /*e780*/  F2FP.BF16.F32.PACK_AB R24, R57, R56 ;  /* 0x000000383918723e */ /* 0x000fe400000010ff */
[----:B------:R-:W-:Y:S02]  /*e790*/  F2FP.BF16.F32.PACK_AB R25, R59, R58 ;  /* 0x0000003a3b19723e */ /* 0x000fe400000010ff */
[----:B------:R-:W-:Y:S02]  /*e7a0*/  F2FP.BF16.F32.PACK_AB R26, R61, R60 ;  /* 0x0000003c3d1a723e */ /* 0x000fe400000010ff */
[----:B------:R-:W-:Y:S01]  /*e7b0*/  F2FP.BF16.F32.PACK_AB R27, R63, R62 ;  /* 0x0000003e3f1b723e */ /* 0x000fe200000010ff */
[----:B--2---:R-:W2:Y:S01]  /*e7c0*/  LDC.64 R4, c[0x0][0xbe0] ;  /* 0x0002f800ff047b82 */ /* 0x004ea20000000a00 */
[----:B------:R-:W-:Y:S01]  /*e7d0*/  MOV R90, R20 ;  /* 0x00000014005a7202 */ /* 0x000fe20000000f00 */
[----:B------:R-:W-:Y:S01]  /*e7e0*/  IMAD.MOV.U32 R49, RZ, RZ, RZ ;  /* 0x000000ffff317224 */ /* 0x000fe200078e00ff */
[----:B------:R-:W-:-:S02]  /*e7f0*/  F2FP.BF16.F32.PACK_AB R13, R51, R50 ;  /* 0x00000032330d723e */ /* 0x000fc400000010ff */
[----:B------:R-:W-:Y:S02]  /*e800*/  F2FP.BF16.F32.PACK_AB R14, R53, R52 ;  /* 0x00000034350e723e */ /* 0x000fe400000010ff */
[----:B------:R-:W-:Y:S01]  /*e810*/  F2FP.BF16.F32.PACK_AB R15, R55, R54 ;  /* 0x00000036370f723e */ /* 0x000fe200000010ff */
[----:B------:R-:W4:Y:S01]  /*e820*/  LDC.64 R20, c[0x0][0xbd8] ;  /* 0x0002f600ff147b82 */ /* 0x000f220000000a00 */
[----:B------:R-:W-:Y:S02]  /*e830*/  F2FP.BF16.F32.PACK_AB R29, R75, R74 ;  /* 0x0000004a4b1d723e */ /* 0x000fe400000010ff */
[----:B------:R-:W-:Y:S01]  /*e840*/  F2FP.BF16.F32.PACK_AB R31, R79, R78 ;  /* 0x0000004e4f1f723e */ /* 0x000fe200000010ff */
[----:B------:R0:W-:Y:S01]  /*e850*/  STSM.16.M88.4 [R90], R12 ;  /* 0x0000000c5a007844 */ /* 0x0001e20000000200 */
[----:B---3--:R-:W-:-:S03]  /*e860*/  ISETP.NE.U32.AND P0, PT, R94, RZ, PT ;  /* 0x000000ff5e00720c */ /* 0x008fc60003f05070 */
[----:B------:R0:W-:Y:S01]  /*e870*/  STSM.16.M88.4 [R89], R24 ;  /* 0x0000001859007844 */ /* 0x0001e20000000200 */
[----:B------:R-:W3:Y:S01]  /*e880*/  LDC R47, c[0x0][0xa88] ;  /* 0x0002a200ff2f7b82 */ /* 0x000ee20000000800 */
[----:B------:R-:W-:Y:S02]  /*e890*/  ISETP.NE.AND.EX P0, PT, R95, RZ, PT, P0 ;  /* 0x000000ff5f00720c */ /* 0x000fe40003f05300 */
[----:B------:R0:W-:Y:S01]  /*e8a0*/  STSM.16.M88.4 [R88], R64 ;  /* 0x0000004058007844 */ /* 0x0001e20000000200 */
[----:B--2---:R-:W-:-:S03]  /*e8b0*/  ISETP.NE.U32.AND P1, PT, R4, RZ, PT ;  /* 0x000000ff0400720c */ /* 0x004fc60003f25070 */
[----:B------:R0:W-:Y:S01]  /*e8c0*/  STSM.16.M88.4 [R72], R28 ;  /* 0x0000001c48007844 */ /* 0x0001e20000000200 */
[----:B------:R-:W-:-:S03]  /*e8d0*/  ISETP.NE.AND.EX P1, PT, R5, RZ, PT, P1 ;  /* 0x000000ff0500720c */ /* 0x000fc60003f25310 */
[----:B------:R0:W-:Y:S01]  /*e8e0*/  STSM.16.M88.4 [R23], R80 ;  /* 0x0000005017007844 */ /* 0x0001e20000000200 */
[----:B----4-:R-:W-:Y:S01]  /*e8f0*/  IMAD.WIDE R20, R167, 0x4, R20 ;  /* 0x00000004a7147825 */ /* 0x010fe200078e0214 */
[----:B------:R-:W-:Y:S08]  /*e900*/  BAR.SYNC.DEFER_BLOCKING 0x1, 0x100 ;  /* 0x0044000000007b1d */ /* 0x000ff00000010000 */
[----:B------:R-:W2:Y:S01]  /*e910*/  @P1 LDC.64 R4, c[0x0][0xbe0] ;  /* 0x0002f800ff041b82 */ /* 0x000ea20000000a00 */
[----:B------:R-:W-:-:S04]  /*e920*/  IMAD R7, R164, 0x40, R22 ;  /* 0x00000040a4077824 */ /* 0x000fc800078e0216 */
[----:B------:R-:W-:Y:S01]  /*e930*/  IMAD.WIDE R16, R7, 0x2, R16 ;  /* 0x0000000207107825 */ /* 0x000fe200078e0210 */
[----:B------:R0:W5:Y:S03]  /*e940*/  @P0 LDG.E R49, desc[UR4][R20.64] ;  /* 0x0000000414310981 */ /* 0x000166000c1e1900 */
[----:B--2---:R-:W-:-:S05]  /*e950*/  @P1 IMAD.WIDE R4, R167, 0x4, R4 ;  /* 0x00000004a7041825 */ /* 0x004fca00078e0204 */
[----:B---3--:R0:W5:Y:S01]  /*e960*/  @P1 LDG.E R47, desc[UR4][R4.64] ;  /* 0x00000004042f1981 */ /* 0x008162000c1e1900 */
[----:B------:R-:W-:Y:S05]  /*e970*/  @P1 BRA `(.L_x_1135) ;  /* 0x0000000000141947 */ /* 0x000fea0003800000 */
[----:B------:R-:W-:Y:S05]  /*e980*/  @!P0 BRA `(.L_x_1135) ;  /* 0x0000000000108947 */ /* 0x000fea0003800000 */
[----:B------:R-:W-:Y:S02]  /*e990*/  ULDC.64 UR4, c[0x0][0x208] ;  /* 0x0000820000047ab9 */ /* 0x000fe40000000a00 */
[----:B0-----:R-:W2:Y:S04]  /*e9a0*/  LDG.E R4, desc[UR4][R20.64] ;  /* 0x0000000414047981 */ /* 0x001ea8000c1e1900 */
[----:B-----5:R-:W2:Y:S02]  /*e9b0*/  LDG.E R47, desc[UR4][R20.64+0x4] ;  /* 0x00000404142f7981 */ /* 0x020ea4000c1e1900 */
[----:B--2---:R-:W-:-:S07]  /*e9c0*/  IMAD.IADD R47, R47, 0x1, -R4 ;  /* 0x000000012f2f7824 */ /* 0x004fce00078e0a04 */
.L_x_1135:
[----:B------:R-:W-:Y:S01]  /*e9d0*/  SHF.R.S32.HI R46, RZ, 0x1f, R166 ;  /* 0x0000001fff2e7819 */ /* 0x000fe200000114a6 */
[----:B------:R-:W-:Y:S01]  /*e9e0*/  ULDC.64 UR4, c[0x0][0xb70] ;  /* 0x0002dc0000047ab9 */ /* 0x000fe20000000a00 */
[--C-:B0----5:R-:W-:Y:S01]  /*e9f0*/  SHF.R.S32.HI R21, RZ, 0x1f, R49.reuse ;  /* 0x0000001fff157819 */ /* 0x121fe20000011431 */
[----:B------:R-:W-:Y:S01]  /*ea00*/  IMAD.MOV.U32 R20, RZ, RZ, R49 ;  /* 0x000000ffff147224 */ /* 0x000fe200078e0031 */
[----:B------:R-:W-:Y:S01]  /*ea10*/  SHF.R.S32.HI R6, RZ, 0x1f, R167 ;  /* 0x0000001fff067819 */ /* 0x000fe200000114a7 */
[----:B------:R-:W-:Y:S01]  /*ea20*/  IMAD R5, R46, UR4, RZ ;  /* 0x000000042e057c24 */ /* 0x000fe2000f8e02ff */
[----:B------:R-:W-:Y:S01]  /*ea30*/  SEL R51, R167, RZ, !P0 ;  /* 0x000000ffa7337207 */ /* 0x000fe20004000000 */
[----:B------:R-:W-:Y:S01]  /*ea40*/  IMAD R11, R168, 0x80, R171 ;  /* 0x00000080a80b7824 */ /* 0x000fe200078e02ab */
[----:B------:R-:W-:Y:S01]  /*ea50*/  SEL R48, R6, RZ, !P0 ;  /* 0x000000ff06307207 */ /* 0x000fe20004000000 */
[----:B------:R-:W-:Y:S01]  /*ea60*/  IMAD R7, R166, UR5, R5 ;  /* 0x00000005a6077c24 */ /* 0x000fe2000f8e0205 */
[----:B------:R-:W-:Y:S01]  /*ea70*/  IADD3 R9, P6, R16, 0x3000, RZ ;  /* 0x0000300010097810 */ /* 0x000fe20007fde0ff */
[----:B------:R-:W-:Y:S01]  /*ea80*/  IMAD.WIDE.U32 R4, R166, UR4, R20 ;  /* 0x00000004a6047c25 */ /* 0x000fe2000f8e0014 */
[----:B------:R-:W-:Y:S01]  /*ea90*/  ULDC.64 UR4, c[0x0][0xb78] ;  /* 0x0002de0000047ab9 */ /* 0x000fe20000000a00 */
[C---:B------:R-:W-:Y:S01]  /*eaa0*/  IADD3 R13, P2, R16.reuse, 0x2000, RZ ;  /* 0x00002000100d7810 */ /* 0x040fe20007f5e0ff */
[----:B------:R-:W-:Y:S01]  /*eab0*/  ULDC.64 UR6, c[0x0][0x208] ;  /* 0x0000820000067ab9 */ /* 0x000fe20000000a00 */
[----:B------:R-:W-:Y:S01]  /*eac0*/  IMAD.IADD R5, R5, 0x1, R7 ;  /* 0x0000000105057824 */ /* 0x000fe200078e0207 */
[----:B------:R-:W-:Y:S01]  /*ead0*/  IADD3 R29, P1, R16, 0x1000, RZ ;  /* 0x00001000101d7810 */ /* 0x000fe20007f3e0ff */
[----:B------:R-:W-:Y:S01]  /*eae0*/  IMAD R7, R48, UR4, RZ ;  /* 0x0000000430077c24 */ /* 0x000fe2000f8e02ff */
[----:B------:R-:W-:Y:S01]  /*eaf0*/  LOP3.LUT R6, R9, 0x380, RZ, 0xc0, !PT ;  /* 0x0000038009067812 */ /* 0x000fe200078ec0ff */
[----:B------:R-:W-:Y:S01]  /*eb00*/  IMAD.WIDE.U32 R4, R51, UR4, R4 ;  /* 0x0000000433047c25 */ /* 0x000fe2000f8e0004 */
[----:B------:R-:W-:-:S02]  /*eb10*/  LOP3.LUT R12, R13, 0x380, RZ, 0xc0, !PT ;  /* 0x000003800d0c7812 */ /* 0x000fc400078ec0ff */
[----:B------:R-:W-:Y:S01]  /*eb20*/  LOP3.LUT R28, R29, 0x380, RZ, 0xc0, !PT ;  /* 0x000003801d1c7812 */ /* 0x000fe200078ec0ff */
[----:B------:R-:W-:Y:S01]  /*eb30*/  IMAD R10, R51, UR5, R7 ;  /* 0x00000005330a7c24 */ /* 0x000fe2000f8e0207 */
[----:B------:R-:W-:Y:S01]  /*eb40*/  SHF.R.S32.HI R7, RZ, 0x1f, R11 ;  /* 0x0000001fff077819 */ /* 0x000fe2000001140b */
[----:B------:R-:W-:Y:S01]  /*eb50*/  ULDC.64 UR4, c[0x0][0xb40] ;  /* 0x0002d00000047ab9 */ /* 0x000fe20000000a00 */
[----:B------:R-:W-:Y:S02]  /*eb60*/  IADD3 R8, P0, R11, R4, RZ ;  /* 0x000000040b087210 */ /* 0x000fe40007f1e0ff */
[----:B------:R-:W-:Y:S02]  /*eb70*/  SHF.R.U64 R6, R6, 0x3, RZ ;  /* 0x0000000306067819 */ /* 0x000fe400000012ff */
[----:B------:R-:W-:Y:S01]  /*eb80*/  IADD3.X R7, R7, R5, R10, P0, !PT ;  /* 0x0000000507077210 */ /* 0x000fe200007fe40a */
[----:B------:R-:W-:Y:S01]  /*eb90*/  IMAD.X R5, RZ, RZ, R17, P6 ;  /* 0x000000ffff057224 */ /* 0x000fe200030e0611 */
[----:B------:R-:W-:-:S02]  /*eba0*/  LEA R44, P0, R8, UR4, 0x2 ;  /* 0x00000004082c7c11 */ /* 0x000fc4000f8010ff */
[----:B------:R-:W-:Y:S02]  /*ebb0*/  SHF.R.U64 R12, R12, 0x3, RZ ;  /* 0x000000030c0c7819 */ /* 0x000fe400000012ff */
[----:B------:R-:W-:Y:S02]  /*ebc0*/  SHF.R.U64 R28, R28, 0x3, RZ ;  /* 0x000000031c1c7819 */ /* 0x000fe400000012ff */
[----:B------:R-:W-:Y:S01]  /*ebd0*/  LOP3.LUT R4, R6, R9, RZ, 0x3c, !PT ;  /* 0x0000000906047212 */ /* 0x000fe200078e3cff */
[----:B------:R-:W-:Y:S01]  /*ebe0*/  VIADD R6, R11, 0x8 ;  /* 0x000000080b067836 */ /* 0x000fe20000000000 */
[----:B------:R-:W-:Y:S01]  /*ebf0*/  LEA.HI.X R45, R8, UR5, R7, 0x2, P0 ;  /* 0x00000005082d7c11 */ /* 0x000fe200080f1407 */
[----:B------:R-:W-:Y:S01]  /*ec00*/  ULDC.64 UR4, c[0x0][0xaa0] ;  /* 0x0002a80000047ab9 */ /* 0x000fe20000000a00 */
[----:B------:R-:W-:Y:S01]  /*ec10*/  LOP3.LUT R12, R12, R13, RZ, 0x3c, !PT ;  /* 0x0000000d0c0c7212 */ /* 0x000fe200078e3cff */
[----:B------:R-:W-:Y:S01]  /*ec20*/  IMAD.X R13, RZ, RZ, R17, P2 ;  /* 0x000000ffff0d7224 */ /* 0x000fe200010e0611 */
[----:B------:R-:W-:-:S02]  /*ec30*/  LOP3.LUT P0, RZ, R170, 0x3, RZ, 0xc0, !PT ;  /* 0x00000003aaff7812 */ /* 0x000fc4000780c0ff */
[C---:B------:R-:W-:Y:S02]  /*ec40*/  IADD3 R41, P5, R16.reuse, 0x4000, RZ ;  /* 0x0000400010297810 */ /* 0x040fe40007fbe0ff */
[C---:B------:R-:W-:Y:S02]  /*ec50*/  IADD3 R33, P4, R16.reuse, 0x5000, RZ ;  /* 0x0000500010217810 */ /* 0x040fe40007f9e0ff */
[----:B------:R-:W-:Y:S02]  /*ec60*/  IADD3 R25, P3, R16, 0x6000, RZ ;  /* 0x0000600010197810 */ /* 0x000fe40007f7e0ff */
[----:B------:R-:W-:Y:S01]  /*ec70*/  LOP3.LUT R28, R28, R29, RZ, 0x3c, !PT ;  /* 0x0000001d1c1c7212 */ /* 0x000fe200078e3cff */
[----:B------:R-:W-:Y:S01]  /*ec80*/  IMAD.X R29, RZ, RZ, R17, P1 ;  /* 0x000000ffff1d7224 */ /* 0x000fe200008e0611 */
[----:B------:R-:W-:Y:S02]  /*ec90*/  IADD3 R7, P2, R16, 0x7000, RZ ;  /* 0x0000700010077810 */ /* 0x000fe40007f5e0ff */
[----:B------:R-:W-:-:S02]  /*eca0*/  ISETP.GE.OR P1, PT, R11, R47, P0 ;  /* 0x0000002f0b00720c */ /* 0x000fc40000726670 */
[----:B------:R-:W-:Y:S02]  /*ecb0*/  LOP3.LUT R40, R41, 0x380, RZ, 0xc0, !PT ;  /* 0x0000038029287812 */ /* 0x000fe400078ec0ff */
[----:B------:R-:W-:Y:S02]  /*ecc0*/  LOP3.LUT R32, R33, 0x380, RZ, 0xc0, !PT ;  /* 0x0000038021207812 */ /* 0x000fe400078ec0ff */
[----:B------:R-:W-:Y:S02]  /*ecd0*/  LOP3.LUT R24, R25, 0x380, RZ, 0xc0, !PT ;  /* 0x0000038019187812 */ /* 0x000fe400078ec0ff */
[----:B------:R-:W-:Y:S02]  /*ece0*/  LOP3.LUT R9, R16, 0x380, RZ, 0xc0, !PT ;  /* 0x0000038010097812 */ /* 0x000fe400078ec0ff */
[----:B------:R-:W-:Y:S02]  /*ecf0*/  ISETP.GE.OR P0, PT, R6, R47, P0 ;  /* 0x0000002f0600720c */ /* 0x000fe40000706670 */
[----:B------:R-:W-:Y:S01]  /*ed00*/  LOP3.LUT R6, R7, 0x380, RZ, 0xc0, !PT ;  /* 0x0000038007067812 */ /* 0x000fe200078ec0ff */
[----:B------:R-:W-:Y:S01]  /*ed10*/  @!P1 STG.E desc[UR6][R44.64], R2 ;  /* 0x000000022c009986 */ /* 0x000fe2000c101906 */
[----:B------:R-:W-:-:S02]  /*ed20*/  SHF.R.U64 R40, R40, 0x3, RZ ;  /* 0x0000000328287819 */ /* 0x000fc400000012ff */
[----:B------:R-:W-:Y:S02]  /*ed30*/  SHF.R.U64 R32, R32, 0x3, RZ ;  /* 0x0000000320207819 */ /* 0x000fe400000012ff */
[----:B------:R-:W-:Y:S02]  /*ed40*/  SHF.R.U64 R24, R24, 0x3, RZ ;  /* 0x0000000318187819 */ /* 0x000fe400000012ff */
[----:B------:R-:W-:Y:S02]  /*ed50*/  SHF.R.U64 R9, R9, 0x3, RZ ;  /* 0x0000000309097819 */ /* 0x000fe400000012ff */
[----:B------:R-:W-:Y:S01]  /*ed60*/  SHF.R.U64 R6, R6, 0x3, RZ ;  /* 0x0000000306067819 */ /* 0x000fe200000012ff */
[----:B------:R0:W-:Y:S01]  /*ed70*/  @!P0 STG.E desc[UR6][R44.64+0x20], R0 ;  /* 0x000020002c008986 */ /* 0x0001e2000c101906 */
        /* <DEDUP_REMOVED lines=10> */
[----:B------:R-:W-:-:S03]  /*ee20*/  SHF.R.S32.HI R23, RZ, 0x1f, R22 ;  /* 0x0000001fff177819 */ /* 0x000fc60000011416 */
[----:B------:R2:W5:Y:S04]  /*ee30*/  LD.E.128 R36, desc[UR6][R16.64] ;  /* 0x0000000610247980 */ /* 0x000568000c101d00 */
[----:B------:R-:W5:Y:S04]  /*ee40*/  LD.E.128 R12, desc[UR6][R12.64] ;  /* 0x000000060c0c7980 */ /* 0x000f68000c101d00 */
[----:B------:R-:W5:Y:S04]  /*ee50*/  LD.E.128 R4, desc[UR6][R4.64] ;  /* 0x0000000604047980 */ /* 0x000f68000c101d00 */
[----:B------:R-:W5:Y:S04]  /*ee60*/  LD.E.128 R40, desc[UR6][R40.64] ;  /* 0x0000000628287980 */ /* 0x000f68000c101d00 */
[----:B------:R-:W5:Y:S04]  /*ee70*/  LD.E.128 R32, desc[UR6][R32.64] ;  /* 0x0000000620207980 */ /* 0x000f68000c101d00 */
[----:B------:R-:W5:Y:S04]  /*ee80*/  LD.E.128 R24, desc[UR6][R24.64] ;  /* 0x0000000618187980 */ /* 0x000f68000c101d00 */
[----:B------:R-:W5:Y:S01]  /*ee90*/  LD.E.128 R8, desc[UR6][R8.64] ;  /* 0x0000000608087980 */ /* 0x000f62000c101d00 */
[----:B0-----:R-:W-:Y:S01]  /*eea0*/  IMAD R0, R21, UR4, RZ ;  /* 0x0000000415007c24 */ /* 0x001fe2000f8e02ff */
[----:B------:R-:W-:Y:S01]  /*eeb0*/  @!PT LDS RZ, [RZ] ;  /* 0x00000000fffff984 */ /* 0x000fe20000000800 */
[----:B------:R-:W-:Y:S01]  /*eec0*/  @!PT LDS RZ, [RZ] ;  /* 0x00000000fffff984 */ /* 0x000fe20000000800 */
[----:B------:R-:W-:Y:S01]  /*eed0*/  @!PT LDS RZ, [RZ] ;  /* 0x00000000fffff984 */ /* 0x000fe20000000800 */
[----:B------:R-:W-:Y:S01]  /*eee0*/  @!PT LDS RZ, [RZ] ;  /* 0x00000000fffff984 */ /* 0x000fe20000000800 */
[----:B------:R0:W-:Y:S06]  /*eef0*/  MEMBAR.ALL.CTA ;  /* 0x0000000000007992 */ /* 0x0001ec0000008000 */
[----:B0-----:R-:W0:Y:S01]  /*ef00*/  FENCE.VIEW.ASYNC.S ;  /* 0x00000000000073c6 */ /* 0x001e220000000000 */
[----:B--2---:R-:W-:-:S04]  /*ef10*/  IMAD.WIDE.U32 R16, R49, UR4, R22 ;  /* 0x0000000431107c25 */ /* 0x004fc8000f8e0016 */
[----:B------:R-:W-:Y:S01]  /*ef20*/  IMAD R49, R49, UR5, R0 ;  /* 0x0000000531317c24 */ /* 0x000fe2000f8e0200 */
[----:B------:R-:W-:Y:S01]  /*ef30*/  ULDC.64 UR4, c[0x0][0xae0] ;  /* 0x0002b80000047ab9 */ /* 0x000fe20000000a00 */
[----:B------:R-:W-:Y:S02]  /*ef40*/  IMAD R47, R168, -0x80, R47 ;  /* 0xffffff80a82f7824 */ /* 0x000fe400078e022f */
[----:B------:R-:W-:Y:S02]  /*ef50*/  IMAD.IADD R17, R17, 0x1, R49 ;  /* 0x0000000111117824 */ /* 0x000fe400078e0231 */
[----:B------:R-:W-:Y:S01]  /*ef60*/  IMAD R21, R46, UR4, RZ ;  /* 0x000000042e157c24 */ /* 0x000fe2000f8e02ff */
[C---:B------:R-:W-:Y:S01]  /*ef70*/  ISETP.GE.AND P2, PT, R164.reuse, R47, PT ;  /* 0x0000002fa400720c */ /* 0x040fe20003f46270 */
[----:B------:R-:W-:Y:S02]  /*ef80*/  VIADD R0, R164, 0x20 ;  /* 0x00000020a4007836 */ /* 0x000fe40000000000 */
[----:B------:R-:W-:-:S02]  /*ef90*/  IMAD R21, R166, UR5, R21 ;  /* 0x00000005a6157c24 */ /* 0x000fc4000f8e0215 */
[----:B------:R-:W-:Y:S01]  /*efa0*/  IMAD.WIDE.U32 R16, R166, UR4, R16 ;  /* 0x00000004a6107c25 */ /* 0x000fe2000f8e0010 */
[----:B------:R-:W-:-:S03]  /*efb0*/  ULDC.64 UR4, c[0x0][0xae8] ;  /* 0x0002ba0000047ab9 */ /* 0x000fc60000000a00 */
[----:B------:R-:W-:Y:S01]  /*efc0*/  VIADD R3, R3, 0x2a820 ;  /* 0x0002a82003037836 */ /* 0x000fe20000000000 */
[-C--:B------:R-:W-:Y:S01]  /*efd0*/  ISETP.GE.AND P4, PT, R0, R47.reuse, PT ;  /* 0x0000002f0000720c */ /* 0x080fe20003f86270 */
[----:B------:R-:W-:Y:S02]  /*efe0*/  VIADD R20, R164, 0x60 ;  /* 0x00000060a4147836 */ /* 0x000fe40000000000 */
[----:B------:R-:W-:Y:S01]  /*eff0*/  IMAD.IADD R17, R17, 0x1, R21 ;  /* 0x0000000111117824 */ /* 0x000fe200078e0215 */
[----:B------:R-:W-:Y:S01]  /*f000*/  PRMT R3, RZ, 0x654, R3 ;  /* 0x00000654ff037816 */ /* 0x000fe20000000003 */
[----:B------:R-:W-:Y:S01]  /*f010*/  IMAD R0, R48, UR4, RZ ;  /* 0x0000000430007c24 */ /* 0x000fe2000f8e02ff */
[-C--:B------:R-:W-:Y:S01]  /*f020*/  ISETP.GE.AND P1, PT, R20, R47.reuse, PT ;  /* 0x0000002f1400720c */ /* 0x080fe20003f26270 */
[----:B------:R-:W-:Y:S01]  /*f030*/  VIADD R2, R164, 0x40 ;  /* 0x00000040a4027836 */ /* 0x000fe20000000000 */
[----:B------:R-:W-:Y:S01]  /*f040*/  SHF.R.S32.HI R165, RZ, 0x1f, R164 ;  /* 0x0000001fffa57819 */ /* 0x000fe200000114a4 */
[C---:B------:R-:W-:Y:S01]  /*f050*/  IMAD R23, R51.reuse, UR5, R0 ;  /* 0x0000000533177c24 */ /* 0x040fe2000f8e0200 */
[----:B0-----:R0:W-:Y:S01]  /*f060*/  SYNCS.ARRIVE.TRANS64.RED.A1T0 RZ, [R3+URZ], RZ ;  /* 0x000000ff03ff79a7 */ /* 0x0011e2000810043f */
[----:B------:R-:W-:Y:S01]  /*f070*/  IMAD.WIDE.U32 R20, R51, UR4, R16 ;  /* 0x0000000433147c25 */ /* 0x000fe2000f8e0010 */
[----:B------:R-:W-:Y:S01]  /*f080*/  BSSY B1, `(.L_x_1136) ;  /* 0x0000016000017945 */ /* 0x000fe20003800000 */
[----:B------:R-:W-:-:S02]  /*f090*/  ISETP.GE.AND P0, PT, R2, R47, PT ;  /* 0x0000002f0200720c */ /* 0x000fc40003f06270 */
[----:B------:R-:W-:-:S04]  /*f0a0*/  IMAD.WIDE R16, R168, 0x80, R164 ;  /* 0x00000080a8107825 */ /* 0x000fc800078e02a4 */
[----:B------:R-:W-:Y:S01]  /*f0b0*/  IMAD.IADD R47, R21, 0x1, R23 ;  /* 0x00000001152f7824 */ /* 0x000fe200078e0217 */
[----:B0-----:R-:W-:Y:S06]  /*f0c0*/  @P2 BRA `(.L_x_1137) ;  /* 0x0000000000442947 */ /* 0x001fec0003800000 */
[----:B------:R-:W-:Y:S01]  /*f0d0*/  ULDC.64 UR4, c[0x0][0xad8] ;  /* 0x0002b60000047ab9 */ /* 0x000fe20000000a00 */
[----:B------:R-:W-:Y:S01]  /*f0e0*/  IMAD.MOV.U32 R2, RZ, RZ, R20 ;  /* 0x000000ffff027224 */ /* 0x000fe200078e0014 */
[----:B------:R-:W-:Y:S01]  /*f0f0*/  ULDC.64 UR6, c[0x0][0xa80] ;  /* 0x0002a00000067ab9 */ /* 0x000fe20000000a00 */
[----:B------:R-:W-:Y:S01]  /*f100*/  IMAD.MOV.U32 R3, RZ, RZ, R47 ;  /* 0x000000ffff037224 */ /* 0x000fe200078e002f */
[----:B------:R-:W-:Y:S01]  /*f110*/  ULDC.64 UR8, c[0x0][0x208] ;  /* 0x0000820000087ab9 */ /* 0x000fe20000000a00 */
        /* <DEDUP_REMOVED lines=10> */
[----:B-----5:R0:W-:Y:S04]  /*f1c0*/  @!P2 STG.E.128 desc[UR8][R44.64], R36 ;  /* 0x000000242c00a986 */ /* 0x0201e8000c101d08 */
[----:B------:R0:W-:Y:S02]  /*f1d0*/  @!P3 STG.E.128 desc[UR8][R44.64+0x80], R40 ;  /* 0x000080282c00b986 */ /* 0x0001e4000c101d08 */
.L_x_1137:
[----:B------:R-:W-:Y:S05]  /*f1e0*/  BSYNC B1 ;  /* 0x0000000000017941 */ /* 0x000fea0003800000 */
.L_x_1136:
[----:B------:R-:W-:Y:S04]  /*f1f0*/  BSSY B1, `(.L_x_1138) ;  /* 0x0000015000017945 */ /* 0x000fe80003800000 */
[----:B------:R-:W-:Y:S05]  /*f200*/  @P4 BRA `(.L_x_1139) ;  /* 0x00000000004c4947 */ /* 0x000fea0003800000 */
[----:B------:R-:W-:Y:S01]  /*f210*/  IADD3 R23, P2, R16, 0x20, RZ ;  /* 0x0000002010177810 */ /* 0x000fe20007f5e0ff */
[----:B------:R-:W-:Y:S01]  /*f220*/  ULDC.64 UR4, c[0x0][0xad8] ;  /* 0x0002b60000047ab9 */ /* 0x000fe20000000a00 */
[----:B------:R-:W-:Y:S01]  /*f230*/  IMAD.MOV.U32 R2, RZ, RZ, R20 ;  /* 0x000000ffff027224 */ /* 0x000fe200078e0014 */
[----:B------:R-:W-:Y:S01]  /*f240*/  ULDC.64 UR6, c[0x0][0xa80] ;  /* 0x0002a00000067ab9 */ /* 0x000fe20000000a00 */
[----:B------:R-:W-:Y:S01]  /*f250*/  IMAD.MOV.U32 R3, RZ, RZ, R47 ;  /* 0x000000ffff037224 */ /* 0x000fe200078e002f */
[----:B------:R-:W-:Y:S01]  /*f260*/  ULDC.64 UR8, c[0x0][0x208] ;  /* 0x0000820000087ab9 */ /* 0x000fe20000000a00 */
[----:B------:R-:W-:Y:S02]  /*f270*/  IMAD.X R0, RZ, RZ, R17, P2 ;  /* 0x000000ffff007224 */ /* 0x000fe400010e0611 */
[----:B0----5:R-:W-:Y:S02]  /*f280*/  VIADD R36, R22, 0x40 ;  /* 0x0000004016247836 */ /* 0x021fe40000000000 */
[----:B------:R-:W-:-:S02]  /*f290*/  IMAD R0, R0, UR4, RZ ;  /* 0x0000000400007c24 */ /* 0x000fc4000f8e02ff */
[C---:B------:R-:W-:Y:S01]  /*f2a0*/  IMAD.WIDE.U32 R2, R23.reuse, UR4, R2 ;  /* 0x0000000417027c25 */ /* 0x040fe2000f8e0002 */
        /* <DEDUP_REMOVED lines=9> */
.L_x_1139:
[----:B------:R-:W-:Y:S05]  /*f340*/  BSYNC B1 ;  /* 0x0000000000017941 */ /* 0x000fea0003800000 */
.L_x_1138:
        /* <DEDUP_REMOVED lines=9> */
[----:B--2--5:R-:W-:Y:S02]  /*f3e0*/  VIADD R28, R22, 0x40 ;  /* 0x00000040161c7836 */ /* 0x024fe40000000000 */
        /* <DEDUP_REMOVED lines=11> */
.L_x_1141:
[----:B------:R-:W-:Y:S05]  /*f4a0*/  BSYNC B1 ;  /* 0x0000000000017941 */ /* 0x000fea0003800000 */
.L_x_1140:
[----:B------:R-:W-:Y:S05]  /*f4b0*/  @P1 BRA `(.L_x_1142) ;  /* 0x0000000800e81947 */ /* 0x000fea0003800000 */
[----:B---3-5:R-:W-:Y:S01]  /*f4c0*/  IADD3 R13, P0, R16, 0x60, RZ ;  /* 0x00000060100d7810 */ /* 0x028fe20007f1e0ff */
[----:B------:R-:W-:Y:S01]  /*f4d0*/  ULDC.64 UR6, c[0x0][0xad8] ;  /* 0x0002b60000067ab9 */ /* 0x000fe20000000a00 */
[----:B------:R-:W-:Y:S01]  /*f4e0*/  IMAD.MOV.U32 R2, RZ, RZ, R20 ;  /* 0x000000ffff027224 */ /* 0x000fe200078e0014 */
[----:B------:R-:W-:Y:S01]  /*f4f0*/  ULDC UR4, c[0x0][0xa8c] ;  /* 0x0002a30000047ab9 */ /* 0x000fe20000000800 */
[----:B------:R-:W-:Y:S01]  /*f500*/  IMAD.MOV.U32 R3, RZ, RZ, R47 ;  /* 0x000000ffff037224 */ /* 0x000fe200078e002f */
[----:B------:R-:W-:Y:S01]  /*f510*/  ISETP.GE.AND P1, PT, R22, UR4, PT ;  /* 0x0000000416007c0c */ /* 0x000fe2000bf26270 */
[----:B------:R-:W-:Y:S01]  /*f520*/  IMAD.X R16, RZ, RZ, R17, P0 ;  /* 0x000000ffff107224 */ /* 0x000fe200000e0611 */
[----:B------:R-:W-:Y:S01]  /*f530*/  ULDC.64 UR8, c[0x0][0x208] ;  /* 0x0000820000087ab9 */ /* 0x000fe20000000a00 */
[----:B------:R-:W-:-:S04]  /*f540*/  IMAD.WIDE.U32 R2, R13, UR6, R2 ;  /* 0x000000060d027c25 */ /* 0x000fc8000f8e0002 */
[----:B------:R-:W-:Y:S02]  /*f550*/  IMAD R16, R16, UR6, RZ ;  /* 0x0000000610107c24 */ /* 0x000fe4000f8e02ff */
[----:B------:R-:W-:Y:S02]  /*f560*/  VIADD R0, R22, 0x40 ;  /* 0x0000004016007836 */ /* 0x000fe40000000000 */
        /* <DEDUP_REMOVED lines=11> */
.L_x_1134:
[----:B------:R-:W2:Y:S01]  /*f620*/  LDC.64 R4, c[0x0][0xbd8] ;  /* 0x0002f600ff047b82 */ /* 0x000ea20000000a00 */
[----:B------:R-:W-:Y:S01]  /*f630*/  IMAD.MOV.U32 R9, RZ, RZ, RZ ;  /* 0x000000ffff097224 */ /* 0x000fe200078e00ff */
[----:B------:R-:W-:-:S06]  /*f640*/  ULDC.64 UR4, c[0x0][0x208] ;  /* 0x0000820000047ab9 */ /* 0x000fcc0000000a00 */
[----:B0-----:R-:W0:Y:S01]  /*f650*/  LDC.64 R2, c[0x0][0xbd8] ;  /* 0x0002f600ff027b82 */ /* 0x001e220000000a00 */
[----:B--2---:R-:W-:-:S04]  /*f660*/  ISETP.NE.U32.AND P0, PT, R4, RZ, PT ;  /* 0x000000ff0400720c */ /* 0x004fc80003f05070 */
[----:B------:R-:W-:-:S03]  /*f670*/  ISETP.NE.AND.EX P0, PT, R5, RZ, PT, P0 ;  /* 0x000000ff0500720c */ /* 0x000fc60003f05300 */
[----:B------:R-:W2:Y:S01]  /*f680*/  LDC.64 R4, c[0x0][0xbe0] ;  /* 0x0002f800ff047b82 */ /* 0x000ea20000000a00 */
[----:B0-----:R-:W-:-:S07]  /*f690*/  IMAD.WIDE R2, R167, 0x4, R2 ;  /* 0x00000004a7027825 */ /* 0x001fce00078e0202 */
[----:B------:R-:W0:Y:S02]  /*f6a0*/  LDC R7, c[0x0][0xa88] ;  /* 0x0002a200ff077b82 */ /* 0x000e240000000800 */
[----:B------:R3:W5:Y:S01]  /*f6b0*/  @P0 LDG.E R9, desc[UR4][R2.64] ;  /* 0x0000000402090981 */ /* 0x000762000c1e1900 */
[----:B--2---:R-:W-:-:S04]  /*f6c0*/  ISETP.NE.U32.AND P1, PT, R4, RZ, PT ;  /* 0x000000ff0400720c */ /* 0x004fc80003f25070 */
[----:B------:R-:W-:-:S13]  /*f6d0*/  ISETP.NE.AND.EX P1, PT, R5, RZ, PT, P1 ;  /* 0x000000ff0500720c */ /* 0x000fda0003f25310 */
[----:B------:R-:W2:Y:S01]  /*f6e0*/  @P1 LDC.64 R4, c[0x0][0xbe0] ;  /* 0x0002f800ff041b82 */ /* 0x000ea20000000a00 */
[----:B------:R-:W-:Y:S01]  /*f6f0*/  ISETP.GT.AND P2, PT, R174, 0x7f, PT ;  /* 0x0000007fae00780c */ /* 0x000fe20003f44270 */
[----:B--2---:R-:W-:-:S05]  /*f700*/  @P1 IMAD.WIDE R4, R167, 0x4, R4 ;  /* 0x00000004a7041825 */ /* 0x004fca00078e0204 */
[----:B0-----:R3:W5:Y:S01]  /*f710*/  @P1 LDG.E R7, desc[UR4][R4.64] ;  /* 0x0000000404071981 */ /* 0x001762000c1e1900 */
[----:B------:R-:W-:Y:S06]  /*f720*/  @P1 BRA `(.L_x_1143) ;  /* 0x0000000000141947 */ /* 0x000fec0003800000 */
[----:B------:R-:W-:Y:S05]  /*f730*/  @!P0 BRA `(.L_x_1143) ;  /* 0x0000000000108947 */ /* 0x000fea0003800000 */
[----:B------:R-:W-:Y:S02]  /*f740*/  ULDC.64 UR4, c[0x0][0x208] ;  /* 0x0000820000047ab9 */ /* 0x000fe40000000a00 */
[----:B------:R-:W2:Y:S04]  /*f750*/  LDG.E R0, desc[UR4][R2.64] ;  /* 0x0000000402007981 */ /* 0x000ea8000c1e1900 */
[----:B-----5:R-:W2:Y:S02]  /*f760*/  LDG.E R7, desc[UR4][R2.64+0x4] ;  /* 0x0000040402077981 */ /* 0x020ea4000c1e1900 */
[----:B--2---:R-:W-:-:S07]  /*f770*/  IMAD.IADD R7, R7, 0x1, -R0 ;  /* 0x0000000107077824 */ /* 0x004fce00078e0a00 */
.L_x_1143:
[----:B------:R-:W-:Y:S01]  /*f780*/  SHF.R.S32.HI R0, RZ, 0x1f, R167 ;  /* 0x0000001fff007819 */ /* 0x000fe200000114a7 */
[----:B------:R-:W-:Y:S01]  /*f790*/  BSSY B1, `(.L_x_1144) ;  /* 0x000001e000017945 */ /* 0x000fe20003800000 */
[----:B------:R-:W-:Y:S02]  /*f7a0*/  SHF.R.S32.HI R8, RZ, 0x1f, R166 ;  /* 0x0000001fff087819 */ /* 0x000fe400000114a6 */
[----:B------:R-:W-:Y:S02]  /*f7b0*/  SHF.R.S32.HI R23, RZ, 0x1f, R22 ;  /* 0x0000001fff177819 */ /* 0x000fe40000011416 */
[----:B------:R-:W-:Y:S02]  /*f7c0*/  SEL R11, R167, RZ, !P0 ;  /* 0x000000ffa70b7207 */ /* 0x000fe40004000000 */
[----:B------:R-:W-:Y:S02]  /*f7d0*/  SEL R10, R0, RZ, !P0 ;  /* 0x000000ff000a7207 */ /* 0x000fe40004000000 */
[----:B-----5:R-:W-:Y:S01]  /*f7e0*/  SHF.R.S32.HI R6, RZ, 0x1f, R9 ;  /* 0x0000001fff067819 */ /* 0x020fe20000011409 */
[----:B------:R-:W-:Y:S06]  /*f7f0*/  @P2 BRA `(.L_x_1145) ;  /* 0x00000000005c2947 */ /* 0x000fec0003800000 */
[----:B---3--:R-:W0:Y:S02]  /*f800*/  S2R R2, SR_TID.X ;  /* 0x0000000000027919 */ /* 0x008e240000002100 */
[----:B0-----:R-:W-:-:S04]  /*f810*/  IMAD R0, R168, 0x80, R2 ;  /* 0x00000080a8007824 */ /* 0x001fc800078e0202 */
[----:B------:R-:W-:-:S05]  /*f820*/  VIADD R0, R0, 0xffffff80 ;  /* 0xffffff8000007836 */ /* 0x000fca0000000000 */
[----:B------:R-:W-:-:S13]  /*f830*/  ISETP.GE.AND P0, PT, R0, R7, PT ;  /* 0x000000070000720c */ /* 0x000fda0003f06270 */
[----:B------:R-:W-:Y:S05]  /*f840*/  @P0 BRA `(.L_x_1145) ;  /* 0x0000000000480947 */ /* 0x000fea0003800000 */
[----:B------:R-:W-:Y:S01]  /*f850*/  IADD3 R2, P0, R0, R9, RZ ;  /* 0x0000000900027210 */ /* 0x000fe20007f1e0ff */
[----:B------:R-:W-:Y:S01]  /*f860*/  ULDC.64 UR4, c[0x0][0xb70] ;  /* 0x0002dc0000047ab9 */ /* 0x000fe20000000a00 */
[----:B------:R-:W-:Y:S01]  /*f870*/  ULDC.64 UR6, c[0x0][0x208] ;  /* 0x0000820000067ab9 */ /* 0x000fe20000000a00 */
        /* <DEDUP_REMOVED lines=15> */
.L_x_1145:
[----:B------:R-:W-:Y:S05]  /*f970*/  BSYNC B1 ;  /* 0x0000000000017941 */ /* 0x000fea0003800000 */
.L_x_1144:
[----:B------:R-:W-:Y:S01]  /*f980*/  ULDC.64 UR4, c[0x0][0xaa0] ;  /* 0x0002a80000047ab9 */ /* 0x000fe20000000a00 */
[----:B------:R-:W-:Y:S01]  /*f990*/  IMAD R7, R168, -0x80, R7 ;  /* 0xffffff80a8077824 */ /* 0x000fe200078e0207 */
[----:B------:R-:W-:Y:S01]  /*f9a0*/  BSSY B1, `(.L_x_1146) ;  /* 0x000002b000017945 */ /* 0x000fe20003800000 */
[----:B------:R-:W-:Y:S02]  /*f9b0*/  IMAD R0, R6, UR4, RZ ;  /* 0x0000000406007c24 */ /* 0x000fe4000f8e02ff */
[----:B0--3--:R-:W-:Y:S01]  /*f9c0*/  IMAD.WIDE.U32 R2, R9, UR4, R22 ;  /* 0x0000000409027c25 */ /* 0x009fe2000f8e0016 */
[----:B------:R-:W-:-:S03]  /*f9d0*/  ISETP.GE.AND P2, PT, R164, R7, PT ;  /* 0x00000007a400720c */ /* 0x000fc60003f46270 */
[----:B------:R-:W-:Y:S01]  /*f9e0*/  IMAD R9, R9, UR5, R0 ;  /* 0x0000000509097c24 */ /* 0x000fe2000f8e0200 */
[----:B------:R-:W-:Y:S01]  /*f9f0*/  ULDC.64 UR4, c[0x0][0xae0] ;  /* 0x0002b80000047ab9 */ /* 0x000fe20000000a00 */
[----:B------:R-:W-:Y:S02]  /*fa00*/  VIADD R0, R164, 0x20 ;  /* 0x00000020a4007836 */ /* 0x000fe40000000000 */
[----:B------:R-:W-:Y:S02]  /*fa10*/  IMAD.IADD R3, R3, 0x1, R9 ;  /* 0x0000000103037824 */ /* 0x000fe400078e0209 */
[----:B------:R-:W-:Y:S01]  /*fa20*/  IMAD R5, R8, UR4, RZ ;  /* 0x0000000408057c24 */ /* 0x000fe2000f8e02ff */
[----:B------:R-:W-:Y:S01]  /*fa30*/  ISETP.GE.AND P3, PT, R0, R7, PT ;  /* 0x000000070000720c */ /* 0x000fe20003f66270 */
[----:B------:R-:W-:Y:S02]  /*fa40*/  VIADD R0, R164, 0x60 ;  /* 0x00000060a4007836 */ /* 0x000fe40000000000 */
        /* <DEDUP_REMOVED lines=8> */
[----:B------:R-:W-:Y:S01]  /*fad0*/  IMAD.WIDE.U32 R4, R11, UR4, R2 ;  /* 0x000000040b047c25 */ /* 0x000fe2000f8e0002 */
[----:B------:R-:W-:-:S03]  /*fae0*/  SHF.R.S32.HI R7, RZ, 0x1f, R164 ;  /* 0x0000001fff077819 */ /* 0x000fc600000114a4 */
        /* <DEDUP_REMOVED lines=22> */
.L_x_1147:
[----:B------:R-:W-:Y:S05]  /*fc50*/  BSYNC B1 ;  /* 0x0000000000017941 */ /* 0x000fea0003800000 */
.L_x_1146:
[----:B------:R-:W-:Y:S04]  /*fc60*/  BSSY B1, `(.L_x_1148) ;  /* 0x0000015000017945 */ /* 0x000fe80003800000 */
[----:B------:R-:W-:Y:S05]  /*fc70*/  @P3 BRA `(.L_x_1149) ;  /* 0x00000000004c3947 */ /* 0x000fea0003800000 */
[----:B0-----:R-:W-:Y:S01]  /*fc80*/  IADD3 R9, P2, R6, 0x20, RZ ;  /* 0x0000002006097810 */ /* 0x001fe20007f5e0ff */
[----:B------:R-:W-:Y:S01]  /*fc90*/  ULDC.64 UR4, c[0x0][0xad8] ;  /* 0x0002b60000047ab9 */ /* 0x000fe20000000a00 */
[----:B------:R-:W-:Y:S01]  /*fca0*/  IMAD.MOV.U32 R2, RZ, RZ, R4 ;  /* 0x000000ffff027224 */ /* 0x000fe200078e0004 */
[----:B------:R-:W-:Y:S01]  /*fcb0*/  ULDC.64 UR6, c[0x0][0xa80] ;  /* 0x0002a00000067ab9 */ /* 0x000fe20000000a00 */
[----:B------:R-:W-:Y:S01]  /*fcc0*/  IMAD.MOV.U32 R3, RZ, RZ, R11 ;  /* 0x000000ffff037224 */ /* 0x000fe200078e000b */
[----:B------:R-:W-:Y:S01]  /*fcd0*/  ULDC.64 UR8, c[0x0][0x208] ;  /* 0x0000820000087ab9 */ /* 0x000fe20000000a00 */
[----:B------:R-:W-:Y:S02]  /*fce0*/  IMAD.X R0, RZ, RZ, R7, P2 ;  /* 0x000000ffff007224 */ /* 0x000fe400010e0607 */
[----:B------:R-:W-:Y:S02]  /*fcf0*/  VIADD R8, R22, 0x40 ;  /* 0x0000004016087836 */ /* 0x000fe40000000000 */
        /* <DEDUP_REMOVED lines=11> */
.L_x_1149:
[----:B------:R-:W-:Y:S05]  /*fdb0*/  BSYNC B1 ;  /* 0x0000000000017941 */ /* 0x000fea0003800000 */
.L_x_1148:
[----:B------:R-:W-:Y:S04]  /*fdc0*/  BSSY B1, `(.L_x_1150) ;  /* 0x0000015000017945 */ /* 0x000fe80003800000 */
[----:B------:R-:W-:Y:S05]  /*fdd0*/  @P1 BRA `(.L_x_1151) ;  /* 0x00000000004c1947 */ /* 0x000fea0003800000 */
[----:B0-2---:R-:W-:Y:S01]  /*fde0*/  IADD3 R9, P1, R6, 0x40, RZ ;  /* 0x0000004006097810 */ /* 0x005fe20007f3e0ff */
        /* <DEDUP_REMOVED lines=18> */
.L_x_1151:
[----:B------:R-:W-:Y:S05]  /*ff10*/  BSYNC B1 ;  /* 0x0000000000017941 */ /* 0x000fea0003800000 */
.L_x_1150:
        /* <DEDUP_REMOVED lines=20> */
.L_x_1142:
[----:B------:R-:W-:Y:S05]  /*10060*/  BSYNC B0 ;  /* 0x0000000000007941 */ /* 0x000fea0003800000 */
.L_x_1133:
[----:B------:R-:W-:Y:S02]  /*10070*/  ULDC UR4, c[0x0][0xc14] ;  /* 0x0003050000047ab9 */ /* 0x000fe40000000800 */
[----:B-1----:R-:W-:-:S13]  /*10080*/  ISETP.GE.AND P0, PT, R163, UR4, PT ;  /* 0x00000004a3007c0c */ /* 0x002fda000bf06270 */
[----:B------:R-:W-:Y:S05]  /*10090*/  @!P0 BRA `(.L_x_1152) ;  /* 0xffffff0c00248947 */ /* 0x000fea000383ffff */
[----:B------:R-:W-:Y:S05]  /*100a0*/  EXIT ;  /* 0x000000000000794d */ /* 0x000fea0003800000 */
.L_x_1051:
[----:B------:R-:W-:-:S08]  /*100b0*/  NOP ;  /* 0x0000000000007918 */ /* 0x000fd00000000000 */
[----:B0-----:R-:W0:-:S00]  /*100c0*/  USETMAXREG.DEALLOC.CTAPOOL 0x18 ;  /* 0x00000018000079c8 */ /* 0x001e0000080e0500 */
[----:B0-----:R-:W-:-:S06]  /*100d0*/  LOP3.LUT R0, R0, 0x3, RZ, 0xc0, !PT ;  /* 0x0000000300007812 */ /* 0x001fcc00078ec0ff */
[----:B------:R-:W0:Y:S02]  /*100e0*/  SHFL.IDX PT, R0, R0, RZ, 0x1f ;  /* 0x00001fff00007589 */ /* 0x000e2400000e0000 */
[----:B0-----:R-:W-:-:S13]  /*100f0*/  ISETP.NE.AND P0, PT, R0, RZ, PT ;  /* 0x000000ff0000720c */ /* 0x001fda0003f05270 */
[----:B------:R-:W-:Y:S05]  /*10100*/  @P0 EXIT ;  /* 0x000000000000094d */ /* 0x000fea0003800000 */
[----:B------:R-:W2:Y:S01]  /*10110*/  LDL.LU R6, [R1] ;  /* 0x0000000001067983 */ /* 0x000ea20000300800 */
[----:B------:R-:W-:Y:S01]  /*10120*/  ULDC UR5, c[0x0][0xc14] ;  /* 0x0003050000057ab9 */ /* 0x000fe20000000800 */
[----:B------:R-:W0:Y:S01]  /*10130*/  S2R R2, SR_TID.X ;  /* 0x0000000000027919 */ /* 0x000e220000002100 */
[----:B------:R-:W-:Y:S01]  /*10140*/  CS2R R16, SRZ ;  /* 0x0000000000107805 */ /* 0x000fe2000001ff00 */
[----:B------:R-:W-:Y:S01]  /*10150*/  ULDC.64 UR6, c[0x0][0x208] ;  /* 0x0000820000067ab9 */ /* 0x000fe20000000a00 */
[----:B------:R-:W-:Y:S01]  /*10160*/  ULDC UR4, c[0x0][0xc10] ;  /* 0x0003040000047ab9 */ /* 0x000fe20000000800 */
[----:B0-----:R-:W-:-:S04]  /*10170*/  LOP3.LUT R7, R2, 0x1f, RZ, 0xc0, !PT ;  /* 0x0000001f02077812 */ /* 0x001fc800078ec0ff */
[----:B------:R-:W-:Y:S02]  /*10180*/  ISETP.NE.AND P0, PT, R7, 0x1f, PT ;  /* 0x0000001f0700780c */ /* 0x000fe40003f05270 */
[----:B--2---:R-:W-:-:S11]  /*10190*/  LOP3.LUT R6, R6, 0xffffffdf, RZ, 0xc0, !PT ;  /* 0xffffffdf06067812 */ /* 0x004fd600078ec0ff */
[----:B------:R-:W-:Y:S02]  /*101a0*/  @P0 LOP3.LUT R6, R6, 0x20, RZ, 0xfc, !PT ;  /* 0x0000002006060812 */ /* 0x000fe400078efcff */
[----:B------:R-:W-:-:S13]  /*101b0*/  ISETP.GE.OR P0, PT, R7, UR5, !P0 ;  /* 0x0000000507007c0c */ /* 0x000fda000c706670 */
[----:B------:R-:W0:Y:S02]  /*101c0*/  @!P0 LDC.64 R2, c[0x0][0xc58] ;  /* 0x00031600ff028b82 */ /* 0x000e240000000a00 */
[----:B0-----:R-:W-:-:S05]  /*101d0*/  @!P0 IMAD.WIDE.U32 R2, R7, 0x4, R2 ;  /* 0x0000000407028825 */ /* 0x001fca00078e0002 */
[----:B------:R-:W2:Y:S01]  /*101e0*/  @!P0 LDG.E R17, desc[UR6][R2.64] ;  /* 0x0000000602118981 */ /* 0x000ea2000c1e1900 */
[C---:B------:R-:W-:Y:S02]  /*101f0*/  ISETP.NE.AND P1, PT, R7.reuse, RZ, PT ;  /* 0x000000ff0700720c */ /* 0x040fe40003f25270 */
[----:B------:R-:W-:Y:S02]  /*10200*/  ISETP.GE.U32.AND P0, PT, R7, 0x2, PT ;  /* 0x000000020700780c */ /* 0x000fe40003f06070 */
[----:B------:R-:W-:-:S09]  /*10210*/  LOP3.LUT R6, R6, 0xfffffffe, RZ, 0xc0, !PT ;  /* 0xfffffffe06067812 */ /* 0x000fd200078ec0ff */
[----:B------:R-:W-:-:S04]  /*10220*/  @P1 LOP3.LUT R6, R6, 0x1, RZ, 0xfc, !PT ;  /* 0x0000000106061812 */ /* 0x000fc800078efcff */
[----:B------:R-:W-:-:S04]  /*10230*/  LOP3.LUT R6, R6, 0xffffffef, RZ, 0xc0, !PT ;  /* 0xffffffef06067812 */ /* 0x000fc800078ec0ff */
[----:B------:R-:W-:-:S04]  /*10240*/  @P0 LOP3.LUT R6, R6, 0x10, RZ, 0xfc, !PT ;  /* 0x0000001006060812 */ /* 0x000fc800078efcff */
[----:B------:R-:W-:Y:S01]  /*10250*/  LOP3.LUT R6, R6, 0xfffffff7, RZ, 0xc0, !PT ;  /* 0xfffffff706067812 */ /* 0x000fe200078ec0ff */
[----:B------:R-:W0:Y:S01]  /*10260*/  S2UR UR6, SR_CTAID.X ;  /* 0x00000000000679c3 */ /* 0x000e220000002500 */
[----:B------:R-:W-:Y:S01]  /*10270*/  IMAD.MOV.U32 R19, RZ, RZ, RZ ;  /* 0x000000ffff137224 */ /* 0x000fe200078e00ff */
[----:B--2---:R-:W1:Y:S02]  /*10280*/  SHFL.UP PT, R0, R17, 0x1, RZ ;  /* 0x0420000011007989 */ /* 0x004e6400000e00ff */
[----:B-1----:R-:W-:-:S05]  /*10290*/  SEL R0, R0, RZ, P1 ;  /* 0x000000ff00007207 */ /* 0x002fca0000800000 */
[----:B------:R-:W-:-:S05]  /*102a0*/  IMAD.IADD R0, R17, 0x1, R0 ;  /* 0x0000000111007824 */ /* 0x000fca00078e0200 */
[----:B------:R-:W1:Y:S02]  /*102b0*/  SHFL.UP PT, R4, R0, 0x2, RZ ;  /* 0x0440000000047989 */ /* 0x000e6400000e00ff */
[----:B-1----:R-:W-:-:S05]  /*102c0*/  SEL R5, R4, RZ, P0 ;  /* 0x000000ff04057207 */ /* 0x002fca0000000000 */
[----:B------:R-:W-:-:S05]  /*102d0*/  IMAD.IADD R5, R0, 0x1, R5 ;  /* 0x0000000100057824 */ /* 0x000fca00078e0205 */
[----:B------:R-:W1:Y:S01]  /*102e0*/  SHFL.UP PT, R4, R5, 0x4, RZ ;  /* 0x0480000005047989 */ /* 0x000e6200000e00ff */
[----:B------:R-:W-:-:S04]  /*102f0*/  ISETP.GE.U32.AND P0, PT, R7, 0x4, PT ;  /* 0x000000040700780c */ /* 0x000fc80003f06070 */
[----:B-1----:R-:W-:-:S05]  /*10300*/  SEL R4, R4, RZ, P0 ;  /* 0x000000ff04047207 */ /* 0x002fca0000000000 */
[----:B------:R-:W-:-:S05]  /*10310*/  IMAD.IADD R4, R5, 0x1, R4 ;  /* 0x0000000105047824 */ /* 0x000fca00078e0204 */
[----:B------:R-:W1:Y:S01]  /*10320*/  SHFL.UP PT, R2, R4, 0x8, RZ ;  /* 0x0500000004027989 */ /* 0x000e6200000e00ff */
[----:B------:R-:W-:Y:S02]  /*10330*/  @P0 LOP3.LUT R6, R6, 0x8, RZ, 0xfc, !PT ;  /* 0x0000000806060812 */ /* 0x000fe400078efcff */
[----:B------:R-:W-:-:S04]  /*10340*/  ISETP.GE.U32.AND P0, PT, R7, 0x8, PT ;  /* 0x000000080700780c */ /* 0x000fc80003f06070 */
[----:B-1----:R-:W-:-:S05]  /*10350*/  SEL R3, R2, RZ, P0 ;  /* 0x000000ff02037207 */ /* 0x002fca0000000000 */
[----:B------:R-:W-:-:S05]  /*10360*/  IMAD.IADD R3, R4, 0x1, R3 ;  /* 0x0000000104037824 */ /* 0x000fca00078e0203 */
[----:B------:R-:W1:Y:S01]  /*10370*/  SHFL.UP PT, R0, R3, 0x10, RZ ;  /* 0x0600000003007989 */ /* 0x000e6200000e00ff */
[----:B------:R-:W-:-:S04]  /*10380*/  LOP3.LUT R6, R6, 0xfffffffb, RZ, 0xc0, !PT ;  /* 0xfffffffb06067812 */ /* 0x000fc800078ec0ff */
[----:B------:R-:W-:Y:S02]  /*10390*/  @P0 LOP3.LUT R6, R6, 0x4, RZ, 0xfc, !PT ;  /* 0x0000000406060812 */ /* 0x000fe400078efcff */
[----:B------:R-:W-:-:S04]  /*103a0*/  ISETP.GE.U32.AND P0, PT, R7, 0x10, PT ;  /* 0x000000100700780c */ /* 0x000fc80003f06070 */
[----:B-1----:R-:W-:-:S05]  /*103b0*/  SEL R0, R0, RZ, P0 ;  /* 0x000000ff00007207 */ /* 0x002fca0000000000 */
[----:B------:R-:W-:-:S05]  /*103c0*/  IMAD.IADD R0, R3, 0x1, R0 ;  /* 0x0000000103007824 */ /* 0x000fca00078e0200 */
[----:B------:R-:W1:Y:S01]  /*103d0*/  SHFL.IDX PT, R2, R0, 0x1f, 0x1f ;  /* 0x03e01f0000027f89 */ /* 0x000e6200000e0000 */
[----:B------:R-:W-:-:S04]  /*103e0*/  LOP3.LUT R6, R6, 0xfffffffd, RZ, 0xc0, !PT ;  /* 0xfffffffd06067812 */ /* 0x000fc800078ec0ff */
[----:B------:R-:W-:-:S05]  /*103f0*/  @P0 LOP3.LUT R6, R6, 0x2, RZ, 0xfc, !PT ;  /* 0x0000000206060812 */ /* 0x000fca00078efcff */
[----:B------:R2:W-:Y:S01]  /*10400*/  STL [R1], R6 ;  /* 0x0000000601007387 */ /* 0x0005e20000100800 */
[----:B-1----:R-:W-:-:S05]  /*10410*/  IMAD R4, R2, UR4, RZ ;  /* 0x0000000402047c24 */ /* 0x002fca000f8e02ff */
[----:B0-----:R-:W-:Y:S01]  /*10420*/  ISETP.GT.AND P0, PT, R4, UR6, PT ;  /* 0x0000000604007c0c */ /* 0x001fe2000bf04270 */
[----:B------:R-:W-:-:S12]  /*10430*/  IMAD.MOV.U32 R5, RZ, RZ, R4 ;  /* 0x000000ffff057224 */ /* 0x000fd800078e0004 */
[----:B--2---:R-:W-:Y:S05]  /*10440*/  @P0 BRA `(.L_x_1153) ;  /* 0x0000000000c00947 */ /* 0x004fea0003800000 */
[----:B------:R-:W-:Y:S01]  /*10450*/  IMAD.MOV.U32 R4, RZ, RZ, R5 ;  /* 0x000000ffff047224 */ /* 0x000fe200078e0005 */
[----:B------:R-:W-:Y:S01]  /*10460*/  ULDC UR5, c[0x0][0xc14] ;  /* 0x0003050000057ab9 */ /* 0x000fe20000000800 */
[----:B------:R-:W-:Y:S01]  /*10470*/  IMAD.MOV.U32 R19, RZ, RZ, RZ ;  /* 0x000000ffff137224 */ /* 0x000fe200078e00ff */
[----:B------:R-:W-:Y:S01]  /*10480*/  ULDC UR7, c[0x0][0xc14] ;  /* 0x0003050000077ab9 */ /* 0x000fe20000000800 */
[----:B------:R-:W-:-:S05]  /*10490*/  ULDC UR4, c[0x0][0xc10] ;  /* 0x0003040000047ab9 */ /* 0x000fca0000000800 */
.L_x_1157:
        /* <DEDUP_REMOVED lines=17> */
.L_x_1156:
[----:B------:R-:W-:Y:S05]  /*105b0*/  BSYNC B0 ;  /* 0x0000000000007941 */ /* 0x000fea0003800000 */
.L_x_1155:
[----:B-----5:R-:W1:Y:S01]  /*105c0*/  SHFL.UP PT, R0, R17, 0x1, RZ ;  /* 0x0420000011007989 */ /* 0x020e6200000e00ff */
[C---:B------:R-:W-:Y:S02]  /*105d0*/  ISETP.NE.AND P0, PT, R6.reuse, RZ, PT ;  /* 0x000000ff0600720c */ /* 0x040fe40003f05270 */
[----:B------:R-:W-:Y:S02]  /*105e0*/  ISETP.GE.U32.AND P1, PT, R6, 0x2, PT ;  /* 0x000000020600780c */ /* 0x000fe40003f26070 */
[----:B-1----:R-:W-:Y:S02]  /*105f0*/  SEL R0, R0, RZ, P0 ;  /* 0x000000ff00007207 */ /* 0x002fe40000000000 */
[----:B------:R-:W-:-:S03]  /*10600*/  ISETP.GE.U32.AND P0, PT, R6, 0x4, PT ;  /* 0x000000040600780c */ /* 0x000fc60003f06070 */
[----:B------:R-:W-:-:S05]  /*10610*/  IMAD.IADD R0, R17, 0x1, R0 ;  /* 0x0000000111007824 */ /* 0x000fca00078e0200 */
[----:B0-----:R-:W0:Y:S02]  /*10620*/  SHFL.UP PT, R2, R0, 0x2, RZ ;  /* 0x0440000000027989 */ /* 0x001e2400000e00ff */
        /* <DEDUP_REMOVED lines=18> */
.L_x_1153:
[----:B------:R-:W-:Y:S01]  /*10750*/  IMAD.IADD R5, R4, 0x1, -R5 ;  /* 0x0000000104057824 */ /* 0x000fe200078e0a05 */
[----:B------:R-:W-:-:S03]  /*10760*/  ULDC.64 UR8, c[0x0][0x208] ;  /* 0x0000820000087ab9 */ /* 0x000fc60000000a00 */
[----:B------:R-:W-:-:S05]  /*10770*/  IMAD R2, R0, UR4, R5 ;  /* 0x0000000400027c24 */ /* 0x000fca000f8e0205 */
[----:B------:R-:W-:Y:S02]  /*10780*/  ISETP.GT.AND P0, PT, R2, UR6, PT ;  /* 0x0000000602007c0c */ /* 0x000fe4000bf04270 */
[----:B------:R-:W0:Y:S11]  /*10790*/  LDC.64 R2, c[0x0][0xc68] ;  /* 0x00031a00ff027b82 */ /* 0x000e360000000a00 */
[----:B------:R-:W-:-:S04]  /*107a0*/  VOTE.ANY R7, PT, !P0 ;  /* 0x0000000000077806 */ /* 0x000fc800040e0100 */
[----:B------:R-:W1:Y:S02]  /*107b0*/  POPC R4, R7 ;  /* 0x0000000700047309 */ /* 0x000e640000000000 */
[----:B-1----:R-:W-:-:S04]  /*107c0*/  IMAD.IADD R19, R4, 0x1, R19 ;  /* 0x0000000104137824 */ /* 0x002fc800078e0213 */
[----:B0-----:R-:W-:-:S05]  /*107d0*/  IMAD.WIDE R2, R19, 0x4, R2 ;  /* 0x0000000413027825 */ /* 0x001fca00078e0202 */
[----:B------:R-:W2:Y:S01]  /*107e0*/  LDG.E R8, desc[UR8][R2.64] ;  /* 0x0000000802087981 */ /* 0x000ea2000c1e1900 */
[----:B------:R-:W-:-:S03]  /*107f0*/  ISETP.NE.AND P0, PT, R7, RZ, PT ;  /* 0x000000ff0700720c */ /* 0x000fc60003f05270 */
[----:B------:R-:W2:Y:S02]  /*10800*/  SHFL.IDX PT, R17, R17, R4, 0x1f ;  /* 0x00001f0411117589 */ /* 0x000ea400000e0000 */
[----:B--2---:R-:W-:-:S05]  /*10810*/  IMAD R6, R17, R8, RZ ;  /* 0x0000000811067224 */ /* 0x004fca00078e02ff */
[----:B------:R-:W-:-:S04]  /*10820*/  IABS R9, R6 ;  /* 0x0000000600097213 */ /* 0x000fc80000000000 */
[----:B------:R-:W0:Y:S08]  /*10830*/  I2F.RP R10, R9 ;  /* 0x00000009000a7306 */ /* 0x000e300000209400 */
[----:B0-----:R-:W0:Y:S02]  /*10840*/  MUFU.RCP R10, R10 ;  /* 0x0000000a000a7308 */ /* 0x001e240000001000 */
[----:B0-----:R-:W-:-:S06]  /*10850*/  VIADD R11, R10, 0xffffffe ;  /* 0x0ffffffe0a0b7836 */ /* 0x001fcc0000000000 */
[----:B------:R0:W1:Y:S01]  /*10860*/  F2I.FTZ.U32.TRUNC.NTZ R3, R11 ;  /* 0x0000000b00037305 */ /* 0x000062000021f000 */
[----:B------:R-:W-:Y:S05]  /*10870*/  @!P0 BRA `(.L_x_1158) ;  /* 0x0000000000088947 */ /* 0x000fea0003800000 */
[----:B------:R-:W-:-:S05]  /*10880*/  VIADD R7, R4, 0xffffffff ;  /* 0xffffffff04077836 */ /* 0x000fca0000000000 */
[----:B------:R2:W3:Y:S02]  /*10890*/  SHFL.IDX PT, R16, R0, R7, 0x1f ;  /* 0x00001f0700107589 */ /* 0x0004e400000e0000 */
.L_x_1158:
[----:B-12---:R-:W-:Y:S02]  /*108a0*/  IMAD.MOV R0, RZ, RZ, -R3 ;  /* 0x000000ffff007224 */ /* 0x006fe400078e0a03 */
[----:B---3--:R-:W-:Y:S02]  /*108b0*/  IMAD R16, R16, UR4, R5 ;  /* 0x0000000410107c24 */ /* 0x008fe4000f8e0205 */
[----:B------:R-:W-:Y:S02]  /*108c0*/  IMAD R5, R0, R9, RZ ;  /* 0x0000000900057224 */ /* 0x000fe400078e02ff */
[----:B------:R-:W-:-:S04]  /*108d0*/  IMAD.MOV.U32 R2, RZ, RZ, RZ ;  /* 0x000000ffff027224 */ /* 0x000fc800078e00ff */
[----:B------:R-:W-:Y:S01]  /*108e0*/  IMAD.HI.U32 R2, R3, R5, R2 ;  /* 0x0000000503027227 */ /* 0x000fe200078e0002 */
[----:B------:R-:W-:Y:S02]  /*108f0*/  IADD3 R5, -R16, UR6, RZ ;  /* 0x0000000610057c10 */ /* 0x000fe4000fffe1ff */
        /* <DEDUP_REMOVED lines=15> */
[----:B------:R-:W-:Y:S02]  /*109f0*/  IMAD R0, R8, R7, RZ ;  /* 0x0000000708007224 */ /* 0x000fe400078e02ff */
[----:B------:R-:W-:Y:S02]  /*10a00*/  IMAD.MOV R7, RZ, RZ, -R7 ;  /* 0x000000ffff077224 */ /* 0x000fe400078e0a07 */
[----:B------:R-:W-:Y:S02]  /*10a10*/  IMAD.MOV R3, RZ, RZ, -R0 ;  /* 0x000000ffff037224 */ /* 0x000fe400078e0a00 */
[----:B------:R-:W-:-:S03]  /*10a20*/  IMAD R5, R6, R7, R5 ;  /* 0x0000000706057224 */ /* 0x000fc600078e0205 */
[----:B------:R-:W-:Y:S01]  /*10a30*/  VIADDMNMX R8, R3, UR4, R8, PT ;  /* 0x0000000403087c46 */ /* 0x000fe2000b800108 */
[----:B------:R-:W-:Y:S01]  /*10a40*/  IMAD.IADD R0, R5, 0x1, R0 ;  /* 0x0000000105007824 */ /* 0x000fe200078e0200 */
[----:B------:R-:W-:Y:S02]  /*10a50*/  IABS R6, R5 ;  /* 0x0000000500067213 */ /* 0x000fe40000000000 */
[----:B------:R-:W-:-:S04]  /*10a60*/  IABS R4, R8 ;  /* 0x0000000800047213 */ /* 0x000fc80000000000 */
[----:B------:R-:W1:Y:S08]  /*10a70*/  I2F.RP R9, R4 ;  /* 0x0000000400097306 */ /* 0x000e700000209400 */
[----:B-1----:R-:W1:Y:S02]  /*10a80*/  MUFU.RCP R9, R9 ;  /* 0x0000000900097308 */ /* 0x002e640000001000 */
[----:B-1----:R-:W-:-:S06]  /*10a90*/  VIADD R2, R9, 0xffffffe ;  /* 0x0ffffffe09027836 */ /* 0x002fcc0000000000 */
[----:B------:R1:W2:Y:S02]  /*10aa0*/  F2I.FTZ.U32.TRUNC.NTZ R3, R2 ;  /* 0x0000000200037305 */ /* 0x0002a4000021f000 */
[----:B-1----:R-:W-:Y:S02]  /*10ab0*/  IMAD.MOV.U32 R2, RZ, RZ, RZ ;  /* 0x000000ffff027224 */ /* 0x002fe400078e00ff */
[----:B--2---:R-:W-:-:S04]  /*10ac0*/  IMAD.MOV R7, RZ, RZ, -R3 ;  /* 0x000000ffff077224 */ /* 0x004fc800078e0a03 */
[----:B------:R-:W-:-:S04]  /*10ad0*/  IMAD R7, R7, R4, RZ ;  /* 0x0000000407077224 */ /* 0x000fc800078e02ff */
[----:B------:R-:W-:Y:S01]  /*10ae0*/  IMAD.HI.U32 R3, R3, R7, R2 ;  /* 0x0000000703037227 */ /* 0x000fe200078e0002 */
[-C--:B------:R-:W-:Y:S02]  /*10af0*/  IABS R7, R8.reuse ;  /* 0x0000000800077213 */ /* 0x080fe40000000000 */
[----:B------:R-:W-:-:S03]  /*10b00*/  LOP3.LUT R2, R5, R8, RZ, 0x3c, !PT ;  /* 0x0000000805027212 */ /* 0x000fc600078e3cff */
[----:B------:R-:W-:Y:S02]  /*10b10*/  IMAD.MOV R7, RZ, RZ, -R7 ;  /* 0x000000ffff077224 */ /* 0x000fe400078e0a07 */
[----:B------:R-:W-:-:S04]  /*10b20*/  IMAD.HI.U32 R3, R3, R6, RZ ;  /* 0x0000000603037227 */ /* 0x000fc800078e00ff */
[----:B------:R-:W-:-:S05]  /*10b30*/  IMAD R7, R3, R7, R6 ;  /* 0x0000000703077224 */ /* 0x000fca00078e0206 */
        /* <DEDUP_REMOVED lines=8> */
[----:B------:R-:W-:Y:S01]  /*10bc0*/  @!P0 LOP3.LUT R3, RZ, R8, RZ, 0x33, !PT ;  /* 0x00000008ff038212 */ /* 0x000fe200078e33ff */
[----:B------:R-:W-:-:S04]  /*10bd0*/  IMAD.MOV R8, RZ, RZ, -R8 ;  /* 0x000000ffff087224 */ /* 0x000fc800078e0a08 */
[----:B------:R-:W-:Y:S01]  /*10be0*/  IMAD R18, R3, R8, R0 ;  /* 0x0000000803127224 */ /* 0x000fe200078e0200 */
[----:B------:R-:W-:-:S05]  /*10bf0*/  LOP3.LUT R0, RZ, R3, RZ, 0x33, !PT ;  /* 0x00000003ff007212 */ /* 0x000fca00078e33ff */
[----:B------:R-:W-:Y:S01]  /*10c00*/  IMAD.IADD R17, R17, 0x1, R0 ;  /* 0x0000000111117824 */ /* 0x000fe200078e0200 */
[----:B------:R-:W-:Y:S06]  /*10c10*/  BRA `(.L_x_1159) ;  /* 0x00000000000c7947 */ /* 0x000fec0003800000 */
.L_x_1154:
[----:B------:R-:W-:Y:S02]  /*10c20*/  IMAD.MOV.U32 R17, RZ, RZ, RZ ;  /* 0x000000ffff117224 */ /* 0x000fe400078e00ff */
[----:B------:R-:W-:Y:S02]  /*10c30*/  IMAD.U32 R16, RZ, RZ, UR6 ;  /* 0x00000006ff107e24 */ /* 0x000fe4000f8e00ff */
[----:B------:R-:W-:-:S07]  /*10c40*/  IMAD.MOV.U32 R18, RZ, RZ, RZ ;  /* 0x000000ffff127224 */ /* 0x000fce00078e00ff */
.L_x_1159:
[----:B------:R-:W1:Y:S01]  /*10c50*/  S2R R0, SR_TID.X ;  /* 0x0000000000007919 */ /* 0x000e620000002100 */
[----:B------:R-:W-:Y:S01]  /*10c60*/  STL [R1], RZ ;  /* 0x000000ff01007387 */ /* 0x000fe20000100800 */
[----:B-1----:R-:W-:-:S04]  /*10c70*/  LOP3.LUT R0, R0, 0x1f, RZ, 0xc0, !PT ;  /* 0x0000001f00007812 */ /* 0x002fc800078ec0ff */
[----:B------:R-:W-:-:S13]  /*10c80*/  ISETP.NE.AND P0, PT, R0, RZ, PT ;  /* 0x000000ff0000720c */ /* 0x000fda0003f05270 */
[----:B------:R-:W1:Y:S01]  /*10c90*/  @!P0 S2R R3, SR_CgaCtaId ;  /* 0x0000000000038919 */ /* 0x000e620000008800 */
[----:B------:R-:W-:-:S04]  /*10ca0*/  @!P0 MOV R0, 0x400 ;  /* 0x0000040000008802 */ /* 0x000fc80000000f00 */
[----:B-1----:R-:W-:-:S05]  /*10cb0*/  @!P0 LEA R0, R3, R0, 0x18 ;  /* 0x0000000003008211 */ /* 0x002fca00078ec0ff */
[----:B------:R1:W-:Y:S01]  /*10cc0*/  @!P0 STS.128 [R0+0x2a8d0], R16 ;  /* 0x02a8d01000008388 */ /* 0x0003e20000000c00 */
[----:B------:R-:W-:Y:S06]  /*10cd0*/  BAR.ARV 0x5, 0x120 ;  /* 0x0144800000007b1d */ /* 0x000fec0000002000 */
[----:B------:R-:W-:Y:S01]  /*10ce0*/  ISETP.GE.AND P0, PT, R19, UR5, PT ;  /* 0x0000000513007c0c */ /* 0x000fe2000bf06270 */
[----:B-1----:R-:W-:-:S05]  /*10cf0*/  IMAD.MOV.U32 R0, RZ, RZ, 0x1 ;  /* 0x00000001ff007424 */ /* 0x002fca00078e00ff */
[----:B------:R1:W-:Y:S04]  /*10d00*/  STL [R1+0x8], R0 ;  /* 0x0000080001007387 */ /* 0x0003e80000100800 */
[----:B------:R1:W-:Y:S03]  /*10d10*/  STL [R1+0x18], RZ ;  /* 0x000018ff01007387 */ /* 0x0003e60000100800 */
[----:B------:R-:W-:Y:S05]  /*10d20*/  @P0 BRA `(.L_x_1160) ;  /* 0x0000004400440947 */ /* 0x000fea0003800000 */
[----:B-1----:R-:W-:Y:S01]  /*10d30*/  IMAD.MOV.U32 R0, RZ, RZ, 0x1 ;  /* 0x00000001ff007424 */ /* 0x002fe200078e00ff */
[----:B------:R1:W-:Y:S01]  /*10d40*/  STL [R1+0x18], RZ ;  /* 0x000018ff01007387 */ /* 0x0003e20000100800 */
[----:B------:R-:W-:Y:S01]  /*10d50*/  ULDC UR38, c[0x0][0xc] ;  /* 0x0000030000267ab9 */ /* 0x000fe20000000800 */
[----:B------:R-:W-:Y:S02]  /*10d60*/  ULDC.64 UR36, c[0x0][0x198] ;  /* 0x0000660000247ab9 */ /* 0x000fe40000000a00 */
[----:B------:R1:W-:Y:S04]  /*10d70*/  STL [R1+0x8], R0 ;  /* 0x0000080001007387 */ /* 0x0003e80000100800 */
[----:B------:R1:W-:Y:S02]  /*10d80*/  STL [R1], RZ ;  /* 0x000000ff01007387 */ /* 0x0003e40000100800 */
.L_x_1235:
[----:B------:R-:W-:Y:S05]  /*10d90*/  YIELD ;  /* 0x0000000000007946 */ /* 0x000fea0003800000 */
[----:B------:R-:W-:Y:S01]  /*10da0*/  ULDC.64 UR4, c[0x0][0xa28] ;  /* 0x00028a0000047ab9 */ /* 0x000fe20000000a00 */
[----:B------:R-:W-:Y:S01]  /*10db0*/  IMAD.MOV.U32 R4, RZ, RZ, RZ ;  /* 0x000000ffff047224 */ /* 0x000fe200078e00ff */
[----:B------:R-:W-:Y:S01]  /*10dc0*/  ISETP.NE.U32.AND P0, PT, RZ, UR4, PT ;  /* 0x00000004ff007c0c */ /* 0x000fe2000bf05070 */
[----:B------:R-:W-:-:S03]  /*10dd0*/  ULDC.64 UR6, c[0x0][0x208] ;  /* 0x0000820000067ab9 */ /* 0x000fc60000000a00 */
[----:B------:R-:W-:Y:S01]  /*10de0*/  ISETP.NE.AND.EX P0, PT, RZ, UR5, PT, P0 ;  /* 0x00000005ff007c0c */ /* 0x000fe2000bf05300 */
[----:B------:R-:W-:-:S12]  /*10df0*/  ULDC.64 UR4, c[0x0][0xa00] ;  /* 0x0002800000047ab9 */ /* 0x000fd80000000a00 */
[----:B--2---:R-:W2:Y:S01]  /*10e00*/  @P0 LDC.64 R2, c[0x0][0xa28] ;  /* 0x00028a00ff020b82 */ /* 0x004ea20000000a00 */
[----:B------:R-:W-:Y:S01]  /*10e10*/  ISETP.NE.U32.AND P2, PT, RZ, UR4, PT ;  /* 0x00000004ff007c0c */ /* 0x000fe2000bf45070 */
[----:B--2---:R-:W-:-:S05]  /*10e20*/  @P0 IMAD.WIDE R2, R19, 0x4, R2 ;  /* 0x0000000413020825 */ /* 0x004fca00078e0202 */
[----:B------:R2:W5:Y:S01]  /*10e30*/  @P0 LDG.E R4, desc[UR6][R2.64] ;  /* 0x0000000602040981 */ /* 0x000562000c1e1900 */
[----:B------:R-:W-:Y:S01]  /*10e40*/  ISETP.NE.AND.EX P2, PT, RZ, UR5, PT, P2 ;  /* 0x00000005ff007c0c */ /* 0x000fe2000bf45320 */
[----:B-1----:R-:W-:Y:S01]  /*10e50*/  IMAD.MOV.U32 R0, RZ, RZ, RZ ;  /* 0x000000ffff007224 */ /* 0x002fe200078e00ff */
[----:B------:R-:W-:Y:S01]  /*10e60*/  ULDC.64 UR4, c[0x0][0xa18] ;  /* 0x0002860000047ab9 */ /* 0x000fe20000000a00 */
[----:B--2---:R-:W1:Y:S02]  /*10e70*/  LDC.64 R2, c[0x0][0xa00] ;  /* 0x00028000ff027b82 */ /* 0x004e640000000a00 */
[----:B-1----:R-:W-:-:S08]  /*10e80*/  IMAD.WIDE R2, R19, 0x4, R2 ;  /* 0x0000000413027825 */ /* 0x002fd000078e0202 */
[----:B------:R-:W2:Y:S01]  /*10e90*/  @P2 LDG.E R0, desc[UR6][R2.64] ;  /* 0x0000000602002981 */ /* 0x000ea2000c1e1900 */
[----:B------:R-:W-:Y:S01]  /*10ea0*/  ISETP.NE.U32.AND P1, PT, RZ, UR4, PT ;  /* 0x00000004ff007c0c */ /* 0x000fe2000bf25070 */
[----:B------:R-:W-:-:S03]  /*10eb0*/  ULDC UR4, c[0x0][0x288] ;  /* 0x0000a20000047ab9 */ /* 0x000fc60000000800 */
[----:B------:R-:W-:-:S13]  /*10ec0*/  ISETP.NE.AND.EX P1, PT, RZ, UR5, PT, P1 ;  /* 0x00000005ff007c0c */ /* 0x000fda000bf25310 */
[----:B------:R-:W1:Y:S02]  /*10ed0*/  @P1 LDC.64 R6, c[0x0][0xa18] ;  /* 0x00028600ff061b82 */ /* 0x000e640000000a00 */
[----:B-1----:R-:W-:Y:S01]  /*10ee0*/  @P1 IMAD.WIDE R6, R19, 0x4, R6 ;  /* 0x0000000413061825 */ /* 0x002fe200078e0206 */
[----:B--2---:R1:W-:Y:S03]  /*10ef0*/  STL [R1+0x1c], R0 ;  /* 0x00001c0001007387 */ /* 0x0043e60000100800 */
[----:B-1----:R-:W-:Y:S01]  /*10f00*/  IMAD.U32 R0, RZ, RZ, UR4 ;  /* 0x00000004ff007e24 */ /* 0x002fe2000f8e00ff */
[----:B------:R-:W-:Y:S02]  /*10f10*/  ULDC.64 UR4, c[0x0][0x3f8] ;  /* 0x0000fe0000047ab9 */ /* 0x000fe40000000a00 */
[----:B------:R-:W-:-:S03]  /*10f20*/  UISETP.NE.U32.AND UP0, UPT, UR4, URZ, UPT ;  /* 0x0000003f0400728c */ /* 0x000fc6000bf05070 */
[----:B------:R-:W-:Y:S01]  /*10f30*/  ULDC UR4, c[0x0][0x404] ;  /* 0x0001010000047ab9 */ /* 0x000fe20000000800 */
[----:B------:R-:W-:Y:S01]  /*10f40*/  UISETP.NE.AND.EX UP0, UPT, UR5, URZ, UPT, UP0 ;  /* 0x0000003f0500728c */ /* 0x000fe2000bf05300 */
[----:B------:R1:W5:Y:S01]  /*10f50*/  @P1 LDG.E R0, desc[UR6][R6.64] ;  /* 0x0000000606001981 */ /* 0x000362000c1e1900 */
[----:B------:R-:W-:Y:S01]  /*10f60*/  ULDC.64 UR6, c[0x0][0xa08] ;  /* 0x0002820000067ab9 */ /* 0x000fe20000000a00 */
[----:B------:R-:W-:Y:S01]  /*10f70*/  ULDC UR5, c[0x0][0x2e0] ;  /* 0x0000b80000057ab9 */ /* 0x000fe20000000800 */
[----:B------:R-:W-:Y:S01]  /*10f80*/  USEL UR4, UR4, 0x1, UP0 ;  /* 0x0000000104047887 */ /* 0x000fe20008000000 */
[----:B------:R-:W-:-:S03]  /*10f90*/  ISETP.NE.U32.AND P0, PT, RZ, UR6, PT ;  /* 0x00000006ff007c0c */ /* 0x000fc6000bf05070 */
[----:B------:R-:W-:Y:S01]  /*10fa0*/  UIMAD UR4, UR4, UR5, URZ ;  /* 0x00000005040472a4 */ /* 0x000fe2000f8e023f */
[----:B------:R-:W-:-:S05]  /*10fb0*/  ISETP.NE.AND.EX P0, PT, RZ, UR7, PT, P0 ;  /* 0x00000007ff007c0c */ /* 0x000fca000bf05300 */
[----:B------:R-:W-:Y:S01]  /*10fc0*/  IMAD.U32 R5, RZ, RZ, UR4 ;  /* 0x00000004ff057e24 */ /* 0x000fe2000f8e00ff */
[----:B-1----:R-:W-:Y:S07]  /*10fd0*/  @P1 BRA `(.L_x_1161) ;  /* 0x0000000000141947 */ /* 0x002fee0003800000 */
[----:B------:R-:W-:Y:S05]  /*10fe0*/  @!P2 BRA `(.L_x_1161) ;  /* 0x000000000010a947 */ /* 0x000fea0003800000 */
[----:B------:R-:W-:Y:S02]  /*10ff0*/  ULDC.64 UR4, c[0x0][0x208] ;  /* 0x0000820000047ab9 */ /* 0x000fe40000000a00 */
[----:B------:R-:W2:Y:S04]  /*11000*/  LDG.E R7, desc[UR4][R2.64] ;  /* 0x0000000402077981 */ /* 0x000ea8000c1e1900 */
[----:B-----5:R-:W2:Y:S02]  /*11010*/  LDG.E R0, desc[UR4][R2.64+0x4] ;  /* 0x0000040402007981 */ /* 0x020ea4000c1e1900 */
[----:B--2---:R-:W-:-:S07]  /*11020*/  IMAD.IADD R0, R0, 0x1, -R7 ;  /* 0x0000000100007824 */ /* 0x004fce00078e0a07 */
.L_x_1161:
[----:B------:R-:W1:Y:S01]  /*11030*/  LDC.64 R2, c[0x0][0xa08] ;  /* 0x00028200ff027b82 */ /* 0x000e620000000a00 */
[----:B------:R-:W-:Y:S01]  /*11040*/  IMAD.MOV.U32 R7, RZ, RZ, RZ ;  /* 0x000000ffff077224 */ /* 0x000fe200078e00ff */
[----:B------:R-:W-:Y:S01]  /*11050*/  ULDC.64 UR4, c[0x0][0x208] ;  /* 0x0000820000047ab9 */ /* 0x000fe20000000a00 */
[----:B-1----:R-:W-:-:S05]  /*11060*/  IMAD.WIDE R2, R19, 0x4, R2 ;  /* 0x0000000413027825 */ /* 0x002fca00078e0202 */
[----:B------:R-:W2:Y:S01]  /*11070*/  @P0 LDG.E R7, desc[UR4][R2.64] ;  /* 0x0000000402070981 */ /* 0x000ea2000c1e1900 */
[----:B------:R-:W-:Y:S02]  /*11080*/  ULDC.64 UR4, c[0x0][0xa20] ;  /* 0x0002880000047ab9 */ /* 0x000fe40000000a00 */
[----:B------:R-:W-:-:S04]  /*11090*/  ISETP.NE.U32.AND P1, PT, RZ, UR4, PT ;  /* 0x00000004ff007c0c */ /* 0x000fc8000bf25070 */
[----:B------:R-:W-:Y:S01]  /*110a0*/  ISETP.NE.AND.EX P1, PT, RZ, UR5, PT, P1 ;  /* 0x00000005ff007c0c */ /* 0x000fe2000bf25310 */
[----:B--2--5:R-:W-:-:S05]  /*110b0*/  IMAD.IADD R6, R7, 0x1, R4 ;  /* 0x0000000107067824 */ /* 0x024fca00078e0204 */
[----:B------:R1:W-:Y:S07]  /*110c0*/  STL [R1+0x4], R6 ;  /* 0x0000040601007387 */ /* 0x0003ee0000100800 */
[----:B------:R-:W-:Y:S05]  /*110d0*/  @!P1 BRA `(.L_x_1162) ;  /* 0x0000000000149947 */ /* 0x000fea0003800000 */
[----:B------:R-:W2:Y:S01]  /*110e0*/  LDC.64 R2, c[0x0][0xa20] ;  /* 0x00028800ff027b82 */ /* 0x000ea20000000a00 */
[----:B------:R-:W-:Y:S01]  /*110f0*/  ULDC.64 UR4, c[0x0][0x208] ;  /* 0x0000820000047ab9 */ /* 0x000fe20000000a00 */
[----:B--2---:R-:W-:-:S05]  /*11100*/  IMAD.WIDE R2, R19, 0x4, R2 ;  /* 0x0000000413027825 */ /* 0x004fca00078e0202 */
[----:B------:R2:W5:Y:S01]  /*11110*/  LDG.E R5, desc[UR4][R2.64] ;  /* 0x0000000402057981 */ /* 0x000562000c1e1900 */
[----:B------:R-:W-:Y:S05]  /*11120*/  BRA `(.L_x_1163) ;  /* 0x0000000000147947 */ /* 0x000fea0003800000 */
.L_x_1162:
[----:B------:R-:W-:Y:S05]  /*11130*/  @!P0 BRA `(.L_x_1163) ;  /* 0x0000000000108947 */ /* 0x000fea0003800000 */
[----:B------:R-:W-:Y:S02]  /*11140*/  ULDC.64 UR4, c[0x0][0x208] ;  /* 0x0000820000047ab9 */ /* 0x000fe40000000a00 */
[----:B-1----:R-:W2:Y:S04]  /*11150*/  LDG.E R6, desc[UR4][R2.64] ;  /* 0x0000000402067981 */ /* 0x002ea8000c1e1900 */
[----:B------:R-:W2:Y:S02]  /*11160*/  LDG.E R5, desc[UR4][R2.64+0x4] ;  /* 0x0000040402057981 */ /* 0x000ea4000c1e1900 */
[----:B--2---:R-:W-:-:S07]  /*11170*/  IMAD.IADD R5, R5, 0x1, -R6 ;  /* 0x0000000105057824 */ /* 0x004fce00078e0a06 */
.L_x_1163:
[----:B--2---:R-:W2:Y:S01]  /*11180*/  LDC.64 R2, c[0x0][0x9e0] ;  /* 0x00027800ff027b82 */ /* 0x004ea20000000a00 */
[----:B-----5:R-:W-:Y:S01]  /*11190*/  IMAD.IADD R7, R5, 0x1, -R4 ;  /* 0x0000000105077824 */ /* 0x020fe200078e0a04 */
[----:B------:R-:W-:-:S04]  /*111a0*/  LEA R9, R17, 0x80, 0x7 ;  /* 0x0000008011097811 */ /* 0x000fc800078e38ff */
[----:B------:R-:W-:Y:S02]  /*111b0*/  IADD3 R9, R7, R9, -R0 ;  /* 0x0000000907097210 */ /* 0x000fe40007ffe800 */
[----:B--2---:R-:W-:-:S03]  /*111c0*/  ISETP.GE.AND P0, PT, R3, 0x1, PT ;  /* 0x000000010300780c */ /* 0x004fc60003f06270 */
[----:B------:R-:W-:-:S10]  /*111d0*/  IMAD.IADD R2, R9, 0x1, R2 ;  /* 0x0000000109027824 */ /* 0x000fd400078e0202 */
[----:B------:R-:W-:Y:S05]  /*111e0*/  @!P0 BRA `(.L_x_1164) ;  /* 0x0000000000488947 */ /* 0x000fea0003800000 */
[C---:B------:R-:W-:Y:S01]  /*111f0*/  ISETP.GT.AND P1, PT, R9.reuse, RZ, PT ;  /* 0x000000ff0900720c */ /* 0x040fe20003f24270 */
[----:B------:R-:W-:Y:S01]  /*11200*/  BSSY B0, `(.L_x_1165) ;  /* 0x000000e000007945 */ /* 0x000fe20003800000 */
[----:B-1----:R-:W-:-:S11]  /*11210*/  VIADD R6, R9, 0xffffffff ;  /* 0xffffffff09067836 */ /* 0x002fd60000000000 */
        /* <DEDUP_REMOVED lines=8> */
.L_x_1166:
[----:B------:R-:W-:-:S13]  /*112a0*/  ISETP.NE.AND P1, PT, R3, 0x1, PT ;  /* 0x000000010300780c */ /* 0x000fda0003f25270 */
[----:B------:R-:W1:Y:S02]  /*112b0*/  @P1 LDC.64 R4, c[0x0][0x9e8] ;  /* 0x00027a00ff041b82 */ /* 0x000e640000000a00 */
[----:B-1----:R-:W-:-:S05]  /*112c0*/  @P1 IMAD.HI.U32 R4, R6, R4, RZ ;  /* 0x0000000406041227 */ /* 0x002fca00078e00ff */
[----:B------:R-:W-:-:S07]  /*112d0*/  @P1 SHF.R.U32.HI R6, RZ, R5, R4 ;  /* 0x00000005ff061219 */ /* 0x000fce0000011604 */
.L_x_1167:
[----:B------:R-:W-:Y:S05]  /*112e0*/  BSYNC B0 ;  /* 0x0000000000007941 */ /* 0x000fea0003800000 */
.L_x_1165:
[----:B------:R-:W-:-:S05]  /*112f0*/  IMAD R5, R6, R3, R3 ;  /* 0x0000000306057224 */ /* 0x000fca00078e0203 */
[----:B------:R-:W-:-:S07]  /*11300*/  VIMNMX R2, R2, R5, PT ;  /* 0x0000000502027248 */ /* 0x000fce0003fe0100 */
.L_x_1164:
[----:B------:R-:W-:Y:S01]  /*11310*/  VIADD R2, R2, 0x5f ;  /* 0x0000005f02027836 */ /* 0x000fe20000000000 */
[----:B------:R-:W-:Y:S01]  /*11320*/  ULDC UR4, c[0x0][0x9dc] ;  /* 0x0002770000047ab9 */ /* 0x000fe20000000800 */
[----:B------:R-:W-:Y:S02]  /*11330*/  IMAD R4, R17, 0x80, -R0 ;  /* 0x0000008011047824 */ /* 0x000fe400078e0a00 */
[----:B------:R-:W-:-:S04]  /*11340*/  IMAD.HI R2, R2, 0x2aaaaaab, RZ ;  /* 0x2aaaaaab02027827 */ /* 0x000fc800078e02ff */
[C---:B------:R-:W-:Y:S01]  /*11350*/  VIADD R0, R7.reuse, 0x5f ;  /* 0x0000005f07007836 */ /* 0x040fe20000000000 */
[----:B------:R-:W-:Y:S01]  /*11360*/  SHF.R.U32.HI R5, RZ, 0x1f, R2 ;  /* 0x0000001fff057819 */ /* 0x000fe20000011602 */
[----:B------:R-:W-:Y:S02]  /*11370*/  IMAD.IADD R7, R7, 0x1, R4 ;  /* 0x0000000107077824 */ /* 0x000fe400078e0204 */
[----:B------:R-:W-:Y:S01]  /*11380*/  IMAD.HI R0, R0, 0x2aaaaaab, RZ ;  /* 0x2aaaaaab00007827 */ /* 0x000fe200078e02ff */
[----:B------:R-:W-:-:S04]  /*11390*/  LEA.HI.SX32 R2, R2, R5, 0x1c ;  /* 0x0000000502027211 */ /* 0x000fc800078fe2ff */
[----:B------:R-:W-:-:S04]  /*113a0*/  SHF.R.U32.HI R5, RZ, 0x1f, R0 ;  /* 0x0000001fff057819 */ /* 0x000fc80000011600 */
[----:B------:R-:W-:Y:S01]  /*113b0*/  LEA.HI.SX32 R5, R0, R5, 0x1c ;  /* 0x0000000500057211 */ /* 0x000fe200078fe2ff */
[----:B------:R-:W-:-:S03]  /*113c0*/  VIADD R0, R7, -UR4 ;  /* 0x8000000407007c36 */ /* 0x000fc60008000000 */
[----:B-1----:R-:W-:-:S05]  /*113d0*/  VIMNMX R6, R5, R2, PT ;  /* 0x0000000205067248 */ /* 0x002fca0003fe0100 */
[----:B------:R1:W-:Y:S01]  /*113e0*/  STL [R1+0x14], R6 ;  /* 0x0000140601007387 */ /* 0x0003e20000100800 */
[----:B------:R-:W-:Y:S05]  /*113f0*/  @!P0 BRA `(.L_x_1168) ;  /* 0x0000000000448947 */ /* 0x000fea0003800000 */
[----:B------:R-:W-:Y:S01]  /*11400*/  ISETP.GT.AND P0, PT, R7, -0x1, PT ;  /* 0xffffffff0700780c */ /* 0x000fe20003f04270 */
[----:B------:R-:W-:-:S12]  /*11410*/  BSSY B0, `(.L_x_1169) ;  /* 0x000000d000007945 */ /* 0x000fd80003800000 */
        /* <DEDUP_REMOVED lines=8> */
.L_x_1170:
[----:B------:R-:W-:-:S13]  /*114a0*/  ISETP.NE.AND P0, PT, R3, 0x1, PT ;  /* 0x000000010300780c */ /* 0x000fda0003f05270 */
[----:B------:R-:W2:Y:S02]  /*114b0*/  @P0 LDC.64 R4, c[0x0][0x9e8] ;  /* 0x00027a00ff040b82 */ /* 0x000ea40000000a00 */
[----:B--2---:R-:W-:-:S05]  /*114c0*/  @P0 IMAD.HI.U32 R4, R7, R4, RZ ;  /* 0x0000000407040227 */ /* 0x004fca00078e00ff */
[----:B------:R-:W-:-:S07]  /*114d0*/  @P0 SHF.R.U32.HI R7, RZ, R5, R4 ;  /* 0x00000005ff070219 */ /* 0x000fce0000011604 */
.L_x_1171:
[----:B------:R-:W-:Y:S05]  /*114e0*/  BSYNC B0 ;  /* 0x0000000000007941 */ /* 0x000fea0003800000 */
.L_x_1169:
[----:B------:R-:W-:-:S05]  /*114f0*/  IMAD R3, R7, R3, RZ ;  /* 0x0000000307037224 */ /* 0x000fca00078e02ff */
[----:B------:R-:W-:-:S07]  /*11500*/  VIMNMX R0, R0, R3, !PT ;  /* 0x0000000300007248 */ /* 0x000fce0007fe0100 */
.L_x_1168:
[----:B------:R-:W-:Y:S01]  /*11510*/  IMAD.HI R0, R0, 0x2aaaaaab, RZ ;  /* 0x2aaaaaab00007827 */ /* 0x000fe200078e02ff */
[----:B------:R-:W-:Y:S04]  /*11520*/  BSSY B6, `(.L_x_1172) ;  /* 0x000030d000067945 */ /* 0x000fe80003800000 */
[----:B------:R-:W-:-:S04]  /*11530*/  SHF.R.U32.HI R3, RZ, 0x1f, R0 ;  /* 0x0000001fff037819 */ /* 0x000fc80000011600 */
[----:B------:R-:W-:-:S04]  /*11540*/  LEA.HI.SX32 R3, R0, R3, 0x1c ;  /* 0x0000000300037211 */ /* 0x000fc800078fe2ff */
[----:B------:R-:W-:-:S04]  /*11550*/  VIMNMX R2, RZ, R3, !PT ;  /* 0x00000003ff027248 */ /* 0x000fc80007fe0100 */
[----:B------:R-:W-:Y:S01]  /*11560*/  ISETP.GT.AND P0, PT, R6, R2, PT ;  /* 0x000000020600720c */ /* 0x000fe20003f04270 */
[----:B------:R2:W-:-:S12]  /*11570*/  STL [R1+0x10], R2 ;  /* 0x0000100201007387 */ /* 0x0005d80000100800 */
[----:B--2---:R-:W-:Y:S05]  /*11580*/  @P0 BRA `(.L_x_1173) ;  /* 0x0000000000480947 */ /* 0x004fea0003800000 */
[----:B------:R-:W2:Y:S02]  /*11590*/  S2R R2, SR_TID.X ;  /* 0x0000000000027919 */ /* 0x000ea40000002100 */
[----:B--2---:R-:W-:-:S04]  /*115a0*/  LOP3.LUT R2, R2, 0x1f, RZ, 0xc0, !PT ;  /* 0x0000001f02027812 */ /* 0x004fc800078ec0ff */
[----:B------:R-:W-:-:S13]  /*115b0*/  ISETP.NE.AND P1, PT, R2, RZ, PT ;  /* 0x000000ff0200720c */ /* 0x000fda0003f25270 */
[----:B------:R-:W-:Y:S05]  /*115c0*/  @P1 BRA `(.L_x_1174) ;  /* 0x0000003000081947 */ /* 0x000fea0003800000 */
[----:B------:R-:W2:Y:S01]  /*115d0*/  S2R R7, SR_LANEID ;  /* 0x0000000000077919 */ /* 0x000ea20000000000 */
[----:B------:R-:W-:Y:S01]  /*115e0*/  VOTEU.ANY UR4, UPT, PT ;  /* 0x0000000000047886 */ /* 0x000fe200038e0100 */
[----:B------:R-:W3:Y:S01]  /*115f0*/  LDC.64 R2, c[0x0][0xc38] ;  /* 0x00030e00ff027b82 */ /* 0x000ee20000000a00 */
[----:B------:R-:W2:Y:S01]  /*11600*/  FLO.U32 R0, UR4 ;  /* 0x0000000400007d00 */ /* 0x000ea200080e0000 */
[----:B------:R-:W-:-:S07]  /*11610*/  ULDC.64 UR6, c[0x0][0x208] ;  /* 0x0000820000067ab9 */ /* 0x000fce0000000a00 */
[----:B------:R-:W3:Y:S01]  /*11620*/  POPC R5, UR4 ;  /* 0x0000000400057d09 */ /* 0x000ee20008000000 */
[----:B--2---:R-:W-:-:S13]  /*11630*/  ISETP.EQ.U32.AND P0, PT, R0, R7, PT ;  /* 0x000000070000720c */ /* 0x004fda0003f02070 */
[----:B---3--:R-:W2:Y:S01]  /*11640*/  @P0 ATOMG.E.ADD.STRONG.GPU PT, R3, desc[UR6][R2.64], R5 ;  /* 0x00000005020309a8 */ /* 0x008ea200081ee1c6 */
[----:B------:R-:W3:Y:S02]  /*11650*/  S2R R4, SR_LTMASK ;  /* 0x0000000000047919 */ /* 0x000ee40000003900 */
[----:B---3--:R-:W-:-:S04]  /*11660*/  LOP3.LUT R4, R4, UR4, RZ, 0xc0, !PT ;  /* 0x0000000404047c12 */ /* 0x008fc8000f8ec0ff */
[----:B------:R-:W3:Y:S01]  /*11670*/  POPC R7, R4 ;  /* 0x0000000400077309 */ /* 0x000ee20000000000 */
[----:B--2---:R-:W3:Y:S02]  /*11680*/  SHFL.IDX PT, R0, R3, R0, 0x1f ;  /* 0x00001f0003007589 */ /* 0x004ee400000e0000 */
[----:B---3--:R-:W-:Y:S01]  /*11690*/  IADD3 R16, R0, UR38, R7 ;  /* 0x0000002600107c10 */ /* 0x008fe2000fffe007 */
[----:B------:R-:W-:Y:S06]  /*116a0*/  BRA `(.L_x_1174) ;  /* 0x0000002c00d07947 */ /* 0x000fec0003800000 */
.L_x_1173:
[----:B------:R-:W2:Y:S01]  /*116b0*/  S2R R3, SR_CgaCtaId ;  /* 0x0000000000037919 */ /* 0x000ea20000008800 */
[----:B------:R-:W-:-:S04]  /*116c0*/  MOV R0, 0x400 ;  /* 0x0000040000007802 */ /* 0x000fc80000000f00 */
[----:B--2---:R-:W-:-:S05]  /*116d0*/  LEA R2, R3, R0, 0x18 ;  /* 0x0000000003027211 */ /* 0x004fca00078ec0ff */
[----:B------:R2:W-:Y:S01]  /*116e0*/  STL [R1+0xc], R2 ;  /* 0x00000c0201007387 */ /* 0x0005e20000100800 */
[----:B------:R-:W-:-:S05]  /*116f0*/  VIADD R0, R2, 0x18400 ;  /* 0x0001840002007836 */ /* 0x000fca0000000000 */
[----:B------:R-:W-:-:S13]  /*11700*/  LOP3.LUT P0, RZ, R0, 0x3ff, RZ, 0xc0, !PT ;  /* 0x000003ff00ff7812 */ /* 0x000fda000780c0ff */
[----:B--2---:R-:W-:Y:S05]  /*11710*/  @!P0 BRA `(.L_x_1175) ;  /* 0x0000000000408947 */ /* 0x004fea0003800000 */
[----:B------:R-:W-:Y:S01]  /*11720*/  MOV R2, 0x0 ;  /* 0x0000000000027802 */ /* 0x000fe20000000f00 */
[----:B------:R-:W-:Y:S01]  /*11730*/  ULDC.64 UR6, c[0x4][0xb8] ;  /* 0x01002e0000067ab9 */ /* 0x000fe20000000a00 */
[----:B------:R-:W-:Y:S01]  /*11740*/  ULDC.64 UR8, c[0x4][0xc0] ;  /* 0x0100300000087ab9 */ /* 0x000fe20000000a00 */
[----:B------:R-:W-:Y:S01]  /*11750*/  ULDC.64 UR4, c[0x4][0x38] ;  /* 0x01000e0000047ab9 */ /* 0x000fe20000000a00 */
[----:B------:R-:W-:Y:S02]  /*11760*/  IMAD.U32 R4, RZ, RZ, UR6 ;  /* 0x00000006ff047e24 */ /* 0x000fe4000f8e00ff */
[----:B------:R-:W2:Y:S01]  /*11770*/  LDC.64 R2, c[0x4][R2] ;  /* 0x0100000002027b82 */ /* 0x000ea20000000a00 */
[----:B------:R-:W-:Y:S02]  /*11780*/  IMAD.U32 R5, RZ, RZ, UR7 ;  /* 0x00000007ff057e24 */ /* 0x000fe4000f8e00ff */
[----:B-1----:R-:W-:Y:S02]  /*11790*/  IMAD.U32 R6, RZ, RZ, UR8 ;  /* 0x00000008ff067e24 */ /* 0x002fe4000f8e00ff */
[----:B------:R-:W-:-:S02]  /*117a0*/  IMAD.U32 R7, RZ, RZ, UR9 ;  /* 0x00000009ff077e24 */ /* 0x000fc4000f8e00ff */
[----:B------:R-:W-:Y:S02]  /*117b0*/  IMAD.U32 R10, RZ, RZ, UR4 ;  /* 0x00000004ff0a7e24 */ /* 0x000fe4000f8e00ff */
[----:B0-----:R-:W-:Y:S02]  /*117c0*/  IMAD.U32 R11, RZ, RZ, UR5 ;  /* 0x00000005ff0b7e24 */ /* 0x001fe4000f8e00ff */
[----:B------:R-:W-:Y:S02]  /*117d0*/  IMAD.MOV.U32 R8, RZ, RZ, 0x70 ;  /* 0x00000070ff087424 */ /* 0x000fe400078e00ff */
[----:B------:R-:W-:Y:S02]  /*117e0*/  IMAD.MOV.U32 R12, RZ, RZ, 0x1 ;  /* 0x00000001ff0c7424 */ /* 0x000fe400078e00ff */
[----:B------:R-:W-:-:S07]  /*117f0*/  IMAD.MOV.U32 R13, RZ, RZ, RZ ;  /* 0x000000ffff0d7224 */ /* 0x000fce00078e00ff */
[----:B------:R-:W-:-:S07]  /*11800*/  LEPC R20, `(.L_x_1175) ;  /* 0x000000001014794e */ /* 0x000fce0000000000 */
[----:B--2---:R-:W-:Y:S05]  /*11810*/  CALL.ABS.NOINC R2 ;  /* 0x0000000002007343 */ /* 0x004fea0003c00000 */
.L_x_1175:
        /* <DEDUP_REMOVED lines=8> */
[----:B------:R2:W3:Y:S01]  /*118a0*/  LDC.64 R2, c[0x4][R0] ;  /* 0x0100000000027b82 */ /* 0x0004e20000000a00 */
[----:B------:R-:W-:Y:S02]  /*118b0*/  IMAD.U32 R4, RZ, RZ, UR6 ;  /* 0x00000006ff047e24 */ /* 0x000fe4000f8e00ff */
[----:B------:R-:W-:Y:S02]  /*118c0*/  IMAD.U32 R5, RZ, RZ, UR7 ;  /* 0x00000007ff057e24 */ /* 0x000fe4000f8e00ff */
[----:B-1----:R-:W-:Y:S02]  /*118d0*/  IMAD.U32 R6, RZ, RZ, UR8 ;  /* 0x00000008ff067e24 */ /* 0x002fe4000f8e00ff */
[----:B------:R-:W-:-:S02]  /*118e0*/  IMAD.U32 R7, RZ, RZ, UR9 ;  /* 0x00000009ff077e24 */ /* 0x000fc4000f8e00ff */
[----:B------:R-:W-:Y:S02]  /*118f0*/  IMAD.U32 R10, RZ, RZ, UR4 ;  /* 0x00000004ff0a7e24 */ /* 0x000fe4000f8e00ff */
[----:B0-----:R-:W-:Y:S02]  /*11900*/  IMAD.U32 R11, RZ, RZ, UR5 ;  /* 0x00000005ff0b7e24 */ /* 0x001fe4000f8e00ff */
[----:B------:R-:W-:Y:S02]  /*11910*/  IMAD.MOV.U32 R8, RZ, RZ, 0x70 ;  /* 0x00000070ff087424 */ /* 0x000fe400078e00ff */
[----:B------:R-:W-:Y:S02]  /*11920*/  IMAD.MOV.U32 R12, RZ, RZ, 0x1 ;  /* 0x00000001ff0c7424 */ /* 0x000fe400078e00ff */
[----:B--2---:R-:W-:-:S07]  /*11930*/  IMAD.MOV.U32 R13, RZ, RZ, RZ ;  /* 0x000000ffff0d7224 */ /* 0x004fce00078e00ff */
[----:B------:R-:W-:-:S07]  /*11940*/  LEPC R20, `(.L_x_1177) ;  /* 0x000000001014794e */ /* 0x000fce0000000000 */
[----:B---3--:R-:W-:Y:S05]  /*11950*/  CALL.ABS.NOINC R2 ;  /* 0x0000000002007343 */ /* 0x008fea0003c00000 */
.L_x_1177:
        /* <DEDUP_REMOVED lines=16> */
.L_x_1176:
[----:B------:R-:W2:Y:S01]  /*11a60*/  LDL.LU R7, [R1+0x1c] ;  /* 0x00001c0001077983 */ /* 0x000ea20000300800 */
[----:B------:R-:W3:Y:S01]  /*11a70*/  LDC R0, c[0x0][0x428] ;  /* 0x00010a00ff007b82 */ /* 0x000ee20000000800 */
[----:B------:R-:W-:Y:S01]  /*11a80*/  IMAD.MOV.U32 R4, RZ, RZ, R18 ;  /* 0x000000ffff047224 */ /* 0x000fe200078e0012 */
[----:B------:R-:W-:Y:S01]  /*11a90*/  ULDC.64 UR4, c[0x0][0x9f8] ;  /* 0x00027e0000047ab9 */ /* 0x000fe20000000a00 */
[----:B-1----:R-:W1:Y:S01]  /*11aa0*/  S2R R6, SR_TID.X ;  /* 0x0000000000067919 */ /* 0x002e620000002100 */
[----:B------:R-:W-:Y:S01]  /*11ab0*/  ULDC.64 UR6, c[0x0][0x208] ;  /* 0x0000820000067ab9 */ /* 0x000fe20000000a00 */
[----:B---3--:R-:W-:Y:S02]  /*11ac0*/  ISETP.NE.AND P0, PT, R0, 0x1, PT ;  /* 0x000000010000780c */ /* 0x008fe40003f05270 */
[----:B-1----:R-:W-:-:S11]  /*11ad0*/  LOP3.LUT R6, R6, 0x1f, RZ, 0xc0, !PT ;  /* 0x0000001f06067812 */ /* 0x002fd600078ec0ff */
[----:B------:R-:W1:Y:S08]  /*11ae0*/  @P0 LDC R3, c[0x0][0x42c] ;  /* 0x00010b00ff030b82 */ /* 0x000e700000000800 */
[----:B------:R-:W3:Y:S01]  /*11af0*/  @P0 LDC R5, c[0x0][0x430] ;  /* 0x00010c00ff050b82 */ /* 0x000ee20000000800 */
[----:B-1----:R-:W-:-:S05]  /*11b00*/  @P0 IMAD.HI.U32 R0, R18, R3, RZ ;  /* 0x0000000312000227 */ /* 0x002fca00078e00ff */
[----:B---3--:R-:W-:Y:S01]  /*11b10*/  @P0 SHF.R.U32.HI R4, RZ, R5, R0 ;  /* 0x00000005ff040219 */ /* 0x008fe20000011600 */
[----:B------:R-:W-:Y:S01]  /*11b20*/  IMAD.MOV.U32 R0, RZ, RZ, R19 ;  /* 0x000000ffff007224 */ /* 0x000fe200078e0013 */
[----:B------:R-:W-:-:S04]  /*11b30*/  ISETP.NE.U32.AND P0, PT, RZ, UR4, PT ;  /* 0x00000004ff007c0c */ /* 0x000fc8000bf05070 */
[----:B------:R-:W-:Y:S01]  /*11b40*/  ISETP.NE.AND.EX P0, PT, RZ, UR5, PT, P0 ;  /* 0x00000005ff007c0c */ /* 0x000fe2000bf05300 */
[----:B------:R-:W-:-:S12]  /*11b50*/  ULDC.64 UR4, c[0x0][0xa00] ;  /* 0x0002800000047ab9 */ /* 0x000fd80000000a00 */
[----:B------:R-:W1:Y:S01]  /*11b60*/  @P0 LDC.64 R2, c[0x0][0x9f8] ;  /* 0x00027e00ff020b82 */ /* 0x000e620000000a00 */
[----:B------:R-:W-:-:S04]  /*11b70*/  ISETP.NE.AND P6, PT, R6, RZ, PT ;  /* 0x000000ff0600720c */ /* 0x000fc80003fc5270 */
[----:B------:R-:W-:-:S09]  /*11b80*/  PLOP3.LUT P1, PT, P6, PT, PT, 0x8, 0x0 ;  /* 0x000000000000781c */ /* 0x000fd2000372e170 */
[----:B------:R-:W-:Y:S01]  /*11b90*/  VOTEU.ALL UP1, P6 ;  /* 0x00000000003f7886 */ /* 0x000fe20003020000 */
[----:B-1----:R-:W-:-:S05]  /*11ba0*/  @P0 IMAD.WIDE R2, R19, 0x4, R2 ;  /* 0x0000000413020825 */ /* 0x002fca00078e0202 */
[----:B------:R1:W5:Y:S01]  /*11bb0*/  @P0 LDG.E R0, desc[UR6][R2.64] ;  /* 0x0000000602000981 */ /* 0x000362000c1e1900 */
[----:B------:R-:W-:Y:S01]  /*11bc0*/  ISETP.NE.U32.AND P0, PT, RZ, UR4, PT ;  /* 0x00000004ff007c0c */ /* 0x000fe2000bf05070 */
[----:B------:R-:W-:-:S03]  /*11bd0*/  @!UP1 UIADD3 UR8, UP0, UR36, 0x270, URZ ;  /* 0x0000027024089890 */ /* 0x000fc6000ff1e03f */
[----:B------:R-:W-:Y:S01]  /*11be0*/  ISETP.NE.AND.EX P0, PT, RZ, UR5, PT, P0 ;  /* 0x00000005ff007c0c */ /* 0x000fe2000bf05300 */
[----:B------:R-:W-:-:S03]  /*11bf0*/  @!UP1 UIADD3.X UR9, URZ, UR37, URZ, UP0, !UPT ;  /* 0x000000253f099290 */ /* 0x000fc600087fe43f */
[----:B------:R-:W-:Y:S01]  /*11c00*/  SEL R8, R19, RZ, !P0 ;  /* 0x000000ff13087207 */ /* 0x000fe20004000000 */
[----:B------:R-:W-:Y:S01]  /*11c10*/  VOTEU.ALL UP0, P6 ;  /* 0x00000000003f7886 */ /* 0x000fe20003000000 */
[----:B-12---:R-:W-:-:S07]  /*11c20*/  IMAD R7, R17, 0x80, R7 ;  /* 0x0000008011077824 */ /* 0x006fce00078e0207 */
.L_x_1178:
        /* <DEDUP_REMOVED lines=16> */
.L_x_1179:
        /* <DEDUP_REMOVED lines=15> */
.L_x_1180:
        /* <DEDUP_REMOVED lines=9> */
[----:B------:R-:W2:Y:S01]  /*11eb0*/  LDL R5, [R1+0x14] ;  /* 0x0000140001057983 */ /* 0x000ea20000100800 */
[----:B------:R-:W1:Y:S01]  /*11ec0*/  LDC.64 R2, c[0x0][0x3f8] ;  /* 0x0000fe00ff027b82 */ /* 0x000e620000000a00 */
[----:B------:R-:W-:Y:S02]  /*11ed0*/  ULDC.64 UR4, c[0x0][0xa08] ;  /* 0x0002820000047ab9 */ /* 0x000fe40000000a00 */
[----:B-1----:R-:W-:Y:S01]  /*11ee0*/  LOP3.LUT P0, RZ, R2, UR4, RZ, 0xfc, !PT ;  /* 0x0000000402ff7c12 */ /* 0x002fe2000f80fcff */
[----:B------:R-:W-:-:S03]  /*11ef0*/  UMOV UR4, 0xffffffff ;  /* 0xffffffff00047882 */ /* 0x000fc60000000000 */
[----:B------:R-:W-:-:S04]  /*11f00*/  LOP3.LUT P0, RZ, R3, UR5, RZ, 0xfc, P0 ;  /* 0x0000000503ff7c12 */ /* 0x000fc8000800fcff */
[----:B-----5:R-:W-:Y:S01]  /*11f10*/  SEL R6, R0, RZ, !P0 ;  /* 0x000000ff00067207 */ /* 0x020fe20004000000 */
[----:B--2---:R-:W-:Y:S01]  /*11f20*/  VIADD R5, R5, 0xffffffff ;  /* 0xffffffff05057836 */ /* 0x004fe20000000000 */
[----:B------:R-:W-:Y:S07]  /*11f30*/  BRA.DIV UR4, `(.L_x_1181) ;  /* 0x0000003a04887947 */ /* 0x000fee000b800000 */
.L_x_1251:
[----:B------:R-:W-:Y:S01]  /*11f40*/  UMOV UR4, 0xffffffff ;  /* 0xffffffff00047882 */ /* 0x000fe20000000000 */
[----:B------:R-:W-:Y:S02]  /*11f50*/  SHF.R.S32.HI R17, RZ, 0x1f, R0 ;  /* 0x0000001fff117819 */ /* 0x000fe40000011400 */
[----:B------:R-:W-:Y:S05]  /*11f60*/  BRA.DIV UR4, `(.L_x_1182) ;  /* 0x0000003a04b07947 */ /* 0x000fea000b800000 */
[----:B------:R-:W-:-:S13]  /*11f70*/  ELECT P6, URZ, PT ;  /* 0x00000000003f782f */ /* 0x000fda00038c0000 */
.L_x_1254:
[----:B------:R-:W-:Y:S05]  /*11f80*/  @!P6 BRA `(.L_x_1183) ;  /* 0x00000004002ce947 */ /* 0x000fea0003800000 */
[----:B------:R-:W-:-:S04]  /*11f90*/  ISETP.NE.U32.AND P0, PT, R2, RZ, PT ;  /* 0x000000ff0200720c */ /* 0x000fc80003f05070 */
[----:B------:R-:W-:-:S13]  /*11fa0*/  ISETP.NE.AND.EX P0, PT, R3, RZ, PT, P0 ;  /* 0x000000ff0300720c */ /* 0x000fda0003f05300 */
[----:B------:R-:W-:Y:S05]  /*11fb0*/  @!P0 BRA `(.L_x_1184) ;  /* 0x00000000004c8947 */ /* 0x000fea0003800000 */
[----:B------:R-:W1:Y:S01]  /*11fc0*/  LDC R12, c[0x0][0x41c] ;  /* 0x00010700ff0c7b82 */ /* 0x000e620000000800 */
[----:B------:R-:W-:Y:S01]  /*11fd0*/  IMAD.MOV.U32 R6, RZ, RZ, R5 ;  /* 0x000000ffff067224 */ /* 0x000fe200078e0005 */
[----:B------:R-:W-:Y:S01]  /*11fe0*/  ULDC.64 UR4, c[0x0][0x408] ;  /* 0x0001020000047ab9 */ /* 0x000fe20000000a00 */
[----:B------:R-:W-:Y:S01]  /*11ff0*/  ULDC.64 UR6, c[0x0][0x208] ;  /* 0x0000820000067ab9 */ /* 0x000fe20000000a00 */
[----:B-1----:R-:W-:-:S13]  /*12000*/  ISETP.NE.AND P0, PT, R12, 0x1, PT ;  /* 0x000000010c00780c */ /* 0x002fda0003f05270 */
[----:B0-----:R-:W0:Y:S02]  /*12010*/  @P0 LDC.64 R10, c[0x0][0x420] ;  /* 0x00010800ff0a0b82 */ /* 0x001e240000000a00 */
[----:B0-----:R-:W-:-:S05]  /*12020*/  @P0 IMAD.HI.U32 R10, R5, R10, RZ ;  /* 0x0000000a050a0227 */ /* 0x001fca00078e00ff */
[----:B------:R-:W-:-:S04]  /*12030*/  @P0 SHF.R.U32.HI R6, RZ, R11, R10 ;  /* 0x0000000bff060219 */ /* 0x000fc8000001160a */
[--C-:B------:R-:W-:Y:S01]  /*12040*/  SHF.R.S32.HI R11, RZ, 0x1f, R6.reuse ;  /* 0x0000001fff0b7819 */ /* 0x100fe20000011406 */
[--C-:B------:R-:W-:Y:S02]  /*12050*/  IMAD.MOV R9, RZ, RZ, -R6.reuse ;  /* 0x000000ffff097224 */ /* 0x100fe400078e0a06 */
[----:B------:R-:W-:Y:S02]  /*12060*/  IMAD.MOV.U32 R10, RZ, RZ, R6 ;  /* 0x000000ffff0a7224 */ /* 0x000fe400078e0006 */
        /* <DEDUP_REMOVED lines=8> */
.L_x_1184:
[----:B------:R-:W2:Y:S01]  /*120f0*/  LDL R9, [R1] ;  /* 0x0000000001097983 */ /* 0x000ea20000100800 */
[----:B0-----:R-:W-:-:S03]  /*12100*/  MOV R11, 0x400 ;  /* 0x00000400000b7802 */ /* 0x001fc60000000f00 */
[----:B------:R-:W3:Y:S01]  /*12110*/  LDL R10, [R1+0x8] ;  /* 0x00000800010a7983 */ /* 0x000ee20000100800 */
[----:B-1----:R-:W0:Y:S02]  /*12120*/  S2R R12, SR_CgaCtaId ;  /* 0x00000000000c7919 */ /* 0x002e240000008800 */
[----:B0-----:R-:W-:-:S05]  /*12130*/  LEA R11, R12, R11, 0x18 ;  /* 0x0000000b0c0b7211 */ /* 0x001fca00078ec0ff */
[----:B--2---:R-:W-:Y:S01]  /*12140*/  IMAD R9, R9, 0x8, R11 ;  /* 0x0000000809097824 */ /* 0x004fe200078e020b */
[----:B---3--:R-:W-:-:S04]  /*12150*/  SHF.L.U32 R10, R10, 0x1f, RZ ;  /* 0x0000001f0a0a7819 */ /* 0x008fc800000006ff */
[----:B------:R-:W0:Y:S02]  /*12160*/  SYNCS.PHASECHK.TRANS64.TRYWAIT P0, [R9+URZ+0x2a840], R10 ;  /* 0x02a8400a090075a7 */ /* 0x000e24000800017f */
[----:B0-----:R-:W-:Y:S05]  /*12170*/  @!P0 BRA `(.L_x_1185) ;  /* 0x00000038004c8947 */ /* 0x001fea0003800000 */
.L_x_1255:
        /* <DEDUP_REMOVED lines=11> */
.L_x_1186:
[----:B------:R-:W2:Y:S01]  /*12230*/  LDL R11, [R1] ;  /* 0x00000000010b7983 */ /* 0x000ea20000100800 */
[----:B------:R-:W-:-:S03]  /*12240*/  MOV R12, 0x400 ;  /* 0x00000400000c7802 */ /* 0x000fc60000000f00 */
[----:B0-----:R-:W3:Y:S01]  /*12250*/  LDL R10, [R1+0x4] ;  /* 0x00000400010a7983 */ /* 0x001ee20000100800 */
[----:B------:R-:W0:Y:S01]  /*12260*/  S2R R13, SR_CgaCtaId ;  /* 0x00000000000d7919 */ /* 0x000e220000008800 */
[----:B------:R-:W-:Y:S02]  /*12270*/  R2UR UR9, R9 ;  /* 0x00000000090972ca */ /* 0x000fe400000e0000 */
[----:B------:R-:W-:Y:S01]  /*12280*/  R2UR UR11, R5 ;  /* 0x00000000050b72ca */ /* 0x000fe200000e0000 */
[----:B------:R-:W-:Y:S01]  /*12290*/  UIADD3 UR4, UP0, UR36, 0x370, URZ ;  /* 0x0000037024047890 */ /* 0x000fe2000ff1e03f */
[----:B------:R-:W-:Y:S02]  /*122a0*/  R2UR UR12, R4 ;  /* 0x00000000040c72ca */ /* 0x000fe400000e0000 */
[----:B-----5:R-:W-:Y:S02]  /*122b0*/  R2UR UR13, R6 ;  /* 0x00000000060d72ca */ /* 0x020fe400000e0000 */
[----:B0-----:R-:W-:-:S05]  /*122c0*/  LEA R12, R13, R12, 0x18 ;  /* 0x0000000c0d0c7211 */ /* 0x001fca00078ec0ff */
[----:B------:R-:W-:Y:S01]  /*122d0*/  UIADD3 UR9, UR9, 0x2a830, URZ ;  /* 0x0002a83009097890 */ /* 0x000fe2000fffe03f */
[----:B------:R-:W-:Y:S01]  /*122e0*/  UMOV UR10, URZ ;  /* 0x0000003f000a7c82 */ /* 0x000fe20008000000 */
[----:B------:R-:W-:Y:S01]  /*122f0*/  UMOV UR6, 0x0 ;  /* 0x0000000000067882 */ /* 0x000fe20000000000 */
[----:B------:R-:W-:Y:S01]  /*12300*/  UMOV UR7, 0x14f00000 ;  /* 0x14f0000000077882 */ /* 0x000fe20000000000 */
[----:B------:R-:W-:Y:S01]  /*12310*/  UMOV UR16, 0x40 ;  /* 0x0000004000107882 */ /* 0x000fe20000000000 */
[----:B--2---:R-:W-:Y:S01]  /*12320*/  IMAD R9, R11, 0x9000, R12 ;  /* 0x000090000b097824 */ /* 0x004fe200078e020c */
[----:B---3--:R-:W-:-:S04]  /*12330*/  R2UR UR5, R10 ;  /* 0x000000000a0572ca */ /* 0x008fc800000e0000 */
[----:B------:R-:W-:-:S09]  /*12340*/  R2UR UR8, R9 ;  /* 0x00000000090872ca */ /* 0x000fd200000e0000 */
[----:B------:R-:W-:-:S04]  /*12350*/  UIMAD UR11, UR11, 0x60, UR5 ;  /* 0x000000600b0b78a4 */ /* 0x000fc8000f8e0205 */
[----:B------:R-:W-:Y:S02]  /*12360*/  UIADD3 UR14, UR8, 0x18400, URZ ;  /* 0x00018400080e7890 */ /* 0x000fe4000fffe03f */
        /* <DEDUP_REMOVED lines=12> */
[----:B-1----:R-:W-:Y:S01]  /*12430*/  NOP ;  /* 0x0000000000007918 */ /* 0x002fe20000000000 */
.L_x_1183:
[----:B------:R-:W2:Y:S01]  /*12440*/  LDL.LU R12, [R1+0x18] ;  /* 0x00001800010c7983 */ /* 0x000ea20000300800 */
[----:B------:R-:W-:Y:S01]  /*12450*/  MOV R10, 0x400 ;  /* 0x00000400000a7802 */ /* 0x000fe20000000f00 */
[----:B------:R-:W-:Y:S05]  /*12460*/  WARPSYNC.ALL ;  /* 0x0000000000007948 */ /* 0x000fea0003800000 */
[----:B0-----:R-:W0:Y:S01]  /*12470*/  S2R R11, SR_CgaCtaId ;  /* 0x00000000000b7919 */ /* 0x001e220000008800 */
        /* <DEDUP_REMOVED lines=43> */
.L_x_1256:
[----:B------:R-:W-:Y:S05]  /*12730*/  BSYNC B0 ;  /* 0x0000000000007941 */ /* 0x000fea0003800000 */
.L_x_1187:
[----:B------:R-:W2:Y:S04]  /*12740*/  LDL R9, [R1+0x14] ;  /* 0x0000140001097983 */ /* 0x000ea80000100800 */
[----:B0-----:R-:W3:Y:S01]  /*12750*/  LDL R8, [R1+0x10] ;  /* 0x0000100001087983 */ /* 0x001ee20000100800 */
[----:B------:R-:W-:Y:S01]  /*12760*/  BSSY B0, `(.L_x_1189) ;  /* 0x000019a000007945 */ /* 0x000fe20003800000 */
[----:B--2---:R-:W-:-:S05]  /*12770*/  VIADD R7, R9, 0xfffffffe ;  /* 0xfffffffe09077836 */ /* 0x004fca0000000000 */
[----:B---3--:R-:W-:-:S13]  /*12780*/  ISETP.GE.AND P0, PT, R7, R8, PT ;  /* 0x000000080700720c */ /* 0x008fda0003f06270 */
[----:B------:R-:W-:Y:S05]  /*12790*/  @!P0 BRA `(.L_x_1190) ;  /* 0x0000001800588947 */ /* 0x000fea0003800000 */
[----:B------:R-:W-:Y:S01]  /*127a0*/  LOP3.LUT R13, RZ, R8, RZ, 0x33, !PT ;  /* 0x00000008ff0d7212 */ /* 0x000fe200078e33ff */
[----:B------:R-:W-:Y:S01]  /*127b0*/  IMAD.MOV R8, RZ, RZ, -R9 ;  /* 0x000000ffff087224 */ /* 0x000fe200078e0a09 */
[----:B------:R-:W-:Y:S04]  /*127c0*/  BSSY B1, `(.L_x_1191) ;  /* 0x000008d000017945 */ /* 0x000fe80003800000 */
[----:B------:R-:W-:-:S05]  /*127d0*/  VIADDMNMX R13, R8, 0x1, R13, !PT ;  /* 0x00000001080d7846 */ /* 0x000fca000780010d */
[----:B------:R-:W-:-:S05]  /*127e0*/  IMAD.IADD R8, R9, 0x1, R13 ;  /* 0x0000000109087824 */ /* 0x000fca00078e020d */
        /* <DEDUP_REMOVED lines=28> */
[----:B------:R-:W-:Y:S01]  /*129b0*/  IMAD.IADD R15, R15, 0x1, R11 ;  /* 0x000000010f0f7824 */ /* 0x000fe200078e020b */
[----:B------:R-:W-:Y:S01]  /*129c0*/  LEA R2, P0, R10, R2, 0x2 ;  /* 0x000000020a027211 */ /* 0x000fe200078010ff */
[----:B------:R-:W-:-:S03]  /*129d0*/  IMAD.MOV R8, RZ, RZ, -R8 ;  /* 0x000000ffff087224 */ /* 0x000fc600078e0a08 */
[----:B------:R-:W-:Y:S01]  /*129e0*/  LEA.HI.X R3, R10, R3, R15, 0x2, P0 ;  /* 0x000000030a037211 */ /* 0x000fe200000f140f */
[----:B------:R-:W-:-:S04]  /*129f0*/  IMAD R7, R18, R8, R7 ;  /* 0x0000000812077224 */ /* 0x000fc800078e0207 */
[----:B------:R0:W5:Y:S04]  /*12a00*/  LDG.E R8, desc[UR6][R2.64] ;  /* 0x0000000602087981 */ /* 0x000168000c1e1900 */
.L_x_1195:
[----:B0-----:R-:W0:Y:S01]  /*12a10*/  S2R R3, SR_CgaCtaId ;  /* 0x0000000000037919 */ /* 0x001e220000008800 */
[----:B------:R-:W-:-:S04]  /*12a20*/  MOV R2, 0x400 ;  /* 0x0000040000027802 */ /* 0x000fc80000000f00 */
[----:B0-----:R-:W-:Y:S02]  /*12a30*/  LEA R2, R3, R2, 0x18 ;  /* 0x0000000203027211 */ /* 0x001fe400078ec0ff */
[----:B------:R-:W-:-:S03]  /*12a40*/  SHF.L.U32 R3, R14, 0x1f, RZ ;  /* 0x0000001f0e037819 */ /* 0x000fc600000006ff */
[----:B------:R-:W-:-:S04]  /*12a50*/  IMAD R2, R12, 0x8, R2 ;  /* 0x000000080c027824 */ /* 0x000fc800078e0202 */
[----:B------:R-:W0:Y:S02]  /*12a60*/  SYNCS.PHASECHK.TRANS64.TRYWAIT P0, [R2+URZ+0x2a840], R3 ;  /* 0x02a84003020075a7 */ /* 0x000e24000800017f */
[----:B0-----:R-:W-:Y:S05]  /*12a70*/  @!P0 BRA `(.L_x_1196) ;  /* 0x0000003000408947 */ /* 0x001fea0003800000 */
.L_x_1257:
        /* <DEDUP_REMOVED lines=11> */
.L_x_1197:
        /* <DEDUP_REMOVED lines=24> */
[----:B------:R-:W-:Y:S02]  /*12cb0*/  UIMAD UR11, UR11, 0x60, UR5 ;  /* 0x000000600b0b78a4 */ /* 0x000fe4000f8e0205 */
        /* <DEDUP_REMOVED lines=12> */
.L_x_1258:
[----:B------:R-:W-:Y:S05]  /*12d80*/  @P1 BRA `(.L_x_1199) ;  /* 0x0000000000301947 */ /* 0x000fea0003800000 */
[----:B------:R-:W1:Y:S01]  /*12d90*/  S2R R9, SR_TID.X ;  /* 0x0000000000097919 */ /* 0x000e620000002100 */
[----:B------:R-:W-:Y:S01]  /*12da0*/  MOV R10, 0x400 ;  /* 0x00000400000a7802 */ /* 0x000fe20000000f00 */
[----:B------:R-:W2:Y:S01]  /*12db0*/  S2R R11, SR_CgaCtaId ;  /* 0x00000000000b7919 */ /* 0x000ea20000008800 */
[----:B-1----:R-:W-:Y:S02]  /*12dc0*/  LOP3.LUT R15, R9, 0x1f, RZ, 0xc0, !PT ;  /* 0x0000001f090f7812 */ /* 0x002fe400078ec0ff */
[----:B------:R-:W3:Y:S02]  /*12dd0*/  LDL R9, [R1] ;  /* 0x0000000001097983 */ /* 0x000ee40000100800 */
[----:B------:R-:W-:Y:S02]  /*12de0*/  ISETP.NE.AND P0, PT, R15, RZ, PT ;  /* 0x000000ff0f00720c */ /* 0x000fe40003f05270 */
[----:B--2---:R-:W-:Y:S01]  /*12df0*/  LEA R10, R11, R10, 0x18 ;  /* 0x0000000a0b0a7211 */ /* 0x004fe200078ec0ff */
[----:B0-----:R-:W-:-:S04]  /*12e00*/  IMAD.MOV.U32 R3, RZ, RZ, 0x6000 ;  /* 0x00006000ff037424 */ /* 0x001fc800078e00ff */
[----:B---3--:R-:W-:-:S04]  /*12e10*/  IMAD R2, R9, 0x8, R10 ;  /* 0x0000000809027824 */ /* 0x008fc800078e020a */
[----:B------:R1:W-:Y:S02]  /*12e20*/  SYNCS.ARRIVE.TRANS64 RZ, [R2+URZ+0x2a850], R3 ;  /* 0x02a8500302ff79a7 */ /* 0x0003e4000800003f */
[----:B------:R-:W-:Y:S05]  /*12e30*/  @!P0 BRA `(.L_x_1199) ;  /* 0x0000000000048947 */ /* 0x000fea0003800000 */
[----:B------:R-:W-:Y:S01]  /*12e40*/  BPT.TRAP 0x1 ;  /* 0x000000040000795c */ /* 0x000fe20000300000 */
.L_x_1199:
[----:B01----:R-:W2:Y:S01]  /*12e50*/  LDL.LU R2, [R1] ;  /* 0x0000000001027983 */ /* 0x003ea20000300800 */
[----:B------:R-:W-:-:S03]  /*12e60*/  MOV R10, 0x400 ;  /* 0x00000400000a7802 */ /* 0x000fc60000000f00 */
[----:B------:R-:W3:Y:S01]  /*12e70*/  LDL R3, [R1+0x4] ;  /* 0x0000040001037983 */ /* 0x000ee20000100800 */
[----:B------:R-:W0:Y:S01]  /*12e80*/  S2R R11, SR_CgaCtaId ;  /* 0x00000000000b7919 */ /* 0x000e220000008800 */
[----:B------:R-:W-:Y:S01]  /*12e90*/  R2UR UR11, R5 ;  /* 0x00000000050b72ca */ /* 0x000fe200000e0000 */
[----:B------:R-:W-:Y:S01]  /*12ea0*/  UIADD3 UR4, UP0, UR36, 0x470, URZ ;  /* 0x0000047024047890 */ /* 0x000fe2000ff1e03f */
[----:B------:R-:W-:Y:S02]  /*12eb0*/  R2UR UR13, R6 ;  /* 0x00000000060d72ca */ /* 0x000fe400000e0000 */
[----:B------:R-:W-:Y:S02]  /*12ec0*/  R2UR UR12, R4 ;  /* 0x00000000040c72ca */ /* 0x000fe400000e0000 */
[----:B0-----:R-:W-:Y:S01]  /*12ed0*/  LEA R10, R11, R10, 0x18 ;  /* 0x0000000a0b0a7211 */ /* 0x001fe200078ec0ff */
[----:B------:R-:W-:Y:S01]  /*12ee0*/  UMOV UR10, URZ ;  /* 0x0000003f000a7c82 */ /* 0x000fe20008000000 */
[----:B------:R-:W-:Y:S01]  /*12ef0*/  UMOV UR7, 0x14f00000 ;  /* 0x14f0000000077882 */ /* 0x000fe20000000000 */
[----:B------:R-:W-:Y:S01]  /*12f00*/  UMOV UR15, 0x40 ;  /* 0x00000040000f7882 */ /* 0x000fe20000000000 */
[----:B------:R-:W-:-:S02]  /*12f10*/  IMAD.MOV.U32 R6, RZ, RZ, R8 ;  /* 0x000000ffff067224 */ /* 0x000fc400078e0008 */
[----:B------:R-:W-:Y:S02]  /*12f20*/  IMAD.MOV.U32 R5, RZ, RZ, R7 ;  /* 0x000000ffff057224 */ /* 0x000fe400078e0007 */
[----:B--2---:R-:W-:-:S04]  /*12f30*/  IMAD.MOV.U32 R9, RZ, RZ, R2 ;  /* 0x000000ffff097224 */ /* 0x004fc800078e0002 */
[----:B------:R-:W-:-:S05]  /*12f40*/  IMAD R2, R9, 0x8, R10 ;  /* 0x0000000809027824 */ /* 0x000fca00078e020a */
[----:B------:R-:W-:Y:S01]  /*12f50*/  R2UR UR9, R2 ;  /* 0x00000000020972ca */ /* 0x000fe200000e0000 */
[----:B------:R-:W-:Y:S01]  /*12f60*/  IMAD R2, R9, 0x6000, R10 ;  /* 0x0000600009027824 */ /* 0x000fe200078e020a */
[----:B---3--:R-:W-:-:S04]  /*12f70*/  R2UR UR5, R3 ;  /* 0x00000000030572ca */ /* 0x008fc800000e0000 */
[----:B------:R-:W-:-:S07]  /*12f80*/  R2UR UR6, R2 ;  /* 0x00000000020672ca */ /* 0x000fce00000e0000 */
[----:B------:R-:W-:Y:S02]  /*12f90*/  UIADD3 UR9, UR9, 0x2a850, URZ ;  /* 0x0002a85009097890 */ /* 0x000fe4000fffe03f */
[----:B------:R-:W-:Y:S02]  /*12fa0*/  UIMAD UR11, UR11, 0x60, UR5 ;  /* 0x000000600b0b78a4 */ /* 0x000fe4000f8e0205 */
[----:B------:R-:W-:Y:S02]  /*12fb0*/  UIADD3.X UR5, URZ, UR37, URZ, UP0, !UPT ;  /* 0x000000253f057290 */ /* 0x000fe400087fe43f */
[----:B------:R-:W-:Y:S02]  /*12fc0*/  UIADD3 UR8, UR6, 0x400, URZ ;  /* 0x0000040006087890 */ /* 0x000fe4000fffe03f */
[----:B------:R-:W-:-:S03]  /*12fd0*/  UIADD3 UR14, UR6, 0x3400, URZ ;  /* 0x00003400060e7890 */ /* 0x000fc6000fffe03f */
[----:B------:R-:W-:-:S04]  /*12fe0*/  UMOV UR6, 0x0 ;  /* 0x0000000000067882 */ /* 0x000fc80000000000 */
[----:B------:R0:W-:Y:S02]  /*12ff0*/  UTMALDG.4D [UR8], [UR4], desc[UR6] ;  /* 0x00000608040075b4 */ /* 0x0001e40008019000 */
[----:B0-----:R-:W-:Y:S01]  /*13000*/  UMOV UR8, UR14 ;  /* 0x0000000e00087c82 */ /* 0x001fe20008000000 */
[----:B------:R-:W-:Y:S02]  /*13010*/  UMOV UR10, UR15 ;  /* 0x0000000f000a7c82 */ /* 0x000fe40008000000 */
[----:B------:R0:W-:Y:S02]  /*13020*/  UTMALDG.4D [UR8], [UR4], desc[UR6] ;  /* 0x00000608040075b4 */ /* 0x0001e40008019000 */
[----:B0-----:R-:W-:Y:S01]  /*13030*/  NOP ;  /* 0x0000000000007918 */ /* 0x001fe20000000000 */
.L_x_1194:
[----:B------:R-:W-:Y:S05]  /*13040*/  BSYNC B2 ;  /* 0x0000000000027941 */ /* 0x000fea0003800000 */
.L_x_1193:
[----:B------:R-:W2:Y:S04]  /*13050*/  LDL R2, [R1+0x14] ;  /* 0x0000140001027983 */ /* 0x000ea80000100800 */
[----:B------:R0:W-:Y:S04]  /*13060*/  STL [R1], R12 ;  /* 0x0000000c01007387 */ /* 0x0001e80000100800 */
[----:B------:R0:W-:Y:S02]  /*13070*/  STL [R1+0x8], R14 ;  /* 0x0000080e01007387 */ /* 0x0001e40000100800 */
[----:B0-2---:R-:W-:-:S07]  /*13080*/  VIADD R7, R2, 0xfffffffd ;  /* 0xfffffffd02077836 */ /* 0x005fce0000000000 */
.L_x_1192:
[----:B------:R-:W-:Y:S05]  /*13090*/  BSYNC B1 ;  /* 0x0000000000017941 */ /* 0x000fea0003800000 */
.L_x_1191:
[----:B------:R-:W2:Y:S01]  /*130a0*/  LDL.LU R2, [R1+0x14] ;  /* 0x0000140001027983 */ /* 0x000ea20000300800 */
[----:B------:R-:W-:Y:S01]  /*130b0*/  VIADD R13, R13, 0xfffffffe ;  /* 0xfffffffe0d0d7836 */ /* 0x000fe20000000000 */
[----:B--2---:R-:W-:-:S04]  /*130c0*/  LOP3.LUT R2, RZ, R2, RZ, 0x33, !PT ;  /* 0x00000002ff027212 */ /* 0x004fc800078e33ff */
[----:B------:R-:W-:-:S13]  /*130d0*/  ISETP.NE.AND P0, PT, R13, R2, PT ;  /* 0x000000020d00720c */ /* 0x000fda0003f05270 */
[----:B------:R-:W-:Y:S05]  /*130e0*/  @!P0 BRA `(.L_x_1190) ;  /* 0x0000001000048947 */ /* 0x000fea0003800000 */
[----:B------:R-:W-:-:S07]  /*130f0*/  IMAD.MOV.U32 R10, RZ, RZ, R6 ;  /* 0x000000ffff0a7224 */ /* 0x000fce00078e0006 */
.L_x_1214:
        /* <DEDUP_REMOVED lines=33> */
.L_x_1202:
[----:B------:R-:W1:Y:S01]  /*13310*/  S2R R3, SR_CgaCtaId ;  /* 0x0000000000037919 */ /* 0x000e620000008800 */
[----:B------:R-:W-:-:S04]  /*13320*/  MOV R2, 0x400 ;  /* 0x0000040000027802 */ /* 0x000fc80000000f00 */
[----:B-1----:R-:W-:Y:S02]  /*13330*/  LEA R2, R3, R2, 0x18 ;  /* 0x0000000203027211 */ /* 0x002fe400078ec0ff */
[----:B------:R-:W-:-:S03]  /*13340*/  SHF.L.U32 R3, R9, 0x1f, RZ ;  /* 0x0000001f09037819 */ /* 0x000fc600000006ff */
[----:B------:R-:W-:-:S04]  /*13350*/  IMAD R2, R8, 0x8, R2 ;  /* 0x0000000808027824 */ /* 0x000fc800078e0202 */
[----:B------:R-:W1:Y:S02]  /*13360*/  SYNCS.PHASECHK.TRANS64.TRYWAIT P0, [R2+URZ+0x2a840], R3 ;  /* 0x02a84003020075a7 */ /* 0x000e64000800017f */
[----:B-1----:R-:W-:Y:S05]  /*13370*/  @!P0 BRA `(.L_x_1203) ;  /* 0x0000002800288947 */ /* 0x002fea0003800000 */
.L_x_1259:
        /* <DEDUP_REMOVED lines=11> */
.L_x_1204:
        /* <DEDUP_REMOVED lines=37> */
.L_x_1260:
        /* <DEDUP_REMOVED lines=8> */
.L_x_1206:
[----:B0-----:R-:W2:Y:S01]  /*13700*/  LDL.LU R2, [R1] ;  /* 0x0000000001027983 */ /* 0x001ea20000300800 */
[----:B------:R-:W-:-:S03]  /*13710*/  MOV R13, 0x400 ;  /* 0x00000400000d7802 */ /* 0x000fc60000000f00 */
[----:B------:R-:W3:Y:S01]  /*13720*/  LDL R11, [R1+0x4] ;  /* 0x00000400010b7983 */ /* 0x000ee20000100800 */
[----:B------:R-:W0:Y:S01]  /*13730*/  S2R R14, SR_CgaCtaId ;  /* 0x00000000000e7919 */ /* 0x000e220000008800 */
[----:B------:R-:W-:Y:S02]  /*13740*/  R2UR UR11, R5 ;  /* 0x00000000050b72ca */ /* 0x000fe400000e0000 */
[----:B------:R-:W-:Y:S01]  /*13750*/  R2UR UR9, R3 ;  /* 0x00000000030972ca */ /* 0x000fe200000e0000 */
[----:B------:R-:W-:Y:S01]  /*13760*/  UIADD3 UR4, UP0, UR36, 0x470, URZ ;  /* 0x0000047024047890 */ /* 0x000fe2000ff1e03f */
[----:B------:R-:W-:Y:S02]  /*13770*/  R2UR UR13, R6 ;  /* 0x00000000060d72ca */ /* 0x000fe400000e0000 */
[----:B------:R-:W-:Y:S02]  /*13780*/  R2UR UR12, R4 ;  /* 0x00000000040c72ca */ /* 0x000fe400000e0000 */
[----:B0-----:R-:W-:-:S07]  /*13790*/  LEA R13, R14, R13, 0x18 ;  /* 0x0000000d0e0d7211 */ /* 0x001fce00078ec0ff */
[----:B------:R-:W-:Y:S01]  /*137a0*/  UIADD3 UR9, UR9, 0x50, URZ ;  /* 0x0000005009097890 */ /* 0x000fe2000fffe03f */
[----:B------:R-:W-:Y:S01]  /*137b0*/  UMOV UR10, URZ ;  /* 0x0000003f000a7c82 */ /* 0x000fe20008000000 */
[----:B------:R-:W-:Y:S01]  /*137c0*/  UMOV UR7, 0x14f00000 ;  /* 0x14f0000000077882 */ /* 0x000fe20000000000 */
[----:B------:R-:W-:Y:S01]  /*137d0*/  UMOV UR15, 0x40 ;  /* 0x00000040000f7882 */ /* 0x000fe20000000000 */
[----:B------:R-:W-:Y:S02]  /*137e0*/  IMAD.MOV.U32 R5, RZ, RZ, R12 ;  /* 0x000000ffff057224 */ /* 0x000fe400078e000c */
[----:B------:R-:W-:Y:S02]  /*137f0*/  IMAD.MOV.U32 R6, RZ, RZ, R10 ;  /* 0x000000ffff067224 */ /* 0x000fe400078e000a */
[----:B--2---:R-:W-:Y:S01]  /*13800*/  IMAD R2, R2, 0x6000, R13 ;  /* 0x0000600002027824 */ /* 0x004fe200078e020d */
[----:B---3--:R-:W-:-:S04]  /*13810*/  R2UR UR5, R11 ;  /* 0x000000000b0572ca */ /* 0x008fc800000e0000 */
[----:B------:R-:W-:-:S09]  /*13820*/  R2UR UR6, R2 ;  /* 0x00000000020672ca */ /* 0x000fd200000e0000 */
[----:B------:R-:W-:-:S04]  /*13830*/  UIMAD UR11, UR11, 0x60, UR5 ;  /* 0x000000600b0b78a4 */ /* 0x000fc8000f8e0205 */
[----:B------:R-:W-:Y:S02]  /*13840*/  UIADD3 UR8, UR6, 0x400, URZ ;  /* 0x0000040006087890 */ /* 0x000fe4000fffe03f */
[----:B------:R-:W-:Y:S02]  /*13850*/  UIADD3.X UR5, URZ, UR37, URZ, UP0, !UPT ;  /* 0x000000253f057290 */ /* 0x000fe400087fe43f */
[----:B------:R-:W-:-:S03]  /*13860*/  UIADD3 UR14, UR6, 0x3400, URZ ;  /* 0x00003400060e7890 */ /* 0x000fc6000fffe03f */
[----:B------:R-:W-:-:S04]  /*13870*/  UMOV UR6, 0x0 ;  /* 0x0000000000067882 */ /* 0x000fc80000000000 */
[----:B------:R0:W-:Y:S02]  /*13880*/  UTMALDG.4D [UR8], [UR4], desc[UR6] ;  /* 0x00000608040075b4 */ /* 0x0001e40008019000 */
[----:B0-----:R-:W-:Y:S01]  /*13890*/  UMOV UR8, UR14 ;  /* 0x0000000e00087c82 */ /* 0x001fe20008000000 */
[----:B------:R-:W-:Y:S02]  /*138a0*/  UMOV UR10, UR15 ;  /* 0x0000000f000a7c82 */ /* 0x000fe40008000000 */
[----:B------:R0:W-:Y:S02]  /*138b0*/  UTMALDG.4D [UR8], [UR4], desc[UR6] ;  /* 0x00000608040075b4 */ /* 0x0001e40008019000 */
[----:B0-----:R-:W-:Y:S01]  /*138c0*/  NOP ;  /* 0x0000000000007918 */ /* 0x001fe20000000000 */
.L_x_1201:
[----:B------:R-:W-:Y:S05]  /*138d0*/  BSYNC B1 ;  /* 0x0000000000017941 */ /* 0x000fea0003800000 */
.L_x_1200:
[----:B------:R-:W-:Y:S01]  /*138e0*/  VIADD R3, R8, 0x1 ;  /* 0x0000000108037836 */ /* 0x000fe20000000000 */
[----:B------:R-:W-:Y:S01]  /*138f0*/  BSSY B1, `(.L_x_1207) ;  /* 0x000007c000017945 */ /* 0x000fe20003800000 */
[----:B------:R-:W-:-:S03]  /*13900*/  VIADD R13, R7, 0xffffffff ;  /* 0xffffffff070d7836 */ /* 0x000fc60000000000 */
        /* <DEDUP_REMOVED lines=8> */
[----:B------:R-:W-:Y:S01]  /*13990*/  IMAD.MOV.U32 R12, RZ, RZ, R13 ;  /* 0x000000ffff0c7224 */ /* 0x000fe200078e000d */
        /* <DEDUP_REMOVED lines=21> */
.L_x_1209:
[----:B------:R-:W2:Y:S01]  /*13af0*/  S2R R3, SR_CgaCtaId ;  /* 0x0000000000037919 */ /* 0x000ea20000008800 */
[----:B------:R-:W-:-:S04]  /*13b00*/  MOV R2, 0x400 ;  /* 0x0000040000027802 */ /* 0x000fc80000000f00 */
[----:B--2---:R-:W-:Y:S02]  /*13b10*/  LEA R2, R3, R2, 0x18 ;  /* 0x0000000203027211 */ /* 0x004fe400078ec0ff */
[----:B------:R-:W-:-:S03]  /*13b20*/  SHF.L.U32 R3, R14, 0x1f, RZ ;  /* 0x0000001f0e037819 */ /* 0x000fc600000006ff */
[----:B------:R-:W-:-:S04]  /*13b30*/  IMAD R2, R15, 0x8, R2 ;  /* 0x000000080f027824 */ /* 0x000fc800078e0202 */
[----:B------:R-:W2:Y:S02]  /*13b40*/  SYNCS.PHASECHK.TRANS64.TRYWAIT P0, [R2+URZ+0x2a840], R3 ;  /* 0x02a84003020075a7 */ /* 0x000ea4000800017f */
[----:B--2---:R-:W-:Y:S05]  /*13b50*/  @!P0 BRA `(.L_x_1210) ;  /* 0x0000002000588947 */ /* 0x004fea0003800000 */
.L_x_1261:
        /* <DEDUP_REMOVED lines=11> */
.L_x_1211:
        /* <DEDUP_REMOVED lines=22> */
[----:B------:R-:W-:Y:S02]  /*13d70*/  UIMAD UR11, UR11, 0x60, UR5 ;  /* 0x000000600b0b78a4 */ /* 0x000fe4000f8e0205 */
        /* <DEDUP_REMOVED lines=15> */
.L_x_1262:
        /* <DEDUP_REMOVED lines=8> */
.L_x_1213:
[----:B-1----:R-:W2:Y:S01]  /*13ef0*/  LDL R3, [R1+0x4] ;  /* 0x0000040001037983 */ /* 0x002ea20000100800 */
[----:B0-----:R-:W-:Y:S01]  /*13f00*/  MOV R9, 0x400 ;  /* 0x0000040000097802 */ /* 0x001fe20000000f00 */
[----:B------:R-:W0:Y:S01]  /*13f10*/  S2R R11, SR_CgaCtaId ;  /* 0x00000000000b7919 */ /* 0x000e220000008800 */
[----:B------:R-:W-:Y:S02]  /*13f20*/  R2UR UR11, R5 ;  /* 0x00000000050b72ca */ /* 0x000fe400000e0000 */
        /* <DEDUP_REMOVED lines=14> */
[----:B------:R-:W-:Y:S02]  /*14010*/  IMAD.MOV.U32 R5, RZ, RZ, R12 ;  /* 0x000000ffff057224 */ /* 0x000fe400078e000c */
[----:B------:R-:W-:Y:S01]  /*14020*/  IMAD.MOV.U32 R6, RZ, RZ, R10 ;  /* 0x000000ffff067224 */ /* 0x000fe200078e000a */
[----:B--2---:R-:W-:-:S13]  /*14030*/  R2UR UR5, R3 ;  /* 0x00000000030572ca */ /* 0x004fda00000e0000 */
[----:B------:R-:W-:Y:S02]  /*14040*/  UIMAD UR11, UR11, 0x60, UR5 ;  /* 0x000000600b0b78a4 */ /* 0x000fe4000f8e0205 */
[----:B------:R-:W-:-:S09]  /*14050*/  UIADD3.X UR5, URZ, UR37, URZ, UP0, !UPT ;  /* 0x000000253f057290 */ /* 0x000fd200087fe43f */
[----:B------:R0:W-:Y:S02]  /*14060*/  UTMALDG.4D [UR8], [UR4], desc[UR6] ;  /* 0x00000608040075b4 */ /* 0x0001e40008019000 */
[----:B0-----:R-:W-:Y:S01]  /*14070*/  UMOV UR8, UR14 ;  /* 0x0000000e00087c82 */ /* 0x001fe20008000000 */
[----:B------:R-:W-:Y:S02]  /*14080*/  UMOV UR10, UR15 ;  /* 0x0000000f000a7c82 */ /* 0x000fe40008000000 */
[----:B------:R1:W-:Y:S02]  /*14090*/  UTMALDG.4D [UR8], [UR4], desc[UR6] ;  /* 0x00000608040075b4 */ /* 0x0003e40008019000 */
[----:B-1----:R-:W-:Y:S01]  /*140a0*/  NOP ;  /* 0x0000000000007918 */ /* 0x002fe20000000000 */
.L_x_1208:
[----:B------:R-:W-:Y:S05]  /*140b0*/  BSYNC B1 ;  /* 0x0000000000017941 */ /* 0x000fea0003800000 */
.L_x_1207:
[----:B------:R-:W2:Y:S01]  /*140c0*/  LDL R2, [R1+0x10] ;  /* 0x0000100001027983 */ /* 0x000ea20000100800 */
[----:B------:R-:W-:Y:S01]  /*140d0*/  VIADD R7, R7, 0xfffffffe ;  /* 0xfffffffe07077836 */ /* 0x000fe20000000000 */
[----:B--2---:R-:W-:-:S13]  /*140e0*/  ISETP.GT.AND P0, PT, R13, R2, PT ;  /* 0x000000020d00720c */ /* 0x004fda0003f04270 */
[----:B------:R-:W-:Y:S05]  /*140f0*/  @P0 BRA `(.L_x_1214) ;  /* 0xfffffff000000947 */ /* 0x000fea000383ffff */
.L_x_1190:
[----:B------:R-:W-:Y:S05]  /*14100*/  BSYNC B0 ;  /* 0x0000000000007941 */ /* 0x000fea0003800000 */
.L_x_1189:
        /* <DEDUP_REMOVED lines=18> */
.L_x_1216:
[----:B------:R-:W-:Y:S05]  /*14230*/  BSYNC B0 ;  /* 0x0000000000007941 */ /* 0x000fea0003800000 */
.L_x_1215:
        /* <DEDUP_REMOVED lines=11> */
.L_x_1263:
        /* <DEDUP_REMOVED lines=11> */
.L_x_1220:
[----:B-1----:R-:W2:Y:S01]  /*143a0*/  LDL R0, [R1] ;  /* 0x0000000001007983 */ /* 0x002ea20000100800 */
[----:B------:R-:W-:-:S03]  /*143b0*/  MOV R7, 0x400 ;  /* 0x0000040000077802 */ /* 0x000fc60000000f00 */
[----:B------:R-:W3:Y:S01]  /*143c0*/  LDL.LU R2, [R1+0x4] ;  /* 0x0000040001027983 */ /* 0x000ee20000300800 */
[----:B------:R-:W1:Y:S01]  /*143d0*/  S2R R8, SR_CgaCtaId ;  /* 0x0000000000087919 */ /* 0x000e620000008800 */
[----:B------:R-:W-:Y:S02]  /*143e0*/  R2UR UR11, R5 ;  /* 0x00000000050b72ca */ /* 0x000fe400000e0000 */
[----:B------:R-:W-:Y:S01]  /*143f0*/  R2UR UR9, R3 ;  /* 0x00000000030972ca */ /* 0x000fe200000e0000 */
[----:B------:R-:W-:Y:S01]  /*14400*/  UIADD3 UR4, UP0, UR36, 0x470, URZ ;  /* 0x0000047024047890 */ /* 0x000fe2000ff1e03f */
[----:B------:R-:W-:Y:S02]  /*14410*/  R2UR UR12, R4 ;  /* 0x00000000040c72ca */ /* 0x000fe400000e0000 */
[----:B------:R-:W-:Y:S02]  /*14420*/  R2UR UR13, R6 ;  /* 0x00000000060d72ca */ /* 0x000fe400000e0000 */
[----:B-1----:R-:W-:-:S07]  /*14430*/  LEA R7, R8, R7, 0x18 ;  /* 0x0000000708077211 */ /* 0x002fce00078ec0ff */
[----:B------:R-:W-:Y:S01]  /*14440*/  UIADD3 UR9, UR9, 0x2a850, URZ ;  /* 0x0002a85009097890 */ /* 0x000fe2000fffe03f */
[----:B------:R-:W-:Y:S01]  /*14450*/  UMOV UR10, URZ ;  /* 0x0000003f000a7c82 */ /* 0x000fe20008000000 */
        /* <DEDUP_REMOVED lines=15> */
.L_x_1218:
[----:B------:R-:W-:Y:S05]  /*14550*/  BSYNC B0 ;  /* 0x0000000000007941 */ /* 0x000fea0003800000 */
.L_x_1217:
        /* <DEDUP_REMOVED lines=9> */
.L_x_1174:
[----:B------:R-:W-:Y:S05]  /*145f0*/  BSYNC B6 ;  /* 0x0000000000067941 */ /* 0x000fea0003800000 */
.L_x_1172:
[----:B------:R-:W-:-:S03]  /*14600*/  UMOV UR4, 0xffffffff ;  /* 0xffffffff00047882 */ /* 0x000fc60000000000 */
[----:B------:R-:W-:Y:S05]  /*14610*/  BRA.DIV UR4, `(.L_x_1221) ;  /* 0x0000001604e47947 */ /* 0x000fea000b800000 */
[----:B------:R2:W3:Y:S04]  /*14620*/  SHFL.IDX PT, R4, R16, RZ, 0x1f ;  /* 0x00001fff10047589 */ /* 0x0004e800000e0000 */
[----:B------:R-:W4:Y:S02]  /*14630*/  SHFL.IDX PT, R16, R16, 0x1, 0x1f ;  /* 0x00201f0010107f89 */ /* 0x000f2400000e0000 */
.L_x_1267:
[----:B-1----:R-:W1:Y:S01]  /*14640*/  S2R R0, SR_TID.X ;  /* 0x0000000000007919 */ /* 0x002e620000002100 */
[----:B------:R-:W-:Y:S01]  /*14650*/  ULDC UR4, c[0x0][0xc14] ;  /* 0x0003050000047ab9 */ /* 0x000fe20000000800 */
[----:B------:R-:W-:Y:S01]  /*14660*/  BSSY B0, `(.L_x_1222) ;  /* 0x000000c000007945 */ /* 0x000fe20003800000 */
[----:B------:R-:W-:Y:S01]  /*14670*/  IMAD.MOV.U32 R17, RZ, RZ, RZ ;  /* 0x000000ffff117224 */ /* 0x000fe200078e00ff */
[----:B-1----:R-:W-:Y:S01]  /*14680*/  LOP3.LUT R6, R0, 0x1f, RZ, 0xc0, !PT ;  /* 0x0000001f00067812 */ /* 0x002fe200078ec0ff */
[----:B------:R-:W-:-:S03]  /*14690*/  IMAD.U32 R0, RZ, RZ, UR4 ;  /* 0x00000004ff007e24 */ /* 0x000fc6000f8e00ff */
[C---:B------:R-:W-:Y:S01]  /*146a0*/  ISETP.NE.AND P0, PT, R6.reuse, 0x1f, PT ;  /* 0x0000001f0600780c */ /* 0x040fe20003f05270 */
[----:B------:R-:W-:-:S05]  /*146b0*/  IMAD.IADD R5, R6, 0x1, R19 ;  /* 0x0000000106057824 */ /* 0x000fca00078e0213 */
[----:B------:R-:W-:-:S13]  /*146c0*/  ISETP.GE.OR P0, PT, R5, R0, !P0 ;  /* 0x000000000500720c */ /* 0x000fda0004706670 */
[----:B------:R-:W-:Y:S05]  /*146d0*/  @P0 BRA `(.L_x_1223) ;  /* 0x0000000000100947 */ /* 0x000fea0003800000 */
[----:B------:R-:W1:Y:S01]  /*146e0*/  LDC.64 R2, c[0x0][0xc58] ;  /* 0x00031600ff027b82 */ /* 0x000e620000000a00 */
[----:B------:R-:W-:Y:S01]  /*146f0*/  ULDC.64 UR4, c[0x0][0x208] ;  /* 0x0000820000047ab9 */ /* 0x000fe20000000a00 */
[----:B-1----:R-:W-:-:S05]  /*14700*/  IMAD.WIDE R2, R5, 0x4, R2 ;  /* 0x0000000405027825 */ /* 0x002fca00078e0202 */
[----:B------:R1:W5:Y:S02]  /*14710*/  LDG.E R17, desc[UR4][R2.64] ;  /* 0x0000000402117981 */ /* 0x000364000c1e1900 */
.L_x_1223:
[----:B------:R-:W-:Y:S05]  /*14720*/  BSYNC B0 ;  /* 0x0000000000007941 */ /* 0x000fea0003800000 */
.L_x_1222:
[----:B------:R-:W-:-:S03]  /*14730*/  UMOV UR4, 0xffffffff ;  /* 0xffffffff00047882 */ /* 0x000fc60000000000 */
[----:B------:R-:W-:Y:S05]  /*14740*/  BRA.DIV UR4, `(.L_x_1224) ;  /* 0x0000001604e47947 */ /* 0x000fea000b800000 */
[----:B0----5:R-:W0:Y:S01]  /*14750*/  SHFL.UP PT, R14, R17, 0x1, RZ ;  /* 0x04200000110e7989 */ /* 0x021e2200000e00ff */
[C---:B------:R-:W-:Y:S02]  /*14760*/  ISETP.NE.AND P0, PT, R6.reuse, RZ, PT ;  /* 0x000000ff0600720c */ /* 0x040fe40003f05270 */
[----:B------:R-:W-:Y:S02]  /*14770*/  ISETP.GE.U32.AND P1, PT, R6, 0x2, PT ;  /* 0x000000020600780c */ /* 0x000fe40003f26070 */
[----:B0-----:R-:W-:Y:S02]  /*14780*/  SEL R14, R14, RZ, P0 ;  /* 0x000000ff0e0e7207 */ /* 0x001fe40000000000 */
[----:B------:R-:W-:-:S03]  /*14790*/  ISETP.GE.U32.AND P0, PT, R6, 0x4, PT ;  /* 0x000000040600780c */ /* 0x000fc60003f06070 */
[----:B------:R-:W-:-:S05]  /*147a0*/  IMAD.IADD R13, R17, 0x1, R14 ;  /* 0x00000001110d7824 */ /* 0x000fca00078e020e */
[----:B------:R-:W1:Y:S02]  /*147b0*/  SHFL.UP PT, R14, R13, 0x2, RZ ;  /* 0x044000000d0e7989 */ /* 0x000e6400000e00ff */
        /* <DEDUP_REMOVED lines=14> */
.L_x_1275:
[----:B------:R-:W-:Y:S02]  /*148a0*/  ULDC UR4, c[0x0][0xc10] ;  /* 0x0003040000047ab9 */ /* 0x000fe40000000800 */
[----:B------:R-:W-:-:S04]  /*148b0*/  IMAD.U32 R5, RZ, RZ, UR4 ;  /* 0x00000004ff057e24 */ /* 0x000fc8000f8e00ff */
[----:B-1----:R-:W-:-:S04]  /*148c0*/  IMAD R3, R14, R5, RZ ;  /* 0x000000050e037224 */ /* 0x002fc800078e02ff */
[----:B--2-4-:R-:W-:-:S05]  /*148d0*/  IMAD.IADD R16, R16, 0x1, R3 ;  /* 0x0000000110107824 */ /* 0x014fca00078e0203 */
[----:B---3--:R-:W-:-:S13]  /*148e0*/  ISETP.GT.AND P0, PT, R16, R4, PT ;  /* 0x000000041000720c */ /* 0x008fda0003f04270 */
[----:B------:R-:W-:Y:S05]  /*148f0*/  @P0 BRA `(.L_x_1225) ;  /* 0x0000000000b80947 */ /* 0x000fea0003800000 */
[----:B------:R-:W1:Y:S02]  /*14900*/  LDC R0, c[0x0][0xc14] ;  /* 0x00030500ff007b82 */ /* 0x000e640000000800 */
.L_x_1230:
[----:B------:R-:W-:-:S05]  /*14910*/  VIADD R19, R19, 0x1f ;  /* 0x0000001f13137836 */ /* 0x000fca0000000000 */
[----:B-1----:R-:W-:-:S13]  /*14920*/  ISETP.GE.AND P0, PT, R19, R0, PT ;  /* 0x000000001300720c */ /* 0x002fda0003f06270 */
[----:B------:R-:W-:Y:S05]  /*14930*/  @P0 BRA `(.L_x_1226) ;  /* 0x0000000400f40947 */ /* 0x000fea0003800000 */
[----:B0-----:R-:W0:Y:S01]  /*14940*/  S2R R2, SR_TID.X ;  /* 0x0000000000027919 */ /* 0x001e220000002100 */
[----:B------:R-:W-:Y:S01]  /*14950*/  BSSY B0, `(.L_x_1227) ;  /* 0x000000b000007945 */ /* 0x000fe20003800000 */
[----:B------:R-:W-:Y:S01]  /*14960*/  IMAD.MOV.U32 R17, RZ, RZ, RZ ;  /* 0x000000ffff117224 */ /* 0x000fe200078e00ff */
[----:B0-----:R-:W-:-:S04]  /*14970*/  LOP3.LUT R6, R2, 0x1f, RZ, 0xc0, !PT ;  /* 0x0000001f02067812 */ /* 0x001fc800078ec0ff */
[C---:B------:R-:W-:Y:S01]  /*14980*/  ISETP.NE.AND P1, PT, R6.reuse, 0x1f, PT ;  /* 0x0000001f0600780c */ /* 0x040fe20003f25270 */
[----:B------:R-:W-:-:S05]  /*14990*/  IMAD.IADD R5, R6, 0x1, R19 ;  /* 0x0000000106057824 */ /* 0x000fca00078e0213 */
[----:B------:R-:W-:-:S13]  /*149a0*/  ISETP.GE.OR P0, PT, R5, R0, !P1 ;  /* 0x000000000500720c */ /* 0x000fda0004f06670 */
[----:B------:R-:W-:Y:S05]  /*149b0*/  @P0 BRA `(.L_x_1228) ;  /* 0x0000000000100947 */ /* 0x000fea0003800000 */
[----:B------:R-:W0:Y:S01]  /*149c0*/  LDC.64 R2, c[0x0][0xc58] ;  /* 0x00031600ff027b82 */ /* 0x000e220000000a00 */
[----:B------:R-:W-:Y:S01]  /*149d0*/  ULDC.64 UR4, c[0x0][0x208] ;  /* 0x0000820000047ab9 */ /* 0x000fe20000000a00 */
[----:B0-----:R-:W-:-:S05]  /*149e0*/  IMAD.WIDE R2, R5, 0x4, R2 ;  /* 0x0000000405027825 */ /* 0x001fca00078e0202 */
[----:B------:R0:W5:Y:S02]  /*149f0*/  LDG.E R17, desc[UR4][R2.64] ;  /* 0x0000000402117981 */ /* 0x000164000c1e1900 */
.L_x_1228:
[----:B------:R-:W-:Y:S05]  /*14a00*/  BSYNC B0 ;  /* 0x0000000000007941 */ /* 0x000fea0003800000 */
.L_x_1227:
        /* <DEDUP_REMOVED lines=23> */
.L_x_1283:
[----:B------:R-:W-:Y:S02]  /*14b80*/  ULDC UR4, c[0x0][0xc10] ;  /* 0x0003040000047ab9 */ /* 0x000fe40000000800 */
[----:B------:R-:W-:-:S04]  /*14b90*/  IMAD.U32 R5, RZ, RZ, UR4 ;  /* 0x00000004ff057e24 */ /* 0x000fc8000f8e00ff */
[----:B-1----:R-:W-:-:S04]  /*14ba0*/  IMAD R3, R14, R5, RZ ;  /* 0x000000050e037224 */ /* 0x002fc800078e02ff */
[----:B------:R-:W-:-:S05]  /*14bb0*/  IMAD.IADD R16, R3, 0x1, R16 ;  /* 0x0000000103107824 */ /* 0x000fca00078e0210 */
[----:B------:R-:W-:-:S13]  /*14bc0*/  ISETP.GT.AND P0, PT, R16, R4, PT ;  /* 0x000000041000720c */ /* 0x000fda0003f04270 */
[----:B------:R-:W-:Y:S05]  /*14bd0*/  @!P0 BRA `(.L_x_1230) ;  /* 0xfffffffc004c8947 */ /* 0x000fea000383ffff */
.L_x_1225:
        /* <DEDUP_REMOVED lines=8> */
.L_x_1287:
[----:B------:R-:W-:Y:S01]  /*14c60*/  ISETP.NE.AND P0, PT, R3, RZ, PT ;  /* 0x000000ff0300720c */ /* 0x000fe20003f05270 */
[----:B------:R-:W-:-:S12]  /*14c70*/  IMAD.MOV.U32 R7, RZ, RZ, RZ ;  /* 0x000000ffff077224 */ /* 0x000fd800078e00ff */
[----:B------:R-:W-:Y:S05]  /*14c80*/  @!P0 BRA `(.L_x_1232) ;  /* 0x0000000000108947 */ /* 0x000fea0003800000 */
[----:B------:R-:W-:Y:S01]  /*14c90*/  UMOV UR4, 0xffffffff ;  /* 0xffffffff00047882 */ /* 0x000fe20000000000 */
[----:B------:R-:W-:Y:S02]  /*14ca0*/  VIADD R12, R6, 0xffffffff ;  /* 0xffffffff060c7836 */ /* 0x000fe40000000000 */
[----:B------:R-:W-:Y:S05]  /*14cb0*/  BRA.DIV UR4, `(.L_x_1233) ;  /* 0x0000001a04707947 */ /* 0x000fea000b800000 */
[----:B------:R3:W4:Y:S02]  /*14cc0*/  SHFL.IDX PT, R7, R2, R12, 0x1f ;  /* 0x00001f0c02077589 */ /* 0x00072400000e0000 */
.L_x_1232:
[----:B0--3--:R-:W0:Y:S01]  /*14cd0*/  LDC.64 R2, c[0x0][0xc68] ;  /* 0x00031a00ff027b82 */ /* 0x009e220000000a00 */
[----:B------:R-:W-:Y:S01]  /*14ce0*/  IMAD.IADD R19, R6, 0x1, R19 ;  /* 0x0000000106137824 */ /* 0x000fe200078e0213 */
[----:B------:R-:W-:-:S03]  /*14cf0*/  ULDC.64 UR4, c[0x0][0x208] ;  /* 0x0000820000047ab9 */ /* 0x000fc60000000a00 */
[----:B0-----:R-:W-:-:S05]  /*14d00*/  IMAD.WIDE R2, R19, 0x4, R2 ;  /* 0x0000000413027825 */ /* 0x001fca00078e0202 */
[----:B------:R0:W1:Y:S01]  /*14d10*/  LDG.E R8, desc[UR4][R2.64] ;  /* 0x0000000402087981 */ /* 0x000062000c1e1900 */
[----:B----4-:R-:W-:-:S04]  /*14d20*/  IMAD R16, R7, R5, R16 ;  /* 0x0000000507107224 */ /* 0x010fc800078e0210 */
[----:B------:R-:W-:Y:S02]  /*14d30*/  IMAD.IADD R7, R4, 0x1, -R16 ;  /* 0x0000000104077824 */ /* 0x000fe400078e0a10 */
[----:B0-----:R-:W-:Y:S02]  /*14d40*/  IMAD.MOV.U32 R2, RZ, RZ, RZ ;  /* 0x000000ffff027224 */ /* 0x001fe400078e00ff */
[----:B-12---:R-:W-:-:S05]  /*14d50*/  IMAD R6, R17, R8, RZ ;  /* 0x0000000811067224 */ /* 0x006fca00078e02ff */
[-C--:B------:R-:W-:Y:S02]  /*14d60*/  IABS R9, R6.reuse ;  /* 0x0000000600097213 */ /* 0x080fe40000000000 */
[----:B------:R-:W-:Y:S02]  /*14d70*/  IABS R4, R6 ;  /* 0x0000000600047213 */ /* 0x000fe40000000000 */
[----:B------:R-:W0:Y:S03]  /*14d80*/  I2F.RP R10, R9 ;  /* 0x00000009000a7306 */ /* 0x000e260000209400 */
[----:B------:R-:W-:-:S05]  /*14d90*/  IMAD.MOV R4, RZ, RZ, -R4 ;  /* 0x000000ffff047224 */ /* 0x000fca00078e0a04 */
[----:B0-----:R-:W0:Y:S02]  /*14da0*/  MUFU.RCP R10, R10 ;  /* 0x0000000a000a7308 */ /* 0x001e240000001000 */
[----:B0-----:R-:W-:-:S06]  /*14db0*/  VIADD R11, R10, 0xffffffe ;  /* 0x0ffffffe0a0b7836 */ /* 0x001fcc0000000000 */
[----:B------:R-:W0:Y:S02]  /*14dc0*/  F2I.FTZ.U32.TRUNC.NTZ R3, R11 ;  /* 0x0000000b00037305 */ /* 0x000e24000021f000 */
[----:B0-----:R-:W-:-:S04]  /*14dd0*/  IMAD.MOV R12, RZ, RZ, -R3 ;  /* 0x000000ffff0c7224 */ /* 0x001fc800078e0a03 */
[----:B------:R-:W-:-:S04]  /*14de0*/  IMAD R13, R12, R9, RZ ;  /* 0x000000090c0d7224 */ /* 0x000fc800078e02ff */
[----:B------:R-:W-:Y:S01]  /*14df0*/  IMAD.HI.U32 R2, R3, R13, R2 ;  /* 0x0000000d03027227 */ /* 0x000fe200078e0002 */
        /* <DEDUP_REMOVED lines=9> */
[----:B------:R-:W-:-:S03]  /*14e90*/  ISETP.GE.AND P0, PT, R3, RZ, PT ;  /* 0x000000ff0300720c */ /* 0x000fc60003f06270 */
[----:B------:R-:W-:-:S10]  /*14ea0*/  IMAD.MOV.U32 R9, RZ, RZ, R2 ;  /* 0x000000ffff097224 */ /* 0x000fd400078e0002 */
[----:B------:R-:W-:Y:S01]  /*14eb0*/  @!P0 IMAD.MOV R9, RZ, RZ, -R9 ;  /* 0x000000ffff098224 */ /* 0x000fe200078e0a09 */
[----:B------:R-:W-:-:S13]  /*14ec0*/  ISETP.NE.AND P0, PT, R6, RZ, PT ;  /* 0x000000ff0600720c */ /* 0x000fda0003f05270 */
[----:B------:R-:W-:-:S05]  /*14ed0*/  @!P0 LOP3.LUT R9, RZ, R6, RZ, 0x33, !PT ;  /* 0x00000006ff098212 */ /* 0x000fca00078e33ff */
[----:B------:R-:W-:Y:S02]  /*14ee0*/  IMAD R4, R8, R9, RZ ;  /* 0x0000000908047224 */ /* 0x000fe400078e02ff */
[----:B------:R-:W-:Y:S02]  /*14ef0*/  IMAD.MOV R9, RZ, RZ, -R9 ;  /* 0x000000ffff097224 */ /* 0x000fe400078e0a09 */
[----:B------:R-:W-:Y:S02]  /*14f00*/  IMAD.MOV R2, RZ, RZ, -R4 ;  /* 0x000000ffff027224 */ /* 0x000fe400078e0a04 */
[----:B------:R-:W-:-:S03]  /*14f10*/  IMAD R7, R6, R9, R7 ;  /* 0x0000000906077224 */ /* 0x000fc600078e0207 */
[----:B------:R-:W-:Y:S01]  /*14f20*/  VIADDMNMX R8, R2, R5, R8, PT ;  /* 0x0000000502087246 */ /* 0x000fe20003800108 */
[----:B------:R-:W-:-:S03]  /*14f30*/  IMAD.IADD R4, R7, 0x1, R4 ;  /* 0x0000000107047824 */ /* 0x000fc600078e0204 */
[----:B------:R-:W-:-:S04]  /*14f40*/  IABS R5, R8 ;  /* 0x0000000800057213 */ /* 0x000fc80000000000 */
[----:B------:R-:W0:Y:S08]  /*14f50*/  I2F.RP R10, R5 ;  /* 0x00000005000a7306 */ /* 0x000e300000209400 */
[----:B0-----:R-:W0:Y:S02]  /*14f60*/  MUFU.RCP R10, R10 ;  /* 0x0000000a000a7308 */ /* 0x001e240000001000 */
[----:B0-----:R-:W-:-:S06]  /*14f70*/  VIADD R2, R10, 0xffffffe ;  /* 0x0ffffffe0a027836 */ /* 0x001fcc0000000000 */
[----:B------:R0:W1:Y:S02]  /*14f80*/  F2I.FTZ.U32.TRUNC.NTZ R3, R2 ;  /* 0x0000000200037305 */ /* 0x000064000021f000 */
[----:B0-----:R-:W-:Y:S02]  /*14f90*/  IMAD.MOV.U32 R2, RZ, RZ, RZ ;  /* 0x000000ffff027224 */ /* 0x001fe400078e00ff */
[----:B-1----:R-:W-:-:S04]  /*14fa0*/  IMAD.MOV R6, RZ, RZ, -R3 ;  /* 0x000000ffff067224 */ /* 0x002fc800078e0a03 */
[----:B------:R-:W-:Y:S01]  /*14fb0*/  IMAD R9, R6, R5, RZ ;  /* 0x0000000506097224 */ /* 0x000fe200078e02ff */
[----:B------:R-:W-:-:S03]  /*14fc0*/  IABS R6, R7 ;  /* 0x0000000700067213 */ /* 0x000fc60000000000 */
[----:B------:R-:W-:Y:S01]  /*14fd0*/  IMAD.HI.U32 R3, R3, R9, R2 ;  /* 0x0000000903037227 */ /* 0x000fe200078e0002 */
[----:B------:R-:W-:-:S05]  /*14fe0*/  IABS R9, R8 ;  /* 0x0000000800097213 */ /* 0x000fca0000000000 */
        /* <DEDUP_REMOVED lines=12> */
[----:B------:R-:W-:Y:S01]  /*150b0*/  @!P0 LOP3.LUT R3, RZ, R8, RZ, 0x33, !PT ;  /* 0x00000008ff038212 */ /* 0x000fe200078e33ff */
[----:B------:R-:W-:-:S03]  /*150c0*/  IMAD.MOV R8, RZ, RZ, -R8 ;  /* 0x000000ffff087224 */ /* 0x000fc600078e0a08 */
[----:B------:R-:W-:Y:S01]  /*150d0*/  LOP3.LUT R2, RZ, R3, RZ, 0x33, !PT ;  /* 0x00000003ff027212 */ /* 0x000fe200078e33ff */
[----:B------:R-:W-:-:S04]  /*150e0*/  IMAD R18, R3, R8, R4 ;  /* 0x0000000803127224 */ /* 0x000fc800078e0204 */
[----:B------:R-:W-:Y:S01]  /*150f0*/  IMAD.IADD R17, R17, 0x1, R2 ;  /* 0x0000000111117824 */ /* 0x000fe200078e0202 */
[----:B------:R-:W-:Y:S06]  /*15100*/  BRA `(.L_x_1234) ;  /* 0x00000000001c7947 */ /* 0x000fec0003800000 */
.L_x_1226:
[----:B------:R-:W-:Y:S01]  /*15110*/  UMOV UR4, URZ ;  /* 0x0000003f00047c82 */ /* 0x000fe20008000000 */
[----:B------:R-:W-:Y:S01]  /*15120*/  UMOV UR5, URZ ;  /* 0x0000003f00057c82 */ /* 0x000fe20008000000 */
[----:B------:R-:W-:Y:S01]  /*15130*/  ULDC UR6, c[0x0][0xc14] ;  /* 0x0003050000067ab9 */ /* 0x000fe20000000800 */
[----:B------:R-:W-:Y:S02]  /*15140*/  IMAD.MOV.U32 R16, RZ, RZ, R4 ;  /* 0x000000ffff107224 */ /* 0x000fe400078e0004 */
[----:B------:R-:W-:Y:S02]  /*15150*/  IMAD.U32 R17, RZ, RZ, UR4 ;  /* 0x00000004ff117e24 */ /* 0x000fe4000f8e00ff */
[----:B------:R-:W-:Y:S02]  /*15160*/  IMAD.U32 R18, RZ, RZ, UR5 ;  /* 0x00000005ff127e24 */ /* 0x000fe4000f8e00ff */
[----:B------:R-:W-:-:S07]  /*15170*/  IMAD.U32 R19, RZ, RZ, UR6 ;  /* 0x00000006ff137e24 */ /* 0x000fce000f8e00ff */
.L_x_1234:
        /* <DEDUP_REMOVED lines=12> */
.L_x_1160:
[----:B-1----:R-:W3:Y:S01]  /*15240*/  LDL.LU R0, [R1+0x18] ;  /* 0x0000180001007983 */ /* 0x002ee20000300800 */
[----:B------:R-:W-:Y:S01]  /*15250*/  BSSY B0, `(.L_x_1236) ;  /* 0x000000b000007945 */ /* 0x000fe20003800000 */
[----:B------:R-:W1:Y:S01]  /*15260*/  S2R R5, SR_CgaCtaId ;  /* 0x0000000000057919 */ /* 0x000e620000008800 */
[----:B---3--:R-:W-:-:S05]  /*15270*/  VIADD R0, R0, 0x1 ;  /* 0x0000000100007836 */ /* 0x008fca0000000000 */
[----:B--2---:R-:W-:-:S04]  /*15280*/  LEA.HI R2, R0, R0, RZ, 0x1 ;  /* 0x0000000000027211 */ /* 0x004fc800078f08ff */
[----:B------:R-:W-:-:S05]  /*15290*/  LOP3.LUT R3, R2, 0xfffffffe, RZ, 0xc0, !PT ;  /* 0xfffffffe02037812 */ /* 0x000fca00078ec0ff */
[----:B------:R-:W-:Y:S01]  /*152a0*/  IMAD.IADD R3, R0, 0x1, -R3 ;  /* 0x0000000100037824 */ /* 0x000fe200078e0a03 */
[----:B------:R-:W-:-:S04]  /*152b0*/  MOV R0, 0x400 ;  /* 0x0000040000007802 */ /* 0x000fc80000000f00 */
[----:B-1----:R-:W-:Y:S02]  /*152c0*/  LEA R0, R5, R0, 0x18 ;  /* 0x0000000005007211 */ /* 0x002fe400078ec0ff */
[----:B------:R-:W-:-:S04]  /*152d0*/  SHF.L.U32 R3, R3, 0x1f, RZ ;  /* 0x0000001f03037819 */ /* 0x000fc800000006ff */
[----:B------:R-:W1:Y:S02]  /*152e0*/  SYNCS.PHASECHK.TRANS64.TRYWAIT P0, [R0+URZ+0x2a820], R3 ;  /* 0x02a82003000075a7 */ /* 0x000e64000800017f */
[----:B-1----:R-:W-:Y:S05]  /*152f0*/  @!P0 BRA `(.L_x_1237) ;  /* 0x0000001400088947 */ /* 0x002fea0003800000 */
.L_x_1290:
[----:B------:R-:W-:Y:S05]  /*15300*/  BSYNC B0 ;  /* 0x0000000000007941 */ /* 0x000fea0003800000 */
.L_x_1236:
[----:B------:R-:W-:-:S03]  /*15310*/  UMOV UR4, 0xffffffff ;  /* 0xffffffff00047882 */ /* 0x000fc60000000000 */
[----:B------:R-:W-:Y:S05]  /*15320*/  BRA.DIV UR4, `(.L_x_1238) ;  /* 0x0000001604107947 */ /* 0x000fea000b800000 */
[----:B------:R-:W2:Y:S02]  /*15330*/  S2R R2, SR_TID.X ;  /* 0x0000000000027919 */ /* 0x000ea40000002100 */
[----:B--2---:R-:W-:-:S04]  /*15340*/  SHF.R.U32.HI R2, RZ, 0x5, R2 ;  /* 0x00000005ff027819 */ /* 0x004fc80000011602 */
[----:B------:R-:W-:-:S05]  /*15350*/  LOP3.LUT R2, R2, 0x3, RZ, 0xc0, !PT ;  /* 0x0000000302027812 */ /* 0x000fca00078ec0ff */
[----:B------:R2:W3:Y:S02]  /*15360*/  SHFL.IDX PT, R14, R2, RZ, 0x1f ;  /* 0x00001fff020e7589 */ /* 0x0004e400000e0000 */
.L_x_1293:
[----:B---3--:R-:W-:Y:S01]  /*15370*/  ISETP.NE.AND P0, PT, R14, RZ, PT ;  /* 0x000000ff0e00720c */ /* 0x008fe20003f05270 */
[----:B------:R-:W-:-:S12]  /*15380*/  BSSY B0, `(.L_x_1239) ;  /* 0x0000027000007945 */ /* 0x000fd80003800000 */
[----:B------:R-:W-:Y:S05]  /*15390*/  @P0 BRA `(.L_x_1240) ;  /* 0x0000000000940947 */ /* 0x000fea0003800000 */
[----:B------:R-:W-:-:S03]  /*153a0*/  UMOV UR4, 0xffffffff ;  /* 0xffffffff00047882 */ /* 0x000fc60000000000 */
[----:B------:R-:W-:Y:S05]  /*153b0*/  BRA.DIV UR4, `(.L_x_1241) ;  /* 0x0000001604207947 */ /* 0x000fea000b800000 */
[----:B------:R-:W-:-:S13]  /*153c0*/  ELECT P6, URZ, PT ;  /* 0x00000000003f782f */ /* 0x000fda00038c0000 */
.L_x_1296:
[----:B------:R-:W-:Y:S05]  /*153d0*/  @!P6 BRA `(.L_x_1240) ;  /* 0x000000000084e947 */ /* 0x000fea0003800000 */
[----:B--2---:R-:W2:Y:S02]  /*153e0*/  LDL.LU R2, [R1+0x20] ;  /* 0x0000200001027983 */ /* 0x004ea40000300800 */
[----:B--2---:R-:W-:-:S04]  /*153f0*/  LOP3.LUT R2, R2, 0x2, RZ, 0xfc, !PT ;  /* 0x0000000202027812 */ /* 0x004fc800078efcff */
[----:B------:R-:W-:-:S13]  /*15400*/  ISETP.NE.AND P2, PT, R2, 0x3, PT ;  /* 0x000000030200780c */ /* 0x000fda0003f45270 */
[----:B------:R-:W-:Y:S05]  /*15410*/  @!P2 BRA `(.L_x_1242) ;  /* 0x000000000004a947 */ /* 0x000fea0003800000 */
[----:B------:R-:W-:Y:S01]  /*15420*/  BPT.TRAP 0x1 ;  /* 0x000000040000795c */ /* 0x000fe20000300000 */
.L_x_1242:
[----:B-1----:R-:W2:Y:S04]  /*15430*/  LDL R3, [R1] ;  /* 0x0000000001037983 */ /* 0x002ea80000100800 */
[----:B------:R-:W3:Y:S01]  /*15440*/  LDL.LU R7, [R1+0x8] ;  /* 0x0000080001077983 */ /* 0x000ee20000300800 */
[----:B------:R-:W-:-:S04]  /*15450*/  VIADD R2, R0, 0x2a840 ;  /* 0x0002a84000027836 */ /* 0x000fc80000000000 */
[C---:B--2---:R-:W-:Y:S02]  /*15460*/  IMAD R6, R3.reuse, 0x8, R2 ;  /* 0x0000000803067824 */ /* 0x044fe400078e0202 */
[----:B------:R-:W-:Y:S01]  /*15470*/  VIADD R3, R3, 0x1 ;  /* 0x0000000103037836 */ /* 0x000fe20000000000 */
[----:B---3--:R-:W-:-:S04]  /*15480*/  SHF.L.U32 R5, R7, 0x1f, RZ ;  /* 0x0000001f07057819 */ /* 0x008fc800000006ff */
[C---:B------:R-:W-:Y:S01]  /*15490*/  ISETP.NE.AND P1, PT, R3.reuse, 0x2, PT ;  /* 0x000000020300780c */ /* 0x040fe20003f25270 */
[----:B------:R-:W1:Y:S03]  /*154a0*/  SYNCS.PHASECHK.TRANS64.TRYWAIT P0, [R6+URZ], R5 ;  /* 0x00000005060075a7 */ /* 0x000e66000800017f */
[----:B------:R-:W-:Y:S02]  /*154b0*/  SEL R4, RZ, 0x1, P1 ;  /* 0x00000001ff047807 */ /* 0x000fe40000800000 */
[----:B------:R-:W-:Y:S02]  /*154c0*/  SEL R3, R3, RZ, P1 ;  /* 0x000000ff03037207 */ /* 0x000fe40000800000 */
[----:B------:R-:W-:-:S03]  /*154d0*/  LOP3.LUT R4, R7, R4, RZ, 0x3c, !PT ;  /* 0x0000000407047212 */ /* 0x000fc600078e3cff */
[----:B------:R-:W-:Y:S01]  /*154e0*/  IMAD R7, R3, 0x8, R2 ;  /* 0x0000000803077824 */ /* 0x000fe200078e0202 */
[----:B------:R-:W-:Y:S01]  /*154f0*/  SHF.L.U32 R2, R4, 0x1f, RZ ;  /* 0x0000001f04027819 */ /* 0x000fe200000006ff */
[----:B-1----:R-:W-:Y:S06]  /*15500*/  @!P0 BRA `(.L_x_1243) ;  /* 0x0000001000ec8947 */ /* 0x002fec0003800000 */
.L_x_1297:
[----:B------:R-:W2:Y:S02]  /*15510*/  SYNCS.PHASECHK.TRANS64.TRYWAIT P0, [R7+URZ], R2 ;  /* 0x00000002070075a7 */ /* 0x000ea4000800017f */
[----:B--2---:R-:W-:Y:S05]  /*15520*/  @!P0 BRA `(.L_x_1244) ;  /* 0x0000001000f88947 */ /* 0x004fea0003800000 */
.L_x_1298:
[----:B------:R-:W-:Y:S05]  /*15530*/  @!P2 BRA `(.L_x_1245) ;  /* 0x000000000004a947 */ /* 0x000fea0003800000 */
[----:B------:R-:W-:Y:S01]  /*15540*/  BPT.TRAP 0x1 ;  /* 0x000000040000795c */ /* 0x000fe20000300000 */
.L_x_1245:
[----:B------:R-:W3:Y:S01]  /*15550*/  LDL.LU R4, [R1] ;  /* 0x0000000001047983 */ /* 0x000ee20000300800 */
[----:B------:R-:W-:-:S04]  /*15560*/  VIADD R0, R0, 0x2a860 ;  /* 0x0002a86000007836 */ /* 0x000fc80000000000 */
[----:B---3--:R-:W-:-:S04]  /*15570*/  IMAD R4, R4, 0x8, R0 ;  /* 0x0000000804047824 */ /* 0x008fc800078e0200 */
[----:B------:R-:W3:Y:S02]  /*15580*/  SYNCS.PHASECHK.TRANS64.TRYWAIT P0, [R4+URZ], R5 ;  /* 0x00000005040075a7 */ /* 0x000ee4000800017f */
[----:B---3--:R-:W-:Y:S05]  /*15590*/  @!P0 BRA `(.L_x_1246) ;  /* 0x0000001000f08947 */ /* 0x008fea0003800000 */
.L_x_1299:
[----:B------:R-:W-:-:S07]  /*155a0*/  IMAD R3, R3, 0x8, R0 ;  /* 0x0000000803037824 */ /* 0x000fce00078e0200 */
.L_x_1247:
[----:B----4-:R4:W0:Y:S02]  /*155b0*/  SYNCS.PHASECHK.TRANS64.TRYWAIT P0, [R3+URZ], R2 ;  /* 0x00000002030075a7 */ /* 0x010824000800017f */
[----:B0-----:R-:W-:Y:S05]  /*155c0*/  @!P0 NANOSLEEP.SYNCS 0x989680 ;  /* 0x009896800000895d */ /* 0x001fea0003900000 */
[----:B------:R-:W0:Y:S02]  /*155d0*/  @!P0 SYNCS.PHASECHK.TRANS64 P0, [R3+URZ], R2 ;  /* 0x00000002030085a7 */ /* 0x000e24000800007f */
[----:B0-----:R-:W-:Y:S05]  /*155e0*/  @!P0 BRA `(.L_x_1247) ;  /* 0xfffffffc00f08947 */ /* 0x001fea000383ffff */
.L_x_1240:
[----:B------:R-:W-:Y:S05]  /*155f0*/  BSYNC B0 ;  /* 0x0000000000007941 */ /* 0x000fea0003800000 */
.L_x_1239:
[----:B------:R-:W-:Y:S05]  /*15600*/  EXIT ;  /* 0x000000000000794d */ /* 0x000fea0003800000 */
.L_x_1064:
[----:B0-----:R-:W-:-:S04]  /*15610*/  IMAD.U32 R3, RZ, RZ, UR39 ;  /* 0x00000027ff037e24 */ /* 0x001fc8000f8e00ff */
[----:B------:R0:W1:Y:S03]  /*15620*/  SYNCS.PHASECHK.TRANS64.TRYWAIT P1, [R3+URZ+0x2a800], R0 ;  /* 0x02a80000030075a7 */ /* 0x000066000802017f */
[----:B-1----:R-:W-:Y:S05]  /*15630*/  @!P1 NANOSLEEP.SYNCS 0x989680 ;  /* 0x009896800000995d */ /* 0x002fea0003900000 */
[----:B------:R-:W1:Y:S02]  /*15640*/  @!P1 SYNCS.PHASECHK.TRANS64 P1, [R3+URZ+0x2a800], R0 ;  /* 0x02a80000030095a7 */ /* 0x000e64000802007f */
[----:B-1----:R-:W-:Y:S05]  /*15650*/  @!P1 BRA `(.L_x_1064) ;  /* 0xfffffffc00ec9947 */ /* 0x002fea000383ffff */
[----:B------:R-:W-:Y:S05]  /*15660*/  BRA `(.L_x_1248) ;  /* 0xfffffec000a47947 */ /* 0x000fea000383ffff */
.L_x_1068:
[----:B-1----:R1:W3:Y:S02]  /*15670*/  SYNCS.PHASECHK.TRANS64.TRYWAIT P1, [R3+URZ+0x2a830], R0 ;  /* 0x02a83000030075a7 */ /* 0x0022e4000802017f */
[----:B---3--:R-:W-:Y:S05]  /*15680*/  @!P1 NANOSLEEP.SYNCS 0x989680 ;  /* 0x009896800000995d */ /* 0x008fea0003900000 */
[----:B------:R-:W3:Y:S02]  /*15690*/  @!P1 SYNCS.PHASECHK.TRANS64 P1, [R3+URZ+0x2a830], R0 ;  /* 0x02a83000030095a7 */ /* 0x000ee4000802007f */
[----:B---3--:R-:W-:Y:S05]  /*156a0*/  @!P1 BRA `(.L_x_1068) ;  /* 0xfffffffc00f09947 */ /* 0x008fea000383ffff */
[----:B------:R-:W-:Y:S05]  /*156b0*/  BRA `(.L_x_1067) ;  /* 0xfffffec000d87947 */ /* 0x000fea000383ffff */
.L_x_1084:
[----:B-1----:R-:W-:-:S04]  /*156c0*/  IMAD.U32 R14, RZ, RZ, UR6 ;  /* 0x00000006ff0e7e24 */ /* 0x002fc8000f8e00ff */
[----:B------:R1:W2:Y:S03]  /*156d0*/  SYNCS.PHASECHK.TRANS64.TRYWAIT P1, [R14+URZ+0x2a830], R11 ;  /* 0x02a8300b0e0075a7 */ /* 0x0002a6000802017f */
[----:B--2---:R-:W-:Y:S05]  /*156e0*/  @!P1 NANOSLEEP.SYNCS 0x989680 ;  /* 0x009896800000995d */ /* 0x004fea0003900000 */
[----:B------:R-:W2:Y:S02]  /*156f0*/  @!P1 SYNCS.PHASECHK.TRANS64 P1, [R14+URZ+0x2a830], R11 ;  /* 0x02a8300b0e0095a7 */ /* 0x000ea4000802007f */
[----:B--2---:R-:W-:Y:S05]  /*15700*/  @!P1 BRA `(.L_x_1084) ;  /* 0xfffffffc00ec9947 */ /* 0x004fea000383ffff */
[----:B------:R-:W-:Y:S05]  /*15710*/  BRA `(.L_x_1083) ;  /* 0xfffffef000e07947 */ /* 0x000fea000383ffff */
.L_x_1088:
[----:B01----:R-:W-:-:S04]  /*15720*/  IMAD.U32 R11, RZ, RZ, UR11 ;  /* 0x0000000bff0b7e24 */ /* 0x003fc8000f8e00ff */
[----:B------:R0:W1:Y:S03]  /*15730*/  SYNCS.PHASECHK.TRANS64.TRYWAIT P1, [R11+URZ+0x2a850], R0 ;  /* 0x02a850000b0075a7 */ /* 0x000066000802017f */
[----:B-1----:R-:W-:Y:S05]  /*15740*/  @!P1 NANOSLEEP.SYNCS 0x989680 ;  /* 0x009896800000995d */ /* 0x002fea0003900000 */
[----:B------:R-:W1:Y:S02]  /*15750*/  @!P1 SYNCS.PHASECHK.TRANS64 P1, [R11+URZ+0x2a850], R0 ;  /* 0x02a850000b0095a7 */ /* 0x000e64000802007f */
[----:B-1----:R-:W-:Y:S05]  /*15760*/  @!P1 BRA `(.L_x_1088) ;  /* 0xfffffffc00ec9947 */ /* 0x002fea000383ffff */
[----:B------:R-:W-:Y:S05]  /*15770*/  BRA `(.L_x_1087) ;  /* 0xfffffefc00087947 */ /* 0x000fea000383ffff */
.L_x_1105:
[----:B-1----:R-:W-:-:S04]  /*15780*/  IMAD.U32 R9, RZ, RZ, UR6 ;  /* 0x00000006ff097e24 */ /* 0x002fc8000f8e00ff */
[----:B------:R1:W2:Y:S03]  /*15790*/  SYNCS.PHASECHK.TRANS64.TRYWAIT P1, [R9+URZ+0x2a830], R8 ;  /* 0x02a83008090075a7 */ /* 0x0002a6000802017f */
[----:B--2---:R-:W-:Y:S05]  /*157a0*/  @!P1 NANOSLEEP.SYNCS 0x989680 ;  /* 0x009896800000995d */ /* 0x004fea0003900000 */
[----:B------:R-:W2:Y:S02]  /*157b0*/  @!P1 SYNCS.PHASECHK.TRANS64 P1, [R9+URZ+0x2a830], R8 ;  /* 0x02a83008090095a7 */ /* 0x000ea4000802007f */
[----:B--2---:R-:W-:Y:S05]  /*157c0*/  @!P1 BRA `(.L_x_1105) ;  /* 0xfffffffc00ec9947 */ /* 0x004fea000383ffff */
[----:B------:R-:W-:Y:S05]  /*157d0*/  BRA `(.L_x_1104) ;  /* 0xffffff2400fc7947 */ /* 0x000fea000383ffff */
.L_x_1109:
[----:B-1----:R-:W-:-:S04]  /*157e0*/  IMAD.U32 R9, RZ, RZ, UR11 ;  /* 0x0000000bff097e24 */ /* 0x002fc8000f8e00ff */
[----:B------:R1:W3:Y:S03]  /*157f0*/  SYNCS.PHASECHK.TRANS64.TRYWAIT P1, [R9+URZ+0x2a850], R0 ;  /* 0x02a85000090075a7 */ /* 0x0002e6000802017f */
[----:B---3--:R-:W-:Y:S05]  /*15800*/  @!P1 NANOSLEEP.SYNCS 0x989680 ;  /* 0x009896800000995d */ /* 0x008fea0003900000 */
[----:B------:R-:W3:Y:S02]  /*15810*/  @!P1 SYNCS.PHASECHK.TRANS64 P1, [R9+URZ+0x2a850], R0 ;  /* 0x02a85000090095a7 */ /* 0x000ee4000802007f */
[----:B---3--:R-:W-:Y:S05]  /*15820*/  @!P1 BRA `(.L_x_1109) ;  /* 0xfffffffc00ec9947 */ /* 0x008fea000383ffff */
[----:B------:R-:W-:Y:S05]  /*15830*/  BRA `(.L_x_1108) ;  /* 0xffffff3000247947 */ /* 0x000fea000383ffff */
.L_x_1115:
[----:B-1----:R-:W-:-:S04]  /*15840*/  IMAD.U32 R9, RZ, RZ, UR6 ;  /* 0x00000006ff097e24 */ /* 0x002fc8000f8e00ff */
[----:B------:R1:W2:Y:S03]  /*15850*/  SYNCS.PHASECHK.TRANS64.TRYWAIT P1, [R9+URZ+0x2a830], R8 ;  /* 0x02a83008090075a7 */ /* 0x0002a6000802017f */
[----:B--2---:R-:W-:Y:S05]  /*15860*/  @!P1 NANOSLEEP.SYNCS 0x989680 ;  /* 0x009896800000995d */ /* 0x004fea0003900000 */
[----:B------:R-:W2:Y:S02]  /*15870*/  @!P1 SYNCS.PHASECHK.TRANS64 P1, [R9+URZ+0x2a830], R8 ;  /* 0x02a83008090095a7 */ /* 0x000ea4000802007f */
[----:B--2---:R-:W-:Y:S05]  /*15880*/  @!P1 BRA `(.L_x_1115) ;  /* 0xfffffffc00ec9947 */ /* 0x004fea000383ffff */
[----:B------:R-:W-:Y:S05]  /*15890*/  BRA `(.L_x_1114) ;  /* 0xffffff4800887947 */ /* 0x000fea000383ffff */
.L_x_1119:
[----:B-1----:R-:W-:-:S04]  /*158a0*/  IMAD.U32 R9, RZ, RZ, UR11 ;  /* 0x0000000bff097e24 */ /* 0x002fc8000f8e00ff */
[----:B------:R1:W3:Y:S03]  /*158b0*/  SYNCS.PHASECHK.TRANS64.TRYWAIT P1, [R9+URZ+0x2a850], R0 ;  /* 0x02a85000090075a7 */ /* 0x0002e6000802017f */
[----:B---3--:R-:W-:Y:S05]  /*158c0*/  @!P1 NANOSLEEP.SYNCS 0x989680 ;  /* 0x009896800000995d */ /* 0x008fea0003900000 */
[----:B------:R-:W3:Y:S02]  /*158d0*/  @!P1 SYNCS.PHASECHK.TRANS64 P1, [R9+URZ+0x2a850], R0 ;  /* 0x02a85000090095a7 */ /* 0x000ee4000802007f */
[----:B---3--:R-:W-:Y:S05]  /*158e0*/  @!P1 BRA `(.L_x_1119) ;  /* 0xfffffffc00ec9947 */ /* 0x008fea000383ffff */
[----:B------:R-:W-:Y:S05]  /*158f0*/  BRA `(.L_x_1118) ;  /* 0xffffff5000b07947 */ /* 0x000fea000383ffff */
.L_x_1132:
[----:B-1----:R-:W-:-:S04]  /*15900*/  IMAD.U32 R3, RZ, RZ, UR5 ;  /* 0x00000005ff037e24 */ /* 0x002fc8000f8e00ff */
[----:B------:R1:W2:Y:S03]  /*15910*/  SYNCS.PHASECHK.TRANS64.TRYWAIT P0, [R3+URZ+0x2a850], R0 ;  /* 0x02a85000030075a7 */ /* 0x0002a6000800017f */
[----:B--2---:R-:W-:Y:S05]  /*15920*/  @!P0 NANOSLEEP.SYNCS 0x989680 ;  /* 0x009896800000895d */ /* 0x004fea0003900000 */
[----:B------:R-:W2:Y:S02]  /*15930*/  @!P0 SYNCS.PHASECHK.TRANS64 P0, [R3+URZ+0x2a850], R0 ;  /* 0x02a85000030085a7 */ /* 0x000ea4000800007f */
[----:B--2---:R-:W-:Y:S05]  /*15940*/  @!P0 BRA `(.L_x_1132) ;  /* 0xfffffffc00ec8947 */ /* 0x004fea000383ffff */
[----:B------:R-:W-:Y:S05]  /*15950*/  BRA `(.L_x_1131) ;  /* 0xffffff80000c7947 */ /* 0x000fea000383ffff */
.L_x_1181:
[----:B------:R-:W1:Y:S01]  /*15960*/  S2R R9, SR_TID.X ;  /* 0x0000000000097919 */ /* 0x000e620000002100 */
[----:B------:R-:W-:Y:S01]  /*15970*/  BSSY B0, `(.L_x_1249) ;  /* 0x000000a000007945 */ /* 0x000fe20003800000 */
[----:B------:R-:W-:Y:S02]  /*15980*/  IMAD.MOV.U32 R12, RZ, RZ, RZ ;  /* 0x000000ffff0c7224 */ /* 0x000fe400078e00ff */
[----:B0-----:R-:W-:Y:S02]  /*15990*/  IMAD.MOV.U32 R11, RZ, RZ, 0x1f ;  /* 0x0000001fff0b7424 */ /* 0x001fe400078e00ff */
[----:B------:R-:W-:Y:S01]  /*159a0*/  IMAD.MOV.U32 R15, RZ, RZ, -0x1 ;  /* 0xffffffffff0f7424 */ /* 0x000fe200078e00ff */
[----:B-1----:R-:W-:-:S04]  /*159b0*/  SHF.R.U32.HI R9, RZ, 0x5, R9 ;  /* 0x00000005ff097819 */ /* 0x002fc80000011609 */
[----:B------:R-:W-:-:S05]  /*159c0*/  LOP3.LUT R9, R9, 0x3, RZ, 0xc0, !PT ;  /* 0x0000000309097812 */ /* 0x000fca00078ec0ff */
[----:B------:R-:W-:-:S07]  /*159d0*/  IMAD.MOV.U32 R13, RZ, RZ, R9 ;  /* 0x000000ffff0d7224 */ /* 0x000fce00078e0009 */
[----:B------:R-:W-:Y:S05]  /*159e0*/  WARPSYNC.COLLECTIVE R15, `(.L_x_1250) ;  /* 0x000000000f087348 */ /* 0x000fea0003c00000 */
[----:B------:R0:W1:Y:S02]  /*159f0*/  SHFL.IDX P6, R14, R13, R12, R11 ;  /* 0x0000000c0d0e7389 */ /* 0x00006400000c000b */
[----:B01----:R-:W-:Y:S01]  /*15a00*/  ENDCOLLECTIVE ;  /* 0x000000000000791b */ /* 0x003fe20003800000 */
.L_x_1250:
[----:B------:R-:W-:Y:S05]  /*15a10*/  BSYNC B0 ;  /* 0x0000000000007941 */ /* 0x000fea0003800000 */
.L_x_1249:
[----:B------:R-:W-:Y:S05]  /*15a20*/  BRA `(.L_x_1251) ;  /* 0xffffffc400447947 */ /* 0x000fea000383ffff */
.L_x_1182:
[----:B------:R-:W-:Y:S01]  /*15a30*/  BSSY B0, `(.L_x_1252) ;  /* 0x0000006000007945 */ /* 0x000fe20003800000 */
[----:B------:R-:W-:-:S07]  /*15a40*/  IMAD.MOV.U32 R15, RZ, RZ, -0x1 ;  /* 0xffffffffff0f7424 */ /* 0x000fce00078e00ff */
[----:B0-----:R-:W-:Y:S05]  /*15a50*/  WARPSYNC.COLLECTIVE R15, `(.L_x_1253) ;  /* 0x000000000f0c7348 */ /* 0x001fea0003c00000 */
[----:B------:R-:W-:Y:S02]  /*15a60*/  ELECT P6, UR62, PT ;  /* 0x00000000003e782f */ /* 0x000fe400038c0000 */
[----:B------:R-:W-:Y:S01]  /*15a70*/  MOV R14, UR62 ;  /* 0x0000003e000e7c02 */ /* 0x000fe20008000f00 */
[----:B0-----:R-:W-:Y:S10]  /*15a80*/  ENDCOLLECTIVE ;  /* 0x000000000000791b */ /* 0x001ff40003800000 */
.L_x_1253:
[----:B------:R-:W-:Y:S05]  /*15a90*/  BSYNC B0 ;  /* 0x0000000000007941 */ /* 0x000fea0003800000 */
.L_x_1252:
[----:B------:R-:W-:Y:S05]  /*15aa0*/  BRA `(.L_x_1254) ;  /* 0xffffffc400347947 */ /* 0x000fea000383ffff */
.L_x_1185:
[----:B0-----:R0:W1:Y:S02]  /*15ab0*/  SYNCS.PHASECHK.TRANS64.TRYWAIT P0, [R9+URZ+0x2a840], R10 ;  /* 0x02a8400a090075a7 */ /* 0x001064000800017f */
[----:B-1----:R-:W-:Y:S05]  /*15ac0*/  @!P0 NANOSLEEP.SYNCS 0x989680 ;  /* 0x009896800000895d */ /* 0x002fea0003900000 */
[----:B------:R-:W1:Y:S02]  /*15ad0*/  @!P0 SYNCS.PHASECHK.TRANS64 P0, [R9+URZ+0x2a840], R10 ;  /* 0x02a8400a090085a7 */ /* 0x000e64000800007f */
[----:B-1----:R-:W-:Y:S05]  /*15ae0*/  @!P0 BRA `(.L_x_1185) ;  /* 0xfffffffc00f08947 */ /* 0x002fea000383ffff */
[----:B------:R-:W-:Y:S05]  /*15af0*/  BRA `(.L_x_1255) ;  /* 0xffffffc400a07947 */ /* 0x000fea000383ffff */
.L_x_1188:
        /* <DEDUP_REMOVED lines=8> */
.L_x_1196:
[----:B0-----:R0:W1:Y:S02]  /*15b80*/  SYNCS.PHASECHK.TRANS64.TRYWAIT P0, [R2+URZ+0x2a840], R3 ;  /* 0x02a84003020075a7 */ /* 0x001064000800017f */
[----:B-1----:R-:W-:Y:S05]  /*15b90*/  @!P0 NANOSLEEP.SYNCS 0x989680 ;  /* 0x009896800000895d */ /* 0x002fea0003900000 */
[----:B------:R-:W1:Y:S02]  /*15ba0*/  @!P0 SYNCS.PHASECHK.TRANS64 P0, [R2+URZ+0x2a840], R3 ;  /* 0x02a84003020085a7 */ /* 0x000e64000800007f */
[----:B-1----:R-:W-:Y:S05]  /*15bb0*/  @!P0 BRA `(.L_x_1196) ;  /* 0xfffffffc00f08947 */ /* 0x002fea000383ffff */
[----:B------:R-:W-:Y:S05]  /*15bc0*/  BRA `(.L_x_1257) ;  /* 0xffffffcc00ac7947 */ /* 0x000fea000383ffff */
.L_x_1198:
[----:B0-----:R0:W1:Y:S02]  /*15bd0*/  SYNCS.PHASECHK.TRANS64.TRYWAIT P0, [R3+URZ+0x60], R2 ;  /* 0x00006002030075a7 */ /* 0x001064000800017f */
[----:B-1----:R-:W-:Y:S05]  /*15be0*/  @!P0 NANOSLEEP.SYNCS 0x989680 ;  /* 0x009896800000895d */ /* 0x002fea0003900000 */
[----:B------:R-:W1:Y:S02]  /*15bf0*/  @!P0 SYNCS.PHASECHK.TRANS64 P0, [R3+URZ+0x60], R2 ;  /* 0x00006002030085a7 */ /* 0x000e64000800007f */
[----:B-1----:R-:W-:Y:S05]  /*15c00*/  @!P0 BRA `(.L_x_1198) ;  /* 0xfffffffc00f08947 */ /* 0x002fea000383ffff */
[----:B------:R-:W-:Y:S05]  /*15c10*/  BRA `(.L_x_1258) ;  /* 0xffffffd000587947 */ /* 0x000fea000383ffff */
.L_x_1203:
[----:B-1----:R1:W2:Y:S02]  /*15c20*/  SYNCS.PHASECHK.TRANS64.TRYWAIT P0, [R2+URZ+0x2a840], R3 ;  /* 0x02a84003020075a7 */ /* 0x0022a4000800017f */
[----:B--2---:R-:W-:Y:S05]  /*15c30*/  @!P0 NANOSLEEP.SYNCS 0x989680 ;  /* 0x009896800000895d */ /* 0x004fea0003900000 */
[----:B------:R-:W2:Y:S02]  /*15c40*/  @!P0 SYNCS.PHASECHK.TRANS64 P0, [R2+URZ+0x2a840], R3 ;  /* 0x02a84003020085a7 */ /* 0x000ea4000800007f */
[----:B--2---:R-:W-:Y:S05]  /*15c50*/  @!P0 BRA `(.L_x_1203) ;  /* 0xfffffffc00f08947 */ /* 0x004fea000383ffff */
[----:B------:R-:W-:Y:S05]  /*15c60*/  BRA `(.L_x_1259) ;  /* 0xffffffd400c47947 */ /* 0x000fea000383ffff */
.L_x_1205:
[----:B0-----:R0:W1:Y:S02]  /*15c70*/  SYNCS.PHASECHK.TRANS64.TRYWAIT P1, [R3+URZ+0x60], R2 ;  /* 0x00006002030075a7 */ /* 0x001064000802017f */
[----:B-1----:R-:W-:Y:S05]  /*15c80*/  @!P1 NANOSLEEP.SYNCS 0x989680 ;  /* 0x009896800000995d */ /* 0x002fea0003900000 */
[----:B------:R-:W1:Y:S02]  /*15c90*/  @!P1 SYNCS.PHASECHK.TRANS64 P1, [R3+URZ+0x60], R2 ;  /* 0x00006002030095a7 */ /* 0x000e64000802007f */
[----:B-1----:R-:W-:Y:S05]  /*15ca0*/  @!P1 BRA `(.L_x_1205) ;  /* 0xfffffffc00f09947 */ /* 0x002fea000383ffff */
[----:B------:R-:W-:Y:S05]  /*15cb0*/  BRA `(.L_x_1260) ;  /* 0xffffffd800707947 */ /* 0x000fea000383ffff */
.L_x_1210:
[----:B--2---:R2:W3:Y:S02]  /*15cc0*/  SYNCS.PHASECHK.TRANS64.TRYWAIT P0, [R2+URZ+0x2a840], R3 ;  /* 0x02a84003020075a7 */ /* 0x0044e4000800017f */
[----:B---3--:R-:W-:Y:S05]  /*15cd0*/  @!P0 NANOSLEEP.SYNCS 0x989680 ;  /* 0x009896800000895d */ /* 0x008fea0003900000 */
[----:B------:R-:W3:Y:S02]  /*15ce0*/  @!P0 SYNCS.PHASECHK.TRANS64 P0, [R2+URZ+0x2a840], R3 ;  /* 0x02a84003020085a7 */ /* 0x000ee4000800007f */
[----:B---3--:R-:W-:Y:S05]  /*15cf0*/  @!P0 BRA `(.L_x_1210) ;  /* 0xfffffffc00f08947 */ /* 0x008fea000383ffff */
[----:B------:R-:W-:Y:S05]  /*15d00*/  BRA `(.L_x_1261) ;  /* 0xffffffdc00947947 */ /* 0x000fea000383ffff */
.L_x_1212:
[----:B0-----:R0:W1:Y:S02]  /*15d10*/  SYNCS.PHASECHK.TRANS64.TRYWAIT P1, [R2+URZ+0x60], R9 ;  /* 0x00006009020075a7 */ /* 0x001064000802017f */
[----:B-1----:R-:W-:Y:S05]  /*15d20*/  @!P1 NANOSLEEP.SYNCS 0x989680 ;  /* 0x009896800000995d */ /* 0x002fea0003900000 */
[----:B------:R-:W1:Y:S02]  /*15d30*/  @!P1 SYNCS.PHASECHK.TRANS64 P1, [R2+URZ+0x60], R9 ;  /* 0x00006009020095a7 */ /* 0x000e64000802007f */
[----:B-1----:R-:W-:Y:S05]  /*15d40*/  @!P1 BRA `(.L_x_1212) ;  /* 0xfffffffc00f09947 */ /* 0x002fea000383ffff */
[----:B------:R-:W-:Y:S05]  /*15d50*/  BRA `(.L_x_1262) ;  /* 0xffffffe000447947 */ /* 0x000fea000383ffff */
.L_x_1219:
[----:B-1----:R1:W2:Y:S02]  /*15d60*/  SYNCS.PHASECHK.TRANS64.TRYWAIT P0, [R3+URZ+0x2a860], R0 ;  /* 0x02a86000030075a7 */ /* 0x0022a4000800017f */
[----:B--2---:R-:W-:Y:S05]  /*15d70*/  @!P0 NANOSLEEP.SYNCS 0x989680 ;  /* 0x009896800000895d */ /* 0x004fea0003900000 */
[----:B------:R-:W2:Y:S02]  /*15d80*/  @!P0 SYNCS.PHASECHK.TRANS64 P0, [R3+URZ+0x2a860], R0 ;  /* 0x02a86000030085a7 */ /* 0x000ea4000800007f */
[----:B--2---:R-:W-:Y:S05]  /*15d90*/  @!P0 BRA `(.L_x_1219) ;  /* 0xfffffffc00f08947 */ /* 0x004fea000383ffff */
[----:B------:R-:W-:Y:S05]  /*15da0*/  BRA `(.L_x_1263) ;  /* 0xffffffe400507947 */ /* 0x000fea000383ffff */
.L_x_1221:
[----:B------:R-:W-:Y:S01]  /*15db0*/  BSSY B0, `(.L_x_1264) ;  /* 0x0000008000007945 */ /* 0x000fe20003800000 */
[----:B------:R-:W-:Y:S02]  /*15dc0*/  IMAD.MOV.U32 R13, RZ, RZ, R16 ;  /* 0x000000ffff0d7224 */ /* 0x000fe400078e0010 */
[----:B------:R-:W-:Y:S02]  /*15dd0*/  IMAD.MOV.U32 R12, RZ, RZ, RZ ;  /* 0x000000ffff0c7224 */ /* 0x000fe400078e00ff */
[----:B0-----:R-:W-:Y:S02]  /*15de0*/  IMAD.MOV.U32 R11, RZ, RZ, 0x1f ;  /* 0x0000001fff0b7424 */ /* 0x001fe400078e00ff */
[----:B------:R-:W-:-:S07]  /*15df0*/  IMAD.MOV.U32 R15, RZ, RZ, -0x1 ;  /* 0xffffffffff0f7424 */ /* 0x000fce00078e00ff */
[----:B-1----:R-:W-:Y:S05]  /*15e00*/  WARPSYNC.COLLECTIVE R15, `(.L_x_1265) ;  /* 0x000000000f087348 */ /* 0x002fea0003c00000 */
[----:B------:R0:W2:Y:S02]  /*15e10*/  SHFL.IDX P6, R14, R13, R12, R11 ;  /* 0x0000000c0d0e7389 */ /* 0x0000a400000c000b */
[----:B012---:R-:W-:Y:S01]  /*15e20*/  ENDCOLLECTIVE ;  /* 0x000000000000791b */ /* 0x007fe20003800000 */
.L_x_1265:
[----:B------:R-:W-:Y:S05]  /*15e30*/  BSYNC B0 ;  /* 0x0000000000007941 */ /* 0x000fea0003800000 */
.L_x_1264:
        /* <DEDUP_REMOVED lines=8> */
.L_x_1266:
[----:B------:R-:W-:Y:S01]  /*15ec0*/  IMAD.MOV.U32 R16, RZ, RZ, R14 ;  /* 0x000000ffff107224 */ /* 0x000fe200078e000e */
[----:B------:R-:W-:Y:S06]  /*15ed0*/  BRA `(.L_x_1267) ;  /* 0xffffffe400d87947 */ /* 0x000fec000383ffff */
.L_x_1224:
[----:B------:R-:W-:Y:S01]  /*15ee0*/  BSSY B0, `(.L_x_1268) ;  /* 0x0000008000007945 */ /* 0x000fe20003800000 */
[----:B-----5:R-:W-:Y:S02]  /*15ef0*/  IMAD.MOV.U32 R13, RZ, RZ, R17 ;  /* 0x000000ffff0d7224 */ /* 0x020fe400078e0011 */
[----:B------:R-:W-:Y:S02]  /*15f00*/  IMAD.MOV.U32 R12, RZ, RZ, 0x1 ;  /* 0x00000001ff0c7424 */ /* 0x000fe400078e00ff */
[----:B0-----:R-:W-:Y:S02]  /*15f10*/  IMAD.MOV.U32 R11, RZ, RZ, RZ ;  /* 0x000000ffff0b7224 */ /* 0x001fe400078e00ff */
[----:B------:R-:W-:-:S07]  /*15f20*/  IMAD.MOV.U32 R15, RZ, RZ, -0x1 ;  /* 0xffffffffff0f7424 */ /* 0x000fce00078e00ff */
[----:B-1234-:R-:W-:Y:S05]  /*15f30*/  WARPSYNC.COLLECTIVE R15, `(.L_x_1269) ;  /* 0x000000000f087348 */ /* 0x01efea0003c00000 */
[----:B------:R0:W0:Y:S02]  /*15f40*/  SHFL.UP P6, R14, R13, R12, R11 ;  /* 0x0400000c0d0e7389 */ /* 0x00002400000c000b */
[----:B01234-:R-:W-:Y:S01]  /*15f50*/  ENDCOLLECTIVE ;  /* 0x000000000000791b */ /* 0x01ffe20003800000 */
.L_x_1269:
[----:B------:R-:W-:Y:S05]  /*15f60*/  BSYNC B0 ;  /* 0x0000000000007941 */ /* 0x000fea0003800000 */
.L_x_1268:
        /* <DEDUP_REMOVED lines=10> */
.L_x_1270:
        /* <DEDUP_REMOVED lines=8> */
.L_x_1271:
        /* <DEDUP_REMOVED lines=8> */
.L_x_1272:
        /* <DEDUP_REMOVED lines=8> */
.L_x_1273:
        /* <DEDUP_REMOVED lines=8> */
.L_x_1274:
[----:B------:R-:W-:Y:S05]  /*16210*/  BRA `(.L_x_1275) ;  /* 0xffffffe400a07947 */ /* 0x000fea000383ffff */
.L_x_1229:
[----:B------:R-:W-:Y:S01]  /*16220*/  BSSY B0, `(.L_x_1276) ;  /* 0x0000008000007945 */ /* 0x000fe20003800000 */
[----:B-----5:R-:W-:Y:S02]  /*16230*/  IMAD.MOV.U32 R13, RZ, RZ, R17 ;  /* 0x000000ffff0d7224 */ /* 0x020fe400078e0011 */
[----:B------:R-:W-:Y:S02]  /*16240*/  IMAD.MOV.U32 R12, RZ, RZ, 0x1 ;  /* 0x00000001ff0c7424 */ /* 0x000fe400078e00ff */
[----:B------:R-:W-:Y:S02]  /*16250*/  IMAD.MOV.U32 R11, RZ, RZ, RZ ;  /* 0x000000ffff0b7224 */ /* 0x000fe400078e00ff */
[----:B------:R-:W-:-:S07]  /*16260*/  IMAD.MOV.U32 R15, RZ, RZ, -0x1 ;  /* 0xffffffffff0f7424 */ /* 0x000fce00078e00ff */
[----:B0-----:R-:W-:Y:S05]  /*16270*/  WARPSYNC.COLLECTIVE R15, `(.L_x_1277) ;  /* 0x000000000f087348 */ /* 0x001fea0003c00000 */
[----:B------:R1:W2:Y:S02]  /*16280*/  SHFL.UP P6, R14, R13, R12, R11 ;  /* 0x0400000c0d0e7389 */ /* 0x0002a400000c000b */
[----:B012---:R-:W-:Y:S01]  /*16290*/  ENDCOLLECTIVE ;  /* 0x000000000000791b */ /* 0x007fe20003800000 */
.L_x_1277:
[----:B------:R-:W-:Y:S05]  /*162a0*/  BSYNC B0 ;  /* 0x0000000000007941 */ /* 0x000fea0003800000 */
.L_x_1276:
        /* <DEDUP_REMOVED lines=10> */
.L_x_1278:
        /* <DEDUP_REMOVED lines=8> */
.L_x_1279:
        /* <DEDUP_REMOVED lines=8> */
.L_x_1280:
        /* <DEDUP_REMOVED lines=8> */
.L_x_1281:
        /* <DEDUP_REMOVED lines=8> */
.L_x_1282:
[----:B------:R-:W-:Y:S05]  /*16550*/  BRA `(.L_x_1283) ;  /* 0xffffffe400887947 */ /* 0x000fea000383ffff */
.L_x_1231:
[----:B------:R-:W-:Y:S01]  /*16560*/  BSSY B0, `(.L_x_1284) ;  /* 0x0000006000007945 */ /* 0x000fe20003800000 */
[----:B------:R-:W-:Y:S01]  /*16570*/  PLOP3.LUT P6, PT, P6, PT, PT, 0x8, 0x0 ;  /* 0x000000000000781c */ /* 0x000fe200037ce170 */
[----:B------:R-:W-:-:S12]  /*16580*/  IMAD.MOV.U32 R15, RZ, RZ, -0x1 ;  /* 0xffffffffff0f7424 */ /* 0x000fd800078e00ff */
[----:B0-----:R-:W-:Y:S05]  /*16590*/  WARPSYNC.COLLECTIVE R15, `(.L_x_1285) ;  /* 0x000000000f087348 */ /* 0x001fea0003c00000 */
[----:B------:R-:W-:Y:S01]  /*165a0*/  VOTE.ANY R14, PT, P6 ;  /* 0x00000000000e7806 */ /* 0x000fe200030e0100 */
[----:B0-----:R-:W-:Y:S06]  /*165b0*/  ENDCOLLECTIVE ;  /* 0x000000000000791b */ /* 0x001fec0003800000 */
.L_x_1285:
[----:B------:R-:W-:Y:S05]  /*165c0*/  BSYNC B0 ;  /* 0x0000000000007941 */ /* 0x000fea0003800000 */
.L_x_1284:
        /* <DEDUP_REMOVED lines=9> */
.L_x_1286:
[----:B------:R-:W-:Y:S01]  /*16660*/  IMAD.MOV.U32 R17, RZ, RZ, R14 ;  /* 0x000000ffff117224 */ /* 0x000fe200078e000e */
[----:B------:R-:W-:Y:S06]  /*16670*/  BRA `(.L_x_1287) ;  /* 0xffffffe400787947 */ /* 0x000fec000383ffff */
.L_x_1233:
[----:B------:R-:W-:Y:S01]  /*16680*/  BSSY B0, `(.L_x_1288) ;  /* 0x0000007000007945 */ /* 0x000fe20003800000 */
[----:B------:R-:W-:Y:S02]  /*16690*/  IMAD.MOV.U32 R13, RZ, RZ, R2 ;  /* 0x000000ffff0d7224 */ /* 0x000fe400078e0002 */
[----:B------:R-:W-:Y:S02]  /*166a0*/  IMAD.MOV.U32 R11, RZ, RZ, 0x1f ;  /* 0x0000001fff0b7424 */ /* 0x000fe400078e00ff */
[----:B------:R-:W-:-:S07]  /*166b0*/  IMAD.MOV.U32 R15, RZ, RZ, -0x1 ;  /* 0xffffffffff0f7424 */ /* 0x000fce00078e00ff */
[----:B012---:R-:W-:Y:S05]  /*166c0*/  WARPSYNC.COLLECTIVE R15, `(.L_x_1289) ;  /* 0x000000000f087348 */ /* 0x007fea0003c00000 */
[----:B------:R3:W4:Y:S02]  /*166d0*/  SHFL.IDX P6, R14, R13, R12, R11 ;  /* 0x0000000c0d0e7389 */ /* 0x00072400000c000b */
[----:B01234-:R-:W-:Y:S01]  /*166e0*/  ENDCOLLECTIVE ;  /* 0x000000000000791b */ /* 0x01ffe20003800000 */
.L_x_1289:
[----:B------:R-:W-:Y:S05]  /*166f0*/  BSYNC B0 ;  /* 0x0000000000007941 */ /* 0x000fea0003800000 */
.L_x_1288:
[----:B------:R-:W-:Y:S01]  /*16700*/  IMAD.MOV.U32 R7, RZ, RZ, R14 ;  /* 0x000000ffff077224 */ /* 0x000fe200078e000e */
[----:B------:R-:W-:Y:S06]  /*16710*/  BRA `(.L_x_1232) ;  /* 0xffffffe4006c7947 */ /* 0x000fec000383ffff */
.L_x_1237:
[----:B-1----:R1:W2:Y:S02]  /*16720*/  SYNCS.PHASECHK.TRANS64.TRYWAIT P0, [R0+URZ+0x2a820], R3 ;  /* 0x02a82003000075a7 */ /* 0x0022a4000800017f */
[----:B--2---:R-:W-:Y:S05]  /*16730*/  @!P0 NANOSLEEP.SYNCS 0x989680 ;  /* 0x009896800000895d */ /* 0x004fea0003900000 */
[----:B------:R-:W2:Y:S02]  /*16740*/  @!P0 SYNCS.PHASECHK.TRANS64 P0, [R0+URZ+0x2a820], R3 ;  /* 0x02a82003000085a7 */ /* 0x000ea4000800007f */
[----:B--2---:R-:W-:Y:S05]  /*16750*/  @!P0 BRA `(.L_x_1237) ;  /* 0xfffffffc00f08947 */ /* 0x004fea000383ffff */
[----:B------:R-:W-:Y:S05]  /*16760*/  BRA `(.L_x_1290) ;  /* 0xffffffe800e47947 */ /* 0x000fea000383ffff */
.L_x_1238:
[----:B------:R-:W2:Y:S01]  /*16770*/  S2R R2, SR_TID.X ;  /* 0x0000000000027919 */ /* 0x000ea20000002100 */
[----:B------:R-:W-:Y:S01]  /*16780*/  BSSY B0, `(.L_x_1291) ;  /* 0x000000a000007945 */ /* 0x000fe20003800000 */
[----:B------:R-:W-:Y:S02]  /*16790*/  IMAD.MOV.U32 R12, RZ, RZ, RZ ;  /* 0x000000ffff0c7224 */ /* 0x000fe400078e00ff */
[----:B0-----:R-:W-:Y:S02]  /*167a0*/  IMAD.MOV.U32 R11, RZ, RZ, 0x1f ;  /* 0x0000001fff0b7424 */ /* 0x001fe400078e00ff */
[----:B------:R-:W-:Y:S01]  /*167b0*/  IMAD.MOV.U32 R15, RZ, RZ, -0x1 ;  /* 0xffffffffff0f7424 */ /* 0x000fe200078e00ff */
[----:B--2---:R-:W-:-:S04]  /*167c0*/  SHF.R.U32.HI R2, RZ, 0x5, R2 ;  /* 0x00000005ff027819 */ /* 0x004fc80000011602 */
[----:B------:R-:W-:-:S05]  /*167d0*/  LOP3.LUT R2, R2, 0x3, RZ, 0xc0, !PT ;  /* 0x0000000302027812 */ /* 0x000fca00078ec0ff */
[----:B------:R-:W-:-:S07]  /*167e0*/  IMAD.MOV.U32 R13, RZ, RZ, R2 ;  /* 0x000000ffff0d7224 */ /* 0x000fce00078e0002 */
[----:B-1----:R-:W-:Y:S05]  /*167f0*/  WARPSYNC.COLLECTIVE R15, `(.L_x_1292) ;  /* 0x000000000f087348 */ /* 0x002fea0003c00000 */
[----:B------:R0:W2:Y:S02]  /*16800*/  SHFL.IDX P6, R14, R13, R12, R11 ;  /* 0x0000000c0d0e7389 */ /* 0x0000a400000c000b */
[----:B012---:R-:W-:Y:S01]  /*16810*/  ENDCOLLECTIVE ;  /* 0x000000000000791b */ /* 0x007fe20003800000 */
.L_x_1292:
[----:B------:R-:W-:Y:S05]  /*16820*/  BSYNC B0 ;  /* 0x0000000000007941 */ /* 0x000fea0003800000 */
.L_x_1291:
[----:B------:R-:W-:Y:S05]  /*16830*/  BRA `(.L_x_1293) ;  /* 0xffffffe800cc7947 */ /* 0x000fea000383ffff */
.L_x_1241:
[----:B------:R-:W-:Y:S01]  /*16840*/  BSSY B1, `(.L_x_1294) ;  /* 0x0000006000017945 */ /* 0x000fe20003800000 */
[----:B------:R-:W-:-:S07]  /*16850*/  IMAD.MOV.U32 R15, RZ, RZ, -0x1 ;  /* 0xffffffffff0f7424 */ /* 0x000fce00078e00ff */
[----:B012---:R-:W-:Y:S05]  /*16860*/  WARPSYNC.COLLECTIVE R15, `(.L_x_1295) ;  /* 0x000000000f0c7348 */ /* 0x007fea0003c00000 */
[----:B------:R-:W-:Y:S02]  /*16870*/  ELECT P6, UR62, PT ;  /* 0x00000000003e782f */ /* 0x000fe400038c0000 */
[----:B------:R-:W-:Y:S01]  /*16880*/  MOV R14, UR62 ;  /* 0x0000003e000e7c02 */ /* 0x000fe20008000f00 */
[----:B012---:R-:W-:Y:S10]  /*16890*/  ENDCOLLECTIVE ;  /* 0x000000000000791b */ /* 0x007ff40003800000 */
.L_x_1295:
[----:B------:R-:W-:Y:S05]  /*168a0*/  BSYNC B1 ;  /* 0x0000000000017941 */ /* 0x000fea0003800000 */
.L_x_1294:
[----:B------:R-:W-:Y:S05]  /*168b0*/  BRA `(.L_x_1296) ;  /* 0xffffffe800c47947 */ /* 0x000fea000383ffff */
.L_x_1243:
[----:B-1----:R1:W2:Y:S02]  /*168c0*/  SYNCS.PHASECHK.TRANS64.TRYWAIT P0, [R6+URZ], R5 ;  /* 0x00000005060075a7 */ /* 0x0022a4000800017f */
[----:B--2---:R-:W-:Y:S05]  /*168d0*/  @!P0 NANOSLEEP.SYNCS 0x989680 ;  /* 0x009896800000895d */ /* 0x004fea0003900000 */
[----:B------:R-:W2:Y:S02]  /*168e0*/  @!P0 SYNCS.PHASECHK.TRANS64 P0, [R6+URZ], R5 ;  /* 0x00000005060085a7 */ /* 0x000ea4000800007f */
[----:B--2---:R-:W-:Y:S05]  /*168f0*/  @!P0 BRA `(.L_x_1243) ;  /* 0xfffffffc00f08947 */ /* 0x004fea000383ffff */
[----:B------:R-:W-:Y:S05]  /*16900*/  BRA `(.L_x_1297) ;  /* 0xffffffec00007947 */ /* 0x000fea000383ffff */
.L_x_1244:
[----:B--2---:R2:W3:Y:S02]  /*16910*/  SYNCS.PHASECHK.TRANS64.TRYWAIT P0, [R7+URZ], R2 ;  /* 0x00000002070075a7 */ /* 0x0044e4000800017f */
[----:B---3--:R-:W-:Y:S05]  /*16920*/  @!P0 NANOSLEEP.SYNCS 0x989680 ;  /* 0x009896800000895d */ /* 0x008fea0003900000 */
[----:B------:R-:W3:Y:S02]  /*16930*/  @!P0 SYNCS.PHASECHK.TRANS64 P0, [R7+URZ], R2 ;  /* 0x00000002070085a7 */ /* 0x000ee4000800007f */
[----:B---3--:R-:W-:Y:S05]  /*16940*/  @!P0 BRA `(.L_x_1244) ;  /* 0xfffffffc00f08947 */ /* 0x008fea000383ffff */
[----:B------:R-:W-:Y:S05]  /*16950*/  BRA `(.L_x_1298) ;  /* 0xffffffe800f47947 */ /* 0x000fea000383ffff */
.L_x_1246:
[----:B---3--:R3:W4:Y:S02]  /*16960*/  SYNCS.PHASECHK.TRANS64.TRYWAIT P0, [R4+URZ], R5 ;  /* 0x00000005040075a7 */ /* 0x008724000800017f */
[----:B----4-:R-:W-:Y:S05]  /*16970*/  @!P0 NANOSLEEP.SYNCS 0x989680 ;  /* 0x009896800000895d */ /* 0x010fea0003900000 */
[----:B------:R-:W4:Y:S02]  /*16980*/  @!P0 SYNCS.PHASECHK.TRANS64 P0, [R4+URZ], R5 ;  /* 0x00000005040085a7 */ /* 0x000f24000800007f */
[----:B----4-:R-:W-:Y:S05]  /*16990*/  @!P0 BRA `(.L_x_1246) ;  /* 0xfffffffc00f08947 */ /* 0x010fea000383ffff */
[----:B------:R-:W-:Y:S05]  /*169a0*/  BRA `(.L_x_1299) ;  /* 0xffffffe800fc7947 */ /* 0x000fea000383ffff */
.L_x_1300:
        /* <DEDUP_REMOVED lines=13> */
.L_x_2661:


//--------------------- .text._ZN7cutlass13device_kernelIN5flash11enable_sm90INS1_16FlashAttnFwdSm90INS1_25CollectiveMainloopFwdSm90ILi2EN4cute5tupleIJNS5_1CILi1EEES8_S8_EEENS6_IJNS7_ILi128EEENS7_ILi96EEENS7_ILi192EEEEEELi128ENS_10bfloat16_tEfNS_4arch4Sm90ELb0ELb1ELb1ELb1ELb0ELb1ELb0ELb1ELb1ELb0ELb0ELb0EEENS1_21CollectiveEpilogueFwdINS6_IJSA_SA_SB_EEES9_SE_SG_Li256ELb1ELb0ELb0ELb0EEENS1_36VarlenDynamicPersistentTileSchedulerILi128ELi96ELi256ELi32ELb0ELb0ELb1ELb1ELb0ELb1EEEEEEEEEvNT_6ParamsE --------------------------
	.section	.text._ZN7cutlass13device_kernelIN5flash11enable_sm90INS1_16FlashAttnFwdSm90INS1_25CollectiveMainloopFwdSm90ILi2EN4cute5tupleIJNS5_1CILi1EEES8_S8_EEENS6_IJNS7_ILi128EEENS7_ILi96EEENS7_ILi192EEEEEELi128ENS_10bfloat16_tEfNS_4arch4Sm90ELb0ELb1ELb1ELb1ELb0ELb1ELb0ELb1ELb1ELb0ELb0ELb0EEENS1_21CollectiveEpilogueFwdINS6_IJSA_SA_SB_EEES9_SE_SG_Li256ELb1ELb0ELb0ELb0EEENS1_36VarlenDynamicPersistentTileSchedulerILi128ELi96ELi256ELi32ELb0ELb0ELb1ELb1ELb0ELb1EEEEEEEEEvNT_6ParamsE,"ax",@progbits
	.align	128
.text._ZN7cutlass13device_kernelIN5flash11enable_sm90INS1_16FlashAttnFwdSm90INS1_25CollectiveMainloopFwdSm90ILi2EN4cute5tupleIJNS5_1CILi1EEES8_S8_EEENS6_IJNS7_ILi128EEENS7_ILi96EEENS7_ILi192EEEEEELi128ENS_10bfloat16_tEfNS_4arch4Sm90ELb0ELb1ELb1ELb1ELb0ELb1ELb0ELb1ELb1ELb0ELb0ELb0EEENS1_21CollectiveEpilogueFwdINS6_IJSA_SA_SB_EEES9_SE_SG_Li256ELb1ELb0ELb0ELb0EEENS1_36VarlenDynamicPersistentTileSchedulerILi128ELi96ELi256ELi32ELb0ELb0ELb1ELb1ELb0ELb1EEEEEEEEEvNT_6ParamsE:
        .type           _ZN7cutlass13device_kernelIN5flash11enable_sm90INS1_16FlashAttnFwdSm90INS1_25CollectiveMainloopFwdSm90ILi2EN4cute5tupleIJNS5_1CILi1EEES8_S8_EEENS6_IJNS7_ILi128EEENS7_ILi96EEENS7_ILi192EEEEEELi128ENS_10bfloat16_tEfNS_4arch4Sm90ELb0ELb1ELb1ELb1ELb0ELb1ELb0ELb1ELb1ELb0ELb0ELb0EEENS1_21CollectiveEpilogueFwdINS6_IJSA_SA_SB_EEES9_SE_SG_Li256ELb1ELb0ELb0ELb0EEENS1_36VarlenDynamicPersistentTileSchedulerILi128ELi96ELi256ELi32ELb0ELb0ELb1ELb1ELb0ELb1EEEEEEEEEvNT_6ParamsE,@function
        .size           _ZN7cutlass13device_kernelIN5flash11enable_sm90INS1_16FlashAttnFwdSm90INS1_25CollectiveMainloopFwdSm90ILi2EN4cute5tupleIJNS5_1CILi1EEES8_S8_EEENS6_IJNS7_ILi128EEENS7_ILi96EEENS7_ILi192EEEEEELi128ENS_10bfloat16_tEfNS_4arch4Sm90ELb0ELb1ELb1ELb1ELb0ELb1ELb0ELb1ELb1ELb0ELb0ELb0EEENS1_21CollectiveEpilogueFwdINS6_IJSA_SA_SB_EEES9_SE_SG_Li256ELb1ELb0ELb0ELb0EEENS1_36VarlenDynamicPersistentTileSchedulerILi128ELi96ELi256ELi32ELb0ELb0ELb1ELb1ELb0ELb1EEEEEEEEEvNT_6ParamsE,(.L_x_2662 - _ZN7cutlass13device_kernelIN5flash11enable_sm90INS1_16FlashAttnFwdSm90INS1_25CollectiveMainloopFwdSm90ILi2EN4cute5tupleIJNS5_1CILi1EEES8_S8_EEENS6_IJNS7_ILi128EEENS7_ILi96EEENS7_ILi192EEEEEELi128ENS_10bfloat16_tEfNS_4arch4Sm90ELb0ELb1ELb1ELb1ELb0ELb1ELb0ELb1ELb1ELb0ELb0ELb0EEENS1_21CollectiveEpilogueFwdINS6_IJSA_SA_SB_EEES9_SE_SG_Li256ELb1ELb0ELb0ELb0EEENS1_36VarlenDynamicPersistentTileSchedulerILi128ELi96ELi256ELi32ELb0ELb0ELb1ELb1ELb0ELb1EEEEEEEEEvNT_6ParamsE)
        .other          _ZN7cutlass13device_kernelIN5flash11enable_sm90INS1_16FlashAttnFwdSm90INS1_25CollectiveMainloopFwdSm90ILi2EN4cute5tupleIJNS5_1CILi1EEES8_S8_EEENS6_IJNS7_ILi128EEENS7_ILi96EEENS7_ILi192EEEEEELi128ENS_10bfloat16_tEfNS_4arch4Sm90ELb0ELb1ELb1ELb1ELb0ELb1ELb0ELb1ELb1ELb0ELb0ELb0EEENS1_21CollectiveEpilogueFwdINS6_IJSA_SA_SB_EEES9_SE_SG_Li256ELb1ELb0ELb0ELb0EEENS1_36VarlenDynamicPersistentTileSchedulerILi128ELi96ELi256ELi32ELb0ELb0ELb1ELb1ELb0ELb1EEEEEEEEEvNT_6ParamsE,@"STO_CUDA_ENTRY STV_DEFAULT"
_ZN7cutlass13device_kernelIN5flash11enable_sm90INS1_16FlashAttnFwdSm90INS1_25CollectiveMainloopFwdSm90ILi2EN4cute5tupleIJNS5_1CILi1EEES8_S8_EEENS6_IJNS7_ILi128EEENS7_ILi96EEENS7_ILi192EEEEEELi128ENS_10bfloat16_tEfNS_4arch4Sm90ELb0ELb1ELb1ELb1ELb0ELb1ELb0ELb1ELb1ELb0ELb0ELb0EEENS1_21CollectiveEpilogueFwdINS6_IJSA_SA_SB_EEES9_SE_SG_Li256ELb1ELb0ELb0ELb0EEENS1_36VarlenDynamicPersistentTileSchedulerILi128ELi96ELi256ELi32ELb0ELb0ELb1ELb1ELb0ELb1EEEEEEEEEvNT_6ParamsE:
        /* <DEDUP_REMOVED lines=27> */
.L_x_1302:
[----:B------:R-:W-:Y:S05]  /*01b0*/  BSYNC B0 ;  /* 0x0000000000007941 */ /* 0x000fea0003800000 */
.L_x_1301:
        /* <DEDUP_REMOVED lines=41> */
.L_x_1303:
        /* <DEDUP_REMOVED lines=22> */
.L_x_1304:
        /* <DEDUP_REMOVED lines=18> */
.L_x_1305:
        /* <DEDUP_REMOVED lines=22> */
.L_x_1306:
        /* <DEDUP_REMOVED lines=22> */
.L_x_1307:
[----:B------:R-:W-:Y:S01]  /*0990*/  PLOP3.LUT P0, PT, PT, PT, UP0, 0x80, 0x0 ;  /* 0x000000000000781c */ /* 0x000fe20003f0f008 */
[----:B------:R-:W-:Y:S01]  /*09a0*/  UMOV UR60, 0x1 ;  /* 0x00000001003c7882 */ /* 0x000fe20000000000 */
[----:B------:R-:W-:Y:S01]  /*09b0*/  NOP ;  /* 0x0000000000007918 */ /* 0x000fe20000000000 */
[----:B------:R-:W-:Y:S01]  /*09c0*/  USEL UR60, UR60, 0x2, !UP0 ;  /* 0x000000023c3c7887 */ /* 0x000fe2000c000000 */
[----:B------:R-:W-:Y:S01]  /*09d0*/  BSSY B7, `(.L_x_1308) ;  /* 0x0002818000077945 */ /* 0x000fe20003800000 */
[----:B012-4-:R-:W-:Y:S08]  /*09e0*/  BAR.SYNC.DEFER_BLOCKING 0x0 ;  /* 0x0000000000007b1d */ /* 0x017ff00000010000 */
[----:B------:R-:W-:Y:S05]  /*09f0*/  @!P0 BRA `(.L_x_1309) ;  /* 0x0000021800708947 */ /* 0x000fea0003800000 */
.L_x_1310:
[----:B------:R-:W-:-:S08]  /*0a00*/  NOP ;  /* 0x0000000000007918 */ /* 0x000fd00000000000 */
[----:B------:R-:W0:Y:S02]  /*0a10*/  USETMAXREG.TRY_ALLOC.CTAPOOL UP0, 0xf0 ;  /* 0x000000f0000079c8 */ /* 0x000e240008000600 */
[----:B0-----:R-:W-:-:S13]  /*0a20*/  PLOP3.LUT P0, PT, PT, PT, UP0, 0x80, 0x0 ;  /* 0x000000000000781c */ /* 0x001fda0003f0f008 */
[----:B------:R-:W-:Y:S05]  /*0a30*/  @!P0 BRA `(.L_x_1310) ;  /* 0xfffffffc00f08947 */ /* 0x000fea000383ffff */
[----:B------:R-:W0:Y:S08]  /*0a40*/  S2UR UR5, SR_CgaCtaId ;  /* 0x00000000000579c3 */ /* 0x000e300000008800 */
[----:B------:R-:W-:Y:S06]  /*0a50*/  BAR.ARV 0x8, 0x120 ;  /* 0x0204800000007b1d */ /* 0x000fec0000002000 */
[----:B------:R-:W-:-:S02]  /*0a60*/  UMOV UR4, 0x400 ;  /* 0x0000040000047882 */ /* 0x000fc40000000000 */
[----:B------:R-:W-:Y:S01]  /*0a70*/  BAR.SYNC.DEFER_BLOCKING 0x5, 0x120 ;  /* 0x0144800000007b1d */ /* 0x000fe20000010000 */
[----:B0-----:R-:W-:-:S06]  /*0a80*/  ULEA UR4, UR5, UR4, 0x18 ;  /* 0x0000000405047291 */ /* 0x001fcc000f8ec03f */
[----:B------:R-:W-:Y:S01]  /*0a90*/  IMAD.U32 R18, RZ, RZ, UR4 ;  /* 0x00000004ff127e24 */ /* 0x000fe2000f8e00ff */
[----:B------:R-:W-:-:S04]  /*0aa0*/  ULDC UR4, c[0x0][0xc14] ;  /* 0x0003050000047ab9 */ /* 0x000fc80000000800 */
[----:B------:R-:W0:Y:S01]  /*0ab0*/  LDS.128 R168, [R18+0x2a8d0] ;  /* 0x02a8d00012a87984 */ /* 0x000e220000000c00 */
[----:B------:R-:W-:Y:S06]  /*0ac0*/  BAR.ARV 0x4, 0x120 ;  /* 0x0104800000007b1d */ /* 0x000fec0000002000 */
[----:B0-----:R-:W-:-:S13]  /*0ad0*/  ISETP.GE.AND P0, PT, R171, UR4, PT ;  /* 0x00000004ab007c0c */ /* 0x001fda000bf06270 */
[----:B------:R-:W-:Y:S05]  /*0ae0*/  @P0 BRA `(.L_x_1311) ;  /* 0x0000028000180947 */ /* 0x000fea0003800000 */
[----:B------:R-:W-:Y:S01]  /*0af0*/  VIADD R188, R4, 0xffffff80 ;  /* 0xffffff8004bc7836 */ /* 0x000fe20000000000 */
[----:B------:R-:W-:Y:S01]  /*0b00*/  R2UR UR4, R18 ;  /* 0x00000000120472ca */ /* 0x000fe200000e0000 */
[----:B------:R-:W-:Y:S01]  /*0b10*/  ULOP3.LUT UR5, UR60, 0x1, URZ, 0xfc, !UPT ;  /* 0x000000013c057892 */ /* 0x000fe2000f8efc3f */
[----:B------:R-:W-:Y:S01]  /*0b20*/  IMAD.MOV.U32 R184, RZ, RZ, RZ ;  /* 0x000000ffffb87224 */ /* 0x000fe200078e00ff */
[----:B------:R-:W-:Y:S02]  /*0b30*/  CS2R R160, SRZ ;  /* 0x0000000000a07805 */ /* 0x000fe4000001ff00 */
[----:B------:R-:W-:Y:S01]  /*0b40*/  SHF.R.S32.HI R3, RZ, 0x1f, R188 ;  /* 0x0000001fff037819 */ /* 0x000fe200000114bc */
[----:B------:R-:W-:Y:S02]  /*0b50*/  IMAD.MOV.U32 R19, RZ, RZ, RZ ;  /* 0x000000ffff137224 */ /* 0x000fe400078e00ff */
[----:B------:R-:W-:Y:S01]  /*0b60*/  IMAD.MOV.U32 R167, RZ, RZ, RZ ;  /* 0x000000ffffa77224 */ /* 0x000fe200078e00ff */
[----:B------:R-:W-:-:S02]  /*0b70*/  LEA.HI R5, R3, R188, RZ, 0x7 ;  /* 0x000000bc03057211 */ /* 0x000fc400078f38ff */
[-C--:B------:R-:W-:Y:S02]  /*0b80*/  LEA.HI R0, R3, R188.reuse, RZ, 0x4 ;  /* 0x000000bc03007211 */ /* 0x080fe400078f20ff */
[----:B------:R-:W-:Y:S01]  /*0b90*/  LOP3.LUT R191, R5, 0xffffff80, RZ, 0xc0, !PT ;  /* 0xffffff8005bf7812 */ /* 0x000fe200078ec0ff */
[----:B------:R-:W-:Y:S01]  /*0ba0*/  UIADD3 UR4, UR4, 0xc400, URZ ;  /* 0x0000c40004047890 */ /* 0x000fe2000fffe03f */
[----:B------:R-:W-:Y:S02]  /*0bb0*/  SHF.R.S32.HI R7, RZ, 0x4, R0 ;  /* 0x00000004ff077819 */ /* 0x000fe40000011400 */
[----:B------:R-:W-:Y:S01]  /*0bc0*/  LEA.HI R180, R3, R188, RZ, 0x3 ;  /* 0x000000bc03b47211 */ /* 0x000fe200078f18ff */
[----:B------:R-:W-:Y:S01]  /*0bd0*/  IMAD.IADD R191, R188, 0x1, -R191 ;  /* 0x00000001bcbf7824 */ /* 0x000fe200078e0abf */
[----:B------:R-:W-:Y:S02]  /*0be0*/  LEA.HI R2, R0, R7, RZ, 0x1 ;  /* 0x0000000700027211 */ /* 0x000fe400078f08ff */
[----:B------:R-:W-:-:S02]  /*0bf0*/  SHF.R.S32.HI R200, RZ, 0x7, R5 ;  /* 0x00000007ffc87819 */ /* 0x000fc40000011405 */
[----:B------:R-:W-:Y:S02]  /*0c00*/  SHF.R.S32.HI R6, RZ, 0x1f, R191 ;  /* 0x0000001fff067819 */ /* 0x000fe400000114bf */
[----:B------:R-:W-:Y:S02]  /*0c10*/  LEA.HI R5, R5, R200, RZ, 0x1 ;  /* 0x000000c805057211 */ /* 0x000fe400078f08ff */
[CC--:B------:R-:W-:Y:S02]  /*0c20*/  LEA.HI R8, R6.reuse, R191.reuse, RZ, 0x2 ;  /* 0x000000bf06087211 */ /* 0x0c0fe400078f10ff */
[----:B------:R-:W-:Y:S02]  /*0c30*/  LEA.HI R6, R6, R191, RZ, 0x5 ;  /* 0x000000bf06067211 */ /* 0x000fe400078f28ff */
[--C-:B------:R-:W-:Y:S02]  /*0c40*/  SHF.R.S32.HI R9, RZ, 0x2, R8.reuse ;  /* 0x00000002ff097819 */ /* 0x100fe40000011408 */
[----:B------:R-:W-:-:S02]  /*0c50*/  SHF.R.S32.HI R4, RZ, 0x1f, R8 ;  /* 0x0000001fff047819 */ /* 0x000fc40000011408 */
[----:B------:R-:W-:Y:S02]  /*0c60*/  SHF.R.S32.HI R6, RZ, 0x5, R6 ;  /* 0x00000005ff067819 */ /* 0x000fe40000011406 */
[----:B------:R-:W-:Y:S02]  /*0c70*/  LEA.HI R10, R4, R9, RZ, 0x3 ;  /* 0x00000009040a7211 */ /* 0x000fe400078f18ff */
[----:B------:R-:W-:Y:S02]  /*0c80*/  LOP3.LUT R4, R2, 0x1ffffffe, RZ, 0xc0, !PT ;  /* 0x1ffffffe02047812 */ /* 0x000fe400078ec0ff */
[----:B------:R-:W-:Y:S02]  /*0c90*/  LOP3.LUT R10, R10, 0xfffffff8, RZ, 0xc0, !PT ;  /* 0xfffffff80a0a7812 */ /* 0x000fe400078ec0ff */
[-C--:B------:R-:W-:Y:S01]  /*0ca0*/  LEA.HI R2, R3, R188.reuse, RZ, 0x5 ;  /* 0x000000bc03027211 */ /* 0x080fe200078f28ff */
[----:B------:R-:W-:Y:S01]  /*0cb0*/  IMAD.IADD R4, R7, 0x1, -R4 ;  /* 0x0000000107047824 */ /* 0x000fe200078e0a04 */
[----:B------:R-:W-:Y:S01]  /*0cc0*/  LOP3.LUT R7, R180, 0x1ffffff8, RZ, 0xc0, !PT ;  /* 0x1ffffff8b4077812 */ /* 0x000fe200078ec0ff */
[----:B------:R-:W-:Y:S01]  /*0cd0*/  IMAD.IADD R9, R9, 0x1, -R10 ;  /* 0x0000000109097824 */ /* 0x000fe200078e0a0a */
[----:B------:R-:W-:-:S02]  /*0ce0*/  LEA.HI R10, R3, R188, RZ, 0x2 ;  /* 0x000000bc030a7211 */ /* 0x000fc400078f10ff */
[----:B------:R-:W-:Y:S01]  /*0cf0*/  LOP3.LUT R3, R0, 0x3fffff0, RZ, 0xc0, !PT ;  /* 0x03fffff000037812 */ /* 0x000fe200078ec0ff */
[----:B------:R-:W-:Y:S01]  /*0d00*/  IMAD.IADD R7, R188, 0x1, -R7 ;  /* 0x00000001bc077824 */ /* 0x000fe200078e0a07 */
[----:B------:R-:W-:Y:S01]  /*0d10*/  LOP3.LUT R11, R10, 0xfffffffc, RZ, 0xc0, !PT ;  /* 0xfffffffc0a0b7812 */ /* 0x000fe200078ec0ff */
[----:B------:R-:W-:Y:S01]  /*0d20*/  IMAD R6, R6, 0x10, R9 ;  /* 0x0000001006067824 */ /* 0x000fe200078e0209 */
[--C-:B------:R-:W-:Y:S01]  /*0d30*/  SHF.R.S32.HI R162, RZ, 0x2, R10.reuse ;  /* 0x00000002ffa27819 */ /* 0x100fe2000001140a */
[C---:B------:R-:W-:Y:S01]  /*0d40*/  IMAD.IADD R3, R188.reuse, 0x1, -R3 ;  /* 0x00000001bc037824 */ /* 0x040fe200078e0a03 */
[----:B------:R-:W-:Y:S01]  /*0d50*/  SHF.R.S32.HI R13, RZ, 0x1f, R10 ;  /* 0x0000001fff0d7819 */ /* 0x000fe2000001140a */
[----:B------:R-:W-:Y:S01]  /*0d60*/  IMAD.IADD R188, R188, 0x1, -R11 ;  /* 0x00000001bcbc7824 */ /* 0x000fe200078e0a0b */
[----:B------:R-:W-:Y:S01]  /*0d70*/  SHF.R.S32.HI R2, RZ, 0x5, R2 ;  /* 0x00000005ff027819 */ /* 0x000fe20000011402 */
[----:B------:R-:W-:Y:S01]  /*0d80*/  VIADD R185, R162, 0x40 ;  /* 0x00000040a2b97836 */ /* 0x000fe20000000000 */
[----:B------:R-:W-:Y:S01]  /*0d90*/  LEA.HI R13, R13, R162, RZ, 0x3 ;  /* 0x000000a20d0d7211 */ /* 0x000fe200078f18ff */
[----:B------:R-:W-:Y:S01]  /*0da0*/  IMAD.SHL.U32 R22, R188, 0x8, RZ ;  /* 0x00000008bc167824 */ /* 0x000fe200078e00ff */
[----:B------:R-:W-:Y:S01]  /*0db0*/  LOP3.LUT R5, R5, 0x3fffffe, RZ, 0xc0, !PT ;  /* 0x03fffffe05057812 */ /* 0x000fe200078ec0ff */
[----:B------:R-:W-:Y:S01]  /*0dc0*/  IMAD R3, R2, 0x10, R3 ;  /* 0x0000001002037824 */ /* 0x000fe200078e0203 */
[----:B------:R-:W-:Y:S01]  /*0dd0*/  LOP3.LUT R13, R13, 0xfffffff8, RZ, 0xc0, !PT ;  /* 0xfffffff80d0d7812 */ /* 0x000fe200078ec0ff */
[----:B------:R-:W-:Y:S01]  /*0de0*/  VIADD R165, R22, 0x20 ;  /* 0x0000002016a57836 */ /* 0x000fe20000000000 */
[----:B------:R-:W-:Y:S01]  /*0df0*/  SHF.R.S32.HI R0, RZ, 0x1f, R185 ;  /* 0x0000001fff007819 */ /* 0x000fe200000114b9 */
[----:B------:R-:W-:Y:S01]  /*0e00*/  IMAD.SHL.U32 R176, R2, 0x200, RZ ;  /* 0x0000020002b07824 */ /* 0x000fe200078e00ff */
[----:B------:R-:W-:Y:S01]  /*0e10*/  LOP3.LUT R8, R8, 0x7ffffffc, RZ, 0xc0, !PT ;  /* 0x7ffffffc08087812 */ /* 0x000fe200078ec0ff */
[----:B------:R-:W-:Y:S01]  /*0e20*/  IMAD.IADD R190, R162, 0x1, -R13 ;  /* 0x00000001a2be7824 */ /* 0x000fe200078e0a0d */
[----:B------:R-:W-:Y:S01]  /*0e30*/  SHF.R.S32.HI R2, RZ, 0x1f, R165 ;  /* 0x0000001fff027819 */ /* 0x000fe200000114a5 */
[----:B------:R-:W-:Y:S01]  /*0e40*/  IMAD.SHL.U32 R172, R185, 0x40, RZ ;  /* 0x00000040b9ac7824 */ /* 0x000fe200078e00ff */
[----:B------:R-:W-:Y:S01]  /*0e50*/  LEA.HI R0, R0, R185, RZ, 0x3 ;  /* 0x000000b900007211 */ /* 0x000fe200078f18ff */
[----:B------:R-:W-:Y:S01]  /*0e60*/  IMAD.SHL.U32 R174, R190, 0x40, RZ ;  /* 0x00000040beae7824 */ /* 0x000fe200078e00ff */
[CC--:B------:R-:W-:Y:S01]  /*0e70*/  LEA.HI R189, R2.reuse, R165.reuse, RZ, 0x3 ;  /* 0x000000a502bd7211 */ /* 0x0c0fe200078f18ff */
[----:B------:R-:W-:Y:S01]  /*0e80*/  IMAD R201, R3, 0x8, R4 ;  /* 0x0000000803c97824 */ /* 0x000fe200078e0204 */
[----:B------:R-:W-:Y:S01]  /*0e90*/  LEA.HI R3, R2, R165, RZ, 0x6 ;  /* 0x000000a502037211 */ /* 0x000fe200078f30ff */
[----:B------:R-:W-:Y:S01]  /*0ea0*/  IMAD.SHL.U32 R0, R0, 0x40, RZ ;  /* 0x0000004000007824 */ /* 0x000fe200078e00ff */
[----:B------:R-:W-:Y:S01]  /*0eb0*/  LOP3.LUT R172, R172, 0x1c0, RZ, 0xc0, !PT ;  /* 0x000001c0acac7812 */ /* 0x000fe200078ec0ff */
[----:B------:R-:W-:Y:S01]  /*0ec0*/  VIADD R166, R22, 0x40 ;  /* 0x0000004016a67836 */ /* 0x000fe20000000000 */
[----:B------:R-:W-:Y:S01]  /*0ed0*/  LOP3.LUT R174, R174, 0x1c0, RZ, 0xc0, !PT ;  /* 0x000001c0aeae7812 */ /* 0x000fe200078ec0ff */
[----:B------:R-:W-:Y:S01]  /*0ee0*/  IMAD.SHL.U32 R3, R3, 0x80, RZ ;  /* 0x0000008003037824 */ /* 0x000fe200078e00ff */
[----:B------:R-:W-:Y:S01]  /*0ef0*/  SHF.R.U32.HI R199, RZ, 0x3, R172 ;  /* 0x00000003ffc77819 */ /* 0x000fe200000116ac */
[----:B------:R-:W-:Y:S01]  /*0f00*/  IMAD.IADD R5, R200, 0x1, -R5 ;  /* 0x00000001c8057824 */ /* 0x000fe200078e0a05 */
[----:B------:R-:W-:Y:S01]  /*0f10*/  SHF.R.U32.HI R175, RZ, 0x3, R174 ;  /* 0x00000003ffaf7819 */ /* 0x000fe200000116ae */
[----:B------:R-:W-:Y:S01]  /*0f20*/  IMAD.SHL.U32 R178, R7, 0x8, RZ ;  /* 0x0000000807b27824 */ /* 0x000fe200078e00ff */
[--C-:B------:R-:W-:Y:S01]  /*0f30*/  LOP3.LUT R2, R174, 0x38, R189.reuse, 0xf8, !PT ;  /* 0x00000038ae027812 */ /* 0x100fe200078ef8bd */
[----:B------:R-:W-:Y:S01]  /*0f40*/  IMAD R179, R5, 0x40, R6 ;  /* 0x0000004005b37824 */ /* 0x000fe200078e0206 */
[----:B------:R-:W-:Y:S01]  /*0f50*/  LOP3.LUT R4, R172, 0x38, R189, 0xf8, !PT ;  /* 0x00000038ac047812 */ /* 0x000fe200078ef8bd */
[----:B------:R-:W-:Y:S01]  /*0f60*/  IMAD.SHL.U32 R16, R188, 0x4, RZ ;  /* 0x00000004bc107824 */ /* 0x000fe200078e00ff */
[----:B------:R-:W-:Y:S01]  /*0f70*/  LOP3.LUT R177, R0, 0xfffffe00, RZ, 0xc0, !PT ;  /* 0xfffffe0000b17812 */ /* 0x000fe200078ec0ff */
[----:B------:R-:W-:Y:S01]  /*0f80*/  IMAD.IADD R173, R191, 0x1, -R8 ;  /* 0x00000001bfad7824 */ /* 0x000fe200078e0a08 */
[----:B------:R-:W-:Y:S01]  /*0f90*/  LOP3.LUT R3, R3, 0xffffe000, RZ, 0xc0, !PT ;  /* 0xffffe00003037812 */ /* 0x000fe200078ec0ff */
[----:B------:R-:W-:Y:S01]  /*0fa0*/  IMAD.SHL.U32 R201, R201, 0x8, RZ ;  /* 0x00000008c9c97824 */ /* 0x000fe200078e00ff */
[----:B------:R-:W-:-:S02]  /*0fb0*/  LOP3.LUT R2, R2, R175, RZ, 0x3c, !PT ;  /* 0x000000af02027212 */ /* 0x000fc400078e3cff */
[----:B------:R-:W-:Y:S02]  /*0fc0*/  LOP3.LUT R4, R4, R199, RZ, 0x3c, !PT ;  /* 0x000000c704047212 */ /* 0x000fe400078e3cff */
[----:B------:R-:W-:Y:S02]  /*0fd0*/  SHF.R.S32.HI R9, RZ, 0x1f, R166 ;  /* 0x0000001fff097819 */ /* 0x000fe400000114a6 */
[-C--:B------:R-:W-:Y:S02]  /*0fe0*/  IADD3 R2, R2, R3.reuse, R176 ;  /* 0x0000000302027210 */ /* 0x080fe40007ffe0b0 */
[----:B------:R-:W-:Y:S01]  /*0ff0*/  IADD3 R4, R4, R3, R177 ;  /* 0x0000000304047210 */ /* 0x000fe20007ffe0b1 */
[----:B------:R-:W-:Y:S01]  /*1000*/  IMAD.U32 R3, RZ, RZ, UR4 ;  /* 0x00000004ff037e24 */ /* 0x000fe2000f8e00ff */
[CC--:B------:R-:W-:Y:S02]  /*1010*/  LEA.HI R11, R9.reuse, R166.reuse, RZ, 0x3 ;  /* 0x000000a6090b7211 */ /* 0x0c0fe400078f18ff */
[----:B------:R-:W-:-:S02]  /*1020*/  LEA.HI R9, R9, R166, RZ, 0x6 ;  /* 0x000000a609097211 */ /* 0x000fc400078f30ff */
[----:B------:R0:W-:Y:S01]  /*1030*/  STL [R1+0x40], R3 ;  /* 0x0000400301007387 */ /* 0x0001e20000100800 */
[--C-:B------:R-:W-:Y:S02]  /*1040*/  LOP3.LUT R0, R174, 0x38, R11.reuse, 0xf8, !PT ;  /* 0x00000038ae007812 */ /* 0x100fe400078ef80b */
[----:B------:R-:W-:Y:S01]  /*1050*/  IMAD.SHL.U32 R9, R9, 0x80, RZ ;  /* 0x0000008009097824 */ /* 0x000fe200078e00ff */
[----:B------:R-:W-:Y:S02]  /*1060*/  LOP3.LUT R10, R172, 0x38, R11, 0xf8, !PT ;  /* 0x00000038ac0a7812 */ /* 0x000fe400078ef80b */
[----:B------:R-:W-:Y:S02]  /*1070*/  LOP3.LUT R0, R0, R175, RZ, 0x3c, !PT ;  /* 0x000000af00007212 */ /* 0x000fe400078e3cff */
[----:B------:R-:W-:Y:S02]  /*1080*/  LOP3.LUT R9, R9, 0xffffe000, RZ, 0xc0, !PT ;  /* 0xffffe00009097812 */ /* 0x000fe400078ec0ff */
[----:B------:R-:W-:-:S02]  /*1090*/  LOP3.LUT R10, R10, R199, RZ, 0x3c, !PT ;  /* 0x000000c70a0a7212 */ /* 0x000fc400078e3cff */
[-C--:B------:R-:W-:Y:S01]  /*10a0*/  IADD3 R195, R0, R9.reuse, R176 ;  /* 0x0000000900c37210 */ /* 0x080fe20007ffe0b0 */
[----:B------:R-:W-:Y:S01]  /*10b0*/  IMAD.U32 R0, RZ, RZ, UR5 ;  /* 0x00000005ff007e24 */ /* 0x000fe2000f8e00ff */
[----:B------:R-:W-:Y:S02]  /*10c0*/  LOP3.LUT R0, R172, 0x38, R22, 0xf8, !PT ;  /* 0x00000038ac007812 */ /* 0x000fe400078ef816 */
[----:B------:R-:W-:Y:S02]  /*10d0*/  IADD3 R10, R10, R9, R177 ;  /* 0x000000090a0a7210 */ /* 0x000fe40007ffe0b1 */
[----:B------:R-:W-:Y:S02]  /*10e0*/  LOP3.LUT R0, R177, R0, R199, 0xf6, !PT ;  /* 0x00000000b1007212 */ /* 0x000fe400078ef6c7 */
[----:B------:R-:W-:Y:S02]  /*10f0*/  SHF.R.S32.HI R180, RZ, 0x3, R180 ;  /* 0x00000003ffb47819 */ /* 0x000fe400000114b4 */
[----:B------:R-:W-:-:S02]  /*1100*/  SHF.R.S32.HI R186, RZ, 0x1f, R162 ;  /* 0x0000001fffba7819 */ /* 0x000fc400000114a2 */
[----:B------:R-:W-:Y:S02]  /*1110*/  SHF.R.S32.HI R189, RZ, 0x3, R189 ;  /* 0x00000003ffbd7819 */ /* 0x000fe400000114bd */
[----:B------:R-:W-:Y:S02]  /*1120*/  SHF.R.S32.HI R196, RZ, 0x3, R11 ;  /* 0x00000003ffc47819 */ /* 0x000fe4000001140b */
[----:B------:R-:W-:Y:S02]  /*1130*/  LEA R197, R0, UR4, 0x1 ;  /* 0x0000000400c57c11 */ /* 0x000fe4000f8e08ff */
[----:B------:R-:W-:Y:S02]  /*1140*/  LEA R198, R2, UR4, 0x1 ;  /* 0x0000000402c67c11 */ /* 0x000fe4000f8e08ff */
[----:B------:R-:W-:Y:S02]  /*1150*/  LEA R194, R4, UR4, 0x1 ;  /* 0x0000000404c27c11 */ /* 0x000fe4000f8e08ff */
[----:B------:R-:W-:-:S02]  /*1160*/  LEA R195, R195, UR4, 0x1 ;  /* 0x00000004c3c37c11 */ /* 0x000fc4000f8e08ff */
[----:B0-----:R-:W-:-:S07]  /*1170*/  LEA R193, R10, UR4, 0x1 ;  /* 0x000000040ac17c11 */ /* 0x001fce000f8e08ff */
.L_x_1609:
[----:B------:R-:W-:Y:S01]  /*1180*/  ULDC.64 UR4, c[0x0][0xa28] ;  /* 0x00028a0000047ab9 */ /* 0x000fe20000000a00 */
[----:B0----5:R-:W0:Y:S01]  /*1190*/  LDC.64 R4, c[0x0][0xa08] ;  /* 0x00028200ff047b82 */ /* 0x021e220000000a00 */
[----:B------:R-:W-:Y:S01]  /*11a0*/  ISETP.NE.U32.AND P0, PT, RZ, UR4, PT ;  /* 0x00000004ff007c0c */ /* 0x000fe2000bf05070 */
[----:B------:R-:W-:Y:S01]  /*11b0*/  IMAD.MOV.U32 R0, RZ, RZ, RZ ;  /* 0x000000ffff007224 */ /* 0x000fe200078e00ff */
[----:B------:R-:W-:Y:S01]  /*11c0*/  ULDC.64 UR6, c[0x0][0x208] ;  /* 0x0000820000067ab9 */ /* 0x000fe20000000a00 */
[----:B--2---:R-:W-:Y:S01]  /*11d0*/  IMAD.MOV.U32 R26, RZ, RZ, RZ ;  /* 0x000000ffff1a7224 */ /* 0x004fe200078e00ff */
[----:B------:R-:W-:Y:S01]  /*11e0*/  ISETP.NE.AND.EX P0, PT, RZ, UR5, PT, P0 ;  /* 0x00000005ff007c0c */ /* 0x000fe2000bf05300 */
[----:B------:R-:W-:Y:S02]  /*11f0*/  ULDC.64 UR4, c[0x0][0xa18] ;  /* 0x0002860000047ab9 */ /* 0x000fe40000000a00 */
[----:B------:R-:W-:-:S04]  /*1200*/  ISETP.NE.U32.AND P1, PT, RZ, UR4, PT ;  /* 0x00000004ff007c0c */ /* 0x000fc8000bf25070 */
[----:B------:R-:W-:Y:S01]  /*1210*/  ISETP.NE.AND.EX P1, PT, RZ, UR5, PT, P1 ;  /* 0x00000005ff007c0c */ /* 0x000fe2000bf25310 */
[----:B------:R-:W-:Y:S02]  /*1220*/  ULDC.64 UR4, c[0x0][0xa08] ;  /* 0x0002820000047ab9 */ /* 0x000fe40000000a00 */
[----:B------:R-:W-:-:S03]  /*1230*/  ISETP.NE.U32.AND P3, PT, RZ, UR4, PT ;  /* 0x00000004ff007c0c */ /* 0x000fc6000bf65070 */
[----:B------:R-:W1:Y:S01]  /*1240*/  @P0 LDC.64 R2, c[0x0][0xa28] ;  /* 0x00028a00ff020b82 */ /* 0x000e620000000a00 */
[----:B------:R-:W-:Y:S01]  /*1250*/  ISETP.NE.AND.EX P3, PT, RZ, UR5, PT, P3 ;  /* 0x00000005ff007c0c */ /* 0x000fe2000bf65330 */
[----:B0--34-:R-:W-:-:S06]  /*1260*/  IMAD.WIDE R8, R171, 0x4, R4 ;  /* 0x00000004ab087825 */ /* 0x019fcc00078e0204 */
[----:B------:R-:W0:Y:S01]  /*1270*/  @P1 LDC.64 R6, c[0x0][0xa18] ;  /* 0x00028600ff061b82 */ /* 0x000e220000000a00 */
[----:B------:R-:W-:Y:S02]  /*1280*/  ULDC UR4, c[0x0][0x288] ;  /* 0x0000a20000047ab9 */ /* 0x000fe40000000800 */
[----:B------:R-:W-:Y:S01]  /*1290*/  IMAD.U32 R164, RZ, RZ, UR4 ;  /* 0x00000004ffa47e24 */ /* 0x000fe2000f8e00ff */
[----:B------:R-:W-:Y:S02]  /*12a0*/  ULDC.64 UR4, c[0x0][0x3f8] ;  /* 0x0000fe0000047ab9 */ /* 0x000fe40000000a00 */
[----:B------:R-:W-:Y:S01]  /*12b0*/  UISETP.NE.U32.AND UP0, UPT, UR4, URZ, UPT ;  /* 0x0000003f0400728c */ /* 0x000fe2000bf05070 */
[----:B------:R2:W5:Y:S03]  /*12c0*/  @P3 LDG.E R26, desc[UR6][R8.64] ;  /* 0x00000006081a3981 */ /* 0x000566000c1e1900 */
[----:B------:R-:W-:-:S03]  /*12d0*/  UISETP.NE.AND.EX UP0, UPT, UR5, URZ, UPT, UP0 ;  /* 0x0000003f0500728c */ /* 0x000fc6000bf05300 */
[----:B------:R-:W-:Y:S01]  /*12e0*/  ULDC.64 UR4, c[0x0][0xa20] ;  /* 0x0002880000047ab9 */ /* 0x000fe20000000a00 */
[----:B-1----:R-:W-:Y:S01]  /*12f0*/  @P0 IMAD.WIDE R2, R171, 0x4, R2 ;  /* 0x00000004ab020825 */ /* 0x002fe200078e0202 */
[----:B------:R-:W-:-:S04]  /*1300*/  ISETP.NE.U32.AND P2, PT, RZ, UR4, PT ;  /* 0x00000004ff007c0c */ /* 0x000fc8000bf45070 */
[----:B------:R2:W5:Y:S01]  /*1310*/  @P0 LDG.E R0, desc[UR6][R2.64] ;  /* 0x0000000602000981 */ /* 0x000562000c1e1900 */
[----:B0-----:R-:W-:-:S05]  /*1320*/  @P1 IMAD.WIDE R4, R171, 0x4, R6 ;  /* 0x00000004ab041825 */ /* 0x001fca00078e0206 */
[----:B------:R2:W5:Y:S01]  /*1330*/  @P1 LDG.E R164, desc[UR6][R4.64] ;  /* 0x0000000604a41981 */ /* 0x000562000c1e1900 */
[----:B------:R-:W-:Y:S02]  /*1340*/  ULDC UR6, c[0x0][0x404] ;  /* 0x0001010000067ab9 */ /* 0x000fe40000000800 */
[----:B------:R-:W-:Y:S01]  /*1350*/  USEL UR4, UR6, 0x1, UP0 ;  /* 0x0000000106047887 */ /* 0x000fe20008000000 */
[----:B------:R-:W-:Y:S02]  /*1360*/  ISETP.NE.AND.EX P2, PT, RZ, UR5, PT, P2 ;  /* 0x00000005ff007c0c */ /* 0x000fe4000bf45320 */
[----:B------:R-:W-:Y:S01]  /*1370*/  ULDC UR6, c[0x0][0x2e0] ;  /* 0x0000b80000067ab9 */ /* 0x000fe20000000800 */
[----:B------:R-:W-:Y:S01]  /*1380*/  ULDC UR7, c[0x0][0x338] ;  /* 0x0000ce0000077ab9 */ /* 0x000fe20000000800 */
[----:B------:R-:W-:Y:S01]  /*1390*/  UIMAD UR6, UR4, UR6, URZ ;  /* 0x00000006040672a4 */ /* 0x000fe2000f8e023f */
[----:B------:R-:W-:Y:S02]  /*13a0*/  IMAD.MOV.U32 R187, RZ, RZ, R169 ;  /* 0x000000ffffbb7224 */ /* 0x000fe400078e00a9 */
[----:B------:R-:W-:-:S02]  /*13b0*/  IMAD.MOV.U32 R182, RZ, RZ, R170 ;  /* 0x000000ffffb67224 */ /* 0x000fc400078e00aa */
[----:B------:R-:W-:Y:S01]  /*13c0*/  IMAD.MOV.U32 R183, RZ, RZ, R171 ;  /* 0x000000ffffb77224 */ /* 0x000fe200078e00ab */
[----:B--2---:R-:W-:Y:S06]  /*13d0*/  @P1 BRA `(.L_x_1312) ;  /* 0x0000000000281947 */ /* 0x004fec0003800000 */
[----:B------:R-:W-:Y:S02]  /*13e0*/  ULDC.64 UR4, c[0x0][0xa00] ;  /* 0x0002800000047ab9 */ /* 0x000fe40000000a00 */
[----:B------:R-:W-:-:S04]  /*13f0*/  ISETP.NE.U32.AND P0, PT, RZ, UR4, PT ;  /* 0x00000004ff007c0c */ /* 0x000fc8000bf05070 */
[----:B------:R-:W-:-:S13]  /*1400*/  ISETP.NE.AND.EX P0, PT, RZ, UR5, PT, P0 ;  /* 0x00000005ff007c0c */ /* 0x000fda000bf05300 */
[----:B------:R-:W-:Y:S05]  /*1410*/  @!P0 BRA `(.L_x_1312) ;  /* 0x0000000000188947 */ /* 0x000fea0003800000 */
[----:B------:R-:W0:Y:S01]  /*1420*/  LDC.64 R2, c[0x0][0xa00] ;  /* 0x00028000ff027b82 */ /* 0x000e220000000a00 */
[----:B------:R-:W-:Y:S01]  /*1430*/  ULDC.64 UR4, c[0x0][0x208] ;  /* 0x0000820000047ab9 */ /* 0x000fe20000000a00 */
[----:B0-----:R-:W-:-:S05]  /*1440*/  IMAD.WIDE R2, R171, 0x4, R2 ;  /* 0x00000004ab027825 */ /* 0x001fca00078e0202 */
[----:B-----5:R-:W2:Y:S04]  /*1450*/  LDG.E R164, desc[UR4][R2.64] ;  /* 0x0000000402a47981 */ /* 0x020ea8000c1e1900 */
[----:B------:R-:W2:Y:S02]  /*1460*/  LDG.E R5, desc[UR4][R2.64+0x4] ;  /* 0x0000040402057981 */ /* 0x000ea4000c1e1900 */
[----:B--2---:R-:W-:-:S07]  /*1470*/  IMAD.IADD R164, R5, 0x1, -R164 ;  /* 0x0000000105a47824 */ /* 0x004fce00078e0aa4 */
.L_x_1312:
[----:B------:R-:W-:Y:S02]  /*1480*/  IMAD.U32 R2, RZ, RZ, UR7 ;  /* 0x00000007ff027e24 */ /* 0x000fe4000f8e00ff */
[----:B------:R-:W-:Y:S01]  /*1490*/  IMAD.U32 R25, RZ, RZ, UR6 ;  /* 0x00000006ff197e24 */ /* 0x000fe2000f8e00ff */
[----:B------:R-:W-:Y:S06]  /*14a0*/  @!P2 BRA `(.L_x_1313) ;  /* 0x000000000014a947 */ /* 0x000fec0003800000 */
[----:B------:R-:W0:Y:S01]  /*14b0*/  LDC.64 R4, c[0x0][0xa20] ;  /* 0x00028800ff047b82 */ /* 0x000e220000000a00 */
[----:B------:R-:W-:Y:S01]  /*14c0*/  ULDC.64 UR4, c[0x0][0x208] ;  /* 0x0000820000047ab9 */ /* 0x000fe20000000a00 */
[----:B0-----:R-:W-:-:S05]  /*14d0*/  IMAD.WIDE R4, R171, 0x4, R4 ;  /* 0x00000004ab047825 */ /* 0x001fca00078e0204 */
[----:B------:R0:W5:Y:S01]  /*14e0*/  LDG.E R25, desc[UR4][R4.64] ;  /* 0x0000000404197981 */ /* 0x000162000c1e1900 */
[----:B------:R-:W-:Y:S05]  /*14f0*/  BRA `(.L_x_1314) ;  /* 0x0000000000147947 */ /* 0x000fea0003800000 */
.L_x_1313:
[----:B------:R-:W-:Y:S05]  /*1500*/  @!P3 BRA `(.L_x_1314) ;  /* 0x000000000010b947 */ /* 0x000fea0003800000 */
[----:B------:R-:W-:Y:S02]  /*1510*/  ULDC.64 UR4, c[0x0][0x208] ;  /* 0x0000820000047ab9 */ /* 0x000fe40000000a00 */
[----:B------:R-:W2:Y:S04]  /*1520*/  LDG.E R4, desc[UR4][R8.64] ;  /* 0x0000000408047981 */ /* 0x000ea8000c1e1900 */
[----:B------:R-:W2:Y:S02]  /*1530*/  LDG.E R25, desc[UR4][R8.64+0x4] ;  /* 0x0000040408197981 */ /* 0x000ea4000c1e1900 */
[----:B--2---:R-:W-:-:S07]  /*1540*/  IMAD.IADD R25, R25, 0x1, -R4 ;  /* 0x0000000119197824 */ /* 0x004fce00078e0a04 */
.L_x_1314:
[----:B------:R-:W-:Y:S01]  /*1550*/  ULDC.64 UR4, c[0x0][0xa10] ;  /* 0x0002840000047ab9 */ /* 0x000fe20000000a00 */
[----:B------:R-:W-:Y:S01]  /*1560*/  ULDC.64 UR6, c[0x0][0x208] ;  /* 0x0000820000067ab9 */ /* 0x000fe20000000a00 */
[----:B------:R-:W-:Y:S01]  /*1570*/  ISETP.NE.U32.AND P0, PT, RZ, UR4, PT ;  /* 0x00000004ff007c0c */ /* 0x000fe2000bf05070 */
[----:B------:R-:W1:Y:S03]  /*1580*/  LDC.64 R10, c[0x0][0x9e0] ;  /* 0x00027800ff0a7b82 */ /* 0x000e660000000a00 */
[----:B------:R-:W-:Y:S01]  /*1590*/  ISETP.NE.AND.EX P0, PT, RZ, UR5, PT, P0 ;  /* 0x00000005ff007c0c */ /* 0x000fe2000bf05300 */
[----:B------:R-:W-:Y:S02]  /*15a0*/  ULDC.64 UR4, c[0x0][0xa30] ;  /* 0x00028c0000047ab9 */ /* 0x000fe40000000a00 */
[----:B------:R-:W-:-:S04]  /*15b0*/  ISETP.NE.U32.AND P1, PT, RZ, UR4, PT ;  /* 0x00000004ff007c0c */ /* 0x000fc8000bf25070 */
[----:B------:R-:W-:-:S06]  /*15c0*/  ISETP.NE.AND.EX P1, PT, RZ, UR5, PT, P1 ;  /* 0x00000005ff007c0c */ /* 0x000fcc000bf25310 */
[----:B0-----:R-:W0:Y:S08]  /*15d0*/  @P0 LDC.64 R4, c[0x0][0xa10] ;  /* 0x00028400ff040b82 */ /* 0x001e300000000a00 */
[----:B------:R-:W2:Y:S01]  /*15e0*/  @P1 LDC.64 R6, c[0x0][0xa30] ;  /* 0x00028c00ff061b82 */ /* 0x000ea20000000a00 */
[----:B0-----:R-:W-:-:S05]  /*15f0*/  @P0 IMAD.WIDE R4, R171, 0x4, R4 ;  /* 0x00000004ab040825 */ /* 0x001fca00078e0204 */
[----:B------:R-:W3:Y:S04]  /*1600*/  @P0 LDG.E R3, desc[UR6][R4.64] ;  /* 0x0000000604030981 */ /* 0x000ee8000c1e1900 */
[----:B------:R-:W3:Y:S01]  /*1610*/  @P0 LDG.E R8, desc[UR6][R4.64+0x4] ;  /* 0x0000040604080981 */ /* 0x000ee2000c1e1900 */
[----:B-----5:R-:W-:Y:S02]  /*1620*/  IMAD.MOV.U32 R147, RZ, RZ, R25 ;  /* 0x000000ffff937224 */ /* 0x020fe400078e0019 */
[----:B------:R-:W-:Y:S02]  /*1630*/  IMAD.IADD R9, R25, 0x1, -R0 ;  /* 0x0000000119097824 */ /* 0x000fe400078e0a00 */
[----:B--2---:R-:W-:-:S05]  /*1640*/  @P1 IMAD.WIDE R6, R171, 0x4, R6 ;  /* 0x00000004ab061825 */ /* 0x004fca00078e0206 */
[----:B------:R0:W5:Y:S01]  /*1650*/  @P1 LDG.E R147, desc[UR6][R6.64] ;  /* 0x0000000606931981 */ /* 0x000162000c1e1900 */
[----:B-1----:R-:W-:Y:S02]  /*1660*/  ISETP.GE.AND P1, PT, R11, 0x1, PT ;  /* 0x000000010b00780c */ /* 0x002fe40003f26270 */
[----:B------:R-:W-:Y:S01]  /*1670*/  LEA R149, R169, 0x80, 0x7 ;  /* 0x00000080a9957811 */ /* 0x000fe200078e38ff */
[----:B---3--:R-:W-:-:S04]  /*1680*/  @P0 IMAD.IADD R2, R8, 0x1, -R3 ;  /* 0x0000000108020824 */ /* 0x008fc800078e0a03 */
[----:B------:R-:W-:-:S04]  /*1690*/  IMAD.IADD R163, R9, 0x1, R2 ;  /* 0x0000000109a37824 */ /* 0x000fc800078e0202 */
[C---:B------:R-:W-:Y:S01]  /*16a0*/  VIADD R0, R163.reuse, 0x5f ;  /* 0x0000005fa3007836 */ /* 0x040fe20000000000 */
[----:B------:R-:W-:-:S03]  /*16b0*/  IADD3 R149, R163, R149, -R164 ;  /* 0x00000095a3957210 */ /* 0x000fc60007ffe8a4 */
[----:B------:R-:W-:-:S05]  /*16c0*/  IMAD.HI R0, R0, 0x2aaaaaab, RZ ;  /* 0x2aaaaaab00007827 */ /* 0x000fca00078e02ff */
[----:B------:R-:W-:-:S04]  /*16d0*/  SHF.R.U32.HI R153, RZ, 0x1f, R0 ;  /* 0x0000001fff997819 */ /* 0x000fc80000011600 */
[----:B------:R-:W-:Y:S01]  /*16e0*/  LEA.HI.SX32 R153, R0, R153, 0x1c ;  /* 0x0000009900997211 */ /* 0x000fe200078fe2ff */
[----:B------:R-:W-:Y:S01]  /*16f0*/  IMAD.IADD R0, R149, 0x1, R10 ;  /* 0x0000000195007824 */ /* 0x000fe200078e020a */
[----:B0-----:R-:W-:Y:S06]  /*1700*/  @!P1 BRA `(.L_x_1315) ;  /* 0x0000000000489947 */ /* 0x001fec0003800000 */
[C---:B------:R-:W-:Y:S01]  /*1710*/  ISETP.GT.AND P0, PT, R149.reuse, RZ, PT ;  /* 0x000000ff9500720c */ /* 0x040fe20003f04270 */
[----:B------:R-:W-:Y:S01]  /*1720*/  BSSY B0, `(.L_x_1316) ;  /* 0x000000e000007945 */ /* 0x000fe20003800000 */
[----:B------:R-:W-:-:S11]  /*1730*/  VIADD R3, R149, 0xffffffff ;  /* 0xffffffff95037836 */ /* 0x000fd60000000000 */
        /* <DEDUP_REMOVED lines=8> */
.L_x_1317:
[----:B------:R-:W-:-:S13]  /*17c0*/  ISETP.NE.AND P0, PT, R11, 0x1, PT ;  /* 0x000000010b00780c */ /* 0x000fda0003f05270 */
[----:B------:R-:W0:Y:S02]  /*17d0*/  @P0 LDC.64 R4, c[0x0][0x9e8] ;  /* 0x00027a00ff040b82 */ /* 0x000e240000000a00 */
[----:B0-----:R-:W-:-:S05]  /*17e0*/  @P0 IMAD.HI.U32 R4, R3, R4, RZ ;  /* 0x0000000403040227 */ /* 0x001fca00078e00ff */
[----:B------:R-:W-:-:S07]  /*17f0*/  @P0 SHF.R.U32.HI R3, RZ, R5, R4 ;  /* 0x00000005ff030219 */ /* 0x000fce0000011604 */
.L_x_1318:
[----:B------:R-:W-:Y:S05]  /*1800*/  BSYNC B0 ;  /* 0x0000000000007941 */ /* 0x000fea0003800000 */
.L_x_1316:
[----:B------:R-:W-:-:S05]  /*1810*/  IMAD R3, R3, R11, R11 ;  /* 0x0000000b03037224 */ /* 0x000fca00078e020b */
[----:B------:R-:W-:-:S07]  /*1820*/  VIMNMX R0, R0, R3, PT ;  /* 0x0000000300007248 */ /* 0x000fce0003fe0100 */
.L_x_1315:
[----:B------:R-:W-:Y:S01]  /*1830*/  IMAD R148, R169, 0x80, -R164 ;  /* 0x00000080a9947824 */ /* 0x000fe200078e0aa4 */
[----:B------:R-:W-:-:S03]  /*1840*/  ULDC UR4, c[0x0][0x9dc] ;  /* 0x0002770000047ab9 */ /* 0x000fc60000000800 */
[----:B------:R-:W-:-:S04]  /*1850*/  IMAD.IADD R148, R163, 0x1, R148 ;  /* 0x00000001a3947824 */ /* 0x000fc800078e0294 */
[----:B------:R-:W-:Y:S01]  /*1860*/  VIADD R3, R148, -UR4 ;  /* 0x8000000494037c36 */ /* 0x000fe20008000000 */
[----:B------:R-:W-:Y:S06]  /*1870*/  @!P1 BRA `(.L_x_1319) ;  /* 0x0000000000489947 */ /* 0x000fec0003800000 */
[----:B------:R-:W-:Y:S01]  /*1880*/  ISETP.GT.AND P0, PT, R148, -0x1, PT ;  /* 0xffffffff9400780c */ /* 0x000fe20003f04270 */
[----:B------:R-:W-:-:S12]  /*1890*/  BSSY B0, `(.L_x_1320) ;  /* 0x000000e000007945 */ /* 0x000fd80003800000 */
        /* <DEDUP_REMOVED lines=8> */
.L_x_1321:
[----:B------:R-:W-:Y:S01]  /*1920*/  ISETP.NE.AND P0, PT, R11, 0x1, PT ;  /* 0x000000010b00780c */ /* 0x000fe20003f05270 */
[----:B------:R-:W-:-:S12]  /*1930*/  IMAD.MOV.U32 R4, RZ, RZ, R148 ;  /* 0x000000ffff047224 */ /* 0x000fd800078e0094 */
[----:B------:R-:W0:Y:S02]  /*1940*/  @P0 LDC.64 R6, c[0x0][0x9e8] ;  /* 0x00027a00ff060b82 */ /* 0x000e240000000a00 */
[----:B0-----:R-:W-:-:S05]  /*1950*/  @P0 IMAD.HI.U32 R6, R148, R6, RZ ;  /* 0x0000000694060227 */ /* 0x001fca00078e00ff */
[----:B------:R-:W-:-:S07]  /*1960*/  @P0 SHF.R.U32.HI R4, RZ, R7, R6 ;  /* 0x00000007ff040219 */ /* 0x000fce0000011606 */
.L_x_1322:
[----:B------:R-:W-:Y:S05]  /*1970*/  BSYNC B0 ;  /* 0x0000000000007941 */ /* 0x000fea0003800000 */
.L_x_1320:
[----:B------:R-:W-:-:S05]  /*1980*/  IMAD R4, R4, R11, RZ ;  /* 0x0000000b04047224 */ /* 0x000fca00078e02ff */
[----:B------:R-:W-:-:S07]  /*1990*/  VIMNMX R3, R3, R4, !PT ;  /* 0x0000000403037248 */ /* 0x000fce0007fe0100 */
.L_x_1319:
[----:B------:R-:W-:Y:S02]  /*19a0*/  VIADD R0, R0, 0x5f ;  /* 0x0000005f00007836 */ /* 0x000fe40000000000 */
[----:B------:R-:W-:-:S04]  /*19b0*/  IMAD.HI R4, R3, 0x2aaaaaab, RZ ;  /* 0x2aaaaaab03047827 */ /* 0x000fc800078e02ff */
[----:B------:R-:W-:Y:S01]  /*19c0*/  IMAD.HI R0, R0, 0x2aaaaaab, RZ ;  /* 0x2aaaaaab00007827 */ /* 0x000fe200078e02ff */
[----:B------:R-:W-:-:S04]  /*19d0*/  SHF.R.U32.HI R5, RZ, 0x1f, R4 ;  /* 0x0000001fff057819 */ /* 0x000fc80000011604 */
[----:B------:R-:W-:Y:S02]  /*19e0*/  SHF.R.U32.HI R3, RZ, 0x1f, R0 ;  /* 0x0000001fff037819 */ /* 0x000fe40000011600 */
[----:B------:R-:W-:Y:S02]  /*19f0*/  LEA.HI.SX32 R5, R4, R5, 0x1c ;  /* 0x0000000504057211 */ /* 0x000fe400078fe2ff */
[----:B------:R-:W-:Y:S02]  /*1a00*/  LEA.HI.SX32 R0, R0, R3, 0x1c ;  /* 0x0000000300007211 */ /* 0x000fe400078fe2ff */
[----:B------:R-:W-:Y:S02]  /*1a10*/  VIMNMX R5, RZ, R5, !PT ;  /* 0x00000005ff057248 */ /* 0x000fe40007fe0100 */
[----:B------:R-:W-:-:S03]  /*1a20*/  VIMNMX R0, R153, R0, PT ;  /* 0x0000000099007248 */ /* 0x000fc60003fe0100 */
[--C-:B------:R-:W-:Y:S02]  /*1a30*/  IMAD R5, R5, 0x60, -R9.reuse ;  /* 0x0000006005057824 */ /* 0x100fe400078e0a09 */
[----:B------:R-:W-:-:S03]  /*1a40*/  IMAD R3, R0, 0x60, -R9 ;  /* 0x0000006000037824 */ /* 0x000fc600078e0a09 */
[----:B------:R-:W-:Y:S02]  /*1a50*/  VIMNMX R5, RZ, R5, !PT ;  /* 0x00000005ff057248 */ /* 0x000fe40007fe0100 */
[----:B------:R-:W-:-:S03]  /*1a60*/  VIMNMX R0, R3, R2, PT ;  /* 0x0000000203007248 */ /* 0x000fc60003fe0100 */
[----:B------:R-:W-:Y:S01]  /*1a70*/  IMAD.WIDE.U32 R124, R5, -0x55555555, RZ ;  /* 0xaaaaaaab057c7825 */ /* 0x000fe200078e00ff */
[----:B------:R-:W-:-:S04]  /*1a80*/  ISETP.GT.AND P0, PT, R0, R5, PT ;  /* 0x000000050000720c */ /* 0x000fc80003f04270 */
[----:B------:R-:W-:-:S05]  /*1a90*/  SHF.R.U32.HI R124, RZ, 0x6, R125 ;  /* 0x00000006ff7c7819 */ /* 0x000fca000001167d */
[----:B------:R-:W-:-:S04]  /*1aa0*/  IMAD.MOV.U32 R24, RZ, RZ, R124 ;  /* 0x000000ffff187224 */ /* 0x000fc800078e007c */
[----:B------:R-:W-:-:S04]  /*1ab0*/  @P0 VIADD R0, R0, 0x5f ;  /* 0x0000005f00000836 */ /* 0x000fc80000000000 */
[----:B------:R-:W-:-:S05]  /*1ac0*/  @P0 IMAD.HI R0, R0, 0x2aaaaaab, RZ ;  /* 0x2aaaaaab00000827 */ /* 0x000fca00078e02ff */
[----:B------:R-:W-:-:S04]  /*1ad0*/  @P0 SHF.R.U32.HI R3, RZ, 0x1f, R0 ;  /* 0x0000001fff030819 */ /* 0x000fc80000011600 */
[----:B------:R-:W-:Y:S02]  /*1ae0*/  @P0 LEA.HI.SX32 R24, R0, R3, 0x1c ;  /* 0x0000000300180211 */ /* 0x000fe400078fe2ff */
[----:B------:R-:W-:Y:S02]  /*1af0*/  PLOP3.LUT P0, PT, PT, PT, PT, 0x80, 0x0 ;  /* 0x000000000000781c */ /* 0x000fe40003f0f070 */
[----:B------:R-:W-:-:S13]  /*1b00*/  ISETP.GT.AND P1, PT, R24, R124, PT ;  /* 0x0000007c1800720c */ /* 0x000fda0003f24270 */
[----:B------:R-:W-:Y:S05]  /*1b10*/  @!P1 BRA `(.L_x_1323) ;  /* 0x0000009000ec9947 */ /* 0x000fea0003800000 */
        /* <DEDUP_REMOVED lines=20> */
.L_x_1325:
[----:B------:R-:W-:Y:S05]  /*1c60*/  BSYNC B6 ;  /* 0x0000000000067941 */ /* 0x000fea0003800000 */
.L_x_1324:
        /* <DEDUP_REMOVED lines=20> */
.L_x_1327:
[----:B------:R-:W-:Y:S05]  /*1db0*/  BSYNC B6 ;  /* 0x0000000000067941 */ /* 0x000fea0003800000 */
.L_x_1326:
[----:B------:R-:W-:Y:S01]  /*1dc0*/  ULDC.64 UR4, c[0x0][0x9f8] ;  /* 0x00027e0000047ab9 */ /* 0x000fe20000000a00 */
[----:B------:R-:W-:Y:S01]  /*1dd0*/  ULDC.64 UR6, c[0x0][0x208] ;  /* 0x0000820000067ab9 */ /* 0x000fe20000000a00 */
[----:B------:R-:W-:Y:S01]  /*1de0*/  ISETP.NE.U32.AND P0, PT, RZ, UR4, PT ;  /* 0x00000004ff007c0c */ /* 0x000fe2000bf05070 */
[----:B------:R-:W2:Y:S01]  /*1df0*/  LDL.LU R20, [R1] ;  /* 0x0000000001147983 */ /* 0x000ea20000300800 */
[----:B------:R-:W0:Y:S01]  /*1e00*/  LDC R0, c[0x0][0x428] ;  /* 0x00010a00ff007b82 */ /* 0x000e220000000800 */
[----:B------:R-:W-:Y:S01]  /*1e10*/  ULDC UR4, c[0x0][0x2e4] ;  /* 0x0000b90000047ab9 */ /* 0x000fe20000000800 */
[----:B------:R-:W-:-:S06]  /*1e20*/  ISETP.NE.AND.EX P0, PT, RZ, UR5, PT, P0 ;  /* 0x00000005ff007c0c */ /* 0x000fcc000bf05300 */
[----:B------:R-:W1:Y:S08]  /*1e30*/  LDC.64 R94, c[0x0][0x2f0] ;  /* 0x0000bc00ff5e7b82 */ /* 0x000e700000000a00 */
[----:B------:R-:W3:Y:S01]  /*1e40*/  @P0 LDC.64 R4, c[0x0][0x9f8] ;  /* 0x00027e00ff040b82 */ /* 0x000ee20000000a00 */
[----:B------:R-:W-:Y:S01]  /*1e50*/  IMAD.IADD R119, R26, 0x1, R25 ;  /* 0x000000011a777824 */ /* 0x000fe200078e0219 */
[----:B------:R-:W-:-:S06]  /*1e60*/  SHF.R.S32.HI R23, RZ, 0x1f, R22 ;  /* 0x0000001fff177819 */ /* 0x000fcc0000011416 */
[----:B------:R-:W4:Y:S08]  /*1e70*/  LDC.64 R100, c[0x0][0x3e8] ;  /* 0x0000fa00ff647b82 */ /* 0x000f300000000a00 */
[----:B------:R-:W1:Y:S01]  /*1e80*/  LDC.64 R106, c[0x0][0x3d8] ;  /* 0x0000f600ff6a7b82 */ /* 0x000e620000000a00 */
[----:B---3--:R-:W-:-:S07]  /*1e90*/  @P0 IMAD.WIDE R4, R171, 0x4, R4 ;  /* 0x00000004ab040825 */ /* 0x008fce00078e0204 */
[----:B------:R-:W3:Y:S01]  /*1ea0*/  LDC R35, c[0x0][0x3d4] ;  /* 0x0000f500ff237b82 */ /* 0x000ee20000000800 */
[----:B------:R1:W2:Y:S01]  /*1eb0*/  @P0 LDG.E R171, desc[UR6][R4.64] ;  /* 0x0000000604ab0981 */ /* 0x0002a2000c1e1900 */
[----:B0-----:R-:W-:Y:S01]  /*1ec0*/  ISETP.NE.AND P0, PT, R0, 0x1, PT ;  /* 0x000000010000780c */ /* 0x001fe20003f05270 */
[C---:B------:R-:W-:Y:S01]  /*1ed0*/  VIADD R0, R22.reuse, 0x60 ;  /* 0x0000006016007836 */ /* 0x040fe20000000000 */
[----:B------:R-:W-:Y:S01]  /*1ee0*/  ISETP.GE.AND P2, PT, R165, UR4, PT ;  /* 0x00000004a5007c0c */ /* 0x000fe2000bf46270 */
[----:B------:R-:W-:Y:S01]  /*1ef0*/  ULDC.64 UR6, c[0x0][0x2f8] ;  /* 0x0000be0000067ab9 */ /* 0x000fe20000000a00 */
[----:B------:R-:W-:Y:S01]  /*1f00*/  ISETP.GE.AND P1, PT, R22, UR4, PT ;  /* 0x0000000416007c0c */ /* 0x000fe2000bf26270 */
[----:B------:R-:W0:Y:S01]  /*1f10*/  S2R R154, SR_TID.X ;  /* 0x00000000009a7919 */ /* 0x000e220000002100 */
[----:B------:R-:W-:Y:S01]  /*1f20*/  SEL R6, RZ, 0xffffffff, P2 ;  /* 0xffffffffff067807 */ /* 0x000fe20001000000 */
[----:B----4-:R-:W-:Y:S01]  /*1f30*/  IMAD.WIDE.U32 R98, R162, R100, R22 ;  /* 0x00000064a2627225 */ /* 0x010fe200078e0016 */
[----:B------:R-:W-:-:S02]  /*1f40*/  SEL R3, RZ, 0x1, P1 ;  /* 0x00000001ff037807 */ /* 0x000fc40000800000 */
[----:B------:R-:W-:Y:S01]  /*1f50*/  ISETP.GE.AND P1, PT, R166, UR4, PT ;  /* 0x00000004a6007c0c */ /* 0x000fe2000bf26270 */
[----:B------:R-:W-:Y:S01]  /*1f60*/  IMAD.SHL.U32 R6, R6, 0x2, RZ ;  /* 0x0000000206067824 */ /* 0x000fe200078e00ff */
[----:B------:R-:W-:Y:S01]  /*1f70*/  ISETP.GE.AND P2, PT, R0, UR4, PT ;  /* 0x0000000400007c0c */ /* 0x000fe2000bf46270 */
[----:B------:R-:W4:Y:S01]  /*1f80*/  @P0 LDC R7, c[0x0][0x42c] ;  /* 0x00010b00ff070b82 */ /* 0x000f220000000800 */
[----:B-1----:R-:W-:Y:S01]  /*1f90*/  SEL R4, RZ, 0x4, P1 ;  /* 0x00000004ff047807 */ /* 0x002fe20000800000 */
[----:B------:R-:W-:Y:S01]  /*1fa0*/  IMAD.WIDE.U32 R104, R162, R106, R22 ;  /* 0x0000006aa2687225 */ /* 0x000fe200078e0016 */
[----:B------:R-:W-:Y:S02]  /*1fb0*/  LOP3.LUT R3, R6, 0x2, R3, 0xe2, !PT ;  /* 0x0000000206037812 */ /* 0x000fe400078ee203 */
[----:B------:R-:W-:Y:S01]  /*1fc0*/  SEL R5, RZ, 0x8, P2 ;  /* 0x00000008ff057807 */ /* 0x000fe20001000000 */
[----:B------:R-:W-:Y:S01]  /*1fd0*/  VIADD R6, R22, 0x80 ;  /* 0x0000008016067836 */ /* 0x000fe20000000000 */
[----:B------:R-:W-:Y:S01]  /*1fe0*/  SHF.R.S32.HI R21, RZ, 0x1f, R119 ;  /* 0x0000001fff157819 */ /* 0x000fe20000011477 */
[----:B------:R-:W1:Y:S01]  /*1ff0*/  @P0 LDC R8, c[0x0][0x430] ;  /* 0x00010c00ff080b82 */ /* 0x000e620000000800 */
[----:B------:R-:W-:Y:S01]  /*2000*/  LOP3.LUT R4, R5, R3, R4, 0xfe, !PT ;  /* 0x0000000305047212 */ /* 0x000fe200078efe04 */
[----:B------:R-:W-:Y:S01]  /*2010*/  IMAD.MOV.U32 R123, RZ, RZ, 0x20 ;  /* 0x00000020ff7b7424 */ /* 0x000fe200078e00ff */
[----:B------:R-:W-:Y:S01]  /*2020*/  ISETP.GE.AND P1, PT, R6, UR4, PT ;  /* 0x0000000406007c0c */ /* 0x000fe2000bf26270 */
[C---:B------:R-:W-:Y:S01]  /*2030*/  VIADD R6, R22.reuse, 0xa0 ;  /* 0x000000a016067836 */ /* 0x040fe20000000000 */
[----:B---3--:R-:W-:Y:S01]  /*2040*/  ISETP.GE.AND P3, PT, R22, R35, PT ;  /* 0x000000231600720c */ /* 0x008fe20003f66270 */
[----:B------:R-:W-:Y:S01]  /*2050*/  IMAD.SHL.U32 R108, R106, 0x40, RZ ;  /* 0x000000406a6c7824 */ /* 0x000fe200078e00ff */
[----:B------:R-:W-:Y:S01]  /*2060*/  SEL R5, RZ, 0x10, P1 ;  /* 0x00000010ff057807 */ /* 0x000fe20000800000 */
[----:B------:R-:W-:Y:S01]  /*2070*/  IMAD R125, R95, 0x60, RZ ;  /* 0x000000605f7d7824 */ /* 0x000fe200078e02ff */
[----:B------:R-:W-:Y:S01]  /*2080*/  ISETP.GE.AND P1, PT, R6, UR4, PT ;  /* 0x0000000406007c0c */ /* 0x000fe2000bf26270 */
[-C--:B------:R-:W-:Y:S01]  /*2090*/  IMAD R6, R21, R94.reuse, RZ ;  /* 0x0000005e15067224 */ /* 0x080fe200078e02ff */
[----:B------:R-:W-:Y:S01]  /*20a0*/  LOP3.LUT R12, R4, R5, RZ, 0xfc, !PT ;  /* 0x00000005040c7212 */ /* 0x000fe200078efcff */
[----:B------:R-:W-:Y:S01]  /*20b0*/  ULDC.64 UR4, c[0x0][0x320] ;  /* 0x0000c80000047ab9 */ /* 0x000fe20000000a00 */
[----:B------:R-:W-:Y:S01]  /*20c0*/  IMAD.WIDE.U32 R4, R119, R94, RZ ;  /* 0x0000005e77047225 */ /* 0x000fe200078e00ff */
[----:B------:R-:W-:-:S02]  /*20d0*/  SHF.R.S32.HI R17, RZ, 0x1f, R16 ;  /* 0x0000001fff117819 */ /* 0x000fc40000011410 */
[----:B------:R-:W-:Y:S01]  /*20e0*/  ISETP.GE.AND P2, PT, R165, R35, PT ;  /* 0x00000023a500720c */ /* 0x000fe20003f46270 */
[----:B----4-:R-:W-:Y:S01]  /*20f0*/  @P0 IMAD.HI.U32 R3, R170, R7, RZ ;  /* 0x00000007aa030227 */ /* 0x010fe200078e00ff */
[----:B------:R-:W-:Y:S02]  /*2100*/  ISETP.GE.AND P4, PT, R166, R35, PT ;  /* 0x00000023a600720c */ /* 0x000fe40003f86270 */
[----:B------:R-:W-:Y:S01]  /*2110*/  SHF.L.U64.HI R28, R106, 0x6, R107 ;  /* 0x000000066a1c7819 */ /* 0x000fe2000001026b */
[----:B------:R-:W-:Y:S01]  /*2120*/  IMAD R7, R119, R95, R6 ;  /* 0x0000005f77077224 */ /* 0x000fe200078e0206 */
[----:B------:R-:W-:Y:S01]  /*2130*/  SHF.L.U64.HI R132, R94, 0x6, R95 ;  /* 0x000000065e847819 */ /* 0x000fe2000001025f */
[----:B------:R-:W-:Y:S01]  /*2140*/  IMAD.WIDE.U32 R102, R162, R106, R16 ;  /* 0x0000006aa2667225 */ /* 0x000fe200078e0010 */
[----:B-1----:R-:W-:Y:S02]  /*2150*/  @P0 SHF.R.U32.HI R170, RZ, R8, R3 ;  /* 0x00000008ffaa0219 */ /* 0x002fe40000011603 */
[----:B------:R-:W-:Y:S01]  /*2160*/  SHF.L.U64.HI R30, R100, 0x6, R101 ;  /* 0x00000006641e7819 */ /* 0x000fe20000010265 */
[----:B------:R-:W-:Y:S01]  /*2170*/  IMAD.IADD R5, R5, 0x1, R7 ;  /* 0x0000000105057824 */ /* 0x000fe200078e0207 */
[----:B------:R-:W-:Y:S01]  /*2180*/  SHF.R.S32.HI R3, RZ, 0x1f, R170 ;  /* 0x0000001fff037819 */ /* 0x000fe200000114aa */
[----:B------:R-:W-:Y:S01]  /*2190*/  IMAD.WIDE.U32 R6, R170, UR4, R22 ;  /* 0x00000004aa067c25 */ /* 0x000fe2000f8e0016 */
[----:B------:R-:W-:-:S02]  /*21a0*/  SHF.R.S32.HI R151, RZ, 0x1f, R185 ;  /* 0x0000001fff977819 */ /* 0x000fc400000114b9 */
[----:B0-----:R-:W-:Y:S01]  /*21b0*/  LEA.HI R154, R154, 0x8, RZ, 0x19 ;  /* 0x000000089a9a7811 */ /* 0x001fe200078fc8ff */
[----:B------:R-:W-:Y:S02]  /*21c0*/  IMAD R9, R3, UR4, RZ ;  /* 0x0000000403097c24 */ /* 0x000fe4000f8e02ff */
[----:B------:R-:W-:-:S04]  /*21d0*/  IMAD.WIDE.U32 R4, R170, UR6, R4 ;  /* 0x00000006aa047c25 */ /* 0x000fc8000f8e0004 */
[----:B------:R-:W-:Y:S01]  /*21e0*/  IMAD R11, R170, UR5, R9 ;  /* 0x00000005aa0b7c24 */ /* 0x000fe2000f8e0209 */
[----:B------:R-:W-:Y:S01]  /*21f0*/  ULDC.64 UR4, c[0x0][0xa08] ;  /* 0x0002820000047ab9 */ /* 0x000fe20000000a00 */
[----:B------:R-:W-:Y:S01]  /*2200*/  IMAD R9, R3, UR6, RZ ;  /* 0x0000000603097c24 */ /* 0x000fe2000f8e02ff */
[----:B------:R-:W-:Y:S01]  /*2210*/  ISETP.NE.U32.AND P0, PT, RZ, UR4, PT ;  /* 0x00000004ff007c0c */ /* 0x000fe2000bf05070 */
[----:B------:R-:W-:Y:S02]  /*2220*/  IMAD R8, R186, R100, RZ ;  /* 0x00000064ba087224 */ /* 0x000fe400078e02ff */
[----:B------:R-:W-:Y:S01]  /*2230*/  IMAD R9, R170, UR7, R9 ;  /* 0x00000007aa097c24 */ /* 0x000fe2000f8e0209 */
[----:B------:R-:W-:Y:S01]  /*2240*/  ISETP.NE.AND.EX P0, PT, RZ, UR5, PT, P0 ;  /* 0x00000005ff007c0c */ /* 0x000fe2000bf05300 */
[----:B------:R-:W-:Y:S01]  /*2250*/  ULDC.64 UR4, c[0x0][0x300] ;  /* 0x0000c00000047ab9 */ /* 0x000fe20000000a00 */
[----:B------:R-:W-:Y:S02]  /*2260*/  IMAD.IADD R7, R7, 0x1, R11 ;  /* 0x0000000107077824 */ /* 0x000fe400078e020b */
[----:B------:R-:W-:-:S02]  /*2270*/  IMAD.IADD R5, R5, 0x1, R9 ;  /* 0x0000000105057824 */ /* 0x000fc400078e0209 */
[C---:B------:R-:W-:Y:S02]  /*2280*/  IMAD R9, R162.reuse, R101, R8 ;  /* 0x00000065a2097224 */ /* 0x040fe400078e0208 */
[----:B------:R-:W-:-:S04]  /*2290*/  IMAD.WIDE.U32 R96, R162, R100, R16 ;  /* 0x00000064a2607225 */ /* 0x000fc800078e0010 */
[----:B------:R-:W-:Y:S02]  /*22a0*/  IMAD.IADD R97, R97, 0x1, R9 ;  /* 0x0000000161617824 */ /* 0x000fe400078e0209 */
[----:B------:R-:W-:Y:S02]  /*22b0*/  IMAD.IADD R99, R9, 0x1, R99 ;  /* 0x0000000109637824 */ /* 0x000fe400078e0263 */
[----:B------:R-:W-:Y:S02]  /*22c0*/  IMAD.SHL.U32 R133, R94, 0x40, RZ ;  /* 0x000000405e857824 */ /* 0x000fe400078e00ff */
[----:B------:R-:W-:Y:S02]  /*22d0*/  IMAD R131, R101, 0x60, RZ ;  /* 0x0000006065837824 */ /* 0x000fe400078e02ff */
[----:B------:R-:W-:Y:S02]  /*22e0*/  IMAD.SHL.U32 R29, R100, 0x40, RZ ;  /* 0x00000040641d7824 */ /* 0x000fe400078e00ff */
[----:B-----5:R-:W-:-:S04]  /*22f0*/  IMAD.WIDE.U32 R96, R147, R100, R96 ;  /* 0x0000006493607225 */ /* 0x020fc800078e0060 */
[----:B------:R-:W-:-:S04]  /*2300*/  IMAD.WIDE.U32 R98, R147, R100, R98 ;  /* 0x0000006493627225 */ /* 0x000fc800078e0062 */
[----:B------:R-:W-:Y:S01]  /*2310*/  IMAD.SHL.U32 R122, R35, 0x2, RZ ;  /* 0x00000002237a7824 */ /* 0x000fe200078e00ff */
[----:B--2---:R-:W-:-:S04]  /*2320*/  LOP3.LUT R20, R20, 0xfffffffe, RZ, 0xc0, !PT ;  /* 0xfffffffe14147812 */ /* 0x004fc800078ec0ff */
[----:B------:R-:W-:-:S05]  /*2330*/  @P4 LOP3.LUT R20, R20, 0x1, RZ, 0xfc, !PT ;  /* 0x0000000114144812 */ /* 0x000fca00078efcff */
[----:B------:R0:W-:Y:S01]  /*2340*/  STL [R1], R20 ;  /* 0x0000001401007387 */ /* 0x0001e20000100800 */
[----:B------:R-:W-:Y:S02]  /*2350*/  SHF.R.S32.HI R3, RZ, 0x1f, R171 ;  /* 0x0000001fff037819 */ /* 0x000fe400000114ab */
[----:B------:R-:W-:Y:S02]  /*2360*/  SEL R93, R171, RZ, !P0 ;  /* 0x000000ffab5d7207 */ /* 0x000fe40004000000 */
[----:B------:R-:W-:-:S03]  /*2370*/  SEL R3, R3, RZ, !P0 ;  /* 0x000000ff03037207 */ /* 0x000fc60004000000 */
[----:B------:R-:W-:-:S04]  /*2380*/  IMAD.WIDE.U32 R90, R93, UR4, R4 ;  /* 0x000000045d5a7c25 */ /* 0x000fc8000f8e0004 */
[-C--:B------:R-:W-:Y:S02]  /*2390*/  IMAD R4, R186, R94.reuse, RZ ;  /* 0x0000005eba047224 */ /* 0x080fe400078e02ff */
[----:B------:R-:W-:Y:S02]  /*23a0*/  IMAD R10, R3, UR4, RZ ;  /* 0x00000004030a7c24 */ /* 0x000fe4000f8e02ff */
[C---:B------:R-:W-:Y:S02]  /*23b0*/  IMAD R31, R162.reuse, R95, R4 ;  /* 0x0000005fa21f7224 */ /* 0x040fe400078e0204 */
[----:B------:R-:W-:Y:S01]  /*23c0*/  IMAD R89, R93, UR5, R10 ;  /* 0x000000055d597c24 */ /* 0x000fe2000f8e020a */
[----:B------:R-:W-:Y:S01]  /*23d0*/  ULDC.64 UR4, c[0x0][0x328] ;  /* 0x0000ca0000047ab9 */ /* 0x000fe20000000a00 */
[----:B------:R-:W-:-:S04]  /*23e0*/  IMAD.WIDE.U32 R4, R162, R94, R22 ;  /* 0x0000005ea2047225 */ /* 0x000fc800078e0016 */
[----:B------:R-:W-:Y:S01]  /*23f0*/  IMAD.IADD R89, R91, 0x1, R89 ;  /* 0x000000015b597824 */ /* 0x000fe200078e0259 */
[----:B------:R-:W-:Y:S01]  /*2400*/  IADD3 R88, P0, R90, R4, RZ ;  /* 0x000000045a587210 */ /* 0x000fe20007f1e0ff */
[----:B------:R-:W-:Y:S01]  /*2410*/  IMAD R8, R3, UR4, RZ ;  /* 0x0000000403087c24 */ /* 0x000fe2000f8e02ff */
[----:B------:R-:W-:Y:S01]  /*2420*/  SEL R4, R35, RZ, P2 ;  /* 0x000000ff23047207 */ /* 0x000fe20001000000 */
[----:B------:R-:W-:Y:S01]  /*2430*/  IMAD R3, R186, R106, RZ ;  /* 0x0000006aba037224 */ /* 0x000fe200078e02ff */
[----:B------:R-:W-:Y:S01]  /*2440*/  IADD3.X R31, R89, R5, R31, P0, !PT ;  /* 0x00000005591f7210 */ /* 0x000fe200007fe41f */
[----:B------:R-:W-:Y:S01]  /*2450*/  IMAD R33, R93, UR5, R8 ;  /* 0x000000055d217c24 */ /* 0x000fe2000f8e0208 */
[----:B------:R-:W-:Y:S01]  /*2460*/  LOP3.LUT P0, RZ, R190, 0x4, RZ, 0xc0, !PT ;  /* 0x00000004beff7812 */ /* 0x000fe2000780c0ff */
[----:B------:R-:W-:Y:S01]  /*2470*/  IMAD R5, R162, R107, R3 ;  /* 0x0000006ba2057224 */ /* 0x000fe200078e0203 */
[----:B------:R-:W-:Y:S01]  /*2480*/  SEL R3, R35, RZ, P3 ;  /* 0x000000ff23037207 */ /* 0x000fe20001800000 */
[----:B------:R-:W-:Y:S01]  /*2490*/  IMAD.WIDE.U32 R92, R93, UR4, R6 ;  /* 0x000000045d5c7c25 */ /* 0x000fe2000f8e0006 */
[----:B------:R-:W-:-:S02]  /*24a0*/  SEL R7, R35, RZ, P4 ;  /* 0x000000ff23077207 */ /* 0x000fc40002000000 */
[----:B------:R-:W-:Y:S01]  /*24b0*/  IADD3 R118, P4, R162, R119, RZ ;  /* 0x00000077a2767210 */ /* 0x000fe20007f9e0ff */
[----:B------:R-:W-:Y:S01]  /*24c0*/  IMAD.IADD R3, R22, 0x1, R3 ;  /* 0x0000000116037824 */ /* 0x000fe200078e0203 */
[----:B------:R-:W-:Y:S01]  /*24d0*/  SEL R123, R123, 0xffffffe0, !P0 ;  /* 0xffffffe07b7b7807 */ /* 0x000fe20004000000 */
[----:B------:R-:W-:Y:S02]  /*24e0*/  IMAD.IADD R103, R103, 0x1, R5 ;  /* 0x0000000167677824 */ /* 0x000fe400078e0205 */
[----:B------:R-:W-:Y:S02]  /*24f0*/  IMAD.IADD R105, R5, 0x1, R105 ;  /* 0x0000000105697824 */ /* 0x000fe400078e0269 */
[----:B------:R-:W-:Y:S01]  /*2500*/  IMAD.IADD R5, R165, 0x1, R4 ;  /* 0x00000001a5057824 */ /* 0x000fe200078e0204 */
[----:B------:R-:W-:Y:S01]  /*2510*/  SHF.R.S32.HI R4, RZ, 0x1f, R3 ;  /* 0x0000001fff047819 */ /* 0x000fe20000011403 */
[----:B------:R-:W-:Y:S02]  /*2520*/  IMAD.IADD R10, R166, 0x1, R7 ;  /* 0x00000001a60a7824 */ /* 0x000fe400078e0207 */
[----:B------:R-:W-:Y:S01]  /*2530*/  IMAD.WIDE.U32 R102, R147, R106, R102 ;  /* 0x0000006a93667225 */ /* 0x000fe200078e0066 */
[----:B------:R-:W-:-:S02]  /*2540*/  SHF.R.S32.HI R6, RZ, 0x1f, R5 ;  /* 0x0000001fff067819 */ /* 0x000fc40000011405 */
[CC--:B------:R-:W-:Y:S01]  /*2550*/  LEA.HI R15, R4.reuse, R3.reuse, RZ, 0x3 ;  /* 0x00000003040f7211 */ /* 0x0c0fe200078f18ff */
[----:B------:R-:W-:Y:S01]  /*2560*/  IMAD.WIDE.U32 R104, R147, R106, R104 ;  /* 0x0000006a93687225 */ /* 0x000fe200078e0068 */
[----:B------:R-:W-:Y:S02]  /*2570*/  LEA.HI R3, R4, R3, RZ, 0x6 ;  /* 0x0000000304037211 */ /* 0x000fe400078f30ff */
[-C--:B------:R-:W-:Y:S01]  /*2580*/  LEA.HI R4, R6, R5.reuse, RZ, 0x6 ;  /* 0x0000000506047211 */ /* 0x080fe200078f30ff */
[----:B------:R-:W-:Y:S01]  /*2590*/  IMAD.WIDE.U32 R94, R94, 0x60, RZ ;  /* 0x000000605e5e7825 */ /* 0x000fe200078e00ff */
[----:B------:R-:W-:Y:S02]  /*25a0*/  LEA.HI R5, R6, R5, RZ, 0x3 ;  /* 0x0000000506057211 */ /* 0x000fe400078f18ff */
[----:B------:R-:W-:Y:S01]  /*25b0*/  SHF.R.S32.HI R7, RZ, 0x6, R4 ;  /* 0x00000006ff077819 */ /* 0x000fe20000011404 */
[----:B------:R-:W-:Y:S01]  /*25c0*/  IMAD.X R119, R186, 0x1, R21, P4 ;  /* 0x00000001ba777824 */ /* 0x000fe200020e0615 */
[C---:B------:R-:W-:Y:S01]  /*25d0*/  LOP3.LUT R6, R174.reuse, 0x38, R5, 0xf8, !PT ;  /* 0x00000038ae067812 */ /* 0x040fe200078ef805 */
[----:B------:R-:W-:Y:S01]  /*25e0*/  IMAD.IADD R125, R95, 0x1, R125 ;  /* 0x000000015f7d7824 */ /* 0x000fe200078e027d */
[----:B------:R-:W-:Y:S01]  /*25f0*/  SHF.R.S32.HI R3, RZ, 0x6, R3 ;  /* 0x00000006ff037819 */ /* 0x000fe20000011403 */
[C-C-:B------:R-:W-:Y:S01]  /*2600*/  IMAD R145, R7.reuse, 0x1800, R176.reuse ;  /* 0x0000180007917824 */ /* 0x140fe200078e02b0 */
[----:B------:R-:W-:Y:S01]  /*2610*/  LOP3.LUT R4, R174, 0x38, R15, 0xf8, !PT ;  /* 0x00000038ae047812 */ /* 0x000fe200078ef80f */
[--C-:B------:R-:W-:Y:S01]  /*2620*/  IMAD R142, R7, 0x1800, R177.reuse ;  /* 0x00001800078e7824 */ /* 0x100fe200078e02b1 */
[-C--:B------:R-:W-:Y:S01]  /*2630*/  LOP3.LUT R6, R6, R175.reuse, RZ, 0x3c, !PT ;  /* 0x000000af06067212 */ /* 0x080fe200078e3cff */
[C---:B------:R-:W-:Y:S01]  /*2640*/  IMAD R146, R3.reuse, 0x1800, R176 ;  /* 0x0000180003927824 */ /* 0x040fe200078e02b0 */
[----:B------:R-:W-:Y:S01]  /*2650*/  SHF.R.S32.HI R11, RZ, 0x1f, R10 ;  /* 0x0000001fff0b7819 */ /* 0x000fe2000001140a */
[----:B------:R-:W-:Y:S01]  /*2660*/  IMAD R144, R3, 0x1800, R177 ;  /* 0x0000180003907824 */ /* 0x000fe200078e02b1 */
[----:B------:R-:W-:Y:S01]  /*2670*/  LOP3.LUT R3, R4, R175, RZ, 0x3c, !PT ;  /* 0x000000af04037212 */ /* 0x000fe200078e3cff */
[----:B------:R-:W-:Y:S01]  /*2680*/  IMAD.IADD R145, R145, 0x1, R6 ;  /* 0x0000000191917824 */ /* 0x000fe200078e0206 */
[-C--:B------:R-:W-:Y:S01]  /*2690*/  LEA.HI R13, R11, R10.reuse, RZ, 0x3 ;  /* 0x0000000a0b0d7211 */ /* 0x080fe200078f18ff */
[----:B------:R-:W-:Y:S01]  /*26a0*/  IMAD R7, R107, 0x60, RZ ;  /* 0x000000606b077824 */ /* 0x000fe200078e02ff */
[----:B------:R-:W-:Y:S01]  /*26b0*/  LOP3.LUT R6, R172, 0x38, R5, 0xf8, !PT ;  /* 0x00000038ac067812 */ /* 0x000fe200078ef805 */
[----:B------:R-:W-:Y:S01]  /*26c0*/  IMAD.IADD R146, R146, 0x1, R3 ;  /* 0x0000000192927824 */ /* 0x000fe200078e0203 */
[----:B------:R-:W-:-:S02]  /*26d0*/  LEA.HI R10, R11, R10, RZ, 0x6 ;  /* 0x0000000a0b0a7211 */ /* 0x000fc400078f30ff */
[----:B------:R-:W-:Y:S01]  /*26e0*/  LOP3.LUT R3, R6, R199, RZ, 0x3c, !PT ;  /* 0x000000c706037212 */ /* 0x000fe200078e3cff */
[----:B------:R-:W-:Y:S01]  /*26f0*/  IMAD.IADD R6, R93, 0x1, R33 ;  /* 0x000000015d067824 */ /* 0x000fe200078e0221 */
[----:B------:R-:W-:Y:S02]  /*2700*/  SHF.R.S32.HI R10, RZ, 0x6, R10 ;  /* 0x00000006ff0a7819 */ /* 0x000fe4000001140a */
[----:B------:R-:W-:Y:S01]  /*2710*/  LOP3.LUT R4, R174, 0x38, R13, 0xf8, !PT ;  /* 0x00000038ae047812 */ /* 0x000fe200078ef80d */
[----:B------:R-:W-:Y:S01]  /*2720*/  IMAD.IADD R142, R142, 0x1, R3 ;  /* 0x000000018e8e7824 */ /* 0x000fe200078e0203 */
[----:B------:R-:W-:Y:S01]  /*2730*/  SHF.R.S32.HI R3, RZ, 0x1f, R147 ;  /* 0x0000001fff037819 */ /* 0x000fe20000011493 */
[----:B------:R-:W-:Y:S01]  /*2740*/  IMAD R143, R10, 0x1800, R176 ;  /* 0x000018000a8f7824 */ /* 0x000fe200078e02b0 */
[----:B------:R-:W-:Y:S01]  /*2750*/  LOP3.LUT R4, R4, R175, RZ, 0x3c, !PT ;  /* 0x000000af04047212 */ /* 0x000fe200078e3cff */
[----:B------:R-:W-:Y:S01]  /*2760*/  IMAD R137, R10, 0x1800, R177 ;  /* 0x000018000a897824 */ /* 0x000fe200078e02b1 */
[----:B------:R-:W-:-:S02]  /*2770*/  LOP3.LUT R8, R172, 0x38, R15, 0xf8, !PT ;  /* 0x00000038ac087812 */ /* 0x000fc400078ef80f */
[----:B------:R-:W-:Y:S01]  /*2780*/  SHF.R.S32.HI R114, RZ, 0x3, R15 ;  /* 0x00000003ff727819 */ /* 0x000fe2000001140f */
[----:B------:R-:W-:Y:S01]  /*2790*/  IMAD.IADD R143, R143, 0x1, R4 ;  /* 0x000000018f8f7824 */ /* 0x000fe200078e0204 */
[----:B------:R-:W-:Y:S01]  /*27a0*/  LOP3.LUT R9, R8, R199, RZ, 0x3c, !PT ;  /* 0x000000c708097212 */ /* 0x000fe200078e3cff */
[----:B------:R-:W-:Y:S01]  /*27b0*/  IMAD R4, R3, R100, RZ ;  /* 0x0000006403047224 */ /* 0x000fe200078e02ff */
[--C-:B------:R-:W-:Y:S02]  /*27c0*/  LOP3.LUT R8, R172, 0x38, R13.reuse, 0xf8, !PT ;  /* 0x00000038ac087812 */ /* 0x100fe400078ef80d */
[----:B------:R-:W-:Y:S01]  /*27d0*/  SHF.R.S32.HI R112, RZ, 0x3, R13 ;  /* 0x00000003ff707819 */ /* 0x000fe2000001140d */
[----:B------:R-:W-:Y:S01]  /*27e0*/  IMAD R25, R147, R101, R4 ;  /* 0x0000006593197224 */ /* 0x000fe200078e0204 */
[----:B------:R-:W-:Y:S01]  /*27f0*/  LOP3.LUT R8, R8, R199, RZ, 0x3c, !PT ;  /* 0x000000c708087212 */ /* 0x000fe200078e3cff */
[----:B------:R-:W-:Y:S01]  /*2800*/  IMAD R4, R3, R106, RZ ;  /* 0x0000006a03047224 */ /* 0x000fe200078e02ff */
[----:B------:R-:W-:Y:S01]  /*2810*/  SEL R3, RZ, 0x20, P1 ;  /* 0x00000020ff037807 */ /* 0x000fe20000800000 */
[----:B------:R-:W-:Y:S01]  /*2820*/  IMAD.IADD R144, R144, 0x1, R9 ;  /* 0x0000000190907824 */ /* 0x000fe200078e0209 */
[----:B------:R-:W-:Y:S01]  /*2830*/  LOP3.LUT R15, R15, 0xfffffff8, RZ, 0xc0, !PT ;  /* 0xfffffff80f0f7812 */ /* 0x000fe200078ec0ff */
[----:B------:R-:W-:Y:S01]  /*2840*/  IMAD R9, R147, R107, R4 ;  /* 0x0000006b93097224 */ /* 0x000fe200078e0204 */
[----:B------:R-:W-:Y:S01]  /*2850*/  LOP3.LUT R4, R174, 0x18, R22, 0xf8, !PT ;  /* 0x00000018ae047812 */ /* 0x000fe200078ef816 */
[----:B------:R-:W-:Y:S01]  /*2860*/  IMAD.WIDE.U32 R106, R106, 0x60, RZ ;  /* 0x000000606a6a7825 */ /* 0x000fe200078e00ff */
[----:B------:R-:W-:-:S02]  /*2870*/  LOP3.LUT R14, R5, 0xfffffff8, RZ, 0xc0, !PT ;  /* 0xfffffff8050e7812 */ /* 0x000fc400078ec0ff */
[----:B------:R-:W-:Y:S01]  /*2880*/  LOP3.LUT R27, R4, R175, RZ, 0x3c, !PT ;  /* 0x000000af041b7212 */ /* 0x000fe200078e3cff */
[----:B------:R-:W-:Y:S01]  /*2890*/  IMAD.WIDE.U32 R100, R100, 0x60, RZ ;  /* 0x0000006064647825 */ /* 0x000fe200078e00ff */
[----:B------:R-:W-:Y:S02]  /*28a0*/  LOP3.LUT R13, R13, 0xfffffff8, RZ, 0xc0, !PT ;  /* 0xfffffff80d0d7812 */ /* 0x000fe400078ec0ff */
[----:B------:R-:W-:Y:S01]  /*28b0*/  LOP3.LUT R3, R12, R3, RZ, 0xfc, !PT ;  /* 0x000000030c037212 */ /* 0x000fe200078efcff */
[----:B------:R-:W-:Y:S01]  /*28c0*/  IMAD.IADD R27, R176, 0x1, R27 ;  /* 0x00000001b01b7824 */ /* 0x000fe200078e021b */
[----:B------:R-:W-:Y:S01]  /*28d0*/  SHF.R.S32.HI R113, RZ, 0x3, R5 ;  /* 0x00000003ff717819 */ /* 0x000fe20000011405 */
[----:B------:R-:W-:Y:S01]  /*28e0*/  IMAD.IADD R137, R137, 0x1, R8 ;  /* 0x0000000189897824 */ /* 0x000fe200078e0208 */
[----:B------:R-:W-:Y:S01]  /*28f0*/  LOP3.LUT R12, R12, 0x1, RZ, 0xc0, !PT ;  /* 0x000000010c0c7812 */ /* 0x000fe200078ec0ff */
[----:B------:R-:W-:Y:S01]  /*2900*/  IMAD.IADD R130, R107, 0x1, R7 ;  /* 0x000000016b827824 */ /* 0x000fe200078e0207 */
[----:B------:R-:W-:Y:S01]  /*2910*/  SHF.R.S32.HI R111, RZ, 0x1f, R15 ;  /* 0x0000001fff6f7819 */ /* 0x000fe2000001140f */
[----:B------:R-:W-:Y:S01]  /*2920*/  IMAD.IADD R26, R97, 0x1, R25 ;  /* 0x00000001611a7824 */ /* 0x000fe200078e0219 */
[----:B------:R-:W-:Y:S01]  /*2930*/  SHF.R.S32.HI R110, RZ, 0x1f, R14 ;  /* 0x0000001fff6e7819 */ /* 0x000fe2000001140e */
[----:B------:R-:W-:Y:S01]  /*2940*/  IMAD.IADD R21, R103, 0x1, R9 ;  /* 0x0000000167157824 */ /* 0x000fe200078e0209 */
[----:B------:R-:W-:Y:S01]  /*2950*/  SHF.R.S32.HI R109, RZ, 0x1f, R13 ;  /* 0x0000001fff6d7819 */ /* 0x000fe2000001140d */
[----:B0-----:R-:W-:Y:S01]  /*2960*/  IMAD.IADD R20, R9, 0x1, R105 ;  /* 0x0000000109147824 */ /* 0x001fe200078e0269 */
[----:B------:R-:W-:Y:S01]  /*2970*/  LOP3.LUT R11, R3, 0x2, RZ, 0xc0, !PT ;  /* 0x00000002030b7812 */ /* 0x000fe200078ec0ff */
[----:B------:R-:W-:Y:S01]  /*2980*/  IMAD.IADD R131, R101, 0x1, R131 ;  /* 0x0000000165837824 */ /* 0x000fe200078e0283 */
[----:B------:R-:W-:Y:S01]  /*2990*/  LOP3.LUT R10, R3, 0x4, RZ, 0xc0, !PT ;  /* 0x00000004030a7812 */ /* 0x000fe200078ec0ff */
[----:B------:R-:W-:Y:S01]  /*29a0*/  IMAD.IADD R136, R123, 0x1, R27 ;  /* 0x000000017b887824 */ /* 0x000fe200078e021b */
[----:B------:R-:W-:Y:S01]  /*29b0*/  LOP3.LUT R9, R3, 0x8, RZ, 0xc0, !PT ;  /* 0x0000000803097812 */ /* 0x000fe200078ec0ff */
[----:B------:R-:W-:Y:S01]  /*29c0*/  IMAD.IADD R25, R25, 0x1, R99 ;  /* 0x0000000119197824 */ /* 0x000fe200078e0263 */
[----:B------:R-:W-:-:S02]  /*29d0*/  LOP3.LUT R8, R3, 0x10, RZ, 0xc0, !PT ;  /* 0x0000001003087812 */ /* 0x000fc400078ec0ff */
[----:B------:R-:W-:-:S07]  /*29e0*/  LOP3.LUT R7, R3, 0x20, RZ, 0xc0, !PT ;  /* 0x0000002003077812 */ /* 0x000fce00078ec0ff */
.L_x_1427:
[----:B--23--:R-:W2:Y:S01]  /*29f0*/  LDL.LU R32, [R1] ;  /* 0x0000000001207983 */ /* 0x00cea20000300800 */
[----:B------:R-:W-:Y:S01]  /*2a00*/  VIADD R35, R24, 0xffffffff ;  /* 0xffffffff18237836 */ /* 0x000fe20000000000 */
[----:B------:R-:W0:Y:S01]  /*2a10*/  LDC.64 R120, c[0x0][0x2d8] ;  /* 0x0000b600ff787b82 */ /* 0x000e220000000a00 */
[----:B------:R-:W-:Y:S01]  /*2a20*/  IMAD R43, R19, 0x4800, R27 ;  /* 0x00004800132b7824 */ /* 0x000fe200078e021b */
[----:B------:R-:W-:Y:S05]  /*2a30*/  YIELD ;  /* 0x0000000000007946 */ /* 0x000fea0003800000 */
[----:B------:R-:W-:Y:S01]  /*2a40*/  SHF.R.S32.HI R33, RZ, 0x1f, R35 ;  /* 0x0000001fff217819 */ /* 0x000fe20000011423 */
[-C--:B------:R-:W-:Y:S01]  /*2a50*/  IMAD R3, R125, R35.reuse, RZ ;  /* 0x000000237d037224 */ /* 0x080fe200078e02ff */
[----:B------:R-:W1:Y:S01]  /*2a60*/  LDC R117, c[0x0][0x3d4] ;  /* 0x0000f500ff757b82 */ /* 0x000e620000000800 */
[----:B------:R-:W-:Y:S01]  /*2a70*/  IMAD.WIDE.U32 R128, R94, R35, RZ ;  /* 0x000000235e807225 */ /* 0x000fe200078e00ff */
[----:B------:R-:W-:Y:S03]  /*2a80*/  BSSY B0, `(.L_x_1328) ;  /* 0x00007df000007945 */ /* 0x000fe60003800000 */
[----:B------:R-:W-:Y:S01]  /*2a90*/  IMAD R3, R33, R94, R3 ;  /* 0x0000005e21037224 */ /* 0x000fe200078e0203 */
[----:B------:R-:W-:Y:S01]  /*2aa0*/  IADD3 R5, P5, R88, R128, RZ ;  /* 0x0000008058057210 */ /* 0x000fe20007fbe0ff */
[----:B------:R-:W-:-:S02]  /*2ab0*/  IMAD R43, R43, 0x2, R116 ;  /* 0x000000022b2b7824 */ /* 0x000fc400078e0274 */
[----:B------:R-:W-:Y:S01]  /*2ac0*/  IMAD.IADD R84, R129, 0x1, R3 ;  /* 0x0000000181547824 */ /* 0x000fe200078e0203 */
[----:B------:R-:W-:-:S03]  /*2ad0*/  IADD3 R3, P1, P4, R88, R128, R133 ;  /* 0x0000008058037210 */ /* 0x000fc60007c3e085 */
[----:B------:R-:W-:Y:S01]  /*2ae0*/  IMAD.X R24, R84, 0x1, R31, P5 ;  /* 0x0000000154187824 */ /* 0x000fe200028e061f */
[----:B------:R-:W-:Y:S02]  /*2af0*/  IADD3.X R4, R31, R84, R132, P1, P4 ;  /* 0x000000541f047210 */ /* 0x000fe40000fe8484 */
[----:B------:R-:W-:Y:S02]  /*2b00*/  ISETP.GT.AND P1, PT, R35, R124, PT ;  /* 0x0000007c2300720c */ /* 0x000fe40003f24270 */
[-C--:B0-----:R-:W-:Y:S02]  /*2b10*/  LEA R44, P0, R5, R120.reuse, 0x1 ;  /* 0x00000078052c7211 */ /* 0x081fe400078008ff */
[----:B------:R-:W-:Y:S02]  /*2b20*/  LEA R40, P5, R3, R120, 0x1 ;  /* 0x0000007803287211 */ /* 0x000fe400078a08ff */
[----:B------:R-:W-:Y:S01]  /*2b30*/  LEA.HI.X R45, R5, R121, R24, 0x1, P0 ;  /* 0x00000079052d7211 */ /* 0x000fe200000f0c18 */
[----:B------:R-:W-:Y:S01]  /*2b40*/  IMAD.MOV.U32 R24, RZ, RZ, R35 ;  /* 0x000000ffff187224 */ /* 0x000fe200078e0023 */
[----:B-1----:R-:W-:-:S02]  /*2b50*/  ISETP.GE.AND P0, PT, R117, 0x1, PT ;  /* 0x000000017500780c */ /* 0x002fc40003f06270 */
[----:B------:R-:W-:Y:S01]  /*2b60*/  LEA.HI.X R41, R3, R121, R4, 0x1, P5 ;  /* 0x0000007903297211 */ /* 0x000fe200028f0c04 */
[----:B------:R-:W-:-:S04]  /*2b70*/  IMAD R3, R19, 0x4800, R136 ;  /* 0x0000480013037824 */ /* 0x000fc800078e0288 */
[----:B------:R-:W-:Y:S01]  /*2b80*/  IMAD R42, R3, 0x2, R116 ;  /* 0x00000002032a7824 */ /* 0x000fe200078e0274 */
[----:B--2---:R-:W-:-:S04]  /*2b90*/  LOP3.LUT R32, R32, 0xfffffffd, RZ, 0xc0, !PT ;  /* 0xfffffffd20207812 */ /* 0x004fc800078ec0ff */
[----:B------:R-:W-:-:S05]  /*2ba0*/  @P1 LOP3.LUT R32, R32, 0x2, RZ, 0xfc, !PT ;  /* 0x0000000220201812 */ /* 0x000fca00078efcff */
[----:B------:R0:W-:Y:S01]  /*2bb0*/  STL [R1], R32 ;  /* 0x0000002001007387 */ /* 0x0001e20000100800 */
[----:B------:R-:W-:Y:S05]  /*2bc0*/  @!P0 BRA `(.L_x_1329) ;  /* 0x0000007800448947 */ /* 0x000fea0003800000 */
[----:B------:R-:W-:Y:S01]  /*2bd0*/  ULDC.U8 UR4, c[0x0][0x3f0] ;  /* 0x0000fc0000047ab9 */ /* 0x000fe20000000000 */
[-C--:B------:R-:W-:Y:S01]  /*2be0*/  IMAD R3, R130, R35.reuse, RZ ;  /* 0x0000002382037224 */ /* 0x080fe200078e02ff */
[----:B------:R-:W-:Y:S01]  /*2bf0*/  ISETP.NE.AND P0, PT, RZ, UR4, PT ;  /* 0x00000004ff007c0c */ /* 0x000fe2000bf05270 */
[-C--:B------:R-:W-:Y:S02]  /*2c00*/  IMAD R5, R131, R35.reuse, RZ ;  /* 0x0000002383057224 */ /* 0x080fe400078e02ff */
[C---:B------:R-:W-:Y:S02]  /*2c10*/  IMAD R3, R33.reuse, R106, R3 ;  /* 0x0000006a21037224 */ /* 0x040fe400078e0203 */
[----:B------:R-:W-:Y:S02]  /*2c20*/  IMAD R33, R33, R100, R5 ;  /* 0x0000006421217224 */ /* 0x000fe400078e0205 */
[----:B------:R-:W-:Y:S02]  /*2c30*/  IMAD R5, R24, -0x60, R2 ;  /* 0xffffffa018057824 */ /* 0x000fe400078e0202 */
[----:B------:R-:W-:-:S03]  /*2c40*/  IMAD.WIDE.U32 R82, R106, R35, RZ ;  /* 0x000000236a527225 */ /* 0x000fc600078e00ff */
[----:B------:R-:W-:Y:S01]  /*2c50*/  VIMNMX R5, R5, 0x60, PT ;  /* 0x0000006005057848 */ /* 0x000fe20003fe0100 */
        /* <DEDUP_REMOVED lines=24> */
[----:B------:R-:W-:Y:S01]  /*2de0*/  VIADD R38, R16, 0x10 ;  /* 0x0000001010267836 */ /* 0x000fe20000000000 */
[----:B------:R-:W-:Y:S01]  /*2df0*/  CS2R R126, SRZ ;  /* 0x00000000007e7805 */ /* 0x000fe2000001ff00 */
[----:B------:R-:W-:Y:S01]  /*2e00*/  IMAD.X R34, R3, 0x1, R21, P4 ;  /* 0x0000000103227824 */ /* 0x000fe200020e0615 */
[----:B0-----:R-:W-:Y:S01]  /*2e10*/  LEA R32, P4, R33, UR4, 0x1 ;  /* 0x0000000421207c11 */ /* 0x001fe2000f8808ff */
[----:B------:R-:W-:Y:S01]  /*2e20*/  IMAD.X R46, R4, 0x1, R26, P1 ;  /* 0x00000001042e7824 */ /* 0x000fe200008e061a */
[----:B------:R-:W-:Y:S02]  /*2e30*/  ISETP.GE.AND P1, PT, R16, R117, PT ;  /* 0x000000751000720c */ /* 0x000fe40003f26270 */
[----:B------:R-:W-:-:S02]  /*2e40*/  CS2R R86, SRZ ;  /* 0x0000000000567805 */ /* 0x000fc4000001ff00 */
[----:B------:R-:W-:Y:S02]  /*2e50*/  LEA.HI.X R33, R33, UR5, R34, 0x1, P4 ;  /* 0x0000000521217c11 */ /* 0x000fe4000a0f0c22 */
[----:B------:R-:W-:Y:S02]  /*2e60*/  CS2R R128, SRZ ;  /* 0x0000000000807805 */ /* 0x000fe4000001ff00 */
[C---:B------:R-:W-:Y:S02]  /*2e70*/  LEA R34, P4, R35.reuse, UR6, 0x1 ;  /* 0x0000000623227c11 */ /* 0x040fe4000f8808ff */
[----:B------:R-:W-:Y:S01]  /*2e80*/  CS2R R120, SRZ ;  /* 0x0000000000787805 */ /* 0x000fe2000001ff00 */
[----:B------:R-:W-:Y:S01]  /*2e90*/  ULDC.64 UR8, c[0x0][0x208] ;  /* 0x0000820000087ab9 */ /* 0x000fe20000000a00 */
[----:B------:R-:W-:Y:S01]  /*2ea0*/  LEA.HI.X R35, R35, UR7, R46, 0x1, P4 ;  /* 0x0000000723237c11 */ /* 0x000fe2000a0f0c2e */
[----:B------:R-:W-:Y:S01]  /*2eb0*/  VIADD R46, R16, 0x30 ;  /* 0x00000030102e7836 */ /* 0x000fe20000000000 */
        /* <DEDUP_REMOVED lines=28> */
.L_x_1332:
[----:B------:R-:W-:Y:S05]  /*3080*/  BSYNC B1 ;  /* 0x0000000000017941 */ /* 0x000fea0003800000 */
.L_x_1331:
        /* <DEDUP_REMOVED lines=20> */
[----:B-1----:R-:W-:Y:S02]  /*31d0*/  IADD3.X R33, R21, R3, R28, P1, P5 ;  /* 0x0000000315217210 */ /* 0x002fe40000fea41c */
[----:B------:R-:W-:Y:S02]  /*31e0*/  CS2R R64, SRZ ;  /* 0x0000000000407805 */ /* 0x000fe4000001ff00 */
[----:B------:R-:W-:Y:S01]  /*31f0*/  IADD3 R80, P1, P5, R96, R80, R29 ;  /* 0x0000005060507210 */ /* 0x000fe20007d3e01d */
[----:B------:R-:W-:-:S03]  /*3200*/  ULDC.64 UR8, c[0x0][0x208] ;  /* 0x0000820000087ab9 */ /* 0x000fc60000000a00 */
[----:B------:R-:W-:Y:S01]  /*3210*/  IADD3.X R3, R26, R4, R30, P1, P5 ;  /* 0x000000041a037210 */ /* 0x000fe20000fea41e */
[----:B------:R-:W-:Y:S01]  /*3220*/  VIADD R4, R16, 0x10 ;  /* 0x0000001010047836 */ /* 0x000fe20000000000 */
[----:B0-----:R-:W-:-:S04]  /*3230*/  LEA R32, P1, R82, UR4, 0x1 ;  /* 0x0000000452207c11 */ /* 0x001fc8000f8208ff */
[----:B------:R-:W-:Y:S02]  /*3240*/  LEA.HI.X R33, R82, UR5, R33, 0x1, P1 ;  /* 0x0000000552217c11 */ /* 0x000fe400088f0c21 */
[----:B------:R-:W-:-:S04]  /*3250*/  LEA R34, P1, R80, UR6, 0x1 ;  /* 0x0000000650227c11 */ /* 0x000fc8000f8208ff */
[----:B------:R-:W-:Y:S02]  /*3260*/  LEA.HI.X R35, R80, UR7, R3, 0x1, P1 ;  /* 0x0000000750237c11 */ /* 0x000fe400088f0c03 */
        /* <DEDUP_REMOVED lines=32> */
.L_x_1334:
[----:B------:R-:W-:Y:S05]  /*3470*/  BSYNC B1 ;  /* 0x0000000000017941 */ /* 0x000fea0003800000 */
.L_x_1333:
[----:B------:R-:W-:Y:S01]  /*3480*/  IMAD.MOV.U32 R3, RZ, RZ, R70 ;  /* 0x000000ffff037224 */ /* 0x000fe200078e0046 */
[----:B------:R-:W-:Y:S01]  /*3490*/  PRMT R205, R134, 0x7610, R205 ;  /* 0x0000761086cd7816 */ /* 0x000fe200000000cd */
[----:B------:R-:W-:Y:S01]  /*34a0*/  IMAD.MOV.U32 R4, RZ, RZ, R71 ;  /* 0x000000ffff047224 */ /* 0x000fe200078e0047 */
[----:B------:R-:W-:Y:S01]  /*34b0*/  PRMT R206, R135, 0x7610, R206 ;  /* 0x0000761087ce7816 */ /* 0x000fe200000000ce */
[----:B012---:R-:W-:Y:S01]  /*34c0*/  IMAD.MOV.U32 R32, RZ, RZ, R74 ;  /* 0x000000ffff207224 */ /* 0x007fe200078e004a */
        /* <DEDUP_REMOVED lines=52> */
[----:B------:R-:W-:Y:S01]  /*3810*/  ULOP3.LUT UR4, UR60, 0x1, URZ, 0xfc, !UPT ;  /* 0x000000013c047892 */ /* 0x000fe2000f8efc3f */
        /* <DEDUP_REMOVED lines=9> */
[----:B------:R-:W-:Y:S01]  /*38b0*/  UISETP.NE.AND UP0, UPT, UR4, 0x3, UPT ;  /* 0x000000030400788c */ /* 0x000fe2000bf05270 */
        /* <DEDUP_REMOVED lines=8> */
[----:B------:R-:W-:-:S02]  /*3940*/  PLOP3.LUT P1, PT, PT, PT, UP0, 0x80, 0x0 ;  /* 0x000000000000781c */ /* 0x000fc40003f2f008 */
        /* <DEDUP_REMOVED lines=19> */
[----:B------:R-:W-:Y:S01]  /*3a80*/  PRMT R204, R3, 0x7610, R204 ;  /* 0x0000761003cc7816 */ /* 0x000fe200000000cc */
[----:B------:R-:W-:Y:S06]  /*3a90*/  @!P1 BRA `(.L_x_1335) ;  /* 0x0000000000049947 */ /* 0x000fec0003800000 */
[----:B------:R-:W-:Y:S01]  /*3aa0*/  BPT.TRAP 0x1 ;  /* 0x000000040000795c */ /* 0x000fe20000300000 */
.L_x_1335:
[----:B------:R-:W-:Y:S01]  /*3ab0*/  IMAD R4, R19, 0x8, R18 ;  /* 0x0000000813047824 */ /* 0x000fe200078e0212 */
[----:B------:R-:W-:Y:S01]  /*3ac0*/  SHF.L.U32 R3, R167, 0x1f, RZ ;  /* 0x0000001fa7037819 */ /* 0x000fe200000006ff */
[----:B------:R-:W-:Y:S03]  /*3ad0*/  BSSY B1, `(.L_x_1336) ;  /* 0x0000003000017945 */ /* 0x000fe60003800000 */
[----:B------:R-:W0:Y:S02]  /*3ae0*/  SYNCS.PHASECHK.TRANS64.TRYWAIT P5, [R4+URZ+0x2a890], R3 ;  /* 0x02a89003040075a7 */ /* 0x000e2400080a017f */
[----:B0-----:R-:W-:Y:S05]  /*3af0*/  @!P5 BRA `(.L_x_1337) ;  /* 0x00000250001cd947 */ /* 0x001fea0003800000 */
.L_x_1730:
[----:B------:R-:W-:Y:S05]  /*3b00*/  BSYNC B1 ;  /* 0x0000000000017941 */ /* 0x000fea0003800000 */
.L_x_1336:
        /* <DEDUP_REMOVED lines=54> */
.L_x_1343:
[----:B------:R-:W-:Y:S05]  /*3e70*/  BSYNC B3 ;  /* 0x0000000000037941 */ /* 0x000fea0003800000 */
.L_x_1342:
[----:B------:R-:W-:Y:S02]  /*3e80*/  ULDC.64 UR4, c[0x0][0x208] ;  /* 0x0000820000047ab9 */ /* 0x000fe40000000a00 */
[----:B--2---:R1:W-:Y:S03]  /*3e90*/  STG.E.128 desc[UR4][R44.64], R32 ;  /* 0x000000202c007986 */ /* 0x0043e6000c101d04 */
.L_x_1341:
[----:B------:R-:W-:Y:S05]  /*3ea0*/  BSYNC B2 ;  /* 0x0000000000027941 */ /* 0x000fea0003800000 */
.L_x_1340:
        /* <DEDUP_REMOVED lines=27> */
[----:B------:R-:W-:-:S02]  /*4060*/  IMAD.U32 R35, R33, 0x10000, RZ ;  /* 0x0001000021237824 */ /* 0x000fc400078e00ff */
[-C--:B------:R-:W-:Y:S01]  /*4070*/  FMUL.FTZ R211, R211, R212.reuse ;  /* 0x000000d4d3d37220 */ /* 0x080fe20000410000 */
[----:B------:R-:W-:Y:S02]  /*4080*/  IMAD.U32 R33, R32, 0x10000, RZ ;  /* 0x0001000020217824 */ /* 0x000fe400078e00ff */
[----:B------:R-:W-:Y:S01]  /*4090*/  FMUL.FTZ R216, R34, R129 ;  /* 0x0000008122d87220 */ /* 0x000fe20000410000 */
[----:B------:R-:W-:Y:S01]  /*40a0*/  LOP3.LUT R32, R32, 0xffff0000, RZ, 0xc0, !PT ;  /* 0xffff000020207812 */ /* 0x000fe200078ec0ff */
[C---:B------:R-:W-:Y:S01]  /*40b0*/  FFMA.FTZ R214, R35.reuse, R212, -R214 ;  /* 0x000000d423d67223 */ /* 0x040fe200000108d6 */
[----:B------:R-:W-:Y:S01]  /*40c0*/  FFMA.FTZ R211, R35, R210, R211 ;  /* 0x000000d223d37223 */ /* 0x000fe200000100d3 */
[-C--:B------:R-:W-:Y:S01]  /*40d0*/  FMUL.FTZ R34, R34, R209.reuse ;  /* 0x000000d122227220 */ /* 0x080fe20000410000 */
[----:B------:R-:W-:Y:S01]  /*40e0*/  LOP3.LUT R121, R121, 0xffff0000, RZ, 0xc0, !PT ;  /* 0xffff000079797812 */ /* 0x000fe200078ec0ff */
[----:B------:R-:W-:Y:S01]  /*40f0*/  IMAD.U32 R127, R127, 0x10000, RZ ;  /* 0x000100007f7f7824 */ /* 0x000fe200078e00ff */
[----:B------:R-:W-:Y:S01]  /*4100*/  LOP3.LUT R35, R120, 0xffff0000, RZ, 0xc0, !PT ;  /* 0xffff000078237812 */ /* 0x000fe200078ec0ff */
[C---:B------:R-:W-:Y:S01]  /*4110*/  FFMA.FTZ R216, R87.reuse, R209, -R216 ;  /* 0x000000d157d87223 */ /* 0x040fe200000108d8 */
[----:B------:R-:W-:Y:S01]  /*4120*/  FFMA.FTZ R87, R87, R129, R34 ;  /* 0x0000008157577223 */ /* 0x000fe20000010022 */
[----:B------:R-:W-:Y:S01]  /*4130*/  FMUL.FTZ R129, R86, R121 ;  /* 0x0000007956817220 */ /* 0x000fe20000410000 */
[CC--:B------:R-:W-:Y:S01]  /*4140*/  FMUL.FTZ R34, R32.reuse, R126.reuse ;  /* 0x0000007e20227220 */ /* 0x0c0fe20000410000 */
[----:B------:R-:W-:Y:S01]  /*4150*/  FMUL.FTZ R209, R32, R127 ;  /* 0x0000007f20d17220 */ /* 0x000fe20000410000 */
        /* <DEDUP_REMOVED lines=10> */
.L_x_1347:
[----:B------:R-:W-:Y:S05]  /*4200*/  BSYNC B3 ;  /* 0x0000000000037941 */ /* 0x000fea0003800000 */
.L_x_1346:
[----:B------:R-:W-:Y:S02]  /*4210*/  ULDC.64 UR4, c[0x0][0x208] ;  /* 0x0000820000047ab9 */ /* 0x000fe40000000a00 */
[----:B--2---:R2:W-:Y:S03]  /*4220*/  STG.E.128 desc[UR4][R44.64+0x40], R32 ;  /* 0x000040202c007986 */ /* 0x0045e6000c101d04 */
.L_x_1345:
[----:B------:R-:W-:Y:S05]  /*4230*/  BSYNC B2 ;  /* 0x0000000000027941 */ /* 0x000fea0003800000 */
.L_x_1344:
        /* <DEDUP_REMOVED lines=11> */
[----:B------:R-:W-:Y:S01]  /*42f0*/  PRMT R231, R231, 0x5410, R84 ;  /* 0x00005410e7e77816 */ /* 0x000fe20000000054 */
[----:B------:R-:W-:Y:S01]  /*4300*/  IMAD.U32 R84, R33, 0x10000, RZ ;  /* 0x0001000021547824 */ /* 0x000fe200078e00ff */
[----:B------:R-:W-:Y:S02]  /*4310*/  SHF.R.U32.HI R87, RZ, 0x10, R85 ;  /* 0x00000010ff577819 */ /* 0x000fe40000011655 */
[----:B------:R-:W-:Y:S01]  /*4320*/  PRMT R225, R225, 0x5410, R78 ;  /* 0x00005410e1e17816 */ /* 0x000fe2000000004e */
[----:B------:R-:W-:Y:S01]  /*4330*/  IMAD.U32 R78, R32, 0x10000, RZ ;  /* 0x00010000204e7824 */ /* 0x000fe200078e00ff */
[----:B------:R-:W-:-:S02]  /*4340*/  SHF.R.U32.HI R79, RZ, 0x10, R79 ;  /* 0x00000010ff4f7819 */ /* 0x000fc4000001164f */
[----:B------:R-:W-:Y:S02]  /*4350*/  LOP3.LUT R33, R33, 0xffff0000, RZ, 0xc0, !PT ;  /* 0xffff000021217812 */ /* 0x000fe400078ec0ff */
[C---:B------:R-:W-:Y:S01]  /*4360*/  LOP3.LUT R120, R231.reuse, 0xffff0000, RZ, 0xc0, !PT ;  /* 0xffff0000e7787812 */ /* 0x040fe200078ec0ff */
[----:B------:R-:W-:Y:S01]  /*4370*/  IMAD.U32 R231, R231, 0x10000, RZ ;  /* 0x00010000e7e77824 */ /* 0x000fe200078e00ff */
[----:B------:R-:W-:Y:S02]  /*4380*/  PRMT R232, R232, 0x5410, R87 ;  /* 0x00005410e8e87816 */ /* 0x000fe40000000057 */
[C---:B------:R-:W-:Y:S01]  /*4390*/  LOP3.LUT R126, R225.reuse, 0xffff0000, RZ, 0xc0, !PT ;  /* 0xffff0000e17e7812 */ /* 0x040fe200078ec0ff */
[----:B------:R-:W-:Y:S01]  /*43a0*/  IMAD.U32 R225, R225, 0x10000, RZ ;  /* 0x00010000e1e17824 */ /* 0x000fe200078e00ff */
[----:B------:R-:W-:Y:S01]  /*43b0*/  PRMT R226, R226, 0x5410, R79 ;  /* 0x00005410e2e27816 */ /* 0x000fe2000000004f */
[----:B------:R-:W-:Y:S01]  /*43c0*/  FMUL.FTZ R79, R33, R120 ;  /* 0x00000078214f7220 */ /* 0x000fe20000410000 */
[----:B------:R-:W-:Y:S01]  /*43d0*/  LOP3.LUT R34, R34, 0xffff0000, RZ, 0xc0, !PT ;  /* 0xffff000022227812 */ /* 0x000fe200078ec0ff */
[----:B------:R-:W-:-:S02]  /*43e0*/  IMAD.U32 R87, R232, 0x10000, RZ ;  /* 0x00010000e8577824 */ /* 0x000fc400078e00ff */
[-C--:B------:R-:W-:Y:S01]  /*43f0*/  FMUL.FTZ R33, R33, R126.reuse ;  /* 0x0000007e21217220 */ /* 0x080fe20000410000 */
[----:B------:R-:W-:Y:S02]  /*4400*/  IMAD.U32 R121, R226, 0x10000, RZ ;  /* 0x00010000e2797824 */ /* 0x000fe400078e00ff */
[----:B------:R-:W-:Y:S01]  /*4410*/  FFMA.FTZ R79, R84, R126, -R79 ;  /* 0x0000007e544f7223 */ /* 0x000fe2000001084f */
[----:B------:R-:W-:Y:S01]  /*4420*/  FMUL.FTZ R127, R34, R87 ;  /* 0x00000057227f7220 */ /* 0x000fe20000410000 */
[----:B------:R-:W-:Y:S01]  /*4430*/  FFMA.FTZ R84, R84, R120, R33 ;  /* 0x0000007854547223 */ /* 0x000fe20000010021 */
[C---:B------:R-:W-:Y:S01]  /*4440*/  LOP3.LUT R85, R35.reuse, 0xffff0000, RZ, 0xc0, !PT ;  /* 0xffff000023557812 */ /* 0x040fe200078ec0ff */
[-C--:B------:R-:W-:Y:S01]  /*4450*/  FMUL.FTZ R33, R34, R121.reuse ;  /* 0x0000007922217220 */ /* 0x080fe20000410000 */
[----:B------:R-:W-:Y:S01]  /*4460*/  LOP3.LUT R32, R32, 0xffff0000, RZ, 0xc0, !PT ;  /* 0xffff000020207812 */ /* 0x000fe200078ec0ff */
[----:B------:R-:W-:Y:S01]  /*4470*/  FFMA.FTZ R127, R86, R121, -R127 ;  /* 0x00000079567f7223 */ /* 0x000fe2000001087f */
[----:B------:R-:W-:Y:S01]  /*4480*/  LOP3.LUT R232, R232, 0xffff0000, RZ, 0xc0, !PT ;  /* 0xffff0000e8e87812 */ /* 0x000fe200078ec0ff */
[----:B------:R-:W-:Y:S01]  /*4490*/  FFMA.FTZ R86, R86, R87, R33 ;  /* 0x0000005756567223 */ /* 0x000fe20000010021 */
[----:B------:R-:W-:Y:S01]  /*44a0*/  LOP3.LUT R226, R226, 0xffff0000, RZ, 0xc0, !PT ;  /* 0xffff0000e2e27812 */ /* 0x000fe200078ec0ff */
[----:B------:R-:W-:Y:S01]  /*44b0*/  FMUL.FTZ R33, R32, R231 ;  /* 0x000000e720217220 */ /* 0x000fe20000410000 */
[----:B------:R-:W-:-:S02]  /*44c0*/  IMAD.U32 R35, R35, 0x10000, RZ ;  /* 0x0001000023237824 */ /* 0x000fc400078e00ff */
[C---:B------:R-:W-:Y:S01]  /*44d0*/  FMUL.FTZ R34, R85.reuse, R232 ;  /* 0x000000e855227220 */ /* 0x040fe20000410000 */
[-C--:B------:R-:W-:Y:S01]  /*44e0*/  FMUL.FTZ R32, R32, R225.reuse ;  /* 0x000000e120207220 */ /* 0x080fe20000410000 */
[-C--:B------:R-:W-:Y:S01]  /*44f0*/  FMUL.FTZ R85, R85, R226.reuse ;  /* 0x000000e255557220 */ /* 0x080fe20000410000 */
[C---:B------:R-:W-:Y:S01]  /*4500*/  FFMA.FTZ R33, R78.reuse, R225, -R33 ;  /* 0x000000e14e217223 */ /* 0x040fe20000010821 */
[C---:B------:R-:W-:Y:S01]  /*4510*/  FFMA.FTZ R34, R35.reuse, R226, -R34 ;  /* 0x000000e223227223 */ /* 0x040fe20000010822 */
[----:B------:R-:W-:Y:S01]  /*4520*/  FFMA.FTZ R32, R78, R231, R32 ;  /* 0x000000e74e207223 */ /* 0x000fe20000010020 */
[----:B------:R-:W-:Y:S01]  /*4530*/  FFMA.FTZ R85, R35, R232, R85 ;  /* 0x000000e823557223 */ /* 0x000fe20000010055 */
[----:B------:R-:W-:-:S03]  /*4540*/  F2FP.BF16.F32.PACK_AB R79, R84, R79 ;  /* 0x0000004f544f723e */ /* 0x000fc600000010ff */
[----:B------:R-:W-:Y:S02]  /*4550*/  F2FP.BF16.F32.PACK_AB R32, R32, R33 ;  /* 0x000000212020723e */ /* 0x000fe400000010ff */
[----:B------:R-:W-:Y:S01]  /*4560*/  F2FP.BF16.F32.PACK_AB R35, R85, R34 ;  /* 0x000000225523723e */ /* 0x000fe200000010ff */
[----:B------:R-:W-:Y:S01]  /*4570*/  IMAD.MOV.U32 R33, RZ, RZ, R79 ;  /* 0x000000ffff217224 */ /* 0x000fe200078e004f */
[----:B------:R-:W-:-:S07]  /*4580*/  F2FP.BF16.F32.PACK_AB R34, R86, R127 ;  /* 0x0000007f5622723e */ /* 0x000fce00000010ff */
.L_x_1351:
[----:B------:R-:W-:Y:S05]  /*4590*/  BSYNC B3 ;  /* 0x0000000000037941 */ /* 0x000fea0003800000 */
.L_x_1350:
[----:B------:R-:W-:Y:S02]  /*45a0*/  ULDC.64 UR4, c[0x0][0x208] ;  /* 0x0000820000047ab9 */ /* 0x000fe40000000a00 */
[----:B--2---:R3:W-:Y:S03]  /*45b0*/  STG.E.128 desc[UR4][R44.64+0x80], R32 ;  /* 0x000080202c007986 */ /* 0x0047e6000c101d04 */
.L_x_1349:
[----:B------:R-:W-:Y:S05]  /*45c0*/  BSYNC B2 ;  /* 0x0000000000027941 */ /* 0x000fea0003800000 */
.L_x_1348:
        /* <DEDUP_REMOVED lines=9> */
[----:B------:R-:W-:Y:S01]  /*4660*/  SHF.R.U64 R78, R74, 0x10, R75 ;  /* 0x000000104a4e7819 */ /* 0x000fe2000000124b */
[----:B--2---:R-:W-:Y:S01]  /*4670*/  IMAD.U32 R74, R34, 0x10000, RZ ;  /* 0x00010000224a7824 */ /* 0x004fe200078e00ff */
[----:B------:R-:W-:Y:S02]  /*4680*/  SHF.R.U32.HI R77, RZ, 0x10, R77 ;  /* 0x00000010ff4d7819 */ /* 0x000fe4000001164d */
[----:B------:R-:W-:Y:S02]  /*4690*/  PRMT R229, R229, 0x5410, R76 ;  /* 0x00005410e5e57816 */ /* 0x000fe4000000004c */
[----:B------:R-:W-:Y:S02]  /*46a0*/  PRMT R223, R223, 0x5410, R78 ;  /* 0x00005410dfdf7816 */ /* 0x000fe4000000004e */
[----:B------:R-:W-:-:S02]  /*46b0*/  SHF.R.U32.HI R79, RZ, 0x10, R75 ;  /* 0x00000010ff4f7819 */ /* 0x000fc4000001164b */
[----:B------:R-:W-:Y:S02]  /*46c0*/  PRMT R230, R230, 0x5410, R77 ;  /* 0x00005410e6e67816 */ /* 0x000fe4000000004d */
[----:B------:R-:W-:Y:S02]  /*46d0*/  LOP3.LUT R77, R33, 0xffff0000, RZ, 0xc0, !PT ;  /* 0xffff0000214d7812 */ /* 0x000fe400078ec0ff */
[----:B------:R-:W-:Y:S01]  /*46e0*/  LOP3.LUT R86, R229, 0xffff0000, RZ, 0xc0, !PT ;  /* 0xffff0000e5567812 */ /* 0x000fe200078ec0ff */
[----:B------:R-:W-:Y:S01]  /*46f0*/  IMAD.U32 R76, R230, 0x10000, RZ ;  /* 0x00010000e64c7824 */ /* 0x000fe200078e00ff */
[----:B------:R-:W-:Y:S02]  /*4700*/  LOP3.LUT R78, R223, 0xffff0000, RZ, 0xc0, !PT ;  /* 0xffff0000df4e7812 */ /* 0x000fe400078ec0ff */
[----:B------:R-:W-:Y:S01]  /*4710*/  PRMT R224, R224, 0x5410, R79 ;  /* 0x00005410e0e07816 */ /* 0x000fe2000000004f */
[----:B------:R-:W-:Y:S01]  /*4720*/  IMAD.U32 R79, R33, 0x10000, RZ ;  /* 0x00010000214f7824 */ /* 0x000fe200078e00ff */
[----:B------:R-:W-:Y:S01]  /*4730*/  LOP3.LUT R75, R34, 0xffff0000, RZ, 0xc0, !PT ;  /* 0xffff0000224b7812 */ /* 0x000fe200078ec0ff */
[C---:B------:R-:W-:Y:S01]  /*4740*/  FMUL.FTZ R120, R77.reuse, R86 ;  /* 0x000000564d787220 */ /* 0x040fe20000410000 */
[----:B------:R-:W-:Y:S01]  /*4750*/  FMUL.FTZ R85, R77, R78 ;  /* 0x0000004e4d557220 */ /* 0x000fe20000410000 */
[----:B------:R-:W-:Y:S01]  /*4760*/  IMAD.U32 R84, R224, 0x10000, RZ ;  /* 0x00010000e0547824 */ /* 0x000fe200078e00ff */
[C---:B------:R-:W-:Y:S01]  /*4770*/  LOP3.LUT R77, R32.reuse, 0xffff0000, RZ, 0xc0, !PT ;  /* 0xffff0000204d7812 */ /* 0x040fe200078ec0ff */
[----:B------:R-:W-:-:S02]  /*4780*/  IMAD.U32 R33, R32, 0x10000, RZ ;  /* 0x0001000020217824 */ /* 0x000fc400078e00ff */
[----:B------:R-:W-:Y:S01]  /*4790*/  FMUL.FTZ R87, R75, R76 ;  /* 0x0000004c4b577220 */ /* 0x000fe20000410000 */
[C---:B------:R-:W-:Y:S01]  /*47a0*/  FFMA.FTZ R32, R79.reuse, R78, -R120 ;  /* 0x0000004e4f207223 */ /* 0x040fe20000010878 */
[----:B------:R-:W-:Y:S01]  /*47b0*/  FFMA.FTZ R79, R79, R86, R85 ;  /* 0x000000564f4f7223 */ /* 0x000fe20000010055 */
[----:B------:R-:W-:Y:S01]  /*47c0*/  LOP3.LUT R34, R35, 0xffff0000, RZ, 0xc0, !PT ;  /* 0xffff000023227812 */ /* 0x000fe200078ec0ff */
[-C--:B------:R-:W-:Y:S01]  /*47d0*/  FMUL.FTZ R85, R75, R84.reuse ;  /* 0x000000544b557220 */ /* 0x080fe20000410000 */
[----:B------:R-:W-:Y:S01]  /*47e0*/  LOP3.LUT R230, R230, 0xffff0000, RZ, 0xc0, !PT ;  /* 0xffff0000e6e67812 */ /* 0x000fe200078ec0ff */
[----:B------:R-:W-:Y:S01]  /*47f0*/  FFMA.FTZ R75, R74, R84, -R87 ;  /* 0x000000544a4b7223 */ /* 0x000fe20000010857 */
[----:B------:R-:W-:Y:S01]  /*4800*/  LOP3.LUT R224, R224, 0xffff0000, RZ, 0xc0, !PT ;  /* 0xffff0000e0e07812 */ /* 0x000fe200078ec0ff */
[----:B------:R-:W-:Y:S02]  /*4810*/  IMAD.U32 R84, R229, 0x10000, RZ ;  /* 0x00010000e5547824 */ /* 0x000fe400078e00ff */
[----:B------:R-:W-:Y:S01]  /*4820*/  FFMA.FTZ R74, R74, R76, R85 ;  /* 0x0000004c4a4a7223 */ /* 0x000fe20000010055 */
[----:B------:R-:W-:-:S02]  /*4830*/  IMAD.U32 R78, R223, 0x10000, RZ ;  /* 0x00010000df4e7824 */ /* 0x000fc400078e00ff */
[C---:B------:R-:W-:Y:S01]  /*4840*/  FMUL.FTZ R76, R34.reuse, R230 ;  /* 0x000000e6224c7220 */ /* 0x040fe20000410000 */
[----:B------:R-:W-:Y:S01]  /*4850*/  FMUL.FTZ R85, R34, R224 ;  /* 0x000000e022557220 */ /* 0x000fe20000410000 */
[C---:B------:R-:W-:Y:S01]  /*4860*/  FMUL.FTZ R34, R77.reuse, R84 ;  /* 0x000000544d227220 */ /* 0x040fe20000410000 */
[-C--:B------:R-:W-:Y:S01]  /*4870*/  FMUL.FTZ R77, R77, R78.reuse ;  /* 0x0000004e4d4d7220 */ /* 0x080fe20000410000 */
[----:B------:R-:W-:Y:S01]  /*4880*/  IMAD.U32 R35, R35, 0x10000, RZ ;  /* 0x0001000023237824 */ /* 0x000fe200078e00ff */
[----:B------:R-:W-:Y:S01]  /*4890*/  F2FP.BF16.F32.PACK_AB R74, R74, R75 ;  /* 0x0000004b4a4a723e */ /* 0x000fe200000010ff */
[C---:B------:R-:W-:Y:S01]  /*48a0*/  FFMA.FTZ R34, R33.reuse, R78, -R34 ;  /* 0x0000004e21227223 */ /* 0x040fe20000010822 */
[----:B------:R-:W-:Y:S01]  /*48b0*/  FFMA.FTZ R77, R33, R84, R77 ;  /* 0x00000054214d7223 */ /* 0x000fe2000001004d */
[C---:B------:R-:W-:Y:S01]  /*48c0*/  FFMA.FTZ R76, R35.reuse, R224, -R76 ;  /* 0x000000e0234c7223 */ /* 0x040fe2000001084c */
[----:B------:R-:W-:Y:S01]  /*48d0*/  FFMA.FTZ R85, R35, R230, R85 ;  /* 0x000000e623557223 */ /* 0x000fe20000010055 */
[----:B------:R-:W-:-:S02]  /*48e0*/  F2FP.BF16.F32.PACK_AB R33, R79, R32 ;  /* 0x000000204f21723e */ /* 0x000fc400000010ff */
[----:B------:R-:W-:Y:S01]  /*48f0*/  F2FP.BF16.F32.PACK_AB R32, R77, R34 ;  /* 0x000000224d20723e */ /* 0x000fe200000010ff */
[----:B------:R-:W-:Y:S01]  /*4900*/  IMAD.MOV.U32 R34, RZ, RZ, R74 ;  /* 0x000000ffff227224 */ /* 0x000fe200078e004a */
[----:B------:R-:W-:-:S07]  /*4910*/  F2FP.BF16.F32.PACK_AB R35, R85, R76 ;  /* 0x0000004c5523723e */ /* 0x000fce00000010ff */
.L_x_1355:
[----:B------:R-:W-:Y:S05]  /*4920*/  BSYNC B3 ;  /* 0x0000000000037941 */ /* 0x000fea0003800000 */
.L_x_1354:
[----:B------:R-:W-:Y:S02]  /*4930*/  ULDC.64 UR4, c[0x0][0x208] ;  /* 0x0000820000047ab9 */ /* 0x000fe40000000a00 */
[----:B--2---:R4:W-:Y:S03]  /*4940*/  STG.E.128 desc[UR4][R44.64+0xc0], R32 ;  /* 0x0000c0202c007986 */ /* 0x0049e6000c101d04 */
.L_x_1353:
[----:B------:R-:W-:Y:S05]  /*4950*/  BSYNC B2 ;  /* 0x0000000000027941 */ /* 0x000fea0003800000 */
.L_x_1352:
        /* <DEDUP_REMOVED lines=12> */
[----:B------:R-:W-:Y:S02]  /*4a20*/  SHF.R.U32.HI R71, RZ, 0x10, R73 ;  /* 0x00000010ff477819 */ /* 0x000fe40000011649 */
[----:B------:R-:W-:Y:S02]  /*4a30*/  PRMT R219, R219, 0x5410, R74 ;  /* 0x00005410dbdb7816 */ /* 0x000fe4000000004a */
[----:B------:R-:W-:-:S02]  /*4a40*/  PRMT R221, R221, 0x5410, R72 ;  /* 0x00005410dddd7816 */ /* 0x000fc40000000048 */
[----:B------:R-:W-:Y:S01]  /*4a50*/  PRMT R222, R222, 0x5410, R71 ;  /* 0x00005410dede7816 */ /* 0x000fe20000000047 */
[C---:B------:R-:W-:Y:S01]  /*4a60*/  IMAD.U32 R71, R33.reuse, 0x10000, RZ ;  /* 0x0001000021477824 */ /* 0x040fe200078e00ff */
        /* <DEDUP_REMOVED lines=14> */
[----:B------:R-:W-:Y:S01]  /*4b50*/  IMAD.U32 R221, R221, 0x10000, RZ ;  /* 0x00010000dddd7824 */ /* 0x000fe200078e00ff */
[----:B------:R-:W-:Y:S01]  /*4b60*/  LOP3.LUT R32, R32, 0xffff0000, RZ, 0xc0, !PT ;  /* 0xffff000020207812 */ /* 0x000fe200078ec0ff */
[----:B------:R-:W-:Y:S01]  /*4b70*/  FMUL.FTZ R73, R73, R75 ;  /* 0x0000004b49497220 */ /* 0x000fe20000410000 */
[----:B------:R-:W-:-:S02]  /*4b80*/  IMAD.U32 R219, R219, 0x10000, RZ ;  /* 0x00010000dbdb7824 */ /* 0x000fc400078e00ff */
[C---:B------:R-:W-:Y:S01]  /*4b90*/  FFMA.FTZ R78, R71.reuse, R74, -R78 ;  /* 0x0000004a474e7223 */ /* 0x040fe2000001084e */
[----:B------:R-:W-:Y:S01]  /*4ba0*/  FFMA.FTZ R79, R71, R76, R79 ;  /* 0x0000004c474f7223 */ /* 0x000fe2000001004f */
[C---:B------:R-:W-:Y:S01]  /*4bb0*/  FMUL.FTZ R72, R34.reuse, R222 ;  /* 0x000000de22487220 */ /* 0x040fe20000410000 */
[----:B------:R-:W-:Y:S01]  /*4bc0*/  FMUL.FTZ R71, R34, R220 ;  /* 0x000000dc22477220 */ /* 0x000fe20000410000 */
[----:B------:R-:W-:Y:S01]  /*4bd0*/  FFMA.FTZ R85, R70, R75, -R85 ;  /* 0x0000004b46557223 */ /* 0x000fe20000010855 */
[----:B------:R-:W-:Y:S01]  /*4be0*/  FMUL.FTZ R34, R32, R221 ;  /* 0x000000dd20227220 */ /* 0x000fe20000410000 */
[----:B------:R-:W-:Y:S01]  /*4bf0*/  FFMA.FTZ R70, R70, R77, R73 ;  /* 0x0000004d46467223 */ /* 0x000fe20000010049 */
[-C--:B------:R-:W-:Y:S01]  /*4c00*/  FMUL.FTZ R32, R32, R219.reuse ;  /* 0x000000db20207220 */ /* 0x080fe20000410000 */
[----:B------:R-:W-:Y:S02]  /*4c10*/  IMAD.U32 R35, R35, 0x10000, RZ ;  /* 0x0001000023237824 */ /* 0x000fe400078e00ff */
[----:B------:R-:W-:Y:S01]  /*4c20*/  FFMA.FTZ R34, R33, R219, -R34 ;  /* 0x000000db21227223 */ /* 0x000fe20000010822 */
[----:B------:R-:W-:Y:S01]  /*4c30*/  F2FP.BF16.F32.PACK_AB R78, R79, R78 ;  /* 0x0000004e4f4e723e */ /* 0x000fe200000010ff */
[----:B------:R-:W-:Y:S01]  /*4c40*/  FFMA.FTZ R33, R33, R221, R32 ;  /* 0x000000dd21217223 */ /* 0x000fe20000010020 */
[C---:B------:R-:W-:Y:S01]  /*4c50*/  FFMA.FTZ R72, R35.reuse, R220, -R72 ;  /* 0x000000dc23487223 */ /* 0x040fe20000010848 */
[----:B------:R-:W-:Y:S01]  /*4c60*/  FFMA.FTZ R71, R35, R222, R71 ;  /* 0x000000de23477223 */ /* 0x000fe20000010047 */
[----:B------:R-:W-:-:S02]  /*4c70*/  F2FP.BF16.F32.PACK_AB R70, R70, R85 ;  /* 0x000000554646723e */ /* 0x000fc400000010ff */
[----:B------:R-:W-:Y:S01]  /*4c80*/  F2FP.BF16.F32.PACK_AB R32, R33, R34 ;  /* 0x000000222120723e */ /* 0x000fe200000010ff */
[----:B------:R-:W-:Y:S01]  /*4c90*/  IMAD.MOV.U32 R33, RZ, RZ, R78 ;  /* 0x000000ffff217224 */ /* 0x000fe200078e004e */
[----:B------:R-:W-:Y:S01]  /*4ca0*/  F2FP.BF16.F32.PACK_AB R35, R71, R72 ;  /* 0x000000484723723e */ /* 0x000fe200000010ff */
[----:B------:R-:W-:-:S07]  /*4cb0*/  IMAD.MOV.U32 R34, RZ, RZ, R70 ;  /* 0x000000ffff227224 */ /* 0x000fce00078e0046 */
.L_x_1359:
[----:B------:R-:W-:Y:S05]  /*4cc0*/  BSYNC B3 ;  /* 0x0000000000037941 */ /* 0x000fea0003800000 */
.L_x_1358:
[----:B------:R-:W-:Y:S02]  /*4cd0*/  ULDC.64 UR4, c[0x0][0x208] ;  /* 0x0000820000047ab9 */ /* 0x000fe40000000a00 */
[----:B--2---:R1:W-:Y:S03]  /*4ce0*/  STG.E.128 desc[UR4][R44.64+0x100], R32 ;  /* 0x000100202c007986 */ /* 0x0043e6000c101d04 */
.L_x_1357:
[----:B------:R-:W-:Y:S05]  /*4cf0*/  BSYNC B2 ;  /* 0x0000000000027941 */ /* 0x000fea0003800000 */
.L_x_1356:
[----:B------:R-:W-:-:S13]  /*4d00*/  ISETP.NE.AND P0, PT, R7, RZ, PT ;  /* 0x000000ff0700720c */ /* 0x000fda0003f05270 */
[----:B------:R-:W-:Y:S05]  /*4d10*/  @!P0 BRA `(.L_x_1339) ;  /* 0x0000000000d48947 */ /* 0x000fea0003800000 */
[----:B-1234-:R1:W2:Y:S01]  /*4d20*/  LDS.128 R32, [R42+0x6000] ;  /* 0x006000002a207984 */ /* 0x01e2a20000000c00 */
[----:B------:R-:W-:Y:S01]  /*4d30*/  VIADD R70, R16, 0x50 ;  /* 0x0000005010467836 */ /* 0x000fe20000000000 */
[----:B------:R-:W-:Y:S04]  /*4d40*/  BSSY B2, `(.L_x_1360) ;  /* 0x0000030000027945 */ /* 0x000fe80003800000 */
[----:B------:R-:W-:-:S13]  /*4d50*/  ISETP.GE.AND P0, PT, R70, R117, PT ;  /* 0x000000754600720c */ /* 0x000fda0003f06270 */
[----:B-1----:R-:W-:Y:S05]  /*4d60*/  @P0 BRA `(.L_x_1361) ;  /* 0x0000000000b40947 */ /* 0x002fea0003800000 */
[----:B------:R-:W-:Y:S02]  /*4d70*/  SHF.R.U64 R70, R66, 0x10, R67 ;  /* 0x0000001042467819 */ /* 0x000fe40000001243 */
[--C-:B------:R-:W-:Y:S02]  /*4d80*/  SHF.R.U64 R66, R68, 0x10, R69.reuse ;  /* 0x0000001044427819 */ /* 0x100fe40000001245 */
[----:B------:R-:W-:Y:S02]  /*4d90*/  SHF.R.U32.HI R71, RZ, 0x10, R69 ;  /* 0x00000010ff477819 */ /* 0x000fe40000011645 */
[----:B------:R-:W-:Y:S01]  /*4da0*/  SHF.R.U32.HI R73, RZ, 0x10, R67 ;  /* 0x00000010ff497819 */ /* 0x000fe20000011643 */
[----:B--2---:R-:W-:Y:S01]  /*4db0*/  IMAD.U32 R67, R34, 0x10000, RZ ;  /* 0x0001000022437824 */ /* 0x004fe200078e00ff */
[----:B------:R-:W-:Y:S02]  /*4dc0*/  PRMT R205, R205, 0x5410, R70 ;  /* 0x00005410cdcd7816 */ /* 0x000fe40000000046 */
        /* <DEDUP_REMOVED lines=10> */
[C---:B------:R-:W-:Y:S01]  /*4e70*/  IMAD.U32 R34, R35.reuse, 0x10000, RZ ;  /* 0x0001000023227824 */ /* 0x040fe200078e00ff */
[----:B------:R-:W-:Y:S01]  /*4e80*/  LOP3.LUT R69, R35, 0xffff0000, RZ, 0xc0, !PT ;  /* 0xffff000023457812 */ /* 0x000fe200078ec0ff */
[----:B------:R-:W-:-:S02]  /*4e90*/  IMAD.U32 R35, R33, 0x10000, RZ ;  /* 0x0001000021237824 */ /* 0x000fc400078e00ff */
[----:B------:R-:W-:Y:S01]  /*4ea0*/  FMUL.FTZ R74, R66, R72 ;  /* 0x00000048424a7220 */ /* 0x000fe20000410000 */
[----:B------:R-:W-:Y:S02]  /*4eb0*/  IMAD.U32 R33, R32, 0x10000, RZ ;  /* 0x0001000020217824 */ /* 0x000fe400078e00ff */
[-C--:B------:R-:W-:Y:S01]  /*4ec0*/  FMUL.FTZ R75, R66, R70.reuse ;  /* 0x00000046424b7220 */ /* 0x080fe20000410000 */
[----:B------:R-:W-:Y:S01]  /*4ed0*/  LOP3.LUT R32, R32, 0xffff0000, RZ, 0xc0, !PT ;  /* 0xffff000020207812 */ /* 0x000fe200078ec0ff */
[----:B------:R-:W-:Y:S01]  /*4ee0*/  FMUL.FTZ R66, R68, R73 ;  /* 0x0000004944427220 */ /* 0x000fe20000410000 */
[----:B------:R-:W-:Y:S01]  /*4ef0*/  LOP3.LUT R208, R208, 0xffff0000, RZ, 0xc0, !PT ;  /* 0xffff0000d0d07812 */ /* 0x000fe200078ec0ff */
[----:B------:R-:W-:Y:S01]  /*4f00*/  IMAD.U32 R205, R205, 0x10000, RZ ;  /* 0x00010000cdcd7824 */ /* 0x000fe200078e00ff */
[----:B------:R-:W-:Y:S01]  /*4f10*/  LOP3.LUT R206, R206, 0xffff0000, RZ, 0xc0, !PT ;  /* 0xffff0000cece7812 */ /* 0x000fe200078ec0ff */
[-C--:B------:R-:W-:Y:S01]  /*4f20*/  FMUL.FTZ R68, R68, R71.reuse ;  /* 0x0000004744447220 */ /* 0x080fe20000410000 */
[C---:B------:R-:W-:Y:S01]  /*4f30*/  FFMA.FTZ R74, R35.reuse, R70, -R74 ;  /* 0x00000046234a7223 */ /* 0x040fe2000001084a */
[----:B------:R-:W-:Y:S01]  /*4f40*/  FFMA.FTZ R75, R35, R72, R75 ;  /* 0x00000048234b7223 */ /* 0x000fe2000001004b */
[----:B------:R-:W-:Y:S01]  /*4f50*/  FFMA.FTZ R71, R67, R71, -R66 ;  /* 0x0000004743477223 */ /* 0x000fe20000010842 */
        /* <DEDUP_REMOVED lines=8> */
[----:B------:R-:W-:Y:S01]  /*4fe0*/  FFMA.FTZ R68, R67, R73, R68 ;  /* 0x0000004943447223 */ /* 0x000fe20000010044 */
[----:B------:R-:W-:-:S02]  /*4ff0*/  F2FP.BF16.F32.PACK_AB R74, R75, R74 ;  /* 0x0000004a4b4a723e */ /* 0x000fc400000010ff */
[----:B------:R-:W-:Y:S02]  /*5000*/  F2FP.BF16.F32.PACK_AB R35, R34, R35 ;  /* 0x000000232223723e */ /* 0x000fe400000010ff */
[----:B------:R-:W-:Y:S01]  /*5010*/  F2FP.BF16.F32.PACK_AB R32, R33, R66 ;  /* 0x000000422120723e */ /* 0x000fe200000010ff */
[----:B------:R-:W-:Y:S01]  /*5020*/  IMAD.MOV.U32 R33, RZ, RZ, R74 ;  /* 0x000000ffff217224 */ /* 0x000fe200078e004a */
[----:B------:R-:W-:-:S07]  /*5030*/  F2FP.BF16.F32.PACK_AB R34, R68, R71 ;  /* 0x000000474422723e */ /* 0x000fce00000010ff */
.L_x_1361:
[----:B------:R-:W-:Y:S05]  /*5040*/  BSYNC B2 ;  /* 0x0000000000027941 */ /* 0x000fea0003800000 */
.L_x_1360:
[----:B------:R-:W-:Y:S02]  /*5050*/  ULDC.64 UR4, c[0x0][0x208] ;  /* 0x0000820000047ab9 */ /* 0x000fe40000000a00 */
[----:B--2---:R1:W-:Y:S03]  /*5060*/  STG.E.128 desc[UR4][R44.64+0x140], R32 ;  /* 0x000140202c007986 */ /* 0x0043e6000c101d04 */
.L_x_1339:
[----:B------:R-:W-:Y:S05]  /*5070*/  BSYNC B1 ;  /* 0x0000000000017941 */ /* 0x000fea0003800000 */
.L_x_1338:
        /* <DEDUP_REMOVED lines=21> */
[C---:B------:R-:W-:Y:S01]  /*51d0*/  LOP3.LUT R66, R203.reuse, 0xffff0000, RZ, 0xc0, !PT ;  /* 0xffff0000cb427812 */ /* 0x040fe200078ec0ff */
        /* <DEDUP_REMOVED lines=32> */
.L_x_1366:
[----:B------:R-:W-:Y:S05]  /*53e0*/  BSYNC B2 ;  /* 0x0000000000027941 */ /* 0x000fea0003800000 */
.L_x_1365:
[----:B------:R-:W-:Y:S02]  /*53f0*/  ULDC.64 UR4, c[0x0][0x208] ;  /* 0x0000820000047ab9 */ /* 0x000fe40000000a00 */
[----:B--2---:R1:W-:Y:S03]  /*5400*/  STG.E.128 desc[UR4][R40.64], R32 ;  /* 0x0000002028007986 */ /* 0x0043e6000c101d04 */
.L_x_1364:
[----:B------:R-:W-:Y:S05]  /*5410*/  BSYNC B1 ;  /* 0x0000000000017941 */ /* 0x000fea0003800000 */
.L_x_1363:
        /* <DEDUP_REMOVED lines=54> */
.L_x_1370:
[----:B------:R-:W-:Y:S05]  /*5780*/  BSYNC B2 ;  /* 0x0000000000027941 */ /* 0x000fea0003800000 */
.L_x_1369:
[----:B------:R-:W-:Y:S02]  /*5790*/  ULDC.64 UR4, c[0x0][0x208] ;  /* 0x0000820000047ab9 */ /* 0x000fe40000000a00 */
[----:B--2---:R1:W-:Y:S03]  /*57a0*/  STG.E.128 desc[UR4][R40.64+0x40], R32 ;  /* 0x0000402028007986 */ /* 0x0043e6000c101d04 */
.L_x_1368:
[----:B------:R-:W-:Y:S05]  /*57b0*/  BSYNC B1 ;  /* 0x0000000000017941 */ /* 0x000fea0003800000 */
.L_x_1367:
        /* <DEDUP_REMOVED lines=54> */
.L_x_1374:
[----:B------:R-:W-:Y:S05]  /*5b20*/  BSYNC B2 ;  /* 0x0000000000027941 */ /* 0x000fea0003800000 */
.L_x_1373:
[----:B------:R-:W-:Y:S02]  /*5b30*/  ULDC.64 UR4, c[0x0][0x208] ;  /* 0x0000820000047ab9 */ /* 0x000fe40000000a00 */
[----:B--2---:R1:W-:Y:S03]  /*5b40*/  STG.E.128 desc[UR4][R40.64+0x80], R32 ;  /* 0x0000802028007986 */ /* 0x0043e6000c101d04 */
.L_x_1372:
[----:B------:R-:W-:Y:S05]  /*5b50*/  BSYNC B1 ;  /* 0x0000000000017941 */ /* 0x000fea0003800000 */
.L_x_1371:
        /* <DEDUP_REMOVED lines=11> */
[----:B------:R-:W-:Y:S02]  /*5c10*/  SHF.R.U32.HI R57, RZ, 0x10, R51 ;  /* 0x00000010ff397819 */ /* 0x000fe40000011633 */
[----:B------:R-:W-:Y:S02]  /*5c20*/  PRMT R152, R152, 0x5410, R53 ;  /* 0x0000541098987816 */ /* 0x000fe40000000035 */
[----:B------:R-:W-:Y:S02]  /*5c30*/  PRMT R140, R140, 0x5410, R57 ;  /* 0x000054108c8c7816 */ /* 0x000fe40000000039 */
[----:B------:R-:W-:Y:S01]  /*5c40*/  SHF.R.U64 R54, R50, 0x10, R51 ;  /* 0x0000001032367819 */ /* 0x000fe20000001233 */
[----:B------:R-:W-:Y:S01]  /*5c50*/  IMAD.U32 R50, R35, 0x10000, RZ ;  /* 0x0001000023327824 */ /* 0x000fe200078e00ff */
[----:B------:R-:W-:Y:S01]  /*5c60*/  LOP3.LUT R45, R34, 0xffff0000, RZ, 0xc0, !PT ;  /* 0xffff0000222d7812 */ /* 0x000fe200078ec0ff */
[----:B------:R-:W-:Y:S01]  /*5c70*/  IMAD.U32 R53, R140, 0x10000, RZ ;  /* 0x000100008c357824 */ /* 0x000fe200078e00ff */
[----:B------:R-:W-:Y:S01]  /*5c80*/  PRMT R150, R150, 0x5410, R55 ;  /* 0x0000541096967816 */ /* 0x000fe20000000037 */
[----:B------:R-:W-:Y:S01]  /*5c90*/  IMAD.U32 R55, R152, 0x10000, RZ ;  /* 0x0001000098377824 */ /* 0x000fe200078e00ff */
[----:B------:R-:W-:Y:S01]  /*5ca0*/  PRMT R141, R141, 0x5410, R54 ;  /* 0x000054108d8d7816 */ /* 0x000fe20000000036 */
[----:B------:R-:W-:Y:S01]  /*5cb0*/  IMAD.U32 R34, R33, 0x10000, RZ ;  /* 0x0001000021227824 */ /* 0x000fe200078e00ff */
[----:B------:R-:W-:Y:S01]  /*5cc0*/  LOP3.LUT R51, R35, 0xffff0000, RZ, 0xc0, !PT ;  /* 0xffff000023337812 */ /* 0x000fe200078ec0ff */
[----:B------:R-:W-:Y:S01]  /*5cd0*/  FMUL.FTZ R59, R45, R55 ;  /* 0x000000372d3b7220 */ /* 0x000fe20000410000 */
[----:B------:R-:W-:Y:S01]  /*5ce0*/  LOP3.LUT R35, R33, 0xffff0000, RZ, 0xc0, !PT ;  /* 0xffff000021237812 */ /* 0x000fe200078ec0ff */
[-C--:B------:R-:W-:Y:S01]  /*5cf0*/  FMUL.FTZ R45, R45, R53.reuse ;  /* 0x000000352d2d7220 */ /* 0x080fe20000410000 */
[----:B------:R-:W-:Y:S01]  /*5d00*/  LOP3.LUT R54, R150, 0xffff0000, RZ, 0xc0, !PT ;  /* 0xffff000096367812 */ /* 0x000fe200078ec0ff */
[----:B------:R-:W-:Y:S01]  /*5d10*/  FFMA.FTZ R59, R44, R53, -R59 ;  /* 0x000000352c3b7223 */ /* 0x000fe2000001083b */
[----:B------:R-:W-:Y:S01]  /*5d20*/  LOP3.LUT R52, R141, 0xffff0000, RZ, 0xc0, !PT ;  /* 0xffff00008d347812 */ /* 0x000fe200078ec0ff */
[----:B------:R-:W-:Y:S01]  /*5d30*/  IMAD.U32 R33, R32, 0x10000, RZ ;  /* 0x0001000020217824 */ /* 0x000fe200078e00ff */
[----:B------:R-:W-:Y:S01]  /*5d40*/  LOP3.LUT R152, R152, 0xffff0000, RZ, 0xc0, !PT ;  /* 0xffff000098987812 */ /* 0x000fe200078ec0ff */
[C---:B------:R-:W-:Y:S01]  /*5d50*/  FMUL.FTZ R57, R35.reuse, R54 ;  /* 0x0000003623397220 */ /* 0x040fe20000410000 */
[----:B------:R-:W-:Y:S01]  /*5d60*/  LOP3.LUT R140, R140, 0xffff0000, RZ, 0xc0, !PT ;  /* 0xffff00008c8c7812 */ /* 0x000fe200078ec0ff */
[----:B------:R-:W-:Y:S01]  /*5d70*/  FFMA.FTZ R44, R44, R55, R45 ;  /* 0x000000372c2c7223 */ /* 0x000fe2000001002d */
[----:B------:R-:W-:Y:S01]  /*5d80*/  FMUL.FTZ R35, R35, R52 ;  /* 0x0000003423237220 */ /* 0x000fe20000410000 */
[----:B------:R-:W-:Y:S01]  /*5d90*/  LOP3.LUT R32, R32, 0xffff0000, RZ, 0xc0, !PT ;  /* 0xffff000020207812 */ /* 0x000fe200078ec0ff */
[----:B------:R-:W-:Y:S01]  /*5da0*/  FMUL.FTZ R45, R51, R152 ;  /* 0x00000098332d7220 */ /* 0x000fe20000410000 */
[----:B------:R-:W-:-:S02]  /*5db0*/  IMAD.U32 R150, R150, 0x10000, RZ ;  /* 0x0001000096967824 */ /* 0x000fc400078e00ff */
[----:B------:R-:W-:Y:S01]  /*5dc0*/  FMUL.FTZ R51, R51, R140 ;  /* 0x0000008c33337220 */ /* 0x000fe20000410000 */
[----:B------:R-:W-:Y:S02]  /*5dd0*/  IMAD.U32 R141, R141, 0x10000, RZ ;  /* 0x000100008d8d7824 */ /* 0x000fe400078e00ff */
[C---:B------:R-:W-:Y:S01]  /*5de0*/  FFMA.FTZ R57, R34.reuse, R52, -R57 ;  /* 0x0000003422397223 */ /* 0x040fe20000010839 */
[----:B------:R-:W-:Y:S01]  /*5df0*/  FFMA.FTZ R54, R34, R54, R35 ;  /* 0x0000003622367223 */ /* 0x000fe20000010023 */
[----:B------:R-:W-:Y:S01]  /*5e00*/  FFMA.FTZ R45, R50, R140, -R45 ;  /* 0x0000008c322d7223 */ /* 0x000fe2000001082d */
        /* <DEDUP_REMOVED lines=11> */
.L_x_1378:
[----:B------:R-:W-:Y:S05]  /*5ec0*/  BSYNC B2 ;  /* 0x0000000000027941 */ /* 0x000fea0003800000 */
.L_x_1377:
[----:B------:R-:W-:Y:S02]  /*5ed0*/  ULDC.64 UR4, c[0x0][0x208] ;  /* 0x0000820000047ab9 */ /* 0x000fe40000000a00 */
[----:B--2---:R1:W-:Y:S03]  /*5ee0*/  STG.E.128 desc[UR4][R40.64+0xc0], R32 ;  /* 0x0000c02028007986 */ /* 0x0043e6000c101d04 */
.L_x_1376:
[----:B------:R-:W-:Y:S05]  /*5ef0*/  BSYNC B1 ;  /* 0x0000000000017941 */ /* 0x000fea0003800000 */
.L_x_1375:
        /* <DEDUP_REMOVED lines=37> */
[----:B------:R-:W-:-:S02]  /*6150*/  IMAD.U32 R138, R138, 0x10000, RZ ;  /* 0x000100008a8a7824 */ /* 0x000fc400078e00ff */
[-C--:B------:R-:W-:Y:S01]  /*6160*/  FMUL.FTZ R46, R46, R134.reuse ;  /* 0x000000862e2e7220 */ /* 0x080fe20000410000 */
[----:B------:R-:W-:Y:S02]  /*6170*/  IMAD.U32 R135, R135, 0x10000, RZ ;  /* 0x0001000087877824 */ /* 0x000fe400078e00ff */
        /* <DEDUP_REMOVED lines=14> */
.L_x_1382:
[----:B------:R-:W-:Y:S05]  /*6260*/  BSYNC B2 ;  /* 0x0000000000027941 */ /* 0x000fea0003800000 */
.L_x_1381:
[----:B------:R-:W-:Y:S02]  /*6270*/  ULDC.64 UR4, c[0x0][0x208] ;  /* 0x0000820000047ab9 */ /* 0x000fe40000000a00 */
[----:B--2---:R1:W-:Y:S03]  /*6280*/  STG.E.128 desc[UR4][R40.64+0x100], R32 ;  /* 0x0001002028007986 */ /* 0x0043e6000c101d04 */
.L_x_1380:
[----:B------:R-:W-:Y:S05]  /*6290*/  BSYNC B1 ;  /* 0x0000000000017941 */ /* 0x000fea0003800000 */
.L_x_1379:
        /* <DEDUP_REMOVED lines=53> */
.L_x_1384:
[----:B------:R-:W-:Y:S05]  /*65f0*/  BSYNC B1 ;  /* 0x0000000000017941 */ /* 0x000fea0003800000 */
.L_x_1383:
[----:B------:R-:W-:Y:S02]  /*6600*/  ULDC.64 UR4, c[0x0][0x208] ;  /* 0x0000820000047ab9 */ /* 0x000fe40000000a00 */
[----:B--2---:R1:W-:Y:S01]  /*6610*/  STG.E.128 desc[UR4][R40.64+0x140], R32 ;  /* 0x0001402028007986 */ /* 0x0043e2000c101d04 */
[----:B------:R-:W-:Y:S05]  /*6620*/  BRA `(.L_x_1362) ;  /* 0x0000004000907947 */ /* 0x000fea0003800000 */
.L_x_1330:
[----:B------:R-:W-:Y:S01]  /*6630*/  ISETP.GE.AND P4, PT, R162, R5, PT ;  /* 0x00000005a200720c */ /* 0x000fe20003f86270 */
[----:B------:R-:W-:Y:S01]  /*6640*/  BSSY B1, `(.L_x_1385) ;  /* 0x000002f000017945 */ /* 0x000fe20003800000 */
[----:B------:R-:W-:Y:S02]  /*6650*/  CS2R R58, SRZ ;  /* 0x00000000003a7805 */ /* 0x000fe4000001ff00 */
[----:B------:R-:W-:Y:S02]  /*6660*/  CS2R R34, SRZ ;  /* 0x0000000000227805 */ /* 0x000fe4000001ff00 */
[----:B0-----:R-:W-:Y:S02]  /*6670*/  CS2R R32, SRZ ;  /* 0x0000000000207805 */ /* 0x001fe4000001ff00 */
        /* <DEDUP_REMOVED lines=19> */
[----:B------:R-:W-:Y:S01]  /*67b0*/  CS2R R52, SRZ ;  /* 0x0000000000347805 */ /* 0x000fe2000001ff00 */
[----:B------:R-:W-:Y:S01]  /*67c0*/  ULDC.64 UR6, c[0x0][0x208] ;  /* 0x0000820000067ab9 */ /* 0x000fe20000000a00 */
        /* <DEDUP_REMOVED lines=22> */
.L_x_1386:
[----:B------:R-:W-:Y:S05]  /*6930*/  BSYNC B1 ;  /* 0x0000000000017941 */ /* 0x000fea0003800000 */
.L_x_1385:
        /* <DEDUP_REMOVED lines=24> */
[----:B------:R-:W-:Y:S01]  /*6ac0*/  CS2R R76, SRZ ;  /* 0x00000000004c7805 */ /* 0x000fe2000001ff00 */
[----:B------:R-:W-:Y:S01]  /*6ad0*/  ULDC.64 UR8, c[0x0][0x208] ;  /* 0x0000820000087ab9 */ /* 0x000fe20000000a00 */
        /* <DEDUP_REMOVED lines=22> */
.L_x_1388:
[----:B------:R-:W-:Y:S05]  /*6c40*/  BSYNC B1 ;  /* 0x0000000000017941 */ /* 0x000fea0003800000 */
.L_x_1387:
[----:B------:R-:W-:Y:S01]  /*6c50*/  IMAD.MOV.U32 R3, RZ, RZ, R32 ;  /* 0x000000ffff037224 */ /* 0x000fe200078e0020 */
[----:B------:R-:W-:Y:S01]  /*6c60*/  ULOP3.LUT UR4, UR60, 0x1, URZ, 0xfc, !UPT ;  /* 0x000000013c047892 */ /* 0x000fe2000f8efc3f */
[----:B------:R-:W-:Y:S01]  /*6c70*/  IMAD.MOV.U32 R4, RZ, RZ, R33 ;  /* 0x000000ffff047224 */ /* 0x000fe200078e0021 */
[----:B------:R-:W-:Y:S01]  /*6c80*/  PRMT R229, R85, 0x7610, R229 ;  /* 0x0000761055e57816 */ /* 0x000fe200000000e5 */
[----:B0-----:R-:W-:Y:S01]  /*6c90*/  IMAD.MOV.U32 R80, RZ, RZ, R38 ;  /* 0x000000ffff507224 */ /* 0x001fe200078e0026 */
        /* <DEDUP_REMOVED lines=91> */
[----:B------:R-:W-:Y:S01]  /*7250*/  PRMT R228, R3, 0x7610, R228 ;  /* 0x0000761003e47816 */ /* 0x000fe200000000e4 */
[----:B------:R-:W-:Y:S06]  /*7260*/  @!P1 BRA `(.L_x_1389) ;  /* 0x0000000000049947 */ /* 0x000fec0003800000 */
[----:B------:R-:W-:Y:S01]  /*7270*/  BPT.TRAP 0x1 ;  /* 0x000000040000795c */ /* 0x000fe20000300000 */
.L_x_1389:
[----:B------:R-:W-:Y:S01]  /*7280*/  IMAD R4, R19, 0x8, R18 ;  /* 0x0000000813047824 */ /* 0x000fe200078e0212 */
[----:B------:R-:W-:Y:S01]  /*7290*/  SHF.L.U32 R3, R167, 0x1f, RZ ;  /* 0x0000001fa7037819 */ /* 0x000fe200000006ff */
[----:B------:R-:W0:Y:S01]  /*72a0*/  LDC R150, c[0x0][0x2e4] ;  /* 0x0000b900ff967b82 */ /* 0x000e220000000800 */
[----:B------:R-:W-:Y:S02]  /*72b0*/  BSSY B1, `(.L_x_1390) ;  /* 0x0000004000017945 */ /* 0x000fe40003800000 */
[----:B------:R-:W1:Y:S05]  /*72c0*/  SYNCS.PHASECHK.TRANS64.TRYWAIT P5, [R4+URZ+0x2a890], R3 ;  /* 0x02a89003040075a7 */ /* 0x000e6a00080a017f */
[----:B------:R-:W2:Y:S01]  /*72d0*/  LDC.64 R126, c[0x0][0x2f0] ;  /* 0x0000bc00ff7e7b82 */ /* 0x000ea20000000a00 */
[----:B-1----:R-:W-:Y:S05]  /*72e0*/  @!P5 BRA `(.L_x_1391) ;  /* 0x000002180034d947 */ /* 0x002fea0003800000 */
.L_x_1731:
[----:B------:R-:W-:Y:S05]  /*72f0*/  BSYNC B1 ;  /* 0x0000000000017941 */ /* 0x000fea0003800000 */
.L_x_1390:
        /* <DEDUP_REMOVED lines=28> */
[----:B------:R-:W-:Y:S02]  /*74c0*/  ISETP.GE.AND P5, PT, R22, R117, PT ;  /* 0x000000751600720c */ /* 0x000fe40003fa6270 */
[----:B------:R-:W-:Y:S02]  /*74d0*/  LEA.HI R83, R83, R80, RZ, 0x3 ;  /* 0x0000005053537211 */ /* 0x000fe400078f18ff */
[----:B------:R-:W-:Y:S02]  /*74e0*/  LOP3.LUT R80, R174, 0x38, R81, 0xf8, !PT ;  /* 0x00000038ae507812 */ /* 0x000fe400078ef851 */
[----:B------:R-:W-:-:S02]  /*74f0*/  SHF.R.S32.HI R83, RZ, 0x3, R83 ;  /* 0x00000003ff537819 */ /* 0x000fc40000011453 */
[----:B------:R-:W-:-:S03]  /*7500*/  LOP3.LUT R80, R80, R175, RZ, 0x3c, !PT ;  /* 0x000000af50507212 */ /* 0x000fc600078e3cff */
[----:B------:R-:W-:-:S04]  /*7510*/  IMAD R83, R83, 0x1800, R176 ;  /* 0x0000180053537824 */ /* 0x000fc800078e02b0 */
[----:B------:R-:W-:Y:S02]  /*7520*/  IMAD.IADD R80, R83, 0x1, R80 ;  /* 0x0000000153507824 */ /* 0x000fe400078e0250 */
[C---:B------:R-:W-:Y:S02]  /*7530*/  IMAD R83, R19.reuse, 0x4800, R146 ;  /* 0x0000480013537824 */ /* 0x040fe400078e0292 */
[----:B------:R-:W-:Y:S02]  /*7540*/  IMAD R81, R19, 0x4800, R80 ;  /* 0x0000480013517824 */ /* 0x000fe400078e0250 */
[--C-:B------:R-:W-:Y:S02]  /*7550*/  IMAD R80, R83, 0x2, R18.reuse ;  /* 0x0000000253507824 */ /* 0x100fe400078e0212 */
[----:B------:R-:W-:-:S04]  /*7560*/  IMAD R84, R81, 0x2, R18 ;  /* 0x0000000251547824 */ /* 0x000fc800078e0212 */
[----:B------:R-:W0:Y:S04]  /*7570*/  LDS.128 R80, [R80+0x18400] ;  /* 0x0184000050507984 */ /* 0x000e280000000c00 */
[----:B------:R-:W2:Y:S01]  /*7580*/  LDS.128 R84, [R84+0x18400] ;  /* 0x0184000054547984 */ /* 0x000ea20000000c00 */
[----:B------:R-:W-:Y:S05]  /*7590*/  @P5 BRA `(.L_x_1397) ;  /* 0x0000000400685947 */ /* 0x000fea0003800000 */
[----:B------:R-:W-:Y:S02]  /*75a0*/  SHF.R.U32.HI R213, RZ, 0x10, R53 ;  /* 0x00000010ffd57819 */ /* 0x000fe40000011635 */
[----:B------:R-:W-:Y:S02]  /*75b0*/  SHF.R.U32.HI R212, RZ, 0x10, R41 ;  /* 0x00000010ffd47819 */ /* 0x000fe40000011629 */
[----:B------:R-:W-:Y:S02]  /*75c0*/  PRMT R213, R211, 0x5410, R213 ;  /* 0x00005410d3d57816 */ /* 0x000fe400000000d5 */
[----:B------:R-:W-:Y:S02]  /*75d0*/  PRMT R212, R159, 0x5432, R212 ;  /* 0x000054329fd47816 */ /* 0x000fe400000000d4 */
[----:B------:R-:W-:Y:S01]  /*75e0*/  SHF.R.U64 R40, R40, 0x10, R41 ;  /* 0x0000001028287819 */ /* 0x000fe20000001229 */
[----:B------:R-:W-:Y:S01]  /*75f0*/  IMAD.U32 R214, R213, 0x10000, RZ ;  /* 0x00010000d5d67824 */ /* 0x000fe200078e00ff */
[--C-:B------:R-:W-:Y:S01]  /*7600*/  SHF.R.U64 R41, R42, 0x10, R43.reuse ;  /* 0x000000102a297819 */ /* 0x100fe2000000122b */
[----:B--2---:R-:W-:Y:S01]  /*7610*/  IMAD.U32 R42, R85, 0x10000, RZ ;  /* 0x00010000552a7824 */ /* 0x004fe200078e00ff */
[----:B------:R-:W-:Y:S01]  /*7620*/  SHF.R.U32.HI R211, RZ, 0x10, R43 ;  /* 0x00000010ffd37819 */ /* 0x000fe2000001162b */
[----:B------:R-:W-:Y:S01]  /*7630*/  IMAD.U32 R215, R212, 0x10000, RZ ;  /* 0x00010000d4d77824 */ /* 0x000fe200078e00ff */
[----:B------:R-:W-:Y:S01]  /*7640*/  SHF.R.U64 R52, R52, 0x10, R53 ;  /* 0x0000001034347819 */ /* 0x000fe20000001235 */
[----:B0-----:R-:W-:-:S02]  /*7650*/  IMAD.U32 R43, R81, 0x10000, RZ ;  /* 0x00010000512b7824 */ /* 0x001fc400078e00ff */
[CC--:B------:R-:W-:Y:S01]  /*7660*/  FMUL.FTZ R216, R42.reuse, R214.reuse ;  /* 0x000000d62ad87220 */ /* 0x0c0fe20000410000 */
[-C--:B------:R-:W-:Y:S01]  /*7670*/  FMUL.FTZ R217, R42, R215.reuse ;  /* 0x000000d72ad97220 */ /* 0x080fe20000410000 */
[----:B------:R-:W-:Y:S02]  /*7680*/  LOP3.LUT R213, R213, 0xffff0000, RZ, 0xc0, !PT ;  /* 0xffff0000d5d57812 */ /* 0x000fe400078ec0ff */
[C---:B------:R-:W-:Y:S01]  /*7690*/  FFMA.FTZ R53, R43.reuse, R215, -R216 ;  /* 0x000000d72b357223 */ /* 0x040fe200000108d8 */
[----:B------:R-:W-:Y:S01]  /*76a0*/  FFMA.FTZ R43, R43, R214, R217 ;  /* 0x000000d62b2b7223 */ /* 0x000fe200000100d9 */
[----:B------:R-:W-:Y:S02]  /*76b0*/  LOP3.LUT R214, R85, 0xffff0000, RZ, 0xc0, !PT ;  /* 0xffff000055d67812 */ /* 0x000fe400078ec0ff */
[----:B------:R-:W-:Y:S01]  /*76c0*/  SHF.R.U64 R42, R54, 0x10, R55 ;  /* 0x00000010362a7819 */ /* 0x000fe20000001237 */
[----:B------:R-:W-:Y:S01]  /*76d0*/  IMAD.U32 R54, R80, 0x10000, RZ ;  /* 0x0001000050367824 */ /* 0x000fe200078e00ff */
[----:B------:R-:W-:-:S02]  /*76e0*/  LOP3.LUT R215, R212, 0xffff0000, RZ, 0xc0, !PT ;  /* 0xffff0000d4d77812 */ /* 0x000fc400078ec0ff */
[----:B------:R-:W-:Y:S02]  /*76f0*/  SHF.R.U32.HI R55, RZ, 0x10, R55 ;  /* 0x00000010ff377819 */ /* 0x000fe40000011637 */
[----:B------:R-:W-:Y:S01]  /*7700*/  LOP3.LUT R212, R81, 0xffff0000, RZ, 0xc0, !PT ;  /* 0xffff000051d47812 */ /* 0x000fe200078ec0ff */
[C---:B------:R-:W-:Y:S01]  /*7710*/  FMUL.FTZ R81, R214.reuse, R213 ;  /* 0x000000d5d6517220 */ /* 0x040fe20000410000 */
[-C--:B------:R-:W-:Y:S01]  /*7720*/  FMUL.FTZ R216, R214, R215.reuse ;  /* 0x000000d7d6d87220 */ /* 0x080fe20000410000 */
[----:B------:R-:W-:Y:S02]  /*7730*/  PRMT R55, R220, 0x5410, R55 ;  /* 0x00005410dc377816 */ /* 0x000fe40000000037 */
[----:B------:R-:W-:Y:S01]  /*7740*/  PRMT R85, R218, 0x5410, R211 ;  /* 0x00005410da557816 */ /* 0x000fe200000000d3 */
[C---:B------:R-:W-:Y:S01]  /*7750*/  FFMA.FTZ R214, R212.reuse, R215, -R81 ;  /* 0x000000d7d4d67223 */ /* 0x040fe20000010851 */
[----:B------:R-:W-:Y:S01]  /*7760*/  FFMA.FTZ R212, R212, R213, R216 ;  /* 0x000000d5d4d47223 */ /* 0x000fe200000100d8 */
[C---:B------:R-:W-:Y:S01]  /*7770*/  IMAD.U32 R216, R87.reuse, 0x10000, RZ ;  /* 0x0001000057d87824 */ /* 0x040fe200078e00ff */
[----:B------:R-:W-:Y:S01]  /*7780*/  LOP3.LUT R87, R87, 0xffff0000, RZ, 0xc0, !PT ;  /* 0xffff000057577812 */ /* 0x000fe200078ec0ff */
[----:B------:R-:W-:Y:S01]  /*7790*/  IMAD.U32 R211, R55, 0x10000, RZ ;  /* 0x0001000037d37824 */ /* 0x000fe200078e00ff */
[----:B------:R-:W-:Y:S01]  /*77a0*/  PRMT R40, R158, 0x5432, R40 ;  /* 0x000054329e287816 */ /* 0x000fe20000000028 */
[----:B------:R-:W-:Y:S01]  /*77b0*/  IMAD.U32 R213, R85, 0x10000, RZ ;  /* 0x0001000055d57824 */ /* 0x000fe200078e00ff */
[----:B------:R-:W-:Y:S01]  /*77c0*/  PRMT R52, R202, 0x5432, R52 ;  /* 0x00005432ca347816 */ /* 0x000fe20000000034 */
[----:B------:R-:W-:Y:S01]  /*77d0*/  FMUL.FTZ R215, R216, R211 ;  /* 0x000000d3d8d77220 */ /* 0x000fe20000410000 */
[----:B------:R-:W-:-:S02]  /*77e0*/  IMAD.U32 R218, R83, 0x10000, RZ ;  /* 0x0001000053da7824 */ /* 0x000fc400078e00ff */
[-C--:B------:R-:W-:Y:S01]  /*77f0*/  FMUL.FTZ R216, R216, R213.reuse ;  /* 0x000000d5d8d87220 */ /* 0x080fe20000410000 */
[C---:B------:R-:W-:Y:S01]  /*7800*/  IMAD.U32 R81, R84.reuse, 0x10000, RZ ;  /* 0x0001000054517824 */ /* 0x040fe200078e00ff */
[----:B------:R-:W-:Y:S01]  /*7810*/  LOP3.LUT R84, R84, 0xffff0000, RZ, 0xc0, !PT ;  /* 0xffff000054547812 */ /* 0x000fe200078ec0ff */
[C---:B------:R-:W-:Y:S01]  /*7820*/  FFMA.FTZ R213, R218.reuse, R213, -R215 ;  /* 0x000000d5dad57223 */ /* 0x040fe200000108d7 */
[----:B------:R-:W-:Y:S01]  /*7830*/  FFMA.FTZ R211, R218, R211, R216 ;  /* 0x000000d3dad37223 */ /* 0x000fe200000100d8 */
[----:B------:R-:W-:Y:S01]  /*7840*/  LOP3.LUT R216, R55, 0xffff0000, RZ, 0xc0, !PT ;  /* 0xffff000037d87812 */ /* 0x000fe200078ec0ff */
[----:B------:R-:W-:Y:S01]  /*7850*/  IMAD.U32 R55, R86, 0x10000, RZ ;  /* 0x0001000056377824 */ /* 0x000fe200078e00ff */
[----:B------:R-:W-:Y:S01]  /*7860*/  LOP3.LUT R218, R85, 0xffff0000, RZ, 0xc0, !PT ;  /* 0xffff000055da7812 */ /* 0x000fe200078ec0ff */
[C---:B------:R-:W-:Y:S01]  /*7870*/  IMAD.U32 R85, R40.reuse, 0x10000, RZ ;  /* 0x0001000028557824 */ /* 0x040fe200078e00ff */
[----:B------:R-:W-:Y:S01]  /*7880*/  LOP3.LUT R215, R83, 0xffff0000, RZ, 0xc0, !PT ;  /* 0xffff000053d77812 */ /* 0x000fe200078ec0ff */
[----:B------:R-:W-:Y:S01]  /*7890*/  FMUL.FTZ R220, R87, R216 ;  /* 0x000000d857dc7220 */ /* 0x000fe20000410000 */
[----:B------:R-:W-:Y:S01]  /*78a0*/  PRMT R41, R219, 0x5410, R41 ;  /* 0x00005410db297816 */ /* 0x000fe20000000029 */
[-C--:B------:R-:W-:Y:S01]  /*78b0*/  FMUL.FTZ R87, R87, R218.reuse ;  /* 0x000000da57577220 */ /* 0x080fe20000410000 */
[----:B------:R-:W-:Y:S01]  /*78c0*/  LOP3.LUT R219, R40, 0xffff0000, RZ, 0xc0, !PT ;  /* 0xffff000028db7812 */ /* 0x000fe200078ec0ff */
[C---:B------:R-:W-:Y:S01]  /*78d0*/  FFMA.FTZ R220, R215.reuse, R218, -R220 ;  /* 0x000000dad7dc7223 */ /* 0x040fe200000108dc */
[----:B------:R-:W-:Y:S01]  /*78e0*/  LOP3.LUT R80, R80, 0xffff0000, RZ, 0xc0, !PT ;  /* 0xffff000050507812 */ /* 0x000fe200078ec0ff */
[----:B------:R-:W-:Y:S01]  /*78f0*/  FFMA.FTZ R216, R215, R216, R87 ;  /* 0x000000d8d7d87223 */ /* 0x000fe20000010057 */
[C---:B------:R-:W-:Y:S01]  /*7900*/  IMAD.U32 R87, R52.reuse, 0x10000, RZ ;  /* 0x0001000034577824 */ /* 0x040fe200078e00ff */
[----:B------:R-:W-:Y:S01]  /*7910*/  LOP3.LUT R215, R52, 0xffff0000, RZ, 0xc0, !PT ;  /* 0xffff000034d77812 */ /* 0x000fe200078ec0ff */
[C---:B------:R-:W-:Y:S01]  /*7920*/  FMUL.FTZ R40, R81.reuse, R85 ;  /* 0x0000005551287220 */ /* 0x040fe20000410000 */
[----:B------:R-:W-:Y:S01]  /*7930*/  PRMT R42, R192, 0x5432, R42 ;  /* 0x00005432c02a7816 */ /* 0x000fe2000000002a */
[----:B------:R-:W-:Y:S01]  /*7940*/  FMUL.FTZ R217, R81, R87 ;  /* 0x0000005751d97220 */ /* 0x000fe20000410000 */
[----:B------:R-:W-:Y:S01]  /*7950*/  LOP3.LUT R86, R86, 0xffff0000, RZ, 0xc0, !PT ;  /* 0xffff000056567812 */ /* 0x000fe200078ec0ff */
[----:B------:R-:W-:Y:S01]  /*7960*/  FMUL.FTZ R81, R84, R215 ;  /* 0x000000d754517220 */ /* 0x000fe20000410000 */
[C---:B------:R-:W-:Y:S01]  /*7970*/  FFMA.FTZ R40, R54.reuse, R87, R40 ;  /* 0x0000005736287223 */ /* 0x040fe20000010028 */
[----:B------:R-:W-:Y:S01]  /*7980*/  FFMA.FTZ R217, R54, R85, -R217 ;  /* 0x0000005536d97223 */ /* 0x000fe200000108d9 */
[-C--:B------:R-:W-:Y:S01]  /*7990*/  FMUL.FTZ R85, R84, R219.reuse ;  /* 0x000000db54557220 */ /* 0x080fe20000410000 */
[----:B------:R-:W-:Y:S01]  /*79a0*/  FFMA.FTZ R52, R80, R219, -R81 ;  /* 0x000000db50347223 */ /* 0x000fe20000010851 */
[C---:B------:R-:W-:Y:S01]  /*79b0*/  IMAD.U32 R54, R42.reuse, 0x10000, RZ ;  /* 0x000100002a367824 */ /* 0x040fe200078e00ff */
[----:B------:R-:W-:Y:S01]  /*79c0*/  LOP3.LUT R81, R42, 0xffff0000, RZ, 0xc0, !PT ;  /* 0xffff00002a517812 */ /* 0x000fe200078ec0ff */
[C---:B------:R-:W-:Y:S01]  /*79d0*/  IMAD.U32 R84, R41.reuse, 0x10000, RZ ;  /* 0x0001000029547824 */ /* 0x040fe200078e00ff */
[----:B------:R-:W-:Y:S01]  /*79e0*/  LOP3.LUT R41, R41, 0xffff0000, RZ, 0xc0, !PT ;  /* 0xffff000029297812 */ /* 0x000fe200078ec0ff */
[----:B------:R-:W-:-:S02]  /*79f0*/  IMAD.U32 R83, R82, 0x10000, RZ ;  /* 0x0001000052537824 */ /* 0x000fc400078e00ff */
[C---:B------:R-:W-:Y:S01]  /*7a00*/  FMUL.FTZ R42, R55.reuse, R54 ;  /* 0x00000036372a7220 */ /* 0x040fe20000410000 */
[----:B------:R-:W-:Y:S01]  /*7a10*/  FMUL.FTZ R87, R55, R84 ;  /* 0x0000005437577220 */ /* 0x000fe20000410000 */
[----:B------:R-:W-:Y:S01]  /*7a20*/  LOP3.LUT R82, R82, 0xffff0000, RZ, 0xc0, !PT ;  /* 0xffff000052527812 */ /* 0x000fe200078ec0ff */
[C---:B------:R-:W-:Y:S01]  /*7a30*/  FMUL.FTZ R55, R86.reuse, R81 ;  /* 0x0000005156377220 */ /* 0x040fe20000410000 */
[----:B------:R-:W-:Y:S01]  /*7a40*/  FMUL.FTZ R86, R86, R41 ;  /* 0x0000002956567220 */ /* 0x000fe20000410000 */
[----:B------:R-:W-:Y:S01]  /*7a50*/  FFMA.FTZ R85, R80, R215, R85 ;  /* 0x000000d750557223 */ /* 0x000fe20000010055 */
[C---:B------:R-:W-:Y:S01]  /*7a60*/  FFMA.FTZ R87, R83.reuse, R54, R87 ;  /* 0x0000003653577223 */ /* 0x040fe20000010057 */
[----:B------:R-:W-:Y:S01]  /*7a70*/  FFMA.FTZ R42, R83, R84, -R42 ;  /* 0x00000054532a7223 */ /* 0x000fe2000001082a */
[C---:B------:R-:W-:Y:S01]  /*7a80*/  FFMA.FTZ R86, R82.reuse, R81, R86 ;  /* 0x0000005152567223 */ /* 0x040fe20000010056 */
[----:B------:R-:W-:Y:S01]  /*7a90*/  FFMA.FTZ R55, R82, R41, -R55 ;  /* 0x0000002952377223 */ /* 0x000fe20000010837 */
        /* <DEDUP_REMOVED lines=10> */
.L_x_1397:
[----:B------:R-:W-:Y:S05]  /*7b40*/  BSYNC B3 ;  /* 0x0000000000037941 */ /* 0x000fea0003800000 */
.L_x_1396:
[----:B------:R-:W-:Y:S02]  /*7b50*/  ULDC.64 UR4, c[0x0][0x208] ;  /* 0x0000820000047ab9 */ /* 0x000fe40000000a00 */
[----:B0-----:R0:W-:Y:S04]  /*7b60*/  STG.E.128 desc[UR4][R138.64], R80 ;  /* 0x000000508a007986 */ /* 0x0011e8000c101d04 */
[----:B--2---:R0:W-:Y:S02]  /*7b70*/  @!P4 STG.E.128 desc[UR4][R140.64], R84 ;  /* 0x000000548c00c986 */ /* 0x0041e4000c101d04 */
.L_x_1395:
[----:B------:R-:W-:Y:S05]  /*7b80*/  BSYNC B2 ;  /* 0x0000000000027941 */ /* 0x000fea0003800000 */
.L_x_1394:
        /* <DEDUP_REMOVED lines=34> */
[--C-:B------:R-:W-:Y:S01]  /*7db0*/  SHF.R.U64 R38, R38, 0x10, R39.reuse ;  /* 0x0000001026267819 */ /* 0x100fe20000001227 */
[----:B--2---:R-:W-:Y:S01]  /*7dc0*/  IMAD.U32 R86, R53, 0x10000, RZ ;  /* 0x0001000035567824 */ /* 0x004fe200078e00ff */
[----:B------:R-:W-:Y:S01]  /*7dd0*/  SHF.R.U32.HI R84, RZ, 0x10, R39 ;  /* 0x00000010ff547819 */ /* 0x000fe20000011627 */
[----:B------:R-:W-:Y:S01]  /*7de0*/  IMAD.U32 R141, R55, 0x10000, RZ ;  /* 0x00010000378d7824 */ /* 0x000fe200078e00ff */
[--C-:B------:R-:W-:Y:S01]  /*7df0*/  SHF.R.U64 R39, R48, 0x10, R49.reuse ;  /* 0x0000001030277819 */ /* 0x100fe20000001231 */
[----:B0-----:R-:W-:Y:S01]  /*7e00*/  IMAD.U32 R139, R43, 0x10000, RZ ;  /* 0x000100002b8b7824 */ /* 0x001fe200078e00ff */
[----:B------:R-:W-:Y:S01]  /*7e10*/  SHF.R.U32.HI R48, RZ, 0x10, R49 ;  /* 0x00000010ff307819 */ /* 0x000fe20000011631 */
[----:B------:R-:W-:Y:S01]  /*7e20*/  IMAD.U32 R138, R42, 0x10000, RZ ;  /* 0x000100002a8a7824 */ /* 0x000fe200078e00ff */
[--C-:B------:R-:W-:Y:S02]  /*7e30*/  SHF.R.U64 R36, R36, 0x10, R37.reuse ;  /* 0x0000001024247819 */ /* 0x100fe40000001225 */
        /* <DEDUP_REMOVED lines=8> */
[----:B------:R-:W-:Y:S02]  /*7ec0*/  IMAD.U32 R212, R37, 0x10000, RZ ;  /* 0x0001000025d47824 */ /* 0x000fe400078e00ff */
[----:B------:R-:W-:Y:S01]  /*7ed0*/  FMUL.FTZ R214, R86, R211 ;  /* 0x000000d356d67220 */ /* 0x000fe20000410000 */
[----:B------:R-:W-:Y:S01]  /*7ee0*/  LOP3.LUT R48, R48, 0xffff0000, RZ, 0xc0, !PT ;  /* 0xffff000030307812 */ /* 0x000fe200078ec0ff */
[----:B------:R-:W-:Y:S01]  /*7ef0*/  IMAD.U32 R53, R52, 0x10000, RZ ;  /* 0x0001000034357824 */ /* 0x000fe200078e00ff */
[----:B------:R-:W-:Y:S01]  /*7f00*/  PRMT R50, R168, 0x5432, R50 ;  /* 0x00005432a8327816 */ /* 0x000fe20000000032 */
[-C--:B------:R-:W-:Y:S01]  /*7f10*/  FMUL.FTZ R86, R86, R212.reuse ;  /* 0x000000d456567220 */ /* 0x080fe20000410000 */
[----:B------:R-:W-:Y:S01]  /*7f20*/  PRMT R84, R155, 0x5432, R84 ;  /* 0x000054329b547816 */ /* 0x000fe20000000054 */
[----:B------:R-:W-:Y:S01]  /*7f30*/  FFMA.FTZ R214, R51, R212, -R214 ;  /* 0x000000d433d67223 */ /* 0x000fe200000108d6 */
[----:B------:R-:W-:Y:S01]  /*7f40*/  LOP3.LUT R85, R41, 0xffff0000, RZ, 0xc0, !PT ;  /* 0xffff000029557812 */ /* 0x000fe200078ec0ff */
[----:B------:R-:W-:Y:S01]  /*7f50*/  FMUL.FTZ R218, R87, R48 ;  /* 0x0000003057da7220 */ /* 0x000fe20000410000 */
[----:B------:R-:W-:Y:S01]  /*7f60*/  LOP3.LUT R212, R37, 0xffff0000, RZ, 0xc0, !PT ;  /* 0xffff000025d47812 */ /* 0x000fe200078ec0ff */
[----:B------:R-:W-:Y:S01]  /*7f70*/  IMAD.U32 R216, R50, 0x10000, RZ ;  /* 0x0001000032d87824 */ /* 0x000fe200078e00ff */
[----:B------:R-:W-:Y:S01]  /*7f80*/  PRMT R39, R170, 0x5432, R39 ;  /* 0x00005432aa277816 */ /* 0x000fe20000000027 */
[----:B------:R-:W-:Y:S01]  /*7f90*/  IMAD.U32 R220, R84, 0x10000, RZ ;  /* 0x0001000054dc7824 */ /* 0x000fe200078e00ff */
[----:B------:R-:W-:Y:S01]  /*7fa0*/  LOP3.LUT R55, R55, 0xffff0000, RZ, 0xc0, !PT ;  /* 0xffff000037377812 */ /* 0x000fe200078ec0ff */
[-C--:B------:R-:W-:Y:S01]  /*7fb0*/  FMUL.FTZ R226, R87, R212.reuse ;  /* 0x000000d457e27220 */ /* 0x080fe20000410000 */
[----:B------:R-:W-:Y:S01]  /*7fc0*/  FFMA.FTZ R37, R85, R212, -R218 ;  /* 0x000000d455257223 */ /* 0x000fe200000108da */
[C---:B------:R-:W-:Y:S01]  /*7fd0*/  FMUL.FTZ R212, R141.reuse, R216 ;  /* 0x000000d88dd47220 */ /* 0x040fe20000410000 */
[----:B------:R-:W-:Y:S01]  /*7fe0*/  FMUL.FTZ R141, R141, R220 ;  /* 0x000000dc8d8d7220 */ /* 0x000fe20000410000 */
[----:B------:R-:W-:Y:S01]  /*7ff0*/  PRMT R36, R157, 0x5432, R36 ;  /* 0x000054329d247816 */ /* 0x000fe20000000024 */
[----:B------:R-:W-:Y:S01]  /*8000*/  FFMA.FTZ R85, R85, R48, R226 ;  /* 0x0000003055557223 */ /* 0x000fe200000100e2 */
[----:B------:R-:W-:Y:S01]  /*8010*/  LOP3.LUT R50, R50, 0xffff0000, RZ, 0xc0, !PT ;  /* 0xffff000032327812 */ /* 0x000fe200078ec0ff */
[C---:B------:R-:W-:Y:S01]  /*8020*/  FFMA.FTZ R141, R139.reuse, R216, R141 ;  /* 0x000000d88b8d7223 */ /* 0x040fe2000001008d */
[----:B------:R-:W-:Y:S01]  /*8030*/  LOP3.LUT R84, R84, 0xffff0000, RZ, 0xc0, !PT ;  /* 0xffff000054547812 */ /* 0x000fe200078ec0ff */
[----:B------:R-:W-:Y:S01]  /*8040*/  FFMA.FTZ R212, R139, R220, -R212 ;  /* 0x000000dc8bd47223 */ /* 0x000fe200000108d4 */
        /* <DEDUP_REMOVED lines=9> */
[----:B------:R-:W-:Y:S01]  /*80e0*/  FFMA.FTZ R86, R51, R211, R86 ;  /* 0x000000d333567223 */ /* 0x000fe20000010056 */
        /* <DEDUP_REMOVED lines=14> */
[C---:B------:R-:W-:Y:S01]  /*81d0*/  IMAD.U32 R55, R49.reuse, 0x10000, RZ ;  /* 0x0001000031377824 */ /* 0x040fe200078e00ff */
[----:B------:R-:W-:Y:S01]  /*81e0*/  PRMT R38, R156, 0x5432, R38 ;  /* 0x000054329c267816 */ /* 0x000fe20000000026 */
[----:B------:R-:W-:Y:S01]  /*81f0*/  FFMA.FTZ R40, R40, R39, R41 ;  /* 0x0000002728287223 */ /* 0x000fe20000010029 */
[----:B------:R-:W-:Y:S01]  /*8200*/  LOP3.LUT R49, R49, 0xffff0000, RZ, 0xc0, !PT ;  /* 0xffff000031317812 */ /* 0x000fe200078ec0ff */
[----:B------:R-:W-:Y:S01]  /*8210*/  FMUL.FTZ R39, R42, R55 ;  /* 0x000000372a277220 */ /* 0x000fe20000410000 */
[C---:B------:R-:W-:Y:S01]  /*8220*/  LOP3.LUT R139, R38.reuse, 0xffff0000, RZ, 0xc0, !PT ;  /* 0xffff0000268b7812 */ /* 0x040fe200078ec0ff */
[----:B------:R-:W-:Y:S01]  /*8230*/  IMAD.U32 R87, R38, 0x10000, RZ ;  /* 0x0001000026577824 */ /* 0x000fe200078e00ff */
[----:B------:R-:W-:Y:S01]  /*8240*/  F2FP.BF16.F32.PACK_AB R51, R51, R212 ;  /* 0x000000d43333723e */ /* 0x000fe200000010ff */
[----:B------:R-:W-:Y:S01]  /*8250*/  FMUL.FTZ R41, R54, R49 ;  /* 0x0000003136297220 */ /* 0x000fe20000410000 */
[----:B------:R-:W-:Y:S01]  /*8260*/  F2FP.BF16.F32.PACK_AB R85, R85, R86 ;  /* 0x000000565555723e */ /* 0x000fe200000010ff */
[----:B------:R-:W-:Y:S01]  /*8270*/  FMUL.FTZ R42, R42, R87 ;  /* 0x000000572a2a7220 */ /* 0x000fe20000410000 */
[----:B------:R-:W-:Y:S01]  /*8280*/  FMUL.FTZ R54, R54, R139 ;  /* 0x0000008b36367220 */ /* 0x000fe20000410000 */
[----:B------:R-:W-:Y:S01]  /*8290*/  FFMA.FTZ R39, R138, R87, -R39 ;  /* 0x000000578a277223 */ /* 0x000fe20000010827 */
[----:B------:R-:W-:Y:S01]  /*82a0*/  FFMA.FTZ R38, R140, R139, -R41 ;  /* 0x0000008b8c267223 */ /* 0x000fe20000010829 */
[----:B------:R-:W-:Y:S01]  /*82b0*/  FFMA.FTZ R42, R138, R55, R42 ;  /* 0x000000378a2a7223 */ /* 0x000fe2000001002a */
        /* <DEDUP_REMOVED lines=11> */
.L_x_1401:
[----:B------:R-:W-:Y:S05]  /*8370*/  BSYNC B3 ;  /* 0x0000000000037941 */ /* 0x000fea0003800000 */
.L_x_1400:
[----:B------:R-:W-:Y:S02]  /*8380*/  ULDC.64 UR4, c[0x0][0x208] ;  /* 0x0000820000047ab9 */ /* 0x000fe40000000a00 */
[----:B0-----:R3:W-:Y:S04]  /*8390*/  STG.E.128 desc[UR4][R80.64], R40 ;  /* 0x0000002850007986 */ /* 0x0017e8000c101d04 */
[----:B--2---:R3:W-:Y:S02]  /*83a0*/  @!P4 STG.E.128 desc[UR4][R82.64], R52 ;  /* 0x000000345200c986 */ /* 0x0047e4000c101d04 */
.L_x_1399:
[----:B------:R-:W-:Y:S05]  /*83b0*/  BSYNC B2 ;  /* 0x0000000000027941 */ /* 0x000fea0003800000 */
.L_x_1398:
[----:B------:R-:W-:-:S13]  /*83c0*/  ISETP.NE.AND P4, PT, R10, RZ, PT ;  /* 0x000000ff0a00720c */ /* 0x000fda0003f85270 */
[----:B------:R-:W-:Y:S05]  /*83d0*/  @!P4 BRA `(.L_x_1393) ;  /* 0x000000080004c947 */ /* 0x000fea0003800000 */
[----:B------:R-:W2:Y:S01]  /*83e0*/  LDL R36, [R1] ;  /* 0x0000000001247983 */ /* 0x000ea20000100800 */
[----:B------:R-:W-:Y:S01]  /*83f0*/  IADD3 R38, P4, P5, R90, R134, R13 ;  /* 0x000000865a267210 */ /* 0x000fe20007d9e00d */
[----:B------:R-:W-:Y:S03]  /*8400*/  BSSY B2, `(.L_x_1402) ;  /* 0x000007b000027945 */ /* 0x000fe60003800000 */
[----:B---3--:R-:W-:Y:S02]  /*8410*/  IADD3.X R40, R89, R206, R109, P4, P5 ;  /* 0x000000ce59287210 */ /* 0x008fe400027ea46d */
[----:B--2---:R-:W-:-:S04]  /*8420*/  LOP3.LUT P6, RZ, R36, 0x1, RZ, 0xc0, !PT ;  /* 0x0000000124ff7812 */ /* 0x004fc800078cc0ff */
[----:B------:R-:W-:-:S04]  /*8430*/  SEL R36, R122, R152, !P6 ;  /* 0x000000987a247207 */ /* 0x000fc80007000000 */
[----:B------:R-:W-:-:S04]  /*8440*/  SHF.R.S32.HI R37, RZ, 0x1f, R36 ;  /* 0x0000001fff257819 */ /* 0x000fc80000011424 */
        /* <DEDUP_REMOVED lines=13> */
[----:B------:R-:W-:-:S04]  /*8520*/  LEA.HI R36, R36, R37, RZ, 0x3 ;  /* 0x0000002524247211 */ /* 0x000fc800078f18ff */
[----:B------:R-:W-:Y:S02]  /*8530*/  SHF.R.S32.HI R37, RZ, 0x3, R36 ;  /* 0x00000003ff257819 */ /* 0x000fe40000011424 */
[----:B------:R-:W-:-:S03]  /*8540*/  LOP3.LUT R36, R174, 0x38, R39, 0xf8, !PT ;  /* 0x00000038ae247812 */ /* 0x000fc600078ef827 */
[----:B------:R-:W-:Y:S01]  /*8550*/  IMAD R37, R37, 0x1800, R176 ;  /* 0x0000180025257824 */ /* 0x000fe200078e02b0 */
[----:B------:R-:W-:-:S05]  /*8560*/  LOP3.LUT R36, R36, R175, RZ, 0x3c, !PT ;  /* 0x000000af24247212 */ /* 0x000fca00078e3cff */
        /* <DEDUP_REMOVED lines=8> */
[----:B------:R-:W-:Y:S01]  /*85f0*/  SHF.R.U64 R44, R44, 0x10, R45 ;  /* 0x000000102c2c7819 */ /* 0x000fe2000000122d */
[----:B---3--:R-:W-:Y:S01]  /*8600*/  IMAD.U32 R54, R41, 0x10000, RZ ;  /* 0x0001000029367824 */ /* 0x008fe200078e00ff */
[----:B------:R-:W-:Y:S01]  /*8610*/  SHF.R.U64 R32, R32, 0x10, R33 ;  /* 0x0000001020207819 */ /* 0x000fe20000001221 */
[----:B--2---:R-:W-:Y:S01]  /*8620*/  IMAD.U32 R52, R37, 0x10000, RZ ;  /* 0x0001000025347824 */ /* 0x004fe200078e00ff */
[----:B------:R-:W-:Y:S01]  /*8630*/  SHF.R.U32.HI R45, RZ, 0x10, R45 ;  /* 0x00000010ff2d7819 */ /* 0x000fe2000001162d */
[----:B0-----:R-:W-:Y:S01]  /*8640*/  IMAD.U32 R83, R43, 0x10000, RZ ;  /* 0x000100002b537824 */ /* 0x001fe200078e00ff */
[----:B------:R-:W-:Y:S01]  /*8650*/  SHF.R.U32.HI R33, RZ, 0x10, R33 ;  /* 0x00000010ff217819 */ /* 0x000fe20000011621 */
[----:B------:R-:W-:Y:S01]  /*8660*/  IMAD.U32 R81, R39, 0x10000, RZ ;  /* 0x0001000027517824 */ /* 0x000fe200078e00ff */
[----:B------:R-:W-:Y:S01]  /*8670*/  SHF.R.U64 R34, R34, 0x10, R35 ;  /* 0x0000001022227819 */ /* 0x000fe20000001223 */
[----:B------:R-:W-:Y:S01]  /*8680*/  IMAD.U32 R80, R38, 0x10000, RZ ;  /* 0x0001000026507824 */ /* 0x000fe200078e00ff */
[----:B------:R-:W-:-:S02]  /*8690*/  PRMT R236, R236, 0x5410, R45 ;  /* 0x00005410ecec7816 */ /* 0x000fc4000000002d */
[----:B------:R-:W-:Y:S02]  /*86a0*/  SHF.R.U32.HI R35, RZ, 0x10, R35 ;  /* 0x00000010ff237819 */ /* 0x000fe40000011623 */
[----:B------:R-:W-:Y:S01]  /*86b0*/  PRMT R232, R232, 0x5410, R33 ;  /* 0x00005410e8e87816 */ /* 0x000fe20000000021 */
[----:B------:R-:W-:Y:S01]  /*86c0*/  IMAD.U32 R33, R236, 0x10000, RZ ;  /* 0x00010000ec217824 */ /* 0x000fe200078e00ff */
[--C-:B------:R-:W-:Y:S02]  /*86d0*/  SHF.R.U64 R46, R46, 0x10, R47.reuse ;  /* 0x000000102e2e7819 */ /* 0x100fe4000000122f */
[----:B------:R-:W-:Y:S01]  /*86e0*/  SHF.R.U32.HI R47, RZ, 0x10, R47 ;  /* 0x00000010ff2f7819 */ /* 0x000fe2000001162f */
[----:B------:R-:W-:Y:S01]  /*86f0*/  FMUL.FTZ R45, R54, R33 ;  /* 0x00000021362d7220 */ /* 0x000fe20000410000 */
[----:B------:R-:W-:Y:S02]  /*8700*/  PRMT R229, R229, 0x5410, R34 ;  /* 0x00005410e5e57816 */ /* 0x000fe40000000022 */
[----:B------:R-:W-:Y:S01]  /*8710*/  PRMT R230, R230, 0x5410, R35 ;  /* 0x00005410e6e67816 */ /* 0x000fe20000000023 */
[----:B------:R-:W-:Y:S01]  /*8720*/  IMAD.U32 R35, R232, 0x10000, RZ ;  /* 0x00010000e8237824 */ /* 0x000fe200078e00ff */
[----:B------:R-:W-:Y:S01]  /*8730*/  LOP3.LUT R55, R41, 0xffff0000, RZ, 0xc0, !PT ;  /* 0xffff000029377812 */ /* 0x000fe200078ec0ff */
[----:B------:R-:W-:Y:S01]  /*8740*/  IMAD.U32 R41, R40, 0x10000, RZ ;  /* 0x0001000028297824 */ /* 0x000fe200078e00ff */
[----:B------:R-:W-:-:S02]  /*8750*/  LOP3.LUT R34, R236, 0xffff0000, RZ, 0xc0, !PT ;  /* 0xffff0000ec227812 */ /* 0x000fc400078ec0ff */
[----:B------:R-:W-:Y:S01]  /*8760*/  PRMT R234, R234, 0x5410, R47 ;  /* 0x00005410eaea7816 */ /* 0x000fe2000000002f */
[-C--:B------:R-:W-:Y:S01]  /*8770*/  FMUL.FTZ R47, R54, R35.reuse ;  /* 0x00000023362f7220 */ /* 0x080fe20000410000 */
[----:B------:R-:W-:Y:S01]  /*8780*/  LOP3.LUT R53, R37, 0xffff0000, RZ, 0xc0, !PT ;  /* 0xffff000025357812 */ /* 0x000fe200078ec0ff */
[----:B------:R-:W-:Y:S01]  /*8790*/  FMUL.FTZ R54, R55, R34 ;  /* 0x0000002237367220 */ /* 0x000fe20000410000 */
[----:B------:R-:W-:Y:S01]  /*87a0*/  LOP3.LUT R232, R232, 0xffff0000, RZ, 0xc0, !PT ;  /* 0xffff0000e8e87812 */ /* 0x000fe200078ec0ff */
[----:B------:R-:W-:Y:S01]  /*87b0*/  IMAD.U32 R37, R36, 0x10000, RZ ;  /* 0x0001000024257824 */ /* 0x000fe200078e00ff */
[----:B------:R-:W-:Y:S01]  /*87c0*/  PRMT R235, R235, 0x5410, R44 ;  /* 0x00005410ebeb7816 */ /* 0x000fe2000000002c */
[----:B------:R-:W-:Y:S01]  /*87d0*/  IMAD.U32 R44, R234, 0x10000, RZ ;  /* 0x00010000ea2c7824 */ /* 0x000fe200078e00ff */
[----:B------:R-:W-:Y:S01]  /*87e0*/  PRMT R231, R231, 0x5410, R32 ;  /* 0x00005410e7e77816 */ /* 0x000fe20000000020 */
[C---:B------:R-:W-:Y:S01]  /*87f0*/  FFMA.FTZ R32, R52.reuse, R35, -R45 ;  /* 0x0000002334207223 */ /* 0x040fe2000001082d */
[----:B------:R-:W-:Y:S01]  /*8800*/  PRMT R233, R233, 0x5410, R46 ;  /* 0x00005410e9e97816 */ /* 0x000fe2000000002e */
[----:B------:R-:W-:Y:S01]  /*8810*/  FFMA.FTZ R52, R52, R33, R47 ;  /* 0x0000002134347223 */ /* 0x000fe2000001002f */
[----:B------:R-:W-:-:S02]  /*8820*/  IMAD.U32 R46, R230, 0x10000, RZ ;  /* 0x00010000e62e7824 */ /* 0x000fc400078e00ff */
[-C--:B------:R-:W-:Y:S01]  /*8830*/  FMUL.FTZ R84, R55, R232.reuse ;  /* 0x000000e837547220 */ /* 0x080fe20000410000 */
[----:B------:R-:W-:Y:S01]  /*8840*/  FFMA.FTZ R33, R53, R232, -R54 ;  /* 0x000000e835217223 */ /* 0x000fe20000010836 */
[----:B------:R-:W-:Y:S01]  /*8850*/  FMUL.FTZ R54, R83, R44 ;  /* 0x0000002c53367220 */ /* 0x000fe20000410000 */
[----:B------:R-:W-:Y:S01]  /*8860*/  LOP3.LUT R43, R43, 0xffff0000, RZ, 0xc0, !PT ;  /* 0xffff00002b2b7812 */ /* 0x000fe200078ec0ff */
[----:B------:R-:W-:Y:S01]  /*8870*/  FMUL.FTZ R83, R83, R46 ;  /* 0x0000002e53537220 */ /* 0x000fe20000410000 */
[----:B------:R-:W-:Y:S01]  /*8880*/  LOP3.LUT R234, R234, 0xffff0000, RZ, 0xc0, !PT ;  /* 0xffff0000eaea7812 */ /* 0x000fe200078ec0ff */
[----:B------:R-:W-:Y:S01]  /*8890*/  FFMA.FTZ R53, R53, R34, R84 ;  /* 0x0000002235357223 */ /* 0x000fe20000010054 */
[----:B------:R-:W-:Y:S01]  /*88a0*/  FFMA.FTZ R34, R81, R46, -R54 ;  /* 0x0000002e51227223 */ /* 0x000fe20000010836 */
[----:B------:R-:W-:Y:S01]  /*88b0*/  LOP3.LUT R230, R230, 0xffff0000, RZ, 0xc0, !PT ;  /* 0xffff0000e6e67812 */ /* 0x000fe200078ec0ff */
[----:B------:R-:W-:Y:S01]  /*88c0*/  IMAD.U32 R46, R235, 0x10000, RZ ;  /* 0x00010000eb2e7824 */ /* 0x000fe200078e00ff */
[----:B------:R-:W-:Y:S01]  /*88d0*/  LOP3.LUT R40, R40, 0xffff0000, RZ, 0xc0, !PT ;  /* 0xffff000028287812 */ /* 0x000fe200078ec0ff */
[----:B------:R-:W-:Y:S01]  /*88e0*/  FFMA.FTZ R81, R81, R44, R83 ;  /* 0x0000002c51517223 */ /* 0x000fe20000010053 */
[----:B------:R-:W-:Y:S01]  /*88f0*/  LOP3.LUT R235, R235, 0xffff0000, RZ, 0xc0, !PT ;  /* 0xffff0000ebeb7812 */ /* 0x000fe200078ec0ff */
[----:B------:R-:W-:Y:S01]  /*8900*/  FMUL.FTZ R54, R43, R234 ;  /* 0x000000ea2b367220 */ /* 0x000fe20000410000 */
[----:B------:R-:W-:Y:S01]  /*8910*/  LOP3.LUT R39, R39, 0xffff0000, RZ, 0xc0, !PT ;  /* 0xffff000027277812 */ /* 0x000fe200078ec0ff */
[C---:B------:R-:W-:Y:S01]  /*8920*/  IMAD.U32 R44, R231.reuse, 0x10000, RZ ;  /* 0x00010000e72c7824 */ /* 0x040fe200078e00ff */
[----:B------:R-:W-:Y:S01]  /*8930*/  LOP3.LUT R231, R231, 0xffff0000, RZ, 0xc0, !PT ;  /* 0xffff0000e7e77812 */ /* 0x000fe200078ec0ff */
[-C--:B------:R-:W-:Y:S01]  /*8940*/  FMUL.FTZ R84, R43, R230.reuse ;  /* 0x000000e62b547220 */ /* 0x080fe20000410000 */
[----:B------:R-:W-:Y:S01]  /*8950*/  LOP3.LUT R36, R36, 0xffff0000, RZ, 0xc0, !PT ;  /* 0xffff000024247812 */ /* 0x000fe200078ec0ff */
[C---:B------:R-:W-:Y:S01]  /*8960*/  FMUL.FTZ R43, R40.reuse, R235 ;  /* 0x000000eb282b7220 */ /* 0x040fe20000410000 */
[----:B------:R-:W-:Y:S01]  /*8970*/  FFMA.FTZ R35, R39, R230, -R54 ;  /* 0x000000e627237223 */ /* 0x000fe20000010836 */
[C---:B------:R-:W-:Y:S01]  /*8980*/  FMUL.FTZ R54, R41.reuse, R46 ;  /* 0x0000002e29367220 */ /* 0x040fe20000410000 */
[----:B------:R-:W-:Y:S01]  /*8990*/  FMUL.FTZ R41, R41, R44 ;  /* 0x0000002c29297220 */ /* 0x000fe20000410000 */
[-C--:B------:R-:W-:Y:S01]  /*89a0*/  FMUL.FTZ R45, R40, R231.reuse ;  /* 0x000000e7282d7220 */ /* 0x080fe20000410000 */
[----:B------:R-:W-:Y:S01]  /*89b0*/  LOP3.LUT R82, R38, 0xffff0000, RZ, 0xc0, !PT ;  /* 0xffff000026527812 */ /* 0x000fe200078ec0ff */
[----:B------:R-:W-:Y:S01]  /*89c0*/  FFMA.FTZ R40, R36, R231, -R43 ;  /* 0x000000e724287223 */ /* 0x000fe2000001082b */
[----:B------:R-:W-:-:S02]  /*89d0*/  IMAD.U32 R38, R42, 0x10000, RZ ;  /* 0x000100002a267824 */ /* 0x000fc400078e00ff */
[----:B------:R-:W-:Y:S01]  /*89e0*/  FFMA.FTZ R234, R39, R234, R84 ;  /* 0x000000ea27ea7223 */ /* 0x000fe20000010054 */
[----:B------:R-:W-:Y:S01]  /*89f0*/  IMAD.U32 R43, R233, 0x10000, RZ ;  /* 0x00010000e92b7824 */ /* 0x000fe200078e00ff */
[----:B------:R-:W-:Y:S01]  /*8a00*/  LOP3.LUT R42, R42, 0xffff0000, RZ, 0xc0, !PT ;  /* 0xffff00002a2a7812 */ /* 0x000fe200078ec0ff */
[----:B------:R-:W-:Y:S01]  /*8a10*/  FFMA.FTZ R39, R37, R44, -R54 ;  /* 0x0000002c25277223 */ /* 0x000fe20000010836 */
[----:B------:R-:W-:Y:S01]  /*8a20*/  LOP3.LUT R233, R233, 0xffff0000, RZ, 0xc0, !PT ;  /* 0xffff0000e9e97812 */ /* 0x000fe200078ec0ff */
[----:B------:R-:W-:Y:S01]  /*8a30*/  FFMA.FTZ R37, R37, R46, R41 ;  /* 0x0000002e25257223 */ /* 0x000fe20000010029 */
[C---:B------:R-:W-:Y:S01]  /*8a40*/  IMAD.U32 R41, R229.reuse, 0x10000, RZ ;  /* 0x00010000e5297824 */ /* 0x040fe200078e00ff */
[----:B------:R-:W-:Y:S01]  /*8a50*/  LOP3.LUT R229, R229, 0xffff0000, RZ, 0xc0, !PT ;  /* 0xffff0000e5e57812 */ /* 0x000fe200078ec0ff */
        /* <DEDUP_REMOVED lines=21> */
.L_x_1403:
[----:B------:R-:W-:Y:S05]  /*8bb0*/  BSYNC B2 ;  /* 0x0000000000027941 */ /* 0x000fea0003800000 */
.L_x_1402:
[----:B------:R-:W-:Y:S02]  /*8bc0*/  ULDC.64 UR4, c[0x0][0x208] ;  /* 0x0000820000047ab9 */ /* 0x000fe40000000a00 */
[----:B--2---:R4:W-:Y:S04]  /*8bd0*/  STG.E.128 desc[UR4][R48.64], R36 ;  /* 0x0000002430007986 */ /* 0x0049e8000c101d04 */
[----:B---3--:R4:W-:Y:S02]  /*8be0*/  @!P4 STG.E.128 desc[UR4][R50.64], R40 ;  /* 0x000000283200c986 */ /* 0x0089e4000c101d04 */
.L_x_1393:
[----:B------:R-:W-:Y:S05]  /*8bf0*/  BSYNC B1 ;  /* 0x0000000000017941 */ /* 0x000fea0003800000 */
.L_x_1392:
        /* <DEDUP_REMOVED lines=15> */
[----:B------:R-:W-:Y:S01]  /*8cf0*/  SHF.R.S32.HI R32, RZ, 0x1f, R33 ;  /* 0x0000001fff207819 */ /* 0x000fe20000011421 */
[----:B------:R-:W-:-:S03]  /*8d00*/  IMAD.SHL.U32 R35, R33, 0x8, RZ ;  /* 0x0000000821237824 */ /* 0x000fc600078e00ff */
[----:B------:R-:W-:Y:S02]  /*8d10*/  LEA.HI R32, R32, R33, RZ, 0x3 ;  /* 0x0000002120207211 */ /* 0x000fe400078f18ff */
[----:B------:R-:W-:Y:S02]  /*8d20*/  ISETP.GE.AND P0, PT, R35, R150, PT ;  /* 0x000000962300720c */ /* 0x000fe40003f06270 */
[----:B---3--:R-:W-:Y:S02]  /*8d30*/  SHF.R.S32.HI R40, RZ, 0x3, R32 ;  /* 0x00000003ff287819 */ /* 0x008fe40000011420 */
[----:B------:R-:W-:-:S03]  /*8d40*/  LOP3.LUT R32, R172, 0x38, R35, 0xf8, !PT ;  /* 0x00000038ac207812 */ /* 0x000fc600078ef823 */
[----:B------:R-:W-:Y:S01]  /*8d50*/  IMAD R33, R40, 0x1800, R177 ;  /* 0x0000180028217824 */ /* 0x000fe200078e02b1 */
[----:B------:R-:W-:-:S05]  /*8d60*/  LOP3.LUT R32, R32, R199, RZ, 0x3c, !PT ;  /* 0x000000c720207212 */ /* 0x000fca00078e3cff */
[--C-:B------:R-:W-:Y:S01]  /*8d70*/  @!P0 SHF.R.S32.HI R37, RZ, 0x1f, R35.reuse ;  /* 0x0000001fff258819 */ /* 0x100fe20000011423 */
[----:B------:R-:W-:Y:S01]  /*8d80*/  IMAD.IADD R32, R33, 0x1, R32 ;  /* 0x0000000121207824 */ /* 0x000fe200078e0220 */
[----:B------:R-:W-:Y:S01]  /*8d90*/  @!P0 IADD3 R34, P4, P5, R90, R128, R35 ;  /* 0x000000805a228210 */ /* 0x000fe20007d9e023 */
[C---:B------:R-:W-:Y:S02]  /*8da0*/  IMAD R33, R19.reuse, 0x4800, R144 ;  /* 0x0000480013217824 */ /* 0x040fe400078e0290 */
[----:B------:R-:W-:Y:S01]  /*8db0*/  IMAD R35, R19, 0x4800, R32 ;  /* 0x0000480013237824 */ /* 0x000fe200078e0220 */
[----:B------:R-:W-:Y:S01]  /*8dc0*/  @!P0 IADD3.X R37, R89, R44, R37, P4, P5 ;  /* 0x0000002c59258210 */ /* 0x000fe200027ea425 */
[----:B------:R-:W-:Y:S01]  /*8dd0*/  IMAD R33, R33, 0x2, R18 ;  /* 0x0000000221217824 */ /* 0x000fe200078e0212 */
[----:B------:R-:W-:-:S04]  /*8de0*/  LEA R40, P4, R36, R120, 0x1 ;  /* 0x0000007824287211 */ /* 0x000fc800078808ff */
[----:B------:R-:W-:Y:S01]  /*8df0*/  LEA.HI.X R41, R36, R121, R38, 0x1, P4 ;  /* 0x0000007924297211 */ /* 0x000fe200020f0c26 */
[----:B------:R-:W-:Y:S01]  /*8e00*/  IMAD R36, R35, 0x2, R18 ;  /* 0x0000000223247824 */ /* 0x000fe200078e0212 */
[----:B------:R-:W-:-:S04]  /*8e10*/  @!P0 LEA R42, P4, R34, R120, 0x1 ;  /* 0x00000078222a8211 */ /* 0x000fc800078808ff */
[----:B------:R-:W-:Y:S02]  /*8e20*/  @!P0 LEA.HI.X R43, R34, R121, R37, 0x1, P4 ;  /* 0x00000079222b8211 */ /* 0x000fe400020f0c25 */
[----:B------:R-:W2:Y:S01]  /*8e30*/  LDS.128 R32, [R33+0x18400] ;  /* 0x0184000021207984 */ /* 0x000ea20000000c00 */
[----:B------:R-:W-:-:S03]  /*8e40*/  ISETP.GE.AND P4, PT, R22, R117, PT ;  /* 0x000000751600720c */ /* 0x000fc60003f86270 */
[----:B------:R-:W3:Y:S10]  /*8e50*/  LDS.128 R36, [R36+0x18400] ;  /* 0x0184000024247984 */ /* 0x000ef40000000c00 */
[----:B------:R-:W-:Y:S05]  /*8e60*/  @P4 BRA `(.L_x_1407) ;  /* 0x00000004006c4947 */ /* 0x000fea0003800000 */
[----:B0-----:R-:W-:Y:S01]  /*8e70*/  SHF.R.U64 R81, R64, 0x10, R65 ;  /* 0x0000001040517819 */ /* 0x001fe20000001241 */
[----:B---3--:R-:W-:Y:S01]  /*8e80*/  IMAD.U32 R53, R37, 0x10000, RZ ;  /* 0x0001000025357824 */ /* 0x008fe200078e00ff */
[--C-:B------:R-:W-:Y:S01]  /*8e90*/  SHF.R.U64 R64, R76, 0x10, R77.reuse ;  /* 0x000000104c407819 */ /* 0x100fe2000000124d */
[----:B------:R-:W-:Y:S01]  /*8ea0*/  IMAD.U32 R52, R39, 0x10000, RZ ;  /* 0x0001000027347824 */ /* 0x000fe200078e00ff */
[----:B------:R-:W-:Y:S01]  /*8eb0*/  SHF.R.U32.HI R77, RZ, 0x10, R77 ;  /* 0x00000010ff4d7819 */ /* 0x000fe2000001164d */
[----:B--2---:R-:W-:Y:S01]  /*8ec0*/  IMAD.U32 R48, R33, 0x10000, RZ ;  /* 0x0001000021307824 */ /* 0x004fe200078e00ff */
[----:B------:R-:W-:Y:S01]  /*8ed0*/  SHF.R.U32.HI R54, RZ, 0x10, R65 ;  /* 0x00000010ff367819 */ /* 0x000fe20000011641 */
[----:B------:R-:W-:Y:S01]  /*8ee0*/  IMAD.U32 R51, R35, 0x10000, RZ ;  /* 0x0001000023337824 */ /* 0x000fe200078e00ff */
[----:B------:R-:W-:Y:S02]  /*8ef0*/  PRMT R228, R228, 0x5410, R77 ;  /* 0x00005410e4e47816 */ /* 0x000fe4000000004d */
[----:B------:R-:W-:-:S02]  /*8f00*/  PRMT R223, R223, 0x5410, R54 ;  /* 0x00005410dfdf7816 */ /* 0x000fc40000000036 */
[----:B------:R-:W-:Y:S01]  /*8f10*/  SHF.R.U64 R55, R78, 0x10, R79 ;  /* 0x000000104e377819 */ /* 0x000fe2000000124f */
[----:B------:R-:W-:Y:S01]  /*8f20*/  IMAD.U32 R54, R228, 0x10000, RZ ;  /* 0x00010000e4367824 */ /* 0x000fe200078e00ff */
[--C-:B------:R-:W-:Y:S02]  /*8f30*/  SHF.R.U64 R65, R66, 0x10, R67.reuse ;  /* 0x0000001042417819 */ /* 0x100fe40000001243 */
[----:B------:R-:W-:Y:S01]  /*8f40*/  LOP3.LUT R49, R39, 0xffff0000, RZ, 0xc0, !PT ;  /* 0xffff000027317812 */ /* 0x000fe200078ec0ff */
[----:B------:R-:W-:Y:S01]  /*8f50*/  IMAD.U32 R39, R223, 0x10000, RZ ;  /* 0x00010000df277824 */ /* 0x000fe200078e00ff */
[----:B------:R-:W-:Y:S02]  /*8f60*/  SHF.R.U32.HI R66, RZ, 0x10, R67 ;  /* 0x00000010ff427819 */ /* 0x000fe40000011643 */
[----:B------:R-:W-:Y:S02]  /*8f70*/  SHF.R.U32.HI R78, RZ, 0x10, R79 ;  /* 0x00000010ff4e7819 */ /* 0x000fe4000001164f */
[----:B------:R-:W-:Y:S01]  /*8f80*/  PRMT R224, R224, 0x5410, R55 ;  /* 0x00005410e0e07816 */ /* 0x000fe20000000037 */
[-C--:B------:R-:W-:Y:S01]  /*8f90*/  FMUL.FTZ R55, R53, R54.reuse ;  /* 0x0000003635377220 */ /* 0x080fe20000410000 */
[----:B------:R-:W-:Y:S01]  /*8fa0*/  LOP3.LUT R50, R37, 0xffff0000, RZ, 0xc0, !PT ;  /* 0xffff000025327812 */ /* 0x000fe200078ec0ff */
[-C--:B------:R-:W-:Y:S01]  /*8fb0*/  FMUL.FTZ R53, R53, R39.reuse ;  /* 0x0000002735357220 */ /* 0x080fe20000410000 */
[----:B------:R-:W-:Y:S01]  /*8fc0*/  LOP3.LUT R228, R228, 0xffff0000, RZ, 0xc0, !PT ;  /* 0xffff0000e4e47812 */ /* 0x000fe200078ec0ff */
[C---:B------:R-:W-:Y:S01]  /*8fd0*/  FFMA.FTZ R39, R48.reuse, R39, -R55 ;  /* 0x0000002730277223 */ /* 0x040fe20000010837 */
[----:B------:R-:W-:Y:S01]  /*8fe0*/  PRMT R221, R221, 0x5410, R66 ;  /* 0x00005410dddd7816 */ /* 0x000fe20000000042 */
[----:B------:R-:W-:Y:S01]  /*8ff0*/  FFMA.FTZ R48, R48, R54, R53 ;  /* 0x0000003630307223 */ /* 0x000fe20000010035 */
[----:B------:R-:W-:Y:S01]  /*9000*/  PRMT R225, R225, 0x5410, R78 ;  /* 0x00005410e1e17816 */ /* 0x000fe2000000004e */
[----:B------:R-:W-:Y:S01]  /*9010*/  IMAD.U32 R37, R36, 0x10000, RZ ;  /* 0x0001000024257824 */ /* 0x000fe200078e00ff */
[----:B------:R-:W-:Y:S01]  /*9020*/  LOP3.LUT R223, R223, 0xffff0000, RZ, 0xc0, !PT ;  /* 0xffff0000dfdf7812 */ /* 0x000fe200078ec0ff */
[----:B------:R-:W-:Y:S01]  /*9030*/  IMAD.U32 R53, R221, 0x10000, RZ ;  /* 0x00010000dd357824 */ /* 0x000fe200078e00ff */
[----:B------:R-:W-:Y:S01]  /*9040*/  LOP3.LUT R47, R33, 0xffff0000, RZ, 0xc0, !PT ;  /* 0xffff0000212f7812 */ /* 0x000fe200078ec0ff */
[----:B------:R-:W-:Y:S01]  /*9050*/  IMAD.U32 R55, R225, 0x10000, RZ ;  /* 0x00010000e1377824 */ /* 0x000fe200078e00ff */
[----:B------:R-:W-:Y:S01]  /*9060*/  PRMT R227, R227, 0x5410, R64 ;  /* 0x00005410e3e37816 */ /* 0x000fe20000000040 */
[CC--:B------:R-:W-:Y:S01]  /*9070*/  FMUL.FTZ R64, R50.reuse, R228.reuse ;  /* 0x000000e432407220 */ /* 0x0c0fe20000410000 */
[----:B------:R-:W-:Y:S01]  /*9080*/  FMUL.FTZ R54, R50, R223 ;  /* 0x000000df32367220 */ /* 0x000fe20000410000 */
[----:B------:R-:W-:Y:S01]  /*9090*/  LOP3.LUT R225, R225, 0xffff0000, RZ, 0xc0, !PT ;  /* 0xffff0000e1e17812 */ /* 0x000fe200078ec0ff */
[C---:B------:R-:W-:Y:S01]  /*90a0*/  FMUL.FTZ R66, R52.reuse, R53 ;  /* 0x0000003534427220 */ /* 0x040fe20000410000 */
[----:B------:R-:W-:Y:S01]  /*90b0*/  FFMA.FTZ R50, R47, R223, -R64 ;  /* 0x000000df2f327223 */ /* 0x000fe20000010840 */
[----:B------:R-:W-:Y:S01]  /*90c0*/  FMUL.FTZ R64, R52, R55 ;  /* 0x0000003734407220 */ /* 0x000fe20000410000 */
[----:B------:R-:W-:Y:S01]  /*90d0*/  LOP3.LUT R221, R221, 0xffff0000, RZ, 0xc0, !PT ;  /* 0xffff0000dddd7812 */ /* 0x000fe200078ec0ff */
[----:B------:R-:W-:Y:S01]  /*90e0*/  FFMA.FTZ R47, R47, R228, R54 ;  /* 0x000000e42f2f7223 */ /* 0x000fe20000010036 */
[----:B------:R-:W-:Y:S01]  /*90f0*/  PRMT R222, R222, 0x5410, R81 ;  /* 0x00005410dede7816 */ /* 0x000fe20000000051 */
[C---:B------:R-:W-:Y:S01]  /*9100*/  FFMA.FTZ R52, R51.reuse, R53, -R64 ;  /* 0x0000003533347223 */ /* 0x040fe20000010840 */
[----:B------:R-:W-:Y:S01]  /*9110*/  PRMT R210, R210, 0x5410, R65 ;  /* 0x00005410d2d27816 */ /* 0x000fe20000000041 */
[----:B------:R-:W-:Y:S01]  /*9120*/  FFMA.FTZ R65, R51, R55, R66 ;  /* 0x0000003733417223 */ /* 0x000fe20000010042 */
[----:B------:R-:W-:Y:S01]  /*9130*/  LOP3.LUT R46, R35, 0xffff0000, RZ, 0xc0, !PT ;  /* 0xffff0000232e7812 */ /* 0x000fe200078ec0ff */
[----:B------:R-:W-:Y:S01]  /*9140*/  FMUL.FTZ R51, R49, R225 ;  /* 0x000000e131337220 */ /* 0x000fe20000410000 */
[----:B------:R-:W-:Y:S01]  /*9150*/  IMAD.U32 R64, R227, 0x10000, RZ ;  /* 0x00010000e3407824 */ /* 0x000fe200078e00ff */
[----:B------:R-:W-:Y:S01]  /*9160*/  LOP3.LUT R45, R36, 0xffff0000, RZ, 0xc0, !PT ;  /* 0xffff0000242d7812 */ /* 0x000fe200078ec0ff */
[----:B------:R-:W-:Y:S01]  /*9170*/  FMUL.FTZ R49, R49, R221 ;  /* 0x000000dd31317220 */ /* 0x000fe20000410000 */
[----:B------:R-:W-:Y:S01]  /*9180*/  LOP3.LUT R227, R227, 0xffff0000, RZ, 0xc0, !PT ;  /* 0xffff0000e3e37812 */ /* 0x000fe200078ec0ff */
[----:B------:R-:W-:-:S02]  /*9190*/  IMAD.U32 R54, R222, 0x10000, RZ ;  /* 0x00010000de367824 */ /* 0x000fc400078e00ff */
[----:B------:R-:W-:Y:S01]  /*91a0*/  FFMA.FTZ R221, R46, R221, -R51 ;  /* 0x000000dd2edd7223 */ /* 0x000fe20000010833 */
[C---:B------:R-:W-:Y:S01]  /*91b0*/  IMAD.U32 R33, R32.reuse, 0x10000, RZ ;  /* 0x0001000020217824 */ /* 0x040fe200078e00ff */
[----:B------:R-:W-:Y:S01]  /*91c0*/  LOP3.LUT R32, R32, 0xffff0000, RZ, 0xc0, !PT ;  /* 0xffff000020207812 */ /* 0x000fe200078ec0ff */
[----:B------:R-:W-:Y:S01]  /*91d0*/  FFMA.FTZ R46, R46, R225, R49 ;  /* 0x000000e12e2e7223 */ /* 0x000fe20000010031 */
[----:B------:R-:W-:Y:S01]  /*91e0*/  LOP3.LUT R222, R222, 0xffff0000, RZ, 0xc0, !PT ;  /* 0xffff0000dede7812 */ /* 0x000fe200078ec0ff */
[----:B------:R-:W-:Y:S01]  /*91f0*/  FMUL.FTZ R66, R37, R64 ;  /* 0x0000004025427220 */ /* 0x000fe20000410000 */
[----:B------:R-:W-:Y:S01]  /*9200*/  FMUL.FTZ R49, R45, R227 ;  /* 0x000000e32d317220 */ /* 0x000fe20000410000 */
[----:B------:R-:W-:Y:S01]  /*9210*/  FMUL.FTZ R37, R37, R54 ;  /* 0x0000003625257220 */ /* 0x000fe20000410000 */
[C---:B------:R-:W-:Y:S01]  /*9220*/  IMAD.U32 R35, R34.reuse, 0x10000, RZ ;  /* 0x0001000022237824 */ /* 0x040fe200078e00ff */
[----:B------:R-:W-:Y:S01]  /*9230*/  LOP3.LUT R36, R34, 0xffff0000, RZ, 0xc0, !PT ;  /* 0xffff000022247812 */ /* 0x000fe200078ec0ff */
[----:B------:R-:W-:-:S02]  /*9240*/  IMAD.U32 R34, R38, 0x10000, RZ ;  /* 0x0001000026227824 */ /* 0x000fc400078e00ff */
[----:B------:R-:W-:Y:S01]  /*9250*/  FFMA.FTZ R51, R32, R222, -R49 ;  /* 0x000000de20337223 */ /* 0x000fe20000010831 */
[----:B------:R-:W-:Y:S01]  /*9260*/  LOP3.LUT R38, R38, 0xffff0000, RZ, 0xc0, !PT ;  /* 0xffff000026267812 */ /* 0x000fe200078ec0ff */
[----:B------:R-:W-:Y:S01]  /*9270*/  FFMA.FTZ R64, R33, R64, R37 ;  /* 0x0000004021407223 */ /* 0x000fe20000010025 */
[----:B------:R-:W-:Y:S01]  /*9280*/  FMUL.FTZ R53, R45, R222 ;  /* 0x000000de2d357220 */ /* 0x000fe20000410000 */
[C---:B------:R-:W-:Y:S01]  /*9290*/  LOP3.LUT R49, R224.reuse, 0xffff0000, RZ, 0xc0, !PT ;  /* 0xffff0000e0317812 */ /* 0x040fe200078ec0ff */
[----:B------:R-:W-:Y:S01]  /*92a0*/  FFMA.FTZ R66, R33, R54, -R66 ;  /* 0x0000003621427223 */ /* 0x000fe20000010842 */
[----:B------:R-:W-:Y:S01]  /*92b0*/  IMAD.U32 R45, R224, 0x10000, RZ ;  /* 0x00010000e02d7824 */ /* 0x000fe200078e00ff */
[C---:B------:R-:W-:Y:S01]  /*92c0*/  LOP3.LUT R37, R210.reuse, 0xffff0000, RZ, 0xc0, !PT ;  /* 0xffff0000d2257812 */ /* 0x040fe200078ec0ff */
[----:B------:R-:W-:Y:S02]  /*92d0*/  IMAD.U32 R33, R210, 0x10000, RZ ;  /* 0x00010000d2217824 */ /* 0x000fe400078e00ff */
[----:B------:R-:W-:Y:S01]  /*92e0*/  FFMA.FTZ R53, R32, R227, R53 ;  /* 0x000000e320357223 */ /* 0x000fe20000010035 */
[----:B------:R-:W-:Y:S01]  /*92f0*/  FMUL.FTZ R32, R34, R45 ;  /* 0x0000002d22207220 */ /* 0x000fe20000410000 */
        /* <DEDUP_REMOVED lines=17> */
[----:B------:R-:W-:-:S07]  /*9410*/  F2FP.BF16.F32.PACK_AB R36, R53, R64 ;  /* 0x000000403524723e */ /* 0x000fce00000010ff */
.L_x_1407:
[----:B------:R-:W-:Y:S05]  /*9420*/  BSYNC B2 ;  /* 0x0000000000027941 */ /* 0x000fea0003800000 */
.L_x_1406:
[----:B------:R-:W-:Y:S02]  /*9430*/  ULDC.64 UR4, c[0x0][0x208] ;  /* 0x0000820000047ab9 */ /* 0x000fe40000000a00 */
[----:B--2---:R2:W-:Y:S04]  /*9440*/  STG.E.128 desc[UR4][R40.64], R32 ;  /* 0x0000002028007986 */ /* 0x0045e8000c101d04 */
[----:B---3--:R2:W-:Y:S02]  /*9450*/  @!P0 STG.E.128 desc[UR4][R42.64], R36 ;  /* 0x000000242a008986 */ /* 0x0085e4000c101d04 */
.L_x_1405:
[----:B------:R-:W-:Y:S05]  /*9460*/  BSYNC B1 ;  /* 0x0000000000017941 */ /* 0x000fea0003800000 */
.L_x_1404:
        /* <DEDUP_REMOVED lines=15> */
[----:B------:R-:W-:-:S04]  /*9560*/  LOP3.LUT R32, R172, 0x38, R33, 0xf8, !PT ;  /* 0x00000038ac207812 */ /* 0x000fc800078ef821 */
[----:B------:R-:W-:-:S05]  /*9570*/  LOP3.LUT R32, R32, R199, RZ, 0x3c, !PT ;  /* 0x000000c720207212 */ /* 0x000fca00078e3cff */
[--C-:B------:R-:W-:Y:S02]  /*9580*/  @!P0 SHF.R.S32.HI R37, RZ, 0x1f, R33.reuse ;  /* 0x0000001fff258819 */ /* 0x100fe40000011421 */
[----:B------:R-:W-:Y:S01]  /*9590*/  @!P0 IADD3 R34, P4, P5, R90, R128, R33 ;  /* 0x000000805a228210 */ /* 0x000fe20007d9e021 */
[----:B------:R-:W-:-:S03]  /*95a0*/  IMAD R33, R40, 0x1800, R177 ;  /* 0x0000180028217824 */ /* 0x000fc600078e02b1 */
[----:B------:R-:W-:Y:S01]  /*95b0*/  @!P0 IADD3.X R37, R89, R44, R37, P4, P5 ;  /* 0x0000002c59258210 */ /* 0x000fe200027ea425 */
[----:B------:R-:W-:Y:S01]  /*95c0*/  IMAD.IADD R32, R33, 0x1, R32 ;  /* 0x0000000121207824 */ /* 0x000fe200078e0220 */
[CC--:B------:R-:W-:Y:S01]  /*95d0*/  LEA R40, P4, R36.reuse, R120.reuse, 0x1 ;  /* 0x0000007824287211 */ /* 0x0c0fe200078808ff */
[C---:B------:R-:W-:Y:S02]  /*95e0*/  IMAD R33, R19.reuse, 0x4800, R142 ;  /* 0x0000480013217824 */ /* 0x040fe400078e028e */
[----:B------:R-:W-:Y:S01]  /*95f0*/  IMAD R35, R19, 0x4800, R32 ;  /* 0x0000480013237824 */ /* 0x000fe200078e0220 */
[----:B------:R-:W-:Y:S01]  /*9600*/  LEA.HI.X R41, R36, R121, R38, 0x1, P4 ;  /* 0x0000007924297211 */ /* 0x000fe200020f0c26 */
[--C-:B------:R-:W-:Y:S01]  /*9610*/  IMAD R33, R33, 0x2, R18.reuse ;  /* 0x0000000221217824 */ /* 0x100fe200078e0212 */
[----:B------:R-:W-:Y:S01]  /*9620*/  @!P0 LEA R42, P4, R34, R120, 0x1 ;  /* 0x00000078222a8211 */ /* 0x000fe200078808ff */
[----:B------:R-:W-:-:S03]  /*9630*/  IMAD R36, R35, 0x2, R18 ;  /* 0x0000000223247824 */ /* 0x000fc600078e0212 */
        /* <DEDUP_REMOVED lines=13> */
[----:B------:R-:W-:Y:S01]  /*9710*/  PRMT R204, R204, 0x5410, R61 ;  /* 0x00005410cccc7816 */ /* 0x000fe2000000003d */
[----:B------:R-:W-:Y:S01]  /*9720*/  IMAD.U32 R45, R32, 0x10000, RZ ;  /* 0x00010000202d7824 */ /* 0x000fe200078e00ff */
[----:B------:R-:W-:-:S02]  /*9730*/  PRMT R209, R209, 0x5410, R72 ;  /* 0x00005410d1d17816 */ /* 0x000fc40000000048 */
[----:B------:R-:W-:Y:S02]  /*9740*/  SHF.R.U64 R55, R62, 0x10, R63 ;  /* 0x000000103e377819 */ /* 0x000fe4000000123f */
[----:B------:R-:W-:Y:S02]  /*9750*/  SHF.R.U64 R60, R74, 0x10, R75 ;  /* 0x000000104a3c7819 */ /* 0x000fe4000000124b */
[----:B------:R-:W-:Y:S01]  /*9760*/  PRMT R203, R203, 0x5410, R54 ;  /* 0x00005410cbcb7816 */ /* 0x000fe20000000036 */
[----:B------:R-:W-:Y:S01]  /*9770*/  IMAD.U32 R54, R209, 0x10000, RZ ;  /* 0x00010000d1367824 */ /* 0x000fe200078e00ff */
[----:B------:R-:W-:Y:S01]  /*9780*/  PRMT R208, R208, 0x5410, R53 ;  /* 0x00005410d0d07816 */ /* 0x000fe20000000035 */
[----:B------:R-:W-:Y:S01]  /*9790*/  IMAD.U32 R53, R204, 0x10000, RZ ;  /* 0x00010000cc357824 */ /* 0x000fe200078e00ff */
[----:B------:R-:W-:Y:S02]  /*97a0*/  SHF.R.U32.HI R63, RZ, 0x10, R63 ;  /* 0x00000010ff3f7819 */ /* 0x000fe4000001163f */
[----:B------:R-:W-:Y:S01]  /*97b0*/  SHF.R.U32.HI R74, RZ, 0x10, R75 ;  /* 0x00000010ff4a7819 */ /* 0x000fe2000001164b */
[CC--:B------:R-:W-:Y:S01]  /*97c0*/  FMUL.FTZ R62, R50.reuse, R53.reuse ;  /* 0x00000035323e7220 */ /* 0x0c0fe20000410000 */
[----:B------:R-:W-:Y:S01]  /*97d0*/  PRMT R205, R205, 0x5410, R60 ;  /* 0x00005410cdcd7816 */ /* 0x000fe2000000003c */
[-C--:B------:R-:W-:Y:S01]  /*97e0*/  FMUL.FTZ R60, R50, R54.reuse ;  /* 0x00000036323c7220 */ /* 0x080fe20000410000 */
[----:B------:R-:W-:Y:S01]  /*97f0*/  PRMT R202, R202, 0x5410, R63 ;  /* 0x00005410caca7816 */ /* 0x000fe2000000003f */
[----:B------:R-:W-:Y:S01]  /*9800*/  FFMA.FTZ R62, R47, R54, R62 ;  /* 0x000000362f3e7223 */ /* 0x000fe2000001003e */
[----:B------:R-:W-:Y:S01]  /*9810*/  PRMT R207, R207, 0x5410, R74 ;  /* 0x00005410cfcf7816 */ /* 0x000fe2000000004a */
[----:B------:R-:W-:Y:S01]  /*9820*/  FFMA.FTZ R60, R47, R53, -R60 ;  /* 0x000000352f3c7223 */ /* 0x000fe2000001083c */
[----:B------:R-:W-:Y:S01]  /*9830*/  LOP3.LUT R51, R37, 0xffff0000, RZ, 0xc0, !PT ;  /* 0xffff000025337812 */ /* 0x000fe200078ec0ff */
[----:B------:R-:W-:Y:S01]  /*9840*/  IMAD.U32 R47, R202, 0x10000, RZ ;  /* 0x00010000ca2f7824 */ /* 0x000fe200078e00ff */
[----:B------:R-:W-:Y:S01]  /*9850*/  LOP3.LUT R209, R209, 0xffff0000, RZ, 0xc0, !PT ;  /* 0xffff0000d1d17812 */ /* 0x000fe200078ec0ff */
[----:B------:R-:W-:Y:S01]  /*9860*/  IMAD.U32 R50, R207, 0x10000, RZ ;  /* 0x00010000cf327824 */ /* 0x000fe200078e00ff */
[----:B------:R-:W-:Y:S01]  /*9870*/  LOP3.LUT R204, R204, 0xffff0000, RZ, 0xc0, !PT ;  /* 0xffff0000cccc7812 */ /* 0x000fe200078ec0ff */
[----:B------:R-:W-:Y:S01]  /*9880*/  IMAD.U32 R37, R36, 0x10000, RZ ;  /* 0x0001000024257824 */ /* 0x000fe200078e00ff */
[----:B------:R-:W-:Y:S01]  /*9890*/  PRMT R192, R192, 0x5410, R55 ;  /* 0x00005410c0c07816 */ /* 0x000fe20000000037 */
[C---:B------:R-:W-:Y:S01]  /*98a0*/  FMUL.FTZ R55, R52.reuse, R47 ;  /* 0x0000002f34377220 */ /* 0x040fe20000410000 */
[----:B------:R-:W-:Y:S01]  /*98b0*/  LOP3.LUT R48, R33, 0xffff0000, RZ, 0xc0, !PT ;  /* 0xffff000021307812 */ /* 0x000fe200078ec0ff */
[C---:B------:R-:W-:Y:S01]  /*98c0*/  FMUL.FTZ R53, R51.reuse, R209 ;  /* 0x000000d133357220 */ /* 0x040fe20000410000 */
        /* <DEDUP_REMOVED lines=9> */
[----:B------:R-:W-:Y:S01]  /*9960*/  FFMA.FTZ R54, R49, R47, -R54 ;  /* 0x0000002f31367223 */ /* 0x000fe20000010836 */
[----:B------:R-:W-:Y:S01]  /*9970*/  IMAD.U32 R48, R203, 0x10000, RZ ;  /* 0x00010000cb307824 */ /* 0x000fe200078e00ff */
[----:B------:R-:W-:Y:S01]  /*9980*/  LOP3.LUT R46, R35, 0xffff0000, RZ, 0xc0, !PT ;  /* 0xffff0000232e7812 */ /* 0x000fe200078ec0ff */
[CC--:B------:R-:W-:Y:S01]  /*9990*/  FMUL.FTZ R47, R39.reuse, R207.reuse ;  /* 0x000000cf272f7220 */ /* 0x0c0fe20000410000 */
[----:B------:R-:W-:Y:S01]  /*99a0*/  LOP3.LUT R36, R36, 0xffff0000, RZ, 0xc0, !PT ;  /* 0xffff000024247812 */ /* 0x000fe200078ec0ff */
[----:B------:R-:W-:Y:S01]  /*99b0*/  FMUL.FTZ R39, R39, R202 ;  /* 0x000000ca27277220 */ /* 0x000fe20000410000 */
[----:B------:R-:W-:Y:S01]  /*99c0*/  LOP3.LUT R208, R208, 0xffff0000, RZ, 0xc0, !PT ;  /* 0xffff0000d0d07812 */ /* 0x000fe200078ec0ff */
[----:B------:R-:W-:Y:S01]  /*99d0*/  FMUL.FTZ R52, R37, R50 ;  /* 0x0000003225347220 */ /* 0x000fe20000410000 */
[----:B------:R-:W-:Y:S01]  /*99e0*/  LOP3.LUT R203, R203, 0xffff0000, RZ, 0xc0, !PT ;  /* 0xffff0000cbcb7812 */ /* 0x000fe200078ec0ff */
[----:B------:R-:W-:Y:S01]  /*99f0*/  FMUL.FTZ R37, R37, R48 ;  /* 0x0000003025257220 */ /* 0x000fe20000410000 */
[----:B------:R-:W-:Y:S01]  /*9a00*/  LOP3.LUT R33, R32, 0xffff0000, RZ, 0xc0, !PT ;  /* 0xffff000020217812 */ /* 0x000fe200078ec0ff */
[C---:B------:R-:W-:Y:S01]  /*9a10*/  FFMA.FTZ R47, R46.reuse, R202, -R47 ;  /* 0x000000ca2e2f7223 */ /* 0x040fe2000001082f */
[----:B------:R-:W-:Y:S01]  /*9a20*/  FFMA.FTZ R64, R46, R207, R39 ;  /* 0x000000cf2e407223 */ /* 0x000fe20000010027 */
[----:B------:R-:W-:Y:S01]  /*9a30*/  FFMA.FTZ R52, R45, R48, -R52 ;  /* 0x000000302d347223 */ /* 0x000fe20000010834 */
[----:B------:R-:W-:-:S02]  /*9a40*/  IMAD.U32 R35, R38, 0x10000, RZ ;  /* 0x0001000026237824 */ /* 0x000fc400078e00ff */
[C---:B------:R-:W-:Y:S01]  /*9a50*/  FMUL.FTZ R46, R36.reuse, R208 ;  /* 0x000000d0242e7220 */ /* 0x040fe20000410000 */
[-C--:B------:R-:W-:Y:S01]  /*9a60*/  FMUL.FTZ R48, R36, R203.reuse ;  /* 0x000000cb24307220 */ /* 0x080fe20000410000 */
[----:B------:R-:W-:Y:S01]  /*9a70*/  IMAD.U32 R39, R205, 0x10000, RZ ;  /* 0x00010000cd277824 */ /* 0x000fe200078e00ff */
[----:B------:R-:W-:Y:S01]  /*9a80*/  LOP3.LUT R38, R38, 0xffff0000, RZ, 0xc0, !PT ;  /* 0xffff000026267812 */ /* 0x000fe200078ec0ff */
[----:B------:R-:W-:Y:S01]  /*9a90*/  FFMA.FTZ R45, R45, R50, R37 ;  /* 0x000000322d2d7223 */ /* 0x000fe20000010025 */
[----:B------:R-:W-:Y:S01]  /*9aa0*/  IMAD.U32 R36, R192, 0x10000, RZ ;  /* 0x00010000c0247824 */ /* 0x000fe200078e00ff */
[----:B------:R-:W-:Y:S01]  /*9ab0*/  LOP3.LUT R205, R205, 0xffff0000, RZ, 0xc0, !PT ;  /* 0xffff0000cdcd7812 */ /* 0x000fe200078ec0ff */
[----:B------:R-:W-:Y:S01]  /*9ac0*/  IMAD.U32 R32, R34, 0x10000, RZ ;  /* 0x0001000022207824 */ /* 0x000fe200078e00ff */
[----:B------:R-:W-:Y:S01]  /*9ad0*/  LOP3.LUT R37, R192, 0xffff0000, RZ, 0xc0, !PT ;  /* 0xffff0000c0257812 */ /* 0x000fe200078ec0ff */
[C---:B------:R-:W-:Y:S01]  /*9ae0*/  FFMA.FTZ R203, R33.reuse, R203, -R46 ;  /* 0x000000cb21cb7223 */ /* 0x040fe2000001082e */
[----:B------:R-:W-:Y:S01]  /*9af0*/  FFMA.FTZ R48, R33, R208, R48 ;  /* 0x000000d021307223 */ /* 0x000fe20000010030 */
[----:B------:R-:W-:Y:S01]  /*9b00*/  LOP3.LUT R34, R34, 0xffff0000, RZ, 0xc0, !PT ;  /* 0xffff000022227812 */ /* 0x000fe200078ec0ff */
[C---:B------:R-:W-:Y:S01]  /*9b10*/  FMUL.FTZ R33, R35.reuse, R39 ;  /* 0x0000002723217220 */ /* 0x040fe20000410000 */
[-C--:B------:R-:W-:Y:S01]  /*9b20*/  FMUL.FTZ R46, R35, R36.reuse ;  /* 0x00000024232e7220 */ /* 0x080fe20000410000 */
        /* <DEDUP_REMOVED lines=16> */
.L_x_1411:
[----:B------:R-:W-:Y:S05]  /*9c30*/  BSYNC B2 ;  /* 0x0000000000027941 */ /* 0x000fea0003800000 */
.L_x_1410:
[----:B------:R-:W-:Y:S02]  /*9c40*/  ULDC.64 UR4, c[0x0][0x208] ;  /* 0x0000820000047ab9 */ /* 0x000fe40000000a00 */
[----:B--2---:R2:W-:Y:S04]  /*9c50*/  STG.E.128 desc[UR4][R40.64], R32 ;  /* 0x0000002028007986 */ /* 0x0045e8000c101d04 */
[----:B---3--:R2:W-:Y:S02]  /*9c60*/  @!P0 STG.E.128 desc[UR4][R42.64], R36 ;  /* 0x000000242a008986 */ /* 0x0085e4000c101d04 */
.L_x_1409:
[----:B------:R-:W-:Y:S05]  /*9c70*/  BSYNC B1 ;  /* 0x0000000000017941 */ /* 0x000fea0003800000 */
.L_x_1408:
[----:B------:R-:W-:-:S13]  /*9c80*/  ISETP.NE.AND P0, PT, R10, RZ, PT ;  /* 0x000000ff0a00720c */ /* 0x000fda0003f05270 */
[----:B------:R-:W-:Y:S05]  /*9c90*/  @!P0 BRA `(.L_x_1362) ;  /* 0x0000000800f48947 */ /* 0x000fea0003800000 */
[----:B--2---:R-:W2:Y:S01]  /*9ca0*/  LDL R32, [R1] ;  /* 0x0000000001207983 */ /* 0x004ea20000100800 */
[----:B------:R-:W-:Y:S01]  /*9cb0*/  BSSY B1, `(.L_x_1412) ;  /* 0x0000076000017945 */ /* 0x000fe20003800000 */
[----:B--2---:R-:W-:-:S04]  /*9cc0*/  LOP3.LUT P4, RZ, R32, 0x1, RZ, 0xc0, !PT ;  /* 0x0000000120ff7812 */ /* 0x004fc8000788c0ff */
[----:B------:R-:W-:Y:S02]  /*9cd0*/  SEL R152, R122, R152, !P4 ;  /* 0x000000987a987207 */ /* 0x000fe40006000000 */
[----:B---34-:R-:W-:Y:S02]  /*9ce0*/  IADD3 R41, P0, P4, R90, R128, R13 ;  /* 0x000000805a297210 */ /* 0x018fe40007c1e00d */
[----:B------:R-:W-:Y:S02]  /*9cf0*/  SHF.R.S32.HI R33, RZ, 0x1f, R152 ;  /* 0x0000001fff217819 */ /* 0x000fe40000011498 */
[----:B------:R-:W-:Y:S02]  /*9d00*/  IADD3.X R42, R89, R44, R109, P0, P4 ;  /* 0x0000002c592a7210 */ /* 0x000fe400007e846d */
[----:B------:R-:W-:Y:S02]  /*9d10*/  LEA.HI R33, R33, R152, RZ, 0x4 ;  /* 0x0000009821217211 */ /* 0x000fe400078f20ff */
[----:B------:R-:W-:-:S02]  /*9d20*/  ISETP.GE.AND P4, PT, R166, R117, PT ;  /* 0x00000075a600720c */ /* 0x000fc40003f86270 */
[----:B------:R-:W-:Y:S02]  /*9d30*/  LEA.HI.SX32 R33, R33, R112, 0x1c ;  /* 0x0000007021217211 */ /* 0x000fe400078fe2ff */
[----:B------:R-:W-:Y:S02]  /*9d40*/  LEA R40, P0, R41, R120, 0x1 ;  /* 0x0000007829287211 */ /* 0x000fe400078008ff */
[----:B------:R-:W-:Y:S01]  /*9d50*/  SHF.R.S32.HI R32, RZ, 0x1f, R33 ;  /* 0x0000001fff207819 */ /* 0x000fe20000011421 */
[----:B------:R-:W-:Y:S01]  /*9d60*/  IMAD.SHL.U32 R43, R33, 0x8, RZ ;  /* 0x00000008212b7824 */ /* 0x000fe200078e00ff */
[----:B------:R-:W-:Y:S02]  /*9d70*/  LEA.HI.X R41, R41, R121, R42, 0x1, P0 ;  /* 0x0000007929297211 */ /* 0x000fe400000f0c2a */
        /* <DEDUP_REMOVED lines=18> */
[----:B------:R-:W-:Y:S01]  /*9ea0*/  IMAD.U32 R50, R39, 0x10000, RZ ;  /* 0x0001000027327824 */ /* 0x000fe200078e00ff */
[----:B------:R-:W-:Y:S02]  /*9eb0*/  SHF.R.U32.HI R57, RZ, 0x10, R57 ;  /* 0x00000010ff397819 */ /* 0x000fe40000011639 */
[----:B------:R-:W-:Y:S02]  /*9ec0*/  PRMT R171, R171, 0x5410, R68 ;  /* 0x00005410abab7816 */ /* 0x000fe40000000044 */
[----:B------:R-:W-:-:S02]  /*9ed0*/  SHF.R.U64 R52, R58, 0x10, R59 ;  /* 0x000000103a347819 */ /* 0x000fc4000000123b */
[----:B------:R-:W-:Y:S01]  /*9ee0*/  PRMT R158, R158, 0x5410, R57 ;  /* 0x000054109e9e7816 */ /* 0x000fe20000000039 */
[----:B------:R-:W-:Y:S01]  /*9ef0*/  IMAD.U32 R53, R171, 0x10000, RZ ;  /* 0x00010000ab357824 */ /* 0x000fe200078e00ff */
[----:B------:R-:W-:Y:S02]  /*9f00*/  SHF.R.U64 R54, R70, 0x10, R71 ;  /* 0x0000001046367819 */ /* 0x000fe40000001247 */
[----:B------:R-:W-:Y:S01]  /*9f10*/  PRMT R155, R155, 0x5410, R52 ;  /* 0x000054109b9b7816 */ /* 0x000fe20000000034 */
[----:B------:R-:W-:Y:S01]  /*9f20*/  IMAD.U32 R52, R158, 0x10000, RZ ;  /* 0x000100009e347824 */ /* 0x000fe200078e00ff */
[----:B------:R-:W-:Y:S02]  /*9f30*/  SHF.R.U32.HI R59, RZ, 0x10, R59 ;  /* 0x00000010ff3b7819 */ /* 0x000fe4000001163b */
[----:B------:R-:W-:Y:S02]  /*9f40*/  SHF.R.U32.HI R71, RZ, 0x10, R71 ;  /* 0x00000010ff477819 */ /* 0x000fe40000011647 */
[----:B------:R-:W-:Y:S01]  /*9f50*/  PRMT R159, R159, 0x5410, R54 ;  /* 0x000054109f9f7816 */ /* 0x000fe20000000036 */
[-C--:B------:R-:W-:Y:S01]  /*9f60*/  FMUL.FTZ R54, R48, R53.reuse ;  /* 0x0000003530367220 */ /* 0x080fe20000410000 */
[----:B------:R-:W-:Y:S01]  /*9f70*/  PRMT R156, R156, 0x5410, R59 ;  /* 0x000054109c9c7816 */ /* 0x000fe2000000003b */
[-C--:B------:R-:W-:Y:S01]  /*9f80*/  FMUL.FTZ R48, R48, R52.reuse ;  /* 0x0000003430307220 */ /* 0x080fe20000410000 */
[----:B------:R-:W-:Y:S01]  /*9f90*/  LOP3.LUT R49, R37, 0xffff0000, RZ, 0xc0, !PT ;  /* 0xffff000025317812 */ /* 0x000fe200078ec0ff */
[C---:B------:R-:W-:Y:S01]  /*9fa0*/  FFMA.FTZ R54, R45.reuse, R52, -R54 ;  /* 0x000000342d367223 */ /* 0x040fe20000010836 */
[----:B------:R-:W-:Y:S01]  /*9fb0*/  PRMT R168, R168, 0x5410, R71 ;  /* 0x00005410a8a87816 */ /* 0x000fe20000000047 */
[----:B------:R-:W-:Y:S01]  /*9fc0*/  FFMA.FTZ R53, R45, R53, R48 ;  /* 0x000000352d357223 */ /* 0x000fe20000010030 */
[----:B------:R-:W-:Y:S01]  /*9fd0*/  LOP3.LUT R171, R171, 0xffff0000, RZ, 0xc0, !PT ;  /* 0xffff0000abab7812 */ /* 0x000fe200078ec0ff */
[----:B------:R-:W-:Y:S01]  /*9fe0*/  IMAD.U32 R45, R156, 0x10000, RZ ;  /* 0x000100009c2d7824 */ /* 0x000fe200078e00ff */
[----:B------:R-:W-:Y:S01]  /*9ff0*/  LOP3.LUT R158, R158, 0xffff0000, RZ, 0xc0, !PT ;  /* 0xffff00009e9e7812 */ /* 0x000fe200078ec0ff */
[----:B------:R-:W-:Y:S01]  /*a000*/  IMAD.U32 R37, R36, 0x10000, RZ ;  /* 0x0001000024257824 */ /* 0x000fe200078e00ff */
[----:B------:R-:W-:Y:S01]  /*a010*/  PRMT R170, R170, 0x5410, R55 ;  /* 0x00005410aaaa7816 */ /* 0x000fe20000000037 */
[----:B------:R-:W-:Y:S01]  /*a020*/  IMAD.U32 R55, R168, 0x10000, RZ ;  /* 0x00010000a8377824 */ /* 0x000fe200078e00ff */
[----:B------:R-:W-:Y:S01]  /*a030*/  LOP3.LUT R46, R33, 0xffff0000, RZ, 0xc0, !PT ;  /* 0xffff0000212e7812 */ /* 0x000fe200078ec0ff */
[C---:B------:R-:W-:Y:S01]  /*a040*/  FMUL.FTZ R57, R49.reuse, R171 ;  /* 0x000000ab31397220 */ /* 0x040fe20000410000 */
[----:B------:R-:W-:Y:S01]  /*a050*/  LOP3.LUT R47, R36, 0xffff0000, RZ, 0xc0, !PT ;  /* 0xffff0000242f7812 */ /* 0x000fe200078ec0ff */
[-C--:B------:R-:W-:Y:S01]  /*a060*/  FMUL.FTZ R49, R49, R158.reuse ;  /* 0x0000009e31317220 */ /* 0x080fe20000410000 */
[----:B------:R-:W-:Y:S01]  /*a070*/  IMAD.U32 R36, R35, 0x10000, RZ ;  /* 0x0001000023247824 */ /* 0x000fe200078e00ff */
[----:B------:R-:W-:Y:S01]  /*a080*/  LOP3.LUT R51, R39, 0xffff0000, RZ, 0xc0, !PT ;  /* 0xffff000027337812 */ /* 0x000fe200078ec0ff */
[----:B------:R-:W-:Y:S01]  /*a090*/  FMUL.FTZ R48, R50, R45 ;  /* 0x0000002d32307220 */ /* 0x000fe20000410000 */
[----:B------:R-:W-:Y:S01]  /*a0a0*/  LOP3.LUT R168, R168, 0xffff0000, RZ, 0xc0, !PT ;  /* 0xffff0000a8a87812 */ /* 0x000fe200078ec0ff */
[----:B------:R-:W-:Y:S01]  /*a0b0*/  FMUL.FTZ R59, R50, R55 ;  /* 0x00000037323b7220 */ /* 0x000fe20000410000 */
[----:B------:R-:W-:Y:S01]  /*a0c0*/  LOP3.LUT R156, R156, 0xffff0000, RZ, 0xc0, !PT ;  /* 0xffff00009c9c7812 */ /* 0x000fe200078ec0ff */
[C---:B------:R-:W-:Y:S01]  /*a0d0*/  FFMA.FTZ R57, R46.reuse, R158, -R57 ;  /* 0x0000009e2e397223 */ /* 0x040fe20000010839 */
[----:B------:R-:W-:Y:S01]  /*a0e0*/  PRMT R157, R157, 0x5410, R56 ;  /* 0x000054109d9d7816 */ /* 0x000fe20000000038 */
[----:B------:R-:W-:Y:S01]  /*a0f0*/  FFMA.FTZ R50, R46, R171, R49 ;  /* 0x000000ab2e327223 */ /* 0x000fe20000010031 */
[----:B------:R-:W-:Y:S01]  /*a100*/  LOP3.LUT R35, R35, 0xffff0000, RZ, 0xc0, !PT ;  /* 0xffff000023237812 */ /* 0x000fe200078ec0ff */
[----:B------:R-:W-:Y:S01]  /*a110*/  FFMA.FTZ R55, R36, R55, R48 ;  /* 0x0000003724377223 */ /* 0x000fe20000010030 */
[----:B------:R-:W-:-:S02]  /*a120*/  IMAD.U32 R46, R170, 0x10000, RZ ;  /* 0x00010000aa2e7824 */ /* 0x000fc400078e00ff */
[C---:B------:R-:W-:Y:S01]  /*a130*/  FMUL.FTZ R48, R51.reuse, R168 ;  /* 0x000000a833307220 */ /* 0x040fe20000410000 */
[-C--:B------:R-:W-:Y:S01]  /*a140*/  FMUL.FTZ R52, R51, R156.reuse ;  /* 0x0000009c33347220 */ /* 0x080fe20000410000 */
[----:B------:R-:W-:Y:S01]  /*a150*/  LOP3.LUT R170, R170, 0xffff0000, RZ, 0xc0, !PT ;  /* 0xffff0000aaaa7812 */ /* 0x000fe200078ec0ff */
[----:B------:R-:W-:Y:S01]  /*a160*/  FFMA.FTZ R59, R36, R45, -R59 ;  /* 0x0000002d243b7223 */ /* 0x000fe2000001083b */
[C---:B------:R-:W-:Y:S01]  /*a170*/  IMAD.U32 R36, R157.reuse, 0x10000, RZ ;  /* 0x000100009d247824 */ /* 0x040fe200078e00ff */
[----:B------:R-:W-:Y:S01]  /*a180*/  LOP3.LUT R157, R157, 0xffff0000, RZ, 0xc0, !PT ;  /* 0xffff00009d9d7812 */ /* 0x000fe200078ec0ff */
[C---:B------:R-:W-:Y:S01]  /*a190*/  FFMA.FTZ R156, R35.reuse, R156, -R48 ;  /* 0x0000009c239c7223 */ /* 0x040fe20000010830 */
[C---:B------:R-:W-:Y:S01]  /*a1a0*/  LOP3.LUT R42, R32.reuse, 0xffff0000, RZ, 0xc0, !PT ;  /* 0xffff0000202a7812 */ /* 0x040fe200078ec0ff */
[----:B------:R-:W-:Y:S01]  /*a1b0*/  FFMA.FTZ R52, R35, R168, R52 ;  /* 0x000000a823347223 */ /* 0x000fe20000010034 */
[----:B------:R-:W-:Y:S01]  /*a1c0*/  FMUL.FTZ R48, R37, R46 ;  /* 0x0000002e25307220 */ /* 0x000fe20000410000 */
[----:B------:R-:W-:Y:S01]  /*a1d0*/  FMUL.FTZ R35, R47, R170 ;  /* 0x000000aa2f237220 */ /* 0x000fe20000410000 */
[----:B------:R-:W-:-:S02]  /*a1e0*/  IMAD.U32 R33, R32, 0x10000, RZ ;  /* 0x0001000020217824 */ /* 0x000fc400078e00ff */
[-C--:B------:R-:W-:Y:S01]  /*a1f0*/  FMUL.FTZ R37, R37, R36.reuse ;  /* 0x0000002425257220 */ /* 0x080fe20000410000 */
[-C--:B------:R-:W-:Y:S01]  /*a200*/  FMUL.FTZ R47, R47, R157.reuse ;  /* 0x0000009d2f2f7220 */ /* 0x080fe20000410000 */
[----:B------:R-:W-:Y:S01]  /*a210*/  FFMA.FTZ R157, R42, R157, -R35 ;  /* 0x0000009d2a9d7223 */ /* 0x000fe20000010823 */
[C---:B------:R-:W-:Y:S02]  /*a220*/  IMAD.U32 R39, R38.reuse, 0x10000, RZ ;  /* 0x0001000026277824 */ /* 0x040fe400078e00ff */
[C---:B------:R-:W-:Y:S01]  /*a230*/  FFMA.FTZ R48, R33.reuse, R36, -R48 ;  /* 0x0000002421307223 */ /* 0x040fe20000010830 */
[----:B------:R-:W-:Y:S01]  /*a240*/  FFMA.FTZ R37, R33, R46, R37 ;  /* 0x0000002e21257223 */ /* 0x000fe20000010025 */
[----:B------:R-:W-:Y:S01]  /*a250*/  IMAD.U32 R35, R159, 0x10000, RZ ;  /* 0x000100009f237824 */ /* 0x000fe200078e00ff */
[----:B------:R-:W-:Y:S01]  /*a260*/  LOP3.LUT R38, R38, 0xffff0000, RZ, 0xc0, !PT ;  /* 0xffff000026267812 */ /* 0x000fe200078ec0ff */
[----:B------:R-:W-:Y:S01]  /*a270*/  IMAD.U32 R33, R155, 0x10000, RZ ;  /* 0x000100009b217824 */ /* 0x000fe200078e00ff */
[----:B------:R-:W-:Y:S01]  /*a280*/  LOP3.LUT R159, R159, 0xffff0000, RZ, 0xc0, !PT ;  /* 0xffff00009f9f7812 */ /* 0x000fe200078ec0ff */
[C---:B------:R-:W-:Y:S01]  /*a290*/  IMAD.U32 R32, R34.reuse, 0x10000, RZ ;  /* 0x0001000022207824 */ /* 0x040fe200078e00ff */
[----:B------:R-:W-:Y:S01]  /*a2a0*/  LOP3.LUT R155, R155, 0xffff0000, RZ, 0xc0, !PT ;  /* 0xffff00009b9b7812 */ /* 0x000fe200078ec0ff */
[C---:B------:R-:W-:Y:S01]  /*a2b0*/  FMUL.FTZ R45, R39.reuse, R35 ;  /* 0x00000023272d7220 */ /* 0x040fe20000410000 */
[----:B------:R-:W-:Y:S01]  /*a2c0*/  FMUL.FTZ R36, R39, R33 ;  /* 0x0000002127247220 */ /* 0x000fe20000410000 */
[----:B------:R-:W-:Y:S01]  /*a2d0*/  LOP3.LUT R34, R34, 0xffff0000, RZ, 0xc0, !PT ;  /* 0xffff000022227812 */ /* 0x000fe200078ec0ff */
[----:B------:R-:W-:Y:S01]  /*a2e0*/  FMUL.FTZ R39, R38, R159 ;  /* 0x0000009f26277220 */ /* 0x000fe20000410000 */
[----:B------:R-:W-:Y:S01]  /*a2f0*/  FFMA.FTZ R42, R42, R170, R47 ;  /* 0x000000aa2a2a7223 */ /* 0x000fe2000001002f */
        /* <DEDUP_REMOVED lines=15> */
[----:B------:R-:W-:Y:S01]  /*a3f0*/  IMAD.MOV.U32 R39, RZ, RZ, R52 ;  /* 0x000000ffff277224 */ /* 0x000fe200078e0034 */
[----:B------:R-:W-:-:S07]  /*a400*/  F2FP.BF16.F32.PACK_AB R35, R156, R59 ;  /* 0x0000003b9c23723e */ /* 0x000fce00000010ff */
.L_x_1413:
[----:B------:R-:W-:Y:S05]  /*a410*/  BSYNC B1 ;  /* 0x0000000000017941 */ /* 0x000fea0003800000 */
.L_x_1412:
[----:B------:R-:W-:Y:S01]  /*a420*/  ISETP.GE.AND P0, PT, R43, R150, PT ;  /* 0x000000962b00720c */ /* 0x000fe20003f06270 */
[----:B------:R-:W-:Y:S02]  /*a430*/  ULDC.64 UR4, c[0x0][0x208] ;  /* 0x0000820000047ab9 */ /* 0x000fe40000000a00 */
[----:B--2---:R2:W-:Y:S10]  /*a440*/  STG.E.128 desc[UR4][R40.64], R32 ;  /* 0x0000002028007986 */ /* 0x0045f4000c101d04 */
[----:B------:R-:W-:Y:S05]  /*a450*/  @P0 BRA `(.L_x_1362) ;  /* 0x0000000400040947 */ /* 0x000fea0003800000 */
[--C-:B------:R-:W-:Y:S01]  /*a460*/  IADD3 R128, P0, P4, R90, R128, R43.reuse ;  /* 0x000000805a807210 */ /* 0x100fe20007c1e02b */
[----:B------:R-:W-:Y:S01]  /*a470*/  ULDC.64 UR4, c[0x0][0x208] ;  /* 0x0000820000047ab9 */ /* 0x000fe20000000a00 */
[----:B------:R-:W-:-:S04]  /*a480*/  SHF.R.S32.HI R43, RZ, 0x1f, R43 ;  /* 0x0000001fff2b7819 */ /* 0x000fc8000001142b */
[----:B------:R-:W-:Y:S02]  /*a490*/  IADD3.X R44, R89, R44, R43, P0, P4 ;  /* 0x0000002c592c7210 */ /* 0x000fe400007e842b */
[----:B------:R-:W-:-:S04]  /*a4a0*/  LEA R120, P0, R128, R120, 0x1 ;  /* 0x0000007880787211 */ /* 0x000fc800078008ff */
[----:B------:R-:W-:-:S05]  /*a4b0*/  LEA.HI.X R121, R128, R121, R44, 0x1, P0 ;  /* 0x0000007980797211 */ /* 0x000fca00000f0c2c */
[----:B---3--:R3:W-:Y:S01]  /*a4c0*/  STG.E.128 desc[UR4][R120.64], R36 ;  /* 0x0000002478007986 */ /* 0x0087e2000c101d04 */
[----:B------:R-:W-:Y:S05]  /*a4d0*/  BRA `(.L_x_1362) ;  /* 0x0000000000e47947 */ /* 0x000fea0003800000 */
.L_x_1329:
[----:B------:R-:W-:-:S04]  /*a4e0*/  ULOP3.LUT UR4, UR60, 0x1, URZ, 0xfc, !UPT ;  /* 0x000000013c047892 */ /* 0x000fc8000f8efc3f */
[----:B------:R-:W-:-:S06]  /*a4f0*/  UISETP.NE.AND UP0, UPT, UR4, 0x3, UPT ;  /* 0x000000030400788c */ /* 0x000fcc000bf05270 */
[----:B------:R-:W-:-:S13]  /*a500*/  PLOP3.LUT P1, PT, PT, PT, UP0, 0x80, 0x0 ;  /* 0x000000000000781c */ /* 0x000fda0003f2f008 */
[----:B------:R-:W-:Y:S05]  /*a510*/  @!P1 BRA `(.L_x_1414) ;  /* 0x0000000000049947 */ /* 0x000fea0003800000 */
[----:B------:R-:W-:Y:S01]  /*a520*/  BPT.TRAP 0x1 ;  /* 0x000000040000795c */ /* 0x000fe20000300000 */
.L_x_1414:
[----:B------:R-:W-:Y:S01]  /*a530*/  IMAD R4, R19, 0x8, R18 ;  /* 0x0000000813047824 */ /* 0x000fe200078e0212 */
[----:B------:R-:W-:Y:S01]  /*a540*/  SHF.L.U32 R3, R167, 0x1f, RZ ;  /* 0x0000001fa7037819 */ /* 0x000fe200000006ff */
[----:B------:R-:W-:Y:S01]  /*a550*/  IMAD R5, R24, -0x60, R2 ;  /* 0xffffffa018057824 */ /* 0x000fe200078e0202 */
[----:B------:R-:W-:Y:S02]  /*a560*/  BSSY B1, `(.L_x_1415) ;  /* 0x0000005000017945 */ /* 0x000fe40003800000 */
[----:B------:R-:W1:Y:S02]  /*a570*/  SYNCS.PHASECHK.TRANS64.TRYWAIT P4, [R4+URZ+0x2a890], R3 ;  /* 0x02a89003040075a7 */ /* 0x000e64000808017f */
[----:B------:R-:W-:-:S04]  /*a580*/  VIMNMX R5, R5, 0x60, PT ;  /* 0x0000006005057848 */ /* 0x000fc80003fe0100 */
[----:B------:R-:W-:Y:S01]  /*a590*/  ISETP.GE.AND P0, PT, R162, R5, PT ;  /* 0x00000005a200720c */ /* 0x000fe20003f06270 */
[----:B-1----:R-:W-:-:S12]  /*a5a0*/  @!P4 BRA `(.L_x_1416) ;  /* 0x000001e40098c947 */ /* 0x002fd80003800000 */
.L_x_1732:
[----:B------:R-:W-:Y:S05]  /*a5b0*/  BSYNC B1 ;  /* 0x0000000000017941 */ /* 0x000fea0003800000 */
.L_x_1415:
[----:B------:R-:W-:Y:S04]  /*a5c0*/  BSSY B1, `(.L_x_1417) ;  /* 0x0000015000017945 */ /* 0x000fe80003800000 */
[----:B------:R-:W-:Y:S05]  /*a5d0*/  @P0 BRA `(.L_x_1418) ;  /* 0x00000000004c0947 */ /* 0x000fea0003800000 */
[----:B------:R-:W-:Y:S01]  /*a5e0*/  ISETP.NE.AND P4, PT, R12, RZ, PT ;  /* 0x000000ff0c00720c */ /* 0x000fe20003f85270 */
[----:B------:R-:W-:Y:S01]  /*a5f0*/  ULDC.64 UR4, c[0x0][0x208] ;  /* 0x0000820000047ab9 */ /* 0x000fe20000000a00 */
[----:B------:R-:W-:-:S11]  /*a600*/  ISETP.NE.AND P0, PT, R11, RZ, PT ;  /* 0x000000ff0b00720c */ /* 0x000fd60003f05270 */
[----:B0-----:R-:W0:Y:S04]  /*a610*/  @P4 LDS.128 R32, [R43] ;  /* 0x000000002b204984 */ /* 0x001e280000000c00 */
[----:B------:R-:W2:Y:S04]  /*a620*/  @P0 LDS.128 R36, [R42] ;  /* 0x000000002a240984 */ /* 0x000ea80000000c00 */
[----:B0-----:R-:W-:Y:S01]  /*a630*/  @P4 STG.E.128 desc[UR4][R44.64], R32 ;  /* 0x000000202c004986 */ /* 0x001fe2000c101d04 */
[----:B------:R-:W-:-:S03]  /*a640*/  ISETP.NE.AND P4, PT, R10, RZ, PT ;  /* 0x000000ff0a00720c */ /* 0x000fc60003f85270 */
[----:B--2---:R-:W-:Y:S01]  /*a650*/  @P0 STG.E.128 desc[UR4][R44.64+0x40], R36 ;  /* 0x000040242c000986 */ /* 0x004fe2000c101d04 */
[----:B------:R-:W-:-:S09]  /*a660*/  ISETP.NE.AND P0, PT, R9, RZ, PT ;  /* 0x000000ff0900720c */ /* 0x000fd20003f05270 */
[----:B------:R-:W0:Y:S04]  /*a670*/  @P4 LDS.128 R32, [R43+0x3000] ;  /* 0x003000002b204984 */ /* 0x000e280000000c00 */
[----:B------:R-:W2:Y:S04]  /*a680*/  @P0 LDS.128 R36, [R42+0x3000] ;  /* 0x003000002a240984 */ /* 0x000ea80000000c00 */
[----:B0-----:R-:W-:Y:S01]  /*a690*/  @P4 STG.E.128 desc[UR4][R44.64+0x80], R32 ;  /* 0x000080202c004986 */ /* 0x001fe2000c101d04 */
[----:B------:R-:W-:-:S03]  /*a6a0*/  ISETP.NE.AND P4, PT, R7, RZ, PT ;  /* 0x000000ff0700720c */ /* 0x000fc60003f85270 */
[----:B--2---:R-:W-:Y:S01]  /*a6b0*/  @P0 STG.E.128 desc[UR4][R44.64+0xc0], R36 ;  /* 0x0000c0242c000986 */ /* 0x004fe2000c101d04 */
[----:B------:R-:W-:-:S09]  /*a6c0*/  ISETP.NE.AND P0, PT, R8, RZ, PT ;  /* 0x000000ff0800720c */ /* 0x000fd20003f05270 */
[----:B------:R-:W0:Y:S04]  /*a6d0*/  @P4 LDS.128 R36, [R42+0x6000] ;  /* 0x006000002a244984 */ /* 0x000e280000000c00 */
[----:B------:R-:W2:Y:S04]  /*a6e0*/  @P0 LDS.128 R32, [R43+0x6000] ;  /* 0x006000002b200984 */ /* 0x000ea80000000c00 */
[----:B0-----:R3:W-:Y:S04]  /*a6f0*/  @P4 STG.E.128 desc[UR4][R44.64+0x140], R36 ;  /* 0x000140242c004986 */ /* 0x0017e8000c101d04 */
[----:B--2---:R3:W-:Y:S02]  /*a700*/  @P0 STG.E.128 desc[UR4][R44.64+0x100], R32 ;  /* 0x000100202c000986 */ /* 0x0047e4000c101d04 */
.L_x_1418:
[----:B------:R-:W-:Y:S05]  /*a710*/  BSYNC B1 ;  /* 0x0000000000017941 */ /* 0x000fea0003800000 */
.L_x_1417:
[----:B------:R-:W-:-:S13]  /*a720*/  ISETP.GE.AND P0, PT, R185, R5, PT ;  /* 0x00000005b900720c */ /* 0x000fda0003f06270 */
[----:B------:R-:W-:Y:S05]  /*a730*/  @P0 BRA `(.L_x_1362) ;  /* 0x00000000004c0947 */ /* 0x000fea0003800000 */
[----:B------:R-:W-:Y:S01]  /*a740*/  ISETP.NE.AND P4, PT, R12, RZ, PT ;  /* 0x000000ff0c00720c */ /* 0x000fe20003f85270 */
[----:B------:R-:W-:Y:S01]  /*a750*/  ULDC.64 UR4, c[0x0][0x208] ;  /* 0x0000820000047ab9 */ /* 0x000fe20000000a00 */
[----:B------:R-:W-:-:S11]  /*a760*/  ISETP.NE.AND P0, PT, R10, RZ, PT ;  /* 0x000000ff0a00720c */ /* 0x000fd60003f05270 */
[----:B0--3--:R-:W0:Y:S04]  /*a770*/  @P4 LDS.128 R32, [R43+0x2000] ;  /* 0x002000002b204984 */ /* 0x009e280000000c00 */
[----:B------:R-:W2:Y:S04]  /*a780*/  @P0 LDS.128 R36, [R43+0x5000] ;  /* 0x005000002b240984 */ /* 0x000ea80000000c00 */
        /* <DEDUP_REMOVED lines=14> */
.L_x_1362:
[----:B------:R-:W-:Y:S05]  /*a870*/  BSYNC B0 ;  /* 0x0000000000007941 */ /* 0x000fea0003800000 */
.L_x_1328:
[----:B01234-:R-:W0:Y:S01]  /*a880*/  S2R R32, SR_TID.X ;  /* 0x0000000000207919 */ /* 0x01fe220000002100 */
[----:B------:R-:W-:Y:S01]  /*a890*/  @!PT LDS RZ, [RZ] ;  /* 0x00000000fffff984 */ /* 0x000fe20000000800 */
[----:B------:R-:W-:Y:S01]  /*a8a0*/  @!PT LDS RZ, [RZ] ;  /* 0x00000000fffff984 */ /* 0x000fe20000000800 */
[----:B------:R-:W-:Y:S01]  /*a8b0*/  @!PT LDS RZ, [RZ] ;  /* 0x00000000fffff984 */ /* 0x000fe20000000800 */
[----:B------:R-:W-:Y:S01]  /*a8c0*/  @!PT LDS RZ, [RZ] ;  /* 0x00000000fffff984 */ /* 0x000fe20000000800 */
[----:B------:R1:W-:Y:S06]  /*a8d0*/  MEMBAR.ALL.CTA ;  /* 0x0000000000007992 */ /* 0x0003ec0000008000 */
[----:B-1----:R-:W1:Y:S01]  /*a8e0*/  FENCE.VIEW.ASYNC.S ;  /* 0x00000000000073c6 */ /* 0x002e620000000000 */
[----:B------:R-:W-:Y:S05]  /*a8f0*/  WARPSYNC.ALL ;  /* 0x0000000000007948 */ /* 0x000fea0003800000 */
[----:B------:R-:W-:Y:S01]  /*a900*/  BSSY B0, `(.L_x_1419) ;  /* 0x0000009000007945 */ /* 0x000fe20003800000 */
[----:B0-----:R-:W-:Y:S01]  /*a910*/  LOP3.LUT R32, R32, 0x7f, RZ, 0xc0, !PT ;  /* 0x0000007f20207812 */ /* 0x001fe200078ec0ff */
[----:B-1----:R0:W-:Y:S03]  /*a920*/  BAR.SYNC.DEFER_BLOCKING R154, 0x80 ;  /* 0x0002009a0000751d */ /* 0x0021e60000010000 */
[----:B------:R-:W-:-:S13]  /*a930*/  ISETP.NE.AND P0, PT, R32, RZ, PT ;  /* 0x000000ff2000720c */ /* 0x000fda0003f05270 */
[----:B------:R-:W-:-:S05]  /*a940*/  @!P0 VIADD R32, R4, 0x2a8a0 ;  /* 0x0002a8a004208836 */ /* 0x000fca0000000000 */
[----:B------:R-:W-:-:S04]  /*a950*/  @!P0 PRMT R32, RZ, 0x654, R32 ;  /* 0x00000654ff208816 */ /* 0x000fc80000000020 */
[----:B------:R0:W-:Y:S01]  /*a960*/  @!P0 SYNCS.ARRIVE.TRANS64.RED.A1T0 RZ, [R32+URZ], RZ ;  /* 0x000000ff20ff89a7 */ /* 0x0001e2000810043f */
[----:B------:R-:W-:Y:S05]  /*a970*/  @!P1 BRA `(.L_x_1420) ;  /* 0x0000000000049947 */ /* 0x000fea0003800000 */
[----:B------:R-:W-:Y:S01]  /*a980*/  BPT.TRAP 0x1 ;  /* 0x000000040000795c */ /* 0x000fe20000300000 */
.L_x_1420:
[----:B------:R-:W-:Y:S05]  /*a990*/  BSYNC B0 ;  /* 0x0000000000007941 */ /* 0x000fea0003800000 */
.L_x_1419:
[----:B------:R-:W1:Y:S01]  /*a9a0*/  SYNCS.PHASECHK.TRANS64.TRYWAIT P4, [R4+URZ+0x2a8b0], R3 ;  /* 0x02a8b003040075a7 */ /* 0x000e62000808017f */
[----:B0-----:R-:W-:Y:S01]  /*a9b0*/  IMAD R32, R19, 0x3000, R27 ;  /* 0x0000300013207824 */ /* 0x001fe200078e021b */
[----:B------:R-:W-:Y:S01]  /*a9c0*/  ULDC UR61, c[0x0][0x310] ;  /* 0x0000c400003d7ab9 */ /* 0x000fe20000000800 */
[----:B------:R-:W-:Y:S01]  /*a9d0*/  ULDC.64 UR56, c[0x0][0x318] ;  /* 0x0000c60000387ab9 */ /* 0x000fe20000000a00 */
[----:B------:R-:W-:Y:S01]  /*a9e0*/  ULDC.64 UR58, c[0x0][0x308] ;  /* 0x0000c200003a7ab9 */ /* 0x000fe20000000a00 */
[----:B------:R-:W-:Y:S01]  /*a9f0*/  BSSY B0, `(.L_x_1421) ;  /* 0x0000004000007945 */ /* 0x000fe20003800000 */
[----:B------:R-:W-:Y:S01]  /*aa00*/  ISETP.GE.AND P1, PT, R162, R5, PT ;  /* 0x00000005a200720c */ /* 0x000fe20003f26270 */
[----:B------:R-:W-:Y:S02]  /*aa10*/  IMAD.IADD R34, R123, 0x1, R32 ;  /* 0x000000017b227824 */ /* 0x000fe400078e0220 */
[----:B-1----:R-:W-:Y:S10]  /*aa20*/  @!P4 BRA `(.L_x_1422) ;  /* 0x000001e0008cc947 */ /* 0x002ff40003800000 */
.L_x_1733:
[----:B------:R-:W-:Y:S05]  /*aa30*/  BSYNC B0 ;  /* 0x0000000000007941 */ /* 0x000fea0003800000 */
.L_x_1421:
[----:B------:R-:W-:Y:S01]  /*aa40*/  BSSY B0, `(.L_x_1423) ;  /* 0x000001a000007945 */ /* 0x000fe20003800000 */
[----:B------:R-:W-:Y:S02]  /*aa50*/  IMAD R44, R32, 0x2, R115 ;  /* 0x00000002202c7824 */ /* 0x000fe400078e0273 */
[----:B------:R-:W-:-:S04]  /*aa60*/  IMAD.WIDE R40, R24, 0x60, R118 ;  /* 0x0000006018287825 */ /* 0x000fc800078e0276 */
[----:B------:R-:W-:Y:S01]  /*aa70*/  IMAD R45, R34, 0x2, R115 ;  /* 0x00000002222d7824 */ /* 0x000fe200078e0273 */
[----:B------:R-:W-:Y:S06]  /*aa80*/  @P1 BRA `(.L_x_1424) ;  /* 0x0000000000541947 */ /* 0x000fec0003800000 */
[----:B0-----:R-:W-:Y:S01]  /*aa90*/  IMAD R3, R41, UR56, RZ ;  /* 0x0000003829037c24 */ /* 0x001fe2000f8e02ff */
[----:B------:R-:W-:Y:S01]  /*aaa0*/  ISETP.GE.AND P4, PT, R22, UR61, PT ;  /* 0x0000003d16007c0c */ /* 0x000fe2000bf86270 */
[----:B------:R-:W-:Y:S01]  /*aab0*/  IMAD.MOV.U32 R32, RZ, RZ, R92 ;  /* 0x000000ffff207224 */ /* 0x000fe200078e005c */
[----:B------:R-:W-:Y:S01]  /*aac0*/  ULDC.64 UR4, c[0x0][0x208] ;  /* 0x0000820000047ab9 */ /* 0x000fe20000000a00 */
        /* <DEDUP_REMOVED lines=17> */
.L_x_1424:
[----:B------:R-:W-:Y:S05]  /*abe0*/  BSYNC B0 ;  /* 0x0000000000007941 */ /* 0x000fea0003800000 */
.L_x_1423:
[----:B------:R-:W-:Y:S01]  /*abf0*/  ISETP.GE.AND P1, PT, R185, R5, PT ;  /* 0x00000005b900720c */ /* 0x000fe20003f26270 */
[----:B------:R-:W-:-:S12]  /*ac00*/  BSSY B0, `(.L_x_1425) ;  /* 0x0000019000007945 */ /* 0x000fd80003800000 */
[----:B------:R-:W-:Y:S05]  /*ac10*/  @P1 BRA `(.L_x_1426) ;  /* 0x00000000005c1947 */ /* 0x000fea0003800000 */
[----:B0-----:R-:W-:Y:S01]  /*ac20*/  IADD3 R3, P1, R40, 0x40, RZ ;  /* 0x0000004028037810 */ /* 0x001fe20007f3e0ff */
[----:B--2---:R-:W-:Y:S01]  /*ac30*/  IMAD.MOV.U32 R32, RZ, RZ, R92 ;  /* 0x000000ffff207224 */ /* 0x004fe200078e005c */
[----:B------:R-:W-:Y:S01]  /*ac40*/  ISETP.GE.AND P4, PT, R22, UR61, PT ;  /* 0x0000003d16007c0c */ /* 0x000fe2000bf86270 */
[----:B------:R-:W-:Y:S01]  /*ac50*/  IMAD.MOV.U32 R33, RZ, RZ, R6 ;  /* 0x000000ffff217224 */ /* 0x000fe200078e0006 */
[----:B------:R-:W-:Y:S01]  /*ac60*/  ULDC.64 UR4, c[0x0][0x208] ;  /* 0x0000820000047ab9 */ /* 0x000fe20000000a00 */
[----:B------:R-:W-:Y:S02]  /*ac70*/  IMAD.X R40, RZ, RZ, R41, P1 ;  /* 0x000000ffff287224 */ /* 0x000fe400008e0629 */
[----:B------:R-:W-:-:S04]  /*ac80*/  IMAD.WIDE.U32 R32, R3, UR56, R32 ;  /* 0x0000003803207c25 */ /* 0x000fc8000f8e0020 */
        /* <DEDUP_REMOVED lines=16> */
.L_x_1426:
[----:B------:R-:W-:Y:S05]  /*ad90*/  BSYNC B0 ;  /* 0x0000000000007941 */ /* 0x000fea0003800000 */
.L_x_1425:
[----:B0-----:R-:W4:Y:S01]  /*ada0*/  LDL R3, [R1] ;  /* 0x0000000001037983 */ /* 0x001f220000100800 */
[----:B------:R-:W-:Y:S02]  /*adb0*/  @!P0 VIADD R4, R4, 0x2a8c0 ;  /* 0x0002a8c004048836 */ /* 0x000fe40000000000 */
[----:B------:R-:W-:Y:S01]  /*adc0*/  VIADD R19, R19, 0x1 ;  /* 0x0000000113137836 */ /* 0x000fe20000000000 */
[----:B------:R-:W-:Y:S01]  /*add0*/  @!PT LDS RZ, [RZ] ;  /* 0x00000000fffff984 */ /* 0x000fe20000000800 */
[----:B------:R-:W-:Y:S01]  /*ade0*/  @!PT LDS RZ, [RZ] ;  /* 0x00000000fffff984 */ /* 0x000fe20000000800 */
[----:B------:R-:W-:Y:S01]  /*adf0*/  @!PT LDS RZ, [RZ] ;  /* 0x00000000fffff984 */ /* 0x000fe20000000800 */
[----:B------:R-:W-:Y:S01]  /*ae00*/  @!PT LDS RZ, [RZ] ;  /* 0x00000000fffff984 */ /* 0x000fe20000000800 */
[----:B------:R0:W-:Y:S06]  /*ae10*/  MEMBAR.ALL.CTA ;  /* 0x0000000000007992 */ /* 0x0001ec0000008000 */
[----:B0-----:R-:W0:Y:S01]  /*ae20*/  FENCE.VIEW.ASYNC.S ;  /* 0x00000000000073c6 */ /* 0x001e220000000000 */
[----:B------:R-:W-:Y:S01]  /*ae30*/  @!P0 PRMT R4, RZ, 0x654, R4 ;  /* 0x00000654ff048816 */ /* 0x000fe20000000004 */
[----:B0-----:R0:W-:Y:S01]  /*ae40*/  BAR.SYNC.DEFER_BLOCKING R154, 0x80 ;  /* 0x0002009a0000751d */ /* 0x0011e20000010000 */
[----:B------:R-:W-:-:S04]  /*ae50*/  ISETP.NE.AND P1, PT, R19, 0x2, PT ;  /* 0x000000021300780c */ /* 0x000fc80003f25270 */
[----:B------:R-:W-:Y:S01]  /*ae60*/  SEL R19, R19, RZ, P1 ;  /* 0x000000ff13137207 */ /* 0x000fe20000800000 */
[----:B------:R1:W-:Y:S01]  /*ae70*/  @!P0 SYNCS.ARRIVE.TRANS64.RED.A1T0 RZ, [R4+URZ], RZ ;  /* 0x000000ff04ff89a7 */ /* 0x0003e2000810043f */
[----:B------:R-:W-:Y:S02]  /*ae80*/  PLOP3.LUT P0, PT, PT, PT, PT, 0x8, 0x0 ;  /* 0x000000000000781c */ /* 0x000fe40003f0e170 */
[----:B-1----:R-:W-:-:S04]  /*ae90*/  SEL R4, RZ, 0x1, P1 ;  /* 0x00000001ff047807 */ /* 0x002fc80000800000 */
[----:B------:R-:W-:Y:S02]  /*aea0*/  LOP3.LUT R167, R167, R4, RZ, 0x3c, !PT ;  /* 0x00000004a7a77212 */ /* 0x000fe400078e3cff */
[----:B----4-:R-:W-:-:S13]  /*aeb0*/  LOP3.LUT P4, RZ, R3, 0x2, RZ, 0xc0, !PT ;  /* 0x0000000203ff7812 */ /* 0x010fda000788c0ff */
[----:B0-----:R-:W-:Y:S05]  /*aec0*/  @P4 BRA `(.L_x_1427) ;  /* 0xffffff7800c84947 */ /* 0x001fea000383ffff */
.L_x_1323:
[----:B------:R-:W0:Y:S01]  /*aed0*/  LDC.64 R4, c[0x0][0x9e0] ;  /* 0x00027800ff047b82 */ /* 0x000e220000000a00 */
[----:B------:R-:W-:Y:S01]  /*aee0*/  BSSY B0, `(.L_x_1428) ;  /* 0x0000005000007945 */ /* 0x000fe20003800000 */
[----:B0-----:R-:W-:-:S03]  /*aef0*/  ISETP.GE.AND P1, PT, R5, 0x1, PT ;  /* 0x000000010500780c */ /* 0x001fc60003f26270 */
[----:B------:R-:W-:Y:S10]  /*af00*/  @P0 BRA `(.L_x_1429) ;  /* 0x0000000000080947 */ /* 0x000ff40003800000 */
[----:B------:R-:W0:Y:S02]  /*af10*/  FENCE.VIEW.ASYNC.G ;  /* 0x00000000000073c6 */ /* 0x000e240000000100 */
[----:B0-----:R-:W-:Y:S06]  /*af20*/  BAR.ARV 0xc, 0x120 ;  /* 0x0304800000007b1d */ /* 0x001fec0000002000 */
.L_x_1429:
[----:B------:R-:W-:Y:S05]  /*af30*/  BSYNC B0 ;  /* 0x0000000000007941 */ /* 0x000fea0003800000 */
.L_x_1428:
[----:B------:R-:W-:Y:S01]  /*af40*/  IMAD.IADD R0, R149, 0x1, R4 ;  /* 0x0000000195007824 */ /* 0x000fe200078e0204 */
[----:B------:R-:W-:Y:S06]  /*af50*/  @!P1 BRA `(.L_x_1430) ;  /* 0x0000000000489947 */ /* 0x000fec0003800000 */
        /* <DEDUP_REMOVED lines=11> */
.L_x_1432:
[----:B------:R-:W-:-:S13]  /*b010*/  ISETP.NE.AND P0, PT, R5, 0x1, PT ;  /* 0x000000010500780c */ /* 0x000fda0003f05270 */
[----:B------:R-:W0:Y:S02]  /*b020*/  @P0 LDC.64 R6, c[0x0][0x9e8] ;  /* 0x00027a00ff060b82 */ /* 0x000e240000000a00 */
[----:B0-----:R-:W-:-:S05]  /*b030*/  @P0 IMAD.HI.U32 R4, R2, R6, RZ ;  /* 0x0000000602040227 */ /* 0x001fca00078e00ff */
[----:B------:R-:W-:-:S07]  /*b040*/  @P0 SHF.R.U32.HI R2, RZ, R7, R4 ;  /* 0x00000007ff020219 */ /* 0x000fce0000011604 */
.L_x_1433:
[----:B------:R-:W-:Y:S05]  /*b050*/  BSYNC B0 ;  /* 0x0000000000007941 */ /* 0x000fea0003800000 */
.L_x_1431:
[----:B------:R-:W-:-:S05]  /*b060*/  IMAD R3, R2, R5, R5 ;  /* 0x0000000502037224 */ /* 0x000fca00078e0205 */
[----:B------:R-:W-:-:S07]  /*b070*/  VIMNMX R0, R0, R3, PT ;  /* 0x0000000300007248 */ /* 0x000fce0003fe0100 */
.L_x_1430:
[----:B------:R-:W-:Y:S01]  /*b080*/  VIADD R0, R0, 0x5f ;  /* 0x0000005f00007836 */ /* 0x000fe20000000000 */
[----:B------:R-:W-:-:S03]  /*b090*/  ULDC UR4, c[0x0][0x9dc] ;  /* 0x0002770000047ab9 */ /* 0x000fc60000000800 */
[----:B------:R-:W-:-:S05]  /*b0a0*/  IMAD.HI R0, R0, 0x2aaaaaab, RZ ;  /* 0x2aaaaaab00007827 */ /* 0x000fca00078e02ff */
[----:B------:R-:W-:-:S04]  /*b0b0*/  SHF.R.U32.HI R3, RZ, 0x1f, R0 ;  /* 0x0000001fff037819 */ /* 0x000fc80000011600 */
[----:B------:R-:W-:Y:S01]  /*b0c0*/  LEA.HI.SX32 R2, R0, R3, 0x1c ;  /* 0x0000000300027211 */ /* 0x000fe200078fe2ff */
[----:B------:R-:W-:-:S03]  /*b0d0*/  VIADD R0, R148, -UR4 ;  /* 0x8000000494007c36 */ /* 0x000fc60008000000 */
[----:B------:R-:W-:Y:S01]  /*b0e0*/  VIMNMX R2, R153, R2, PT ;  /* 0x0000000299027248 */ /* 0x000fe20003fe0100 */
        /* <DEDUP_REMOVED lines=11> */
.L_x_1436:
[----:B------:R-:W-:-:S13]  /*b1a0*/  ISETP.NE.AND P0, PT, R5, 0x1, PT ;  /* 0x000000010500780c */ /* 0x000fda0003f05270 */
[----:B------:R-:W0:Y:S02]  /*b1b0*/  @P0 LDC.64 R6, c[0x0][0x9e8] ;  /* 0x00027a00ff060b82 */ /* 0x000e240000000a00 */
[----:B0-----:R-:W-:-:S05]  /*b1c0*/  @P0 IMAD.HI.U32 R6, R148, R6, RZ ;  /* 0x0000000694060227 */ /* 0x001fca00078e00ff */
[----:B------:R-:W-:-:S07]  /*b1d0*/  @P0 SHF.R.U32.HI R148, RZ, R7, R6 ;  /* 0x00000007ff940219 */ /* 0x000fce0000011606 */
.L_x_1437:
[----:B------:R-:W-:Y:S05]  /*b1e0*/  BSYNC B0 ;  /* 0x0000000000007941 */ /* 0x000fea0003800000 */
.L_x_1435:
[----:B------:R-:W-:-:S05]  /*b1f0*/  IMAD R3, R148, R5, RZ ;  /* 0x0000000594037224 */ /* 0x000fca00078e02ff */
[----:B------:R-:W-:-:S07]  /*b200*/  VIMNMX R0, R0, R3, !PT ;  /* 0x0000000300007248 */ /* 0x000fce0007fe0100 */
.L_x_1434:
[----:B------:R-:W-:Y:S01]  /*b210*/  IMAD.HI R0, R0, 0x2aaaaaab, RZ ;  /* 0x2aaaaaab00007827 */ /* 0x000fe200078e02ff */
[----:B------:R-:W-:Y:S02]  /*b220*/  PLOP3.LUT P0, PT, PT, PT, PT, 0x80, 0x0 ;  /* 0x000000000000781c */ /* 0x000fe40003f0f070 */
[----:B------:R-:W-:Y:S02]  /*b230*/  CS2R R86, SRZ ;  /* 0x0000000000567805 */ /* 0x000fe4000001ff00 */
[----:B------:R-:W-:Y:S01]  /*b240*/  CS2R R84, SRZ ;  /* 0x0000000000547805 */ /* 0x000fe2000001ff00 */
[----:B------:R-:W-:Y:S01]  /*b250*/  IMAD.MOV.U32 R3, RZ, RZ, RZ ;  /* 0x000000ffff037224 */ /* 0x000fe200078e00ff */
[----:B------:R-:W-:Y:S02]  /*b260*/  SHF.R.U32.HI R5, RZ, 0x1f, R0 ;  /* 0x0000001fff057819 */ /* 0x000fe40000011600 */
[----:B------:R-:W-:Y:S02]  /*b270*/  CS2R R82, SRZ ;  /* 0x0000000000527805 */ /* 0x000fe4000001ff00 */
[----:B------:R-:W-:Y:S01]  /*b280*/  CS2R R80, SRZ ;  /* 0x0000000000507805 */ /* 0x000fe2000001ff00 */
[----:B--23--:R-:W-:Y:S01]  /*b290*/  IMAD.MOV.U32 R35, RZ, RZ, RZ ;  /* 0x000000ffff237224 */ /* 0x00cfe200078e00ff */
[----:B------:R-:W-:Y:S01]  /*b2a0*/  LEA.HI.SX32 R5, R0, R5, 0x1c ;  /* 0x0000000500057211 */ /* 0x000fe200078fe2ff */
[----:B------:R-:W-:Y:S01]  /*b2b0*/  IMAD.MOV.U32 R0, RZ, RZ, RZ ;  /* 0x000000ffff007224 */ /* 0x000fe200078e00ff */
[----:B------:R-:W-:Y:S01]  /*b2c0*/  CS2R R76, SRZ ;  /* 0x00000000004c7805 */ /* 0x000fe2000001ff00 */
[----:B------:R-:W-:Y:S01]  /*b2d0*/  IMAD.MOV.U32 R78, RZ, RZ, RZ ;  /* 0x000000ffff4e7224 */ /* 0x000fe200078e00ff */
[----:B------:R-:W-:-:S02]  /*b2e0*/  VIMNMX R168, RZ, R5, !PT ;  /* 0x00000005ffa87248 */ /* 0x000fc40007fe0100 */
[----:B------:R-:W-:Y:S01]  /*b2f0*/  CS2R R74, SRZ ;  /* 0x00000000004a7805 */ /* 0x000fe2000001ff00 */
[----:B------:R-:W-:Y:S01]  /*b300*/  IMAD.MOV.U32 R73, RZ, RZ, RZ ;  /* 0x000000ffff497224 */ /* 0x000fe200078e00ff */
[----:B------:R-:W-:Y:S02]  /*b310*/  CS2R R32, SRZ ;  /* 0x0000000000207805 */ /* 0x000fe4000001ff00 */
[----:B------:R-:W-:Y:S02]  /*b320*/  ISETP.GT.AND P1, PT, R2, R168, PT ;  /* 0x000000a80200720c */ /* 0x000fe40003f24270 */
[----:B------:R-:W-:Y:S01]  /*b330*/  CS2R R30, SRZ ;  /* 0x00000000001e7805 */ /* 0x000fe2000001ff00 */
[----:B------:R-:W-:Y:S01]  /*b340*/  IMAD.MOV.U32 R70, RZ, RZ, RZ ;  /* 0x000000ffff467224 */ /* 0x000fe200078e00ff */
        /* <DEDUP_REMOVED lines=17> */
[----:B------:R-:W-:Y:S01]  /*b460*/  IMAD.MOV.U32 R91, RZ, RZ, RZ ;  /* 0x000000ffff5b7224 */ /* 0x000fe200078e00ff */
[----:B------:R-:W-:Y:S01]  /*b470*/  CS2R R88, SRZ ;  /* 0x0000000000587805 */ /* 0x000fe2000001ff00 */
[----:B------:R-:W-:Y:S01]  /*b480*/  IMAD.MOV.U32 R26, RZ, RZ, RZ ;  /* 0x000000ffff1a7224 */ /* 0x000fe200078e00ff */
[----:B------:R-:W-:Y:S01]  /*b490*/  CS2R R6, SRZ ;  /* 0x0000000000067805 */ /* 0x000fe2000001ff00 */
[----:B------:R-:W-:Y:S02]  /*b4a0*/  IMAD.MOV.U32 R93, RZ, RZ, RZ ;  /* 0x000000ffff5d7224 */ /* 0x000fe400078e00ff */
[----:B------:R-:W-:-:S02]  /*b4b0*/  IMAD.MOV.U32 R28, RZ, RZ, RZ ;  /* 0x000000ffff1c7224 */ /* 0x000fc400078e00ff */
[----:B------:R-:W-:Y:S02]  /*b4c0*/  IMAD.MOV.U32 R95, RZ, RZ, RZ ;  /* 0x000000ffff5f7224 */ /* 0x000fe400078e00ff */
[----:B------:R-:W-:Y:S01]  /*b4d0*/  IMAD.MOV.U32 R24, RZ, RZ, RZ ;  /* 0x000000ffff187224 */ /* 0x000fe200078e00ff */
[----:B------:R-:W-:Y:S06]  /*b4e0*/  @!P1 BRA `(.L_x_1438) ;  /* 0x0000014c00f09947 */ /* 0x000fec0003800000 */
[----:B------:R-:W2:Y:S04]  /*b4f0*/  LDL R4, [R1+0x40] ;  /* 0x0000400001047983 */ /* 0x000ea80000100800 */
[----:B------:R-:W0:Y:S02]  /*b500*/  SHFL.IDX PT, R0, R200, RZ, 0x1f ;  /* 0x00001fffc8007589 */ /* 0x000e2400000e0000 */
[----:B0-----:R-:W-:-:S04]  /*b510*/  LEA.HI R3, R0, R0, RZ, 0x1 ;  /* 0x0000000000037211 */ /* 0x001fc800078f08ff */
[----:B------:R-:W-:-:S05]  /*b520*/  LOP3.LUT R3, R3, 0x1e, RZ, 0xc0, !PT ;  /* 0x0000001e03037812 */ /* 0x000fca00078ec0ff */
[----:B------:R-:W-:Y:S01]  /*b530*/  IMAD.IADD R3, R0, 0x1, -R3 ;  /* 0x0000000100037824 */ /* 0x000fe200078e0a03 */
[----:B--2---:R-:W-:-:S13]  /*b540*/  R2UR UR4, R4 ;  /* 0x00000000040472ca */ /* 0x004fda00000e0000 */
[----:B------:R-:W-:Y:S02]  /*b550*/  ULOP3.LUT UP0, URZ, UR4, 0x1bf, URZ, 0xc0, !UPT ;  /* 0x000001bf043f7892 */ /* 0x000fe4000f80c03f */
[----:B------:R-:W-:-:S04]  /*b560*/  LEA R3, R3, UR4, 0xd ;  /* 0x0000000403037c11 */ /* 0x000fc8000f8e68ff */
[----:B------:R-:W-:Y:S02]  /*b570*/  SHF.R.U32.HI R3, RZ, 0x4, R3 ;  /* 0x00000004ff037819 */ /* 0x000fe40000011603 */
[----:B------:R-:W-:Y:S02]  /*b580*/  PLOP3.LUT P0, PT, PT, PT, UP0, 0x80, 0x0 ;  /* 0x000000000000781c */ /* 0x000fe40003f0f008 */
[----:B------:R-:W-:-:S11]  /*b590*/  LOP3.LUT R68, R3, 0x3fff, RZ, 0xc0, !PT ;  /* 0x00003fff03447812 */ /* 0x000fd600078ec0ff */
        /* <DEDUP_REMOVED lines=17> */
.L_x_1439:
        /* <DEDUP_REMOVED lines=12> */
.L_x_1443:
[----:B-1----:R1:W2:Y:S02]  /*b770*/  SYNCS.PHASECHK.TRANS64.TRYWAIT P0, [R18+URZ+0x2a800], R3 ;  /* 0x02a80003120075a7 */ /* 0x0022a4000800017f */
[----:B--2---:R-:W-:Y:S05]  /*b780*/  @!P0 NANOSLEEP.SYNCS 0x989680 ;  /* 0x009896800000895d */ /* 0x004fea0003900000 */
[----:B------:R-:W2:Y:S02]  /*b790*/  @!P0 SYNCS.PHASECHK.TRANS64 P0, [R18+URZ+0x2a800], R3 ;  /* 0x02a80003120085a7 */ /* 0x000ea4000800007f */
[----:B--2---:R-:W-:Y:S05]  /*b7a0*/  @!P0 BRA `(.L_x_1443) ;  /* 0xfffffffc00f08947 */ /* 0x004fea000383ffff */
.L_x_1442:
[----:B------:R-:W-:Y:S05]  /*b7b0*/  BSYNC B0 ;  /* 0x0000000000007941 */ /* 0x000fea0003800000 */
.L_x_1441:
[----:B------:R-:W-:Y:S05]  /*b7c0*/  BRA `(.L_x_1444) ;  /* 0x0000007400207947 */ /* 0x000fea0003800000 */
.L_x_1440:
[----:B------:R-:W2:Y:S01]  /*b7d0*/  LDL R0, [R1+0x40] ;  /* 0x0000400001007983 */ /* 0x000ea20000100800 */
[----:B------:R-:W0:Y:S01]  /*b7e0*/  LDC.64 R10, c[0x0][0x3d8] ;  /* 0x0000f600ff0a7b82 */ /* 0x000e220000000a00 */
[----:B-----5:R-:W-:Y:S01]  /*b7f0*/  SHF.R.S32.HI R3, RZ, 0x1f, R147 ;  /* 0x0000001fff037819 */ /* 0x020fe20000011493 */
[--C-:B------:R-:W-:Y:S01]  /*b800*/  IMAD.MOV.U32 R4, RZ, RZ, R16.reuse ;  /* 0x000000ffff047224 */ /* 0x100fe200078e0010 */
[----:B------:R-:W-:Y:S02]  /*b810*/  SHF.R.S32.HI R5, RZ, 0x1f, R16 ;  /* 0x0000001fff057819 */ /* 0x000fe40000011410 */
[----:B------:R-:W-:-:S03]  /*b820*/  SHF.R.S32.HI R9, RZ, 0x1f, R22 ;  /* 0x0000001fff097819 */ /* 0x000fc60000011416 */
[----:B------:R-:W1:Y:S01]  /*b830*/  LDC.64 R12, c[0x0][0x3e8] ;  /* 0x0000fa00ff0c7b82 */ /* 0x000e620000000a00 */
[-C--:B0-----:R-:W-:Y:S01]  /*b840*/  IMAD R8, R186, R10.reuse, RZ ;  /* 0x0000000aba087224 */ /* 0x081fe200078e02ff */
[----:B------:R-:W-:Y:S01]  /*b850*/  SHF.L.U64.HI R76, R10, 0x6, R11 ;  /* 0x000000060a4c7819 */ /* 0x000fe2000001020b */
[----:B------:R-:W-:-:S04]  /*b860*/  IMAD.WIDE.U32 R74, R147, R10, RZ ;  /* 0x0000000a934a7225 */ /* 0x000fc800078e00ff */
[----:B------:R-:W-:Y:S01]  /*b870*/  IMAD.WIDE.U32 R6, R162, R10, R4 ;  /* 0x0000000aa2067225 */ /* 0x000fe200078e0004 */
[----:B-1----:R-:W-:-:S03]  /*b880*/  SHF.L.U64.HI R69, R12, 0x6, R13 ;  /* 0x000000060c457819 */ /* 0x002fc6000001020d */
[----:B------:R-:W-:Y:S01]  /*b890*/  IMAD R85, R162, R11, R8 ;  /* 0x0000000ba2557224 */ /* 0x000fe200078e0208 */
[----:B------:R-:W-:Y:S01]  /*b8a0*/  IADD3 R81, P0, R6, R74, RZ ;  /* 0x0000004a06517210 */ /* 0x000fe20007f1e0ff */
[----:B------:R-:W-:Y:S02]  /*b8b0*/  IMAD.MOV.U32 R8, RZ, RZ, R22 ;  /* 0x000000ffff087224 */ /* 0x000fe400078e0016 */
[----:B------:R-:W-:-:S04]  /*b8c0*/  IMAD.WIDE.U32 R72, R147, R12, RZ ;  /* 0x0000000c93487225 */ /* 0x000fc800078e00ff */
[----:B------:R-:W-:-:S04]  /*b8d0*/  IMAD.WIDE.U32 R4, R162, R12, R4 ;  /* 0x0000000ca2047225 */ /* 0x000fc800078e0004 */
[----:B------:R-:W-:Y:S02]  /*b8e0*/  IMAD.SHL.U32 R78, R10, 0x40, RZ ;  /* 0x000000400a4e7824 */ /* 0x000fe400078e00ff */
[----:B------:R-:W-:Y:S01]  /*b8f0*/  IMAD.SHL.U32 R77, R12, 0x40, RZ ;  /* 0x000000400c4d7824 */ /* 0x000fe200078e00ff */
[----:B--2---:R-:W-:Y:S01]  /*b900*/  R2UR UR4, R0 ;  /* 0x00000000000472ca */ /* 0x004fe200000e0000 */
[----:B------:R-:W-:-:S04]  /*b910*/  IMAD R0, R3, R10, RZ ;  /* 0x0000000a03007224 */ /* 0x000fc800078e02ff */
[----:B------:R-:W-:Y:S02]  /*b920*/  IMAD R61, R147, R11, R0 ;  /* 0x0000000b933d7224 */ /* 0x000fe400078e0200 */
[-C--:B------:R-:W-:Y:S02]  /*b930*/  IMAD R0, R3, R12.reuse, RZ ;  /* 0x0000000c03007224 */ /* 0x080fe400078e02ff */
[----:B------:R-:W-:Y:S02]  /*b940*/  IMAD.IADD R61, R61, 0x1, R75 ;  /* 0x000000013d3d7824 */ /* 0x000fe400078e024b */
[----:B------:R-:W-:Y:S02]  /*b950*/  IMAD R3, R186, R12, RZ ;  /* 0x0000000cba037224 */ /* 0x000fe400078e02ff */
[----:B------:R-:W-:Y:S01]  /*b960*/  ULOP3.LUT UP0, URZ, UR4, 0x3ff, URZ, 0xc0, !UPT ;  /* 0x000003ff043f7892 */ /* 0x000fe2000f80c03f */
[----:B------:R-:W-:Y:S01]  /*b970*/  IADD3.X R83, R61, R7, R85, P0, !PT ;  /* 0x000000073d537210 */ /* 0x000fe200007fe455 */
[----:B------:R-:W-:Y:S01]  /*b980*/  IMAD.WIDE.U32 R6, R162, R10, R8 ;  /* 0x0000000aa2067225 */ /* 0x000fe200078e0008 */
[----:B------:R-:W-:-:S03]  /*b990*/  IADD3 R60, P0, R4, R72, RZ ;  /* 0x00000048043c7210 */ /* 0x000fc60007f1e0ff */
[----:B------:R-:W-:Y:S01]  /*b9a0*/  IMAD R79, R147, R13, R0 ;  /* 0x0000000d934f7224 */ /* 0x000fe200078e0200 */
[----:B------:R-:W-:Y:S01]  /*b9b0*/  IADD3 R71, P1, R6, R74, RZ ;  /* 0x0000004a06477210 */ /* 0x000fe20007f3e0ff */
[----:B------:R-:W-:-:S03]  /*b9c0*/  IMAD.WIDE.U32 R8, R162, R12, R8 ;  /* 0x0000000ca2087225 */ /* 0x000fc600078e0008 */
[----:B------:R-:W-:Y:S01]  /*b9d0*/  IADD3.X R85, R61, R85, R7, P1, !PT ;  /* 0x000000553d557210 */ /* 0x000fe20000ffe407 */
[----:B------:R-:W-:Y:S01]  /*b9e0*/  IMAD R3, R162, R13, R3 ;  /* 0x0000000da2037224 */ /* 0x000fe200078e0203 */
[----:B------:R-:W-:Y:S01]  /*b9f0*/  PLOP3.LUT P1, PT, PT, PT, UP0, 0x80, 0x0 ;  /* 0x000000000000781c */ /* 0x000fe20003f2f008 */
[----:B------:R-:W-:Y:S01]  /*ba00*/  IMAD.IADD R79, R79, 0x1, R73 ;  /* 0x000000014f4f7824 */ /* 0x000fe200078e0249 */
[----:B------:R-:W-:-:S04]  /*ba10*/  IADD3 R70, P2, R8, R72, RZ ;  /* 0x0000004808467210 */ /* 0x000fc80007f5e0ff */
[C---:B------:R-:W-:Y:S02]  /*ba20*/  IADD3.X R80, R79.reuse, R5, R3, P0, !PT ;  /* 0x000000054f507210 */ /* 0x040fe400007fe403 */
[----:B------:R-:W-:-:S05]  /*ba30*/  IADD3.X R82, R79, R3, R9, P2, !PT ;  /* 0x000000034f527210 */ /* 0x000fca00017fe409 */
        /* <DEDUP_REMOVED lines=17> */
.L_x_1445:
[----:B------:R-:W0:Y:S01]  /*bb50*/  LDC.64 R14, c[0x0][0x3d8] ;  /* 0x0000f600ff0e7b82 */ /* 0x000e220000000a00 */
[----:B------:R-:W-:Y:S01]  /*bb60*/  SHF.R.S32.HI R3, RZ, 0x1f, R169 ;  /* 0x0000001fff037819 */ /* 0x000fe200000114a9 */
[----:B------:R-:W-:Y:S01]  /*bb70*/  ULDC.U8 UR4, c[0x0][0x3f0] ;  /* 0x0000fc0000047ab9 */ /* 0x000fe20000000000 */
[----:B------:R-:W-:Y:S01]  /*bb80*/  BSSY B0, `(.L_x_1446) ;  /* 0x0000704000007945 */ /* 0x000fe20003800000 */
[----:B------:R-:W-:-:S04]  /*bb90*/  ISETP.NE.AND P0, PT, RZ, UR4, PT ;  /* 0x00000004ff007c0c */ /* 0x000fc8000bf05270 */
[----:B------:R-:W1:Y:S01]  /*bba0*/  LDC.64 R12, c[0x0][0x3e8] ;  /* 0x0000fa00ff0c7b82 */ /* 0x000e620000000a00 */
[-C--:B0-----:R-:W-:Y:S02]  /*bbb0*/  IMAD R0, R3, R14.reuse, RZ ;  /* 0x0000000e03007224 */ /* 0x081fe400078e02ff */
[----:B------:R-:W-:-:S04]  /*bbc0*/  IMAD.WIDE.U32 R4, R169, R14, RZ ;  /* 0x0000000ea9047225 */ /* 0x000fc800078e00ff */
[----:B------:R-:W-:Y:S02]  /*bbd0*/  IMAD.SHL.U32 R86, R4, 0x80, RZ ;  /* 0x0000008004567824 */ /* 0x000fe400078e00ff */
[-C--:B-1----:R-:W-:Y:S02]  /*bbe0*/  IMAD R8, R3, R12.reuse, RZ ;  /* 0x0000000c03087224 */ /* 0x082fe400078e02ff */
[C---:B------:R-:W-:Y:S02]  /*bbf0*/  IMAD R3, R169.reuse, R15, R0 ;  /* 0x0000000fa9037224 */ /* 0x040fe400078e0200 */
[----:B------:R-:W-:-:S04]  /*bc00*/  IMAD.WIDE.U32 R6, R169, R12, RZ ;  /* 0x0000000ca9067225 */ /* 0x000fc800078e00ff */
[----:B------:R-:W-:Y:S02]  /*bc10*/  IMAD R9, R169, R13, R8 ;  /* 0x0000000da9097224 */ /* 0x000fe400078e0208 */
[----:B------:R-:W-:Y:S02]  /*bc20*/  IMAD.IADD R5, R5, 0x1, R3 ;  /* 0x0000000105057824 */ /* 0x000fe400078e0203 */
[----:B------:R-:W-:Y:S02]  /*bc30*/  IMAD R0, R169, -0x80, R164 ;  /* 0xffffff80a9007824 */ /* 0x000fe400078e02a4 */
[----:B------:R-:W-:Y:S01]  /*bc40*/  IMAD.IADD R3, R7, 0x1, R9 ;  /* 0x0000000107037824 */ /* 0x000fe200078e0209 */
[----:B------:R-:W-:Y:S01]  /*bc50*/  SHF.L.U64.HI R84, R4, 0x7, R5 ;  /* 0x0000000704547819 */ /* 0x000fe20000010205 */
[----:B------:R-:W-:Y:S01]  /*bc60*/  IMAD.SHL.U32 R89, R6, 0x80, RZ ;  /* 0x0000008006597824 */ /* 0x000fe200078e00ff */
[----:B------:R-:W-:Y:S02]  /*bc70*/  VIMNMX R8, R0, 0x80, PT ;  /* 0x0000008000087848 */ /* 0x000fe40003fe0100 */
[----:B------:R-:W-:Y:S01]  /*bc80*/  SHF.L.U64.HI R87, R6, 0x7, R3 ;  /* 0x0000000706577819 */ /* 0x000fe20000010203 */
[----:B------:R-:W-:Y:S06]  /*bc90*/  @!P0 BRA `(.L_x_1447) ;  /* 0x0000003400ec8947 */ /* 0x000fec0003800000 */
[----:B------:R-:W0:Y:S01]  /*bca0*/  LDC R82, c[0x0][0x428] ;  /* 0x00010a00ff527b82 */ /* 0x000e220000000800 */
        /* <DEDUP_REMOVED lines=17> */
[----:B------:R-:W-:Y:S01]  /*bdc0*/  VIADD R5, R16, 0x10 ;  /* 0x0000001010057836 */ /* 0x000fe20000000000 */
[----:B------:R-:W-:Y:S01]  /*bdd0*/  ULDC.64 UR4, c[0x0][0x3c8] ;  /* 0x0000f20000047ab9 */ /* 0x000fe20000000a00 */
[----:B------:R-:W-:Y:S01]  /*bde0*/  ULDC UR6, c[0x0][0x3d4] ;  /* 0x0000f50000067ab9 */ /* 0x000fe20000000800 */
[----:B------:R-:W-:Y:S01]  /*bdf0*/  LEA R4, P3, R0, UR4, 0x1 ;  /* 0x0000000400047c11 */ /* 0x000fe2000f8608ff */
[----:B------:R-:W-:Y:S01]  /*be00*/  IMAD.X R3, R84, 0x1, R83, P1 ;  /* 0x0000000154037824 */ /* 0x000fe200008e0653 */
[----:B------:R-:W-:Y:S01]  /*be10*/  ISETP.GE.AND P2, PT, R5, UR6, PT ;  /* 0x0000000605007c0c */ /* 0x000fe2000bf46270 */
[C---:B------:R-:W-:Y:S01]  /*be20*/  VIADD R6, R16.reuse, 0x20 ;  /* 0x0000002010067836 */ /* 0x040fe20000000000 */
[----:B------:R-:W-:Y:S01]  /*be30*/  CS2R R66, SRZ ;  /* 0x0000000000427805 */ /* 0x000fe2000001ff00 */
[----:B------:R-:W-:Y:S01]  /*be40*/  VIADD R7, R16, 0x30 ;  /* 0x0000003010077836 */ /* 0x000fe20000000000 */
[----:B------:R-:W-:Y:S01]  /*be50*/  LEA.HI.X R5, R0, UR5, R3, 0x1, P3 ;  /* 0x0000000500057c11 */ /* 0x000fe200098f0c03 */
[----:B------:R-:W-:Y:S01]  /*be60*/  ULDC.64 UR4, c[0x0][0x3e0] ;  /* 0x0000f80000047ab9 */ /* 0x000fe20000000a00 */
[----:B------:R-:W-:Y:S01]  /*be70*/  IADD3 R0, P4, R89, R60, RZ ;  /* 0x0000003c59007210 */ /* 0x000fe20007f9e0ff */
[----:B------:R-:W-:Y:S01]  /*be80*/  VIADD R9, R16, 0x40 ;  /* 0x0000004010097836 */ /* 0x000fe20000000000 */
[----:B------:R-:W-:Y:S01]  /*be90*/  ISETP.GE.AND P1, PT, R6, UR6, PT ;  /* 0x0000000606007c0c */ /* 0x000fe2000bf26270 */
[----:B------:R-:W-:Y:S01]  /*bea0*/  VIADD R10, R16, 0x50 ;  /* 0x00000050100a7836 */ /* 0x000fe20000000000 */
[----:B------:R-:W-:Y:S01]  /*beb0*/  LEA R6, P6, R0, UR4, 0x1 ;  /* 0x0000000400067c11 */ /* 0x000fe2000f8c08ff */
[----:B------:R-:W-:Y:S01]  /*bec0*/  IMAD.X R3, R87, 0x1, R80, P4 ;  /* 0x0000000157037824 */ /* 0x000fe200020e0650 */
[----:B------:R-:W-:-:S02]  /*bed0*/  ISETP.GE.AND P5, PT, R7, UR6, PT ;  /* 0x0000000607007c0c */ /* 0x000fc4000bfa6270 */
[----:B------:R-:W-:Y:S02]  /*bee0*/  CS2R R62, SRZ ;  /* 0x00000000003e7805 */ /* 0x000fe4000001ff00 */
[----:B------:R-:W-:Y:S02]  /*bef0*/  ISETP.GE.AND P3, PT, R16, UR6, PT ;  /* 0x0000000610007c0c */ /* 0x000fe4000bf66270 */
[----:B------:R-:W-:Y:S02]  /*bf00*/  CS2R R56, SRZ ;  /* 0x0000000000387805 */ /* 0x000fe4000001ff00 */
[----:B------:R-:W-:Y:S02]  /*bf10*/  LEA.HI.X R7, R0, UR5, R3, 0x1, P6 ;  /* 0x0000000500077c11 */ /* 0x000fe4000b0f0c03 */
[----:B------:R-:W-:Y:S02]  /*bf20*/  CS2R R52, SRZ ;  /* 0x0000000000347805 */ /* 0x000fe4000001ff00 */
[----:B------:R-:W-:-:S02]  /*bf30*/  ISETP.GE.AND P4, PT, R9, UR6, PT ;  /* 0x0000000609007c0c */ /* 0x000fc4000bf86270 */
[----:B------:R-:W-:Y:S02]  /*bf40*/  CS2R R50, SRZ ;  /* 0x0000000000327805 */ /* 0x000fe4000001ff00 */
[----:B------:R-:W-:Y:S02]  /*bf50*/  ISETP.GE.AND P6, PT, R10, UR6, PT ;  /* 0x000000060a007c0c */ /* 0x000fe4000bfc6270 */
[----:B------:R-:W-:Y:S02]  /*bf60*/  CS2R R44, SRZ ;  /* 0x00000000002c7805 */ /* 0x000fe4000001ff00 */
[----:B------:R-:W-:Y:S02]  /*bf70*/  CS2R R70, SRZ ;  /* 0x0000000000467805 */ /* 0x000fe4000001ff00 */
[----:B------:R-:W-:Y:S02]  /*bf80*/  CS2R R64, SRZ ;  /* 0x0000000000407805 */ /* 0x000fe4000001ff00 */
[----:B------:R-:W-:-:S02]  /*bf90*/  CS2R R58, SRZ ;  /* 0x00000000003a7805 */ /* 0x000fc4000001ff00 */
[----:B------:R-:W-:Y:S02]  /*bfa0*/  CS2R R54, SRZ ;  /* 0x0000000000367805 */ /* 0x000fe4000001ff00 */
[----:B------:R-:W-:Y:S02]  /*bfb0*/  CS2R R48, SRZ ;  /* 0x0000000000307805 */ /* 0x000fe4000001ff00 */
[----:B------:R-:W-:Y:S01]  /*bfc0*/  CS2R R46, SRZ ;  /* 0x00000000002e7805 */ /* 0x000fe2000001ff00 */
[----:B------:R-:W-:Y:S02]  /*bfd0*/  ULDC.64 UR8, c[0x0][0x208] ;  /* 0x0000820000087ab9 */ /* 0x000fe40000000a00 */
        /* <DEDUP_REMOVED lines=12> */
.L_x_1449:
[----:B------:R-:W-:Y:S05]  /*c0a0*/  BSYNC B1 ;  /* 0x0000000000017941 */ /* 0x000fea0003800000 */
.L_x_1448:
[----:B------:R-:W-:Y:S01]  /*c0b0*/  ISETP.GE.AND P1, PT, R185, R8, PT ;  /* 0x00000008b900720c */ /* 0x000fe20003f26270 */
[----:B------:R-:W-:Y:S01]  /*c0c0*/  BSSY B1, `(.L_x_1450) ;  /* 0x000003e000017945 */ /* 0x000fe20003800000 */
[----:B------:R-:W-:Y:S02]  /*c0d0*/  LOP3.LUT R0, R174, 0x18, R22, 0xf8, !PT ;  /* 0x00000018ae007812 */ /* 0x000fe400078ef816 */
        /* <DEDUP_REMOVED lines=10> */
[----:B------:R-:W-:Y:S02]  /*c180*/  LOP3.LUT R11, R0, R175, RZ, 0x3c, !PT ;  /* 0x000000af000b7212 */ /* 0x000fe400078e3cff */
[----:B------:R-:W-:Y:S01]  /*c190*/  CS2R R20, SRZ ;  /* 0x0000000000147805 */ /* 0x000fe2000001ff00 */
[----:B------:R-:W-:Y:S06]  /*c1a0*/  @P1 BRA `(.L_x_1451) ;  /* 0x0000000000bc1947 */ /* 0x000fec0003800000 */
[----:B------:R-:W-:Y:S01]  /*c1b0*/  IADD3 R77, P4, P5, R60, R77, R89 ;  /* 0x0000004d3c4d7210 */ /* 0x000fe20007d9e059 */
[----:B-1----:R-:W-:Y:S01]  /*c1c0*/  VIADD R4, R16, 0x10 ;  /* 0x0000001010047836 */ /* 0x002fe20000000000 */
[----:B------:R-:W-:Y:S01]  /*c1d0*/  IADD3 R78, P2, P3, R81, R78, R86 ;  /* 0x0000004e514e7210 */ /* 0x000fe20007b5e056 */
[----:B------:R-:W-:Y:S01]  /*c1e0*/  ULDC UR8, c[0x0][0x3d4] ;  /* 0x0000f50000087ab9 */ /* 0x000fe20000000800 */
[----:B------:R-:W-:Y:S01]  /*c1f0*/  IADD3.X R0, R80, R69, R87, P4, P5 ;  /* 0x0000004550007210 */ /* 0x000fe200027ea457 */
[C---:B------:R-:W-:Y:S01]  /*c200*/  VIADD R5, R16.reuse, 0x20 ;  /* 0x0000002010057836 */ /* 0x040fe20000000000 */
[----:B------:R-:W-:Y:S01]  /*c210*/  IADD3.X R3, R83, R76, R84, P2, P3 ;  /* 0x0000004c53037210 */ /* 0x000fe200017e6454 */
[----:B------:R-:W-:Y:S01]  /*c220*/  ULDC.64 UR4, c[0x0][0x3c8] ;  /* 0x0000f20000047ab9 */ /* 0x000fe20000000a00 */
[----:B------:R-:W-:Y:S01]  /*c230*/  ISETP.GE.AND P5, PT, R16, UR8, PT ;  /* 0x0000000810007c0c */ /* 0x000fe2000bfa6270 */
[----:B------:R-:W-:Y:S01]  /*c240*/  ULDC.64 UR6, c[0x0][0x3e0] ;  /* 0x0000f80000067ab9 */ /* 0x000fe20000000a00 */
[----:B------:R-:W-:Y:S01]  /*c250*/  ISETP.GE.AND P2, PT, R4, UR8, PT ;  /* 0x0000000804007c0c */ /* 0x000fe2000bf46270 */
[----:B------:R-:W-:Y:S01]  /*c260*/  VIADD R7, R16, 0x30 ;  /* 0x0000003010077836 */ /* 0x000fe20000000000 */
[----:B------:R-:W-:-:S02]  /*c270*/  LEA R4, P3, R78, UR4, 0x1 ;  /* 0x000000044e047c11 */ /* 0x000fc4000f8608ff */
[----:B------:R-:W-:Y:S02]  /*c280*/  CS2R R42, SRZ ;  /* 0x00000000002a7805 */ /* 0x000fe4000001ff00 */
[----:B------:R-:W-:Y:S02]  /*c290*/  LEA R6, P6, R77, UR6, 0x1 ;  /* 0x000000064d067c11 */ /* 0x000fe4000f8c08ff */
[----:B------:R-:W-:Y:S02]  /*c2a0*/  CS2R R40, SRZ ;  /* 0x0000000000287805 */ /* 0x000fe4000001ff00 */
[----:B------:R-:W-:Y:S01]  /*c2b0*/  ISETP.GE.AND P4, PT, R5, UR8, PT ;  /* 0x0000000805007c0c */ /* 0x000fe2000bf86270 */
[----:B------:R-:W-:Y:S01]  /*c2c0*/  VIADD R8, R16, 0x40 ;  /* 0x0000004010087836 */ /* 0x000fe20000000000 */
[----:B------:R-:W-:Y:S01]  /*c2d0*/  LEA.HI.X R5, R78, UR5, R3, 0x1, P3 ;  /* 0x000000054e057c11 */ /* 0x000fe200098f0c03 */
[----:B------:R-:W-:Y:S01]  /*c2e0*/  ULDC.64 UR10, c[0x0][0x208] ;  /* 0x00008200000a7ab9 */ /* 0x000fe20000000a00 */
[----:B------:R-:W-:-:S02]  /*c2f0*/  ISETP.GE.AND P3, PT, R7, UR8, PT ;  /* 0x0000000807007c0c */ /* 0x000fc4000bf66270 */
[----:B------:R-:W-:Y:S01]  /*c300*/  LEA.HI.X R7, R77, UR7, R0, 0x1, P6 ;  /* 0x000000074d077c11 */ /* 0x000fe2000b0f0c00 */
[----:B------:R-:W-:Y:S01]  /*c310*/  VIADD R0, R16, 0x50 ;  /* 0x0000005010007836 */ /* 0x000fe20000000000 */
[----:B------:R2:W5:Y:S01]  /*c320*/  @!P5 LDG.E.64 R42, desc[UR10][R4.64] ;  /* 0x0000000a042ad981 */ /* 0x000562000c1e1b00 */
[----:B------:R-:W-:-:S03]  /*c330*/  ISETP.GE.AND P6, PT, R8, UR8, PT ;  /* 0x0000000808007c0c */ /* 0x000fc6000bfc6270 */
[----:B------:R2:W5:Y:S01]  /*c340*/  @!P5 LDG.E.64 R40, desc[UR10][R6.64] ;  /* 0x0000000a0628d981 */ /* 0x000562000c1e1b00 */
[----:B------:R-:W-:Y:S02]  /*c350*/  ISETP.GE.AND P5, PT, R0, UR8, PT ;  /* 0x0000000800007c0c */ /* 0x000fe4000bfa6270 */
        /* <DEDUP_REMOVED lines=20> */
.L_x_1451:
[----:B------:R-:W-:Y:S05]  /*c4a0*/  BSYNC B1 ;  /* 0x0000000000017941 */ /* 0x000fea0003800000 */
.L_x_1450:
[----:B------:R-:W-:Y:S01]  /*c4b0*/  LOP3.LUT P2, RZ, R190, 0x4, RZ, 0xc0, !PT ;  /* 0x00000004beff7812 */ /* 0x000fe2000784c0ff */
[----:B------:R-:W-:Y:S01]  /*c4c0*/  IMAD.IADD R11, R176, 0x1, R11 ;  /* 0x00000001b00b7824 */ /* 0x000fe200078e020b */
[----:B------:R-:W-:Y:S01]  /*c4d0*/  ULDC.64 UR4, c[0x0][0x3c8] ;  /* 0x0000f20000047ab9 */ /* 0x000fe20000000a00 */
[----:B-----5:R-:W-:Y:S01]  /*c4e0*/  IMAD.MOV.U32 R0, RZ, RZ, R70 ;  /* 0x000000ffff007224 */ /* 0x020fe200078e0046 */
[----:B------:R-:W-:Y:S01]  /*c4f0*/  ULDC.64 UR6, c[0x0][0x3e0] ;  /* 0x0000f80000067ab9 */ /* 0x000fe20000000a00 */
[----:B------:R-:W-:Y:S02]  /*c500*/  IMAD R60, R11, 0x2, R18 ;  /* 0x000000020b3c7824 */ /* 0x000fe400078e0212 */
[----:B------:R-:W-:Y:S01]  /*c510*/  IMAD.MOV.U32 R3, RZ, RZ, R71 ;  /* 0x000000ffff037224 */ /* 0x000fe200078e0047 */
[----:B------:R-:W-:Y:S01]  /*c520*/  PRMT R107, R0, 0x7610, R107 ;  /* 0x00007610006b7816 */ /* 0x000fe2000000006b */
[C---:B-12---:R-:W-:Y:S02]  /*c530*/  VIADD R5, R60.reuse, 0xc400 ;  /* 0x0000c4003c057836 */ /* 0x046fe40000000000 */
[----:B------:R-:W-:Y:S01]  /*c540*/  IMAD.MOV.U32 R0, RZ, RZ, R65 ;  /* 0x000000ffff007224 */ /* 0x000fe200078e0041 */
[----:B------:R-:W-:Y:S01]  /*c550*/  PRMT R108, R3, 0x7610, R108 ;  /* 0x00007610036c7816 */ /* 0x000fe2000000006c */
[----:B------:R-:W-:-:S02]  /*c560*/  VIADD R10, R60, 0xc440 ;  /* 0x0000c4403c0a7836 */ /* 0x000fc40000000000 */
[----:B------:R-:W-:Y:S01]  /*c570*/  IMAD.MOV.U32 R4, RZ, RZ, R64 ;  /* 0x000000ffff047224 */ /* 0x000fe200078e0040 */
[----:B------:R-:W-:Y:S01]  /*c580*/  PRMT R103, R0, 0x7610, R103 ;  /* 0x0000761000677816 */ /* 0x000fe20000000067 */
[----:B------:R-:W-:Y:S01]  /*c590*/  @P2 VIADD R10, R5, 0xffffffc0 ;  /* 0xffffffc0050a2836 */ /* 0x000fe20000000000 */
[----:B0-----:R-:W-:Y:S01]  /*c5a0*/  ISETP.NE.AND P2, PT, R82, 0x1, PT ;  /* 0x000000015200780c */ /* 0x001fe20003f45270 */
[----:B------:R-:W-:Y:S01]  /*c5b0*/  IMAD.MOV.U32 R3, RZ, RZ, R58 ;  /* 0x000000ffff037224 */ /* 0x000fe200078e003a */
[----:B------:R-:W-:Y:S01]  /*c5c0*/  PRMT R104, R4, 0x7610, R104 ;  /* 0x0000761004687816 */ /* 0x000fe20000000068 */
[----:B------:R-:W-:Y:S02]  /*c5d0*/  IMAD.MOV.U32 R0, RZ, RZ, R54 ;  /* 0x000000ffff007224 */ /* 0x000fe400078e0036 */
        /* <DEDUP_REMOVED lines=10> */
[----:B------:R-:W0:Y:S01]  /*c680*/  @P2 LDC R5, c[0x0][0x430] ;  /* 0x00010c00ff052b82 */ /* 0x000e220000000800 */
[----:B------:R-:W-:Y:S01]  /*c690*/  PRMT R88, R4, 0x7610, R88 ;  /* 0x0000761004587816 */ /* 0x000fe20000000058 */
[----:B------:R-:W-:Y:S01]  /*c6a0*/  IMAD.MOV.U32 R4, RZ, RZ, R66 ;  /* 0x000000ffff047224 */ /* 0x000fe200078e0042 */
[----:B------:R-:W-:Y:S01]  /*c6b0*/  PRMT R81, R3, 0x7610, R81 ;  /* 0x0000761003517816 */ /* 0x000fe20000000051 */
[----:B------:R-:W-:-:S02]  /*c6c0*/  IMAD.MOV.U32 R3, RZ, RZ, R47 ;  /* 0x000000ffff037224 */ /* 0x000fc400078e002f */
[----:B------:R-:W-:Y:S01]  /*c6d0*/  IMAD.MOV.U32 R11, RZ, RZ, R67 ;  /* 0x000000ffff0b7224 */ /* 0x000fe200078e0043 */
[----:B------:R-:W-:Y:S01]  /*c6e0*/  PRMT R110, R4, 0x7610, R110 ;  /* 0x00007610046e7816 */ /* 0x000fe2000000006e */
[----:B------:R-:W1:Y:S01]  /*c6f0*/  @P2 LDC R0, c[0x0][0x42c] ;  /* 0x00010b00ff002b82 */ /* 0x000e620000000800 */
[----:B------:R-:W-:Y:S01]  /*c700*/  PRMT R82, R3, 0x7610, R82 ;  /* 0x0000761003527816 */ /* 0x000fe20000000052 */
[----:B------:R-:W-:Y:S01]  /*c710*/  IMAD.MOV.U32 R4, RZ, RZ, R63 ;  /* 0x000000ffff047224 */ /* 0x000fe200078e003f */
[----:B------:R-:W-:Y:S01]  /*c720*/  PRMT R109, R11, 0x7610, R109 ;  /* 0x000076100b6d7816 */ /* 0x000fe2000000006d */
[----:B------:R-:W-:Y:S02]  /*c730*/  IMAD.MOV.U32 R3, RZ, RZ, R62 ;  /* 0x000000ffff037224 */ /* 0x000fe400078e003e */
[----:B------:R-:W-:Y:S01]  /*c740*/  IMAD.MOV.U32 R11, RZ, RZ, R56 ;  /* 0x000000ffff0b7224 */ /* 0x000fe200078e0038 */
[----:B------:R-:W-:Y:S01]  /*c750*/  PRMT R105, R4, 0x7610, R105 ;  /* 0x0000761004697816 */ /* 0x000fe20000000069 */
[----:B------:R-:W-:Y:S01]  /*c760*/  IMAD.MOV.U32 R4, RZ, RZ, R57 ;  /* 0x000000ffff047224 */ /* 0x000fe200078e0039 */
[----:B------:R-:W-:Y:S01]  /*c770*/  PRMT R106, R3, 0x7610, R106 ;  /* 0x00007610036a7816 */ /* 0x000fe2000000006a */
[----:B------:R-:W-:Y:S01]  /*c780*/  IMAD R3, R169, 0x80, R162 ;  /* 0x00000080a9037824 */ /* 0x000fe200078e02a2 */
[----:B------:R-:W-:Y:S01]  /*c790*/  PRMT R101, R11, 0x7610, R101 ;  /* 0x000076100b657816 */ /* 0x000fe20000000065 */
[----:B------:R-:W-:Y:S01]  /*c7a0*/  IMAD.MOV.U32 R11, RZ, RZ, R52 ;  /* 0x000000ffff0b7224 */ /* 0x000fe200078e0034 */
[----:B------:R-:W-:Y:S01]  /*c7b0*/  PRMT R102, R4, 0x7610, R102 ;  /* 0x0000761004667816 */ /* 0x000fe20000000066 */
[----:B------:R-:W-:-:S02]  /*c7c0*/  IMAD R3, R188, 0x40, R3 ;  /* 0x00000040bc037824 */ /* 0x000fc400078e0203 */
[----:B------:R-:W-:Y:S01]  /*c7d0*/  IMAD.MOV.U32 R4, RZ, RZ, R50 ;  /* 0x000000ffff047224 */ /* 0x000fe200078e0032 */
[----:B------:R-:W-:Y:S01]  /*c7e0*/  PRMT R97, R11, 0x7610, R97 ;  /* 0x000076100b617816 */ /* 0x000fe20000000061 */
[----:B------:R-:W-:Y:S02]  /*c7f0*/  IMAD.MOV.U32 R73, RZ, RZ, R79 ;  /* 0x000000ffff497224 */ /* 0x000fe400078e004f */
[----:B------:R-:W-:Y:S01]  /*c800*/  IMAD.MOV.U32 R7, RZ, RZ, R61 ;  /* 0x000000ffff077224 */ /* 0x000fe200078e003d */
[----:B------:R-:W-:Y:S01]  /*c810*/  PRMT R91, R4, 0x7610, R91 ;  /* 0x00007610045b7816 */ /* 0x000fe2000000005b */
[----:B------:R-:W-:Y:S02]  /*c820*/  IMAD.MOV.U32 R4, RZ, RZ, R51 ;  /* 0x000000ffff047224 */ /* 0x000fe400078e0033 */
[----:B-1----:R-:W-:-:S03]  /*c830*/  @P2 IMAD.HI.U32 R0, R3, R0, RZ ;  /* 0x0000000003002227 */ /* 0x002fc600078e00ff */
[----:B------:R-:W-:Y:S01]  /*c840*/  PRMT R92, R4, 0x7610, R92 ;  /* 0x00007610045c7816 */ /* 0x000fe2000000005c */
[----:B------:R-:W-:Y:S01]  /*c850*/  IMAD.MOV.U32 R4, RZ, RZ, R41 ;  /* 0x000000ffff047224 */ /* 0x000fe200078e0029 */
[----:B0-----:R-:W-:Y:S01]  /*c860*/  @P2 SHF.R.U32.HI R3, RZ, R5, R0 ;  /* 0x00000005ff032219 */ /* 0x001fe20000011600 */
[----:B------:R-:W-:Y:S02]  /*c870*/  IMAD.MOV.U32 R0, RZ, RZ, R40 ;  /* 0x000000ffff007224 */ /* 0x000fe400078e0028 */
[----:B------:R-:W-:Y:S01]  /*c880*/  IMAD.MOV.U32 R6, RZ, RZ, R74 ;  /* 0x000000ffff067224 */ /* 0x000fe200078e004a */
[----:B------:R-:W-:Y:S01]  /*c890*/  SHF.R.S32.HI R5, RZ, 0x1f, R3 ;  /* 0x0000001fff057819 */ /* 0x000fe20000011403 */
[----:B------:R-:W-:Y:S01]  /*c8a0*/  IMAD.MOV.U32 R61, RZ, RZ, R53 ;  /* 0x000000ffff3d7224 */ /* 0x000fe200078e0035 */
[----:B------:R-:W-:Y:S01]  /*c8b0*/  PRMT R79, R0, 0x7610, R79 ;  /* 0x00007610004f7816 */ /* 0x000fe2000000004f */
[----:B------:R-:W-:Y:S01]  /*c8c0*/  IMAD.MOV.U32 R11, RZ, RZ, R44 ;  /* 0x000000ffff0b7224 */ /* 0x000fe200078e002c */
[----:B------:R-:W-:Y:S01]  /*c8d0*/  PRMT R80, R4, 0x7610, R80 ;  /* 0x0000761004507816 */ /* 0x000fe20000000050 */
[----:B------:R-:W-:Y:S01]  /*c8e0*/  IMAD R0, R5, R14, RZ ;  /* 0x0000000e05007224 */ /* 0x000fe200078e02ff */
[----:B------:R-:W-:Y:S01]  /*c8f0*/  PRMT R98, R61, 0x7610, R98 ;  /* 0x000076103d627816 */ /* 0x000fe20000000062 */
[----:B------:R-:W-:Y:S01]  /*c900*/  IMAD R4, R5, R12, RZ ;  /* 0x0000000c05047224 */ /* 0x000fe200078e02ff */
[----:B------:R-:W-:Y:S01]  /*c910*/  PRMT R85, R11, 0x7610, R85 ;  /* 0x000076100b557816 */ /* 0x000fe20000000055 */
[----:B------:R-:W-:-:S04]  /*c920*/  IMAD.WIDE.U32 R6, R3, R14, R6 ;  /* 0x0000000e03067225 */ /* 0x000fc800078e0006 */
[----:B------:R-:W-:-:S04]  /*c930*/  IMAD.WIDE.U32 R72, R3, R12, R72 ;  /* 0x0000000c03487225 */ /* 0x000fc800078e0048 */
[C---:B------:R-:W-:Y:S01]  /*c940*/  IMAD R5, R3.reuse, R15, R0 ;  /* 0x0000000f03057224 */ /* 0x040fe200078e0200 */
[----:B------:R-:W-:Y:S01]  /*c950*/  LEA R0, P3, R72, UR6, 0x1 ;  /* 0x0000000648007c11 */ /* 0x000fe2000f8608ff */
[----:B------:R-:W-:Y:S01]  /*c960*/  IMAD R3, R3, R13, R4 ;  /* 0x0000000d03037224 */ /* 0x000fe200078e0204 */
[C---:B------:R-:W-:Y:S01]  /*c970*/  LEA R4, P2, R6.reuse, UR4, 0x1 ;  /* 0x0000000406047c11 */ /* 0x040fe2000f8408ff */
[----:B------:R-:W-:Y:S01]  /*c980*/  IMAD.MOV.U32 R61, RZ, RZ, R45 ;  /* 0x000000ffff3d7224 */ /* 0x000fe200078e002d */
[----:B------:R-:W-:Y:S01]  /*c990*/  UMOV UR4, 0xffffffff ;  /* 0xffffffff00047882 */ /* 0x000fe20000000000 */
[----:B------:R-:W-:Y:S02]  /*c9a0*/  IMAD.MOV.U32 R11, RZ, RZ, R36 ;  /* 0x000000ffff0b7224 */ /* 0x000fe400078e0024 */
[----:B------:R-:W-:Y:S01]  /*c9b0*/  IMAD.IADD R5, R7, 0x1, R5 ;  /* 0x0000000107057824 */ /* 0x000fe200078e0205 */
[----:B------:R-:W-:Y:S01]  /*c9c0*/  PRMT R86, R61, 0x7610, R86 ;  /* 0x000076103d567816 */ /* 0x000fe20000000056 */
[----:B------:R-:W-:Y:S01]  /*c9d0*/  IMAD.IADD R3, R73, 0x1, R3 ;  /* 0x0000000149037824 */ /* 0x000fe200078e0203 */
[----:B------:R-:W-:Y:S01]  /*c9e0*/  PRMT R69, R11, 0x7610, R69 ;  /* 0x000076100b457816 */ /* 0x000fe20000000045 */
[----:B------:R-:W-:Y:S01]  /*c9f0*/  IMAD.MOV.U32 R61, RZ, RZ, R37 ;  /* 0x000000ffff3d7224 */ /* 0x000fe200078e0025 */
[----:B------:R-:W-:Y:S01]  /*ca00*/  LEA.HI.X R5, R6, UR5, R5, 0x1, P2 ;  /* 0x0000000506057c11 */ /* 0x000fe200090f0c05 */
[----:B------:R-:W-:Y:S01]  /*ca10*/  IMAD.MOV.U32 R11, RZ, RZ, R32 ;  /* 0x000000ffff0b7224 */ /* 0x000fe200078e0020 */
[----:B------:R-:W-:Y:S01]  /*ca20*/  LEA.HI.X R3, R72, UR7, R3, 0x1, P3 ;  /* 0x0000000748037c11 */ /* 0x000fe200098f0c03 */
[----:B------:R-:W-:Y:S01]  /*ca30*/  IMAD.MOV.U32 R12, RZ, RZ, R33 ;  /* 0x000000ffff0c7224 */ /* 0x000fe200078e0021 */
[----:B------:R-:W-:-:S02]  /*ca40*/  PRMT R74, R61, 0x7610, R74 ;  /* 0x000076103d4a7816 */ /* 0x000fc4000000004a */
[----:B------:R-:W-:Y:S02]  /*ca50*/  PRMT R73, R11, 0x7610, R73 ;  /* 0x000076100b497816 */ /* 0x000fe40000000049 */
[----:B------:R-:W-:Y:S02]  /*ca60*/  PRMT R75, R12, 0x7610, R75 ;  /* 0x000076100c4b7816 */ /* 0x000fe4000000004b */
[----:B------:R-:W-:Y:S01]  /*ca70*/  LEA.HI R6, R184, R184, RZ, 0x1 ;  /* 0x000000b8b8067211 */ /* 0x000fe200078f08ff */
[----:B------:R-:W-:Y:S06]  /*ca80*/  BRA.DIV UR4, `(.L_x_1452) ;  /* 0x000001c204887947 */ /* 0x000fec000b800000 */
.L_x_1736:
[----:B------:R-:W-:-:S03]  /*ca90*/  UMOV UR4, 0xffffffff ;  /* 0xffffffff00047882 */ /* 0x000fc60000000000 */
[----:B------:R-:W-:Y:S05]  /*caa0*/  BRA.DIV UR4, `(.L_x_1453) ;  /* 0x000001c204a87947 */ /* 0x000fea000b800000 */
.L_x_1739:
[----:B------:R-:W-:-:S03]  /*cab0*/  UMOV UR4, 0xffffffff ;  /* 0xffffffff00047882 */ /* 0x000fc60000000000 */
[----:B------:R-:W-:Y:S05]  /*cac0*/  BRA.DIV UR4, `(.L_x_1454) ;  /* 0x000001c204c87947 */ /* 0x000fea000b800000 */
.L_x_1742:
[----:B------:R-:W-:-:S03]  /*cad0*/  UMOV UR4, 0xffffffff ;  /* 0xffffffff00047882 */ /* 0x000fc60000000000 */
[----:B------:R-:W-:Y:S05]  /*cae0*/  BRA.DIV UR4, `(.L_x_1455) ;  /* 0x000001c204e87947 */ /* 0x000fea000b800000 */
.L_x_1745:
[----:B------:R-:W-:-:S03]  /*caf0*/  UMOV UR4, 0xffffffff ;  /* 0xffffffff00047882 */ /* 0x000fc60000000000 */
[----:B------:R-:W-:Y:S05]  /*cb00*/  BRA.DIV UR4, `(.L_x_1456) ;  /* 0x000001c604087947 */ /* 0x000fea000b800000 */
.L_x_1748:
[----:B------:R-:W-:Y:S01]  /*cb10*/  UMOV UR4, 0xffffffff ;  /* 0xffffffff00047882 */ /* 0x000fe20000000000 */
[----:B------:R-:W-:Y:S02]  /*cb20*/  LOP3.LUT R5, R6, 0xfffffffe, RZ, 0xc0, !PT ;  /* 0xfffffffe06057812 */ /* 0x000fe400078ec0ff */
[----:B------:R-:W-:Y:S05]  /*cb30*/  BRA.DIV UR4, `(.L_x_1457) ;  /* 0x000001c604247947 */ /* 0x000fea000b800000 */
.L_x_1751:
[----:B------:R-:W-:Y:S01]  /*cb40*/  UMOV UR4, 0xffffffff ;  /* 0xffffffff00047882 */ /* 0x000fe20000000000 */
[----:B------:R-:W-:Y:S02]  /*cb50*/  IMAD.IADD R5, R184, 0x1, -R5 ;  /* 0x00000001b8057824 */ /* 0x000fe400078e0a05 */
[----:B------:R-:W-:Y:S05]  /*cb60*/  BRA.DIV UR4, `(.L_x_1458) ;  /* 0x000001c604407947 */ /* 0x000fea000b800000 */
.L_x_1754:
[----:B------:R-:W-:Y:S01]  /*cb70*/  UMOV UR4, 0xffffffff ;  /* 0xffffffff00047882 */ /* 0x000fe20000000000 */
[----:B------:R-:W-:Y:S02]  /*cb80*/  SHF.L.U32 R5, R5, 0x1f, RZ ;  /* 0x0000001f05057819 */ /* 0x000fe400000006ff */
[----:B------:R-:W-:Y:S05]  /*cb90*/  BRA.DIV UR4, `(.L_x_1459) ;  /* 0x000001c6045c7947 */ /* 0x000fea000b800000 */
.L_x_1757:
[----:B------:R-:W0:Y:S01]  /*cba0*/  SYNCS.PHASECHK.TRANS64.TRYWAIT P2, [R18+URZ+0x2a800], R5 ;  /* 0x02a80005120075a7 */ /* 0x000e22000804017f */
[----:B------:R-:W-:Y:S01]  /*cbb0*/  IMAD.MOV.U32 R4, RZ, RZ, R24 ;  /* 0x000000ffff047224 */ /* 0x000fe200078e0018 */
[----:B------:R-:W-:Y:S01]  /*cbc0*/  BSSY B1, `(.L_x_1460) ;  /* 0x0000021000017945 */ /* 0x000fe20003800000 */
        /* <DEDUP_REMOVED lines=29> */
[----:B------:R-:W-:-:S02]  /*cda0*/  IMAD.MOV.U32 R4, RZ, RZ, R20 ;  /* 0x000000ffff047224 */ /* 0x000fc400078e0014 */
[----:B------:R-:W-:Y:S01]  /*cdb0*/  IMAD.MOV.U32 R6, RZ, RZ, R21 ;  /* 0x000000ffff067224 */ /* 0x000fe200078e0015 */
[----:B0-----:R-:W-:Y:S06]  /*cdc0*/  @!P2 BRA `(.L_x_1461) ;  /* 0x000001c000f8a947 */ /* 0x001fec0003800000 */
.L_x_1758:
[----:B------:R-:W-:Y:S05]  /*cdd0*/  BSYNC B1 ;  /* 0x0000000000017941 */ /* 0x000fea0003800000 */
.L_x_1460:
[----:B------:R-:W-:Y:S01]  /*cde0*/  BSSY B1, `(.L_x_1462) ;  /* 0x0000134000017945 */ /* 0x000fe20003800000 */
[----:B------:R-:W-:Y:S02]  /*cdf0*/  PRMT R11, R4, 0x7610, R11 ;  /* 0x00007610040b7816 */ /* 0x000fe4000000000b */
[----:B------:R-:W-:Y:S01]  /*ce00*/  PRMT R12, R6, 0x7610, R12 ;  /* 0x00007610060c7816 */ /* 0x000fe2000000000c */
[----:B------:R-:W-:Y:S06]  /*ce10*/  @P0 BRA `(.L_x_1463) ;  /* 0x0000001000c00947 */ /* 0x000fec0003800000 */
[----:B0-----:R-:W0:Y:S01]  /*ce20*/  LDC R5, c[0x0][0x3d4] ;  /* 0x0000f500ff057b82 */ /* 0x001e220000000800 */
        /* <DEDUP_REMOVED lines=14> */
[----:B------:R-:W-:Y:S02]  /*cf10*/  SHF.R.U64 R111, R66, 0x10, R67 ;  /* 0x00000010426f7819 */ /* 0x000fe40000001243 */
[--C-:B------:R-:W-:Y:S02]  /*cf20*/  SHF.R.U64 R66, R70, 0x10, R71.reuse ;  /* 0x0000001046427819 */ /* 0x100fe40000001247 */
[----:B------:R-:W-:Y:S02]  /*cf30*/  SHF.R.U32.HI R71, RZ, 0x10, R71 ;  /* 0x00000010ff477819 */ /* 0x000fe40000011647 */
[----:B------:R-:W-:Y:S02]  /*cf40*/  SHF.R.U32.HI R112, RZ, 0x10, R67 ;  /* 0x00000010ff707819 */ /* 0x000fe40000011643 */
[----:B------:R-:W-:Y:S02]  /*cf50*/  PRMT R108, R108, 0x5410, R71 ;  /* 0x000054106c6c7816 */ /* 0x000fe40000000047 */
[----:B------:R-:W-:-:S02]  /*cf60*/  PRMT R109, R109, 0x5410, R112 ;  /* 0x000054106d6d7816 */ /* 0x000fc40000000070 */
[----:B------:R-:W-:Y:S01]  /*cf70*/  PRMT R110, R110, 0x5410, R111 ;  /* 0x000054106e6e7816 */ /* 0x000fe2000000006f */
[C---:B------:R-:W-:Y:S01]  /*cf80*/  IMAD.U32 R112, R108.reuse, 0x10000, RZ ;  /* 0x000100006c707824 */ /* 0x040fe200078e00ff */
[----:B------:R-:W-:Y:S01]  /*cf90*/  PRMT R111, R107, 0x5410, R66 ;  /* 0x000054106b6f7816 */ /* 0x000fe20000000042 */
[C---:B------:R-:W-:Y:S01]  /*cfa0*/  IMAD.U32 R107, R109.reuse, 0x10000, RZ ;  /* 0x000100006d6b7824 */ /* 0x040fe200078e00ff */
[----:B------:R-:W-:Y:S02]  /*cfb0*/  LOP3.LUT R108, R108, 0xffff0000, RZ, 0xc0, !PT ;  /* 0xffff00006c6c7812 */ /* 0x000fe400078ec0ff */
[----:B------:R-:W-:Y:S02]  /*cfc0*/  LOP3.LUT R109, R109, 0xffff0000, RZ, 0xc0, !PT ;  /* 0xffff00006d6d7812 */ /* 0x000fe400078ec0ff */
[C---:B0-----:R-:W-:Y:S01]  /*cfd0*/  LOP3.LUT R67, R6.reuse, 0xffff0000, RZ, 0xc0, !PT ;  /* 0xffff000006437812 */ /* 0x041fe200078ec0ff */
[----:B------:R-:W-:Y:S01]  /*cfe0*/  IMAD.U32 R66, R6, 0x10000, RZ ;  /* 0x0001000006427824 */ /* 0x000fe200078e00ff */
[C---:B------:R-:W-:Y:S01]  /*cff0*/  LOP3.LUT R71, R7.reuse, 0xffff0000, RZ, 0xc0, !PT ;  /* 0xffff000007477812 */ /* 0x040fe200078ec0ff */
[----:B------:R-:W-:-:S02]  /*d000*/  IMAD.U32 R70, R7, 0x10000, RZ ;  /* 0x0001000007467824 */ /* 0x000fc400078e00ff */
[CC--:B------:R-:W-:Y:S01]  /*d010*/  FMUL.FTZ R113, R67.reuse, R112.reuse ;  /* 0x0000007043717220 */ /* 0x0c0fe20000410000 */
[-C--:B------:R-:W-:Y:S01]  /*d020*/  FMUL.FTZ R67, R67, R107.reuse ;  /* 0x0000006b43437220 */ /* 0x080fe20000410000 */
[C---:B------:R-:W-:Y:S01]  /*d030*/  IMAD.U32 R6, R4.reuse, 0x10000, RZ ;  /* 0x0001000004067824 */ /* 0x040fe200078e00ff */
[----:B------:R-:W-:Y:S01]  /*d040*/  LOP3.LUT R4, R4, 0xffff0000, RZ, 0xc0, !PT ;  /* 0xffff000004047812 */ /* 0x000fe200078ec0ff */
[C---:B------:R-:W-:Y:S02]  /*d050*/  IMAD.U32 R7, R5.reuse, 0x10000, RZ ;  /* 0x0001000005077824 */ /* 0x040fe400078e00ff */
[C---:B------:R-:W-:Y:S01]  /*d060*/  FFMA.FTZ R112, R66.reuse, R112, R67 ;  /* 0x0000007042707223 */ /* 0x040fe20000010043 */
[----:B------:R-:W-:Y:S01]  /*d070*/  FFMA.FTZ R113, R66, R107, -R113 ;  /* 0x0000006b42717223 */ /* 0x000fe20000010871 */
[C---:B------:R-:W-:Y:S01]  /*d080*/  IMAD.U32 R67, R110.reuse, 0x10000, RZ ;  /* 0x000100006e437824 */ /* 0x040fe200078e00ff */
[----:B------:R-:W-:Y:S01]  /*d090*/  LOP3.LUT R5, R5, 0xffff0000, RZ, 0xc0, !PT ;  /* 0xffff000005057812 */ /* 0x000fe200078ec0ff */
[CC--:B------:R-:W-:Y:S01]  /*d0a0*/  FMUL.FTZ R115, R71.reuse, R108.reuse ;  /* 0x0000006c47737220 */ /* 0x0c0fe20000410000 */
[-C--:B------:R-:W-:Y:S01]  /*d0b0*/  FMUL.FTZ R107, R71, R109.reuse ;  /* 0x0000006d476b7220 */ /* 0x080fe20000410000 */
[C---:B------:R-:W-:Y:S01]  /*d0c0*/  LOP3.LUT R66, R111.reuse, 0xffff0000, RZ, 0xc0, !PT ;  /* 0xffff00006f427812 */ /* 0x040fe200078ec0ff */
[----:B------:R-:W-:Y:S01]  /*d0d0*/  IMAD.U32 R71, R111, 0x10000, RZ ;  /* 0x000100006f477824 */ /* 0x000fe200078e00ff */
[----:B------:R-:W-:Y:S01]  /*d0e0*/  LOP3.LUT R110, R110, 0xffff0000, RZ, 0xc0, !PT ;  /* 0xffff00006e6e7812 */ /* 0x000fe200078ec0ff */
        /* <DEDUP_REMOVED lines=15> */
.L_x_1465:
[----:B------:R-:W-:Y:S05]  /*d1e0*/  BSYNC B2 ;  /* 0x0000000000027941 */ /* 0x000fea0003800000 */
.L_x_1464:
[----:B------:R-:W-:Y:S04]  /*d1f0*/  BSSY B2, `(.L_x_1466) ;  /* 0x0000030000027945 */ /* 0x000fe80003800000 */
[----:B------:R-:W-:Y:S05]  /*d200*/  @P2 BRA `(.L_x_1467) ;  /* 0x0000000000b82947 */ /* 0x000fea0003800000 */
[----:B0-----:R-:W0:Y:S01]  /*d210*/  LDS.128 R4, [R10] ;  /* 0x000000000a047984 */ /* 0x001e220000000c00 */
[--C-:B------:R-:W-:Y:S02]  /*d220*/  SHF.R.U64 R67, R62, 0x10, R63.reuse ;  /* 0x000000103e437819 */ /* 0x100fe4000000123f */
[----:B------:R-:W-:Y:S02]  /*d230*/  SHF.R.U32.HI R62, RZ, 0x10, R63 ;  /* 0x00000010ff3e7819 */ /* 0x000fe4000001163f */
[--C-:B------:R-:W-:Y:S02]  /*d240*/  SHF.R.U64 R63, R64, 0x10, R65.reuse ;  /* 0x00000010403f7819 */ /* 0x100fe40000001241 */
[----:B------:R-:W-:Y:S02]  /*d250*/  SHF.R.U32.HI R64, RZ, 0x10, R65 ;  /* 0x00000010ff407819 */ /* 0x000fe40000011641 */
[----:B------:R-:W-:Y:S02]  /*d260*/  PRMT R105, R105, 0x5410, R62 ;  /* 0x0000541069697816 */ /* 0x000fe4000000003e */
[----:B------:R-:W-:-:S02]  /*d270*/  PRMT R103, R103, 0x5410, R64 ;  /* 0x0000541067677816 */ /* 0x000fc40000000040 */
[----:B------:R-:W-:Y:S01]  /*d280*/  PRMT R104, R104, 0x5410, R63 ;  /* 0x0000541068687816 */ /* 0x000fe2000000003f */
[----:B------:R-:W-:Y:S01]  /*d290*/  IMAD.U32 R66, R105, 0x10000, RZ ;  /* 0x0001000069427824 */ /* 0x000fe200078e00ff */
        /* <DEDUP_REMOVED lines=9> */
[----:B------:R-:W-:Y:S01]  /*d330*/  FMUL.FTZ R71, R63, R67 ;  /* 0x000000433f477220 */ /* 0x000fe20000410000 */
[C---:B------:R-:W-:Y:S01]  /*d340*/  FMUL.FTZ R63, R65.reuse, R103 ;  /* 0x00000067413f7220 */ /* 0x040fe20000410000 */
[----:B------:R-:W-:Y:S02]  /*d350*/  IMAD.U32 R6, R4, 0x10000, RZ ;  /* 0x0001000004067824 */ /* 0x000fe400078e00ff */
[----:B------:R-:W-:Y:S01]  /*d360*/  FFMA.FTZ R107, R62, R67, R70 ;  /* 0x000000433e6b7223 */ /* 0x000fe20000010046 */
[-C--:B------:R-:W-:Y:S01]  /*d370*/  FMUL.FTZ R67, R65, R105.reuse ;  /* 0x0000006941437220 */ /* 0x080fe20000410000 */
[----:B------:R-:W-:Y:S01]  /*d380*/  FFMA.FTZ R105, R64, R105, -R63 ;  /* 0x0000006940697223 */ /* 0x000fe2000001083f */
[C---:B------:R-:W-:Y:S01]  /*d390*/  IMAD.U32 R7, R5.reuse, 0x10000, RZ ;  /* 0x0001000005077824 */ /* 0x040fe200078e00ff */
[----:B------:R-:W-:Y:S01]  /*d3a0*/  LOP3.LUT R4, R4, 0xffff0000, RZ, 0xc0, !PT ;  /* 0xffff000004047812 */ /* 0x000fe200078ec0ff */
[----:B------:R-:W-:Y:S01]  /*d3b0*/  IMAD.U32 R65, R104, 0x10000, RZ ;  /* 0x0001000068417824 */ /* 0x000fe200078e00ff */
[----:B------:R-:W-:Y:S01]  /*d3c0*/  LOP3.LUT R5, R5, 0xffff0000, RZ, 0xc0, !PT ;  /* 0xffff000005057812 */ /* 0x000fe200078ec0ff */
[----:B------:R-:W-:Y:S01]  /*d3d0*/  IMAD.U32 R63, R106, 0x10000, RZ ;  /* 0x000100006a3f7824 */ /* 0x000fe200078e00ff */
[----:B------:R-:W-:Y:S01]  /*d3e0*/  LOP3.LUT R104, R104, 0xffff0000, RZ, 0xc0, !PT ;  /* 0xffff000068687812 */ /* 0x000fe200078ec0ff */
[----:B------:R-:W-:Y:S01]  /*d3f0*/  FFMA.FTZ R66, R62, R66, -R71 ;  /* 0x000000423e427223 */ /* 0x000fe20000010847 */
[----:B------:R-:W-:Y:S01]  /*d400*/  LOP3.LUT R106, R106, 0xffff0000, RZ, 0xc0, !PT ;  /* 0xffff00006a6a7812 */ /* 0x000fe200078ec0ff */
        /* <DEDUP_REMOVED lines=13> */
[----:B------:R1:W-:Y:S02]  /*d4e0*/  STS.128 [R10], R4 ;  /* 0x000000040a007388 */ /* 0x0003e40000000c00 */
.L_x_1467:
[----:B------:R-:W-:Y:S05]  /*d4f0*/  BSYNC B2 ;  /* 0x0000000000027941 */ /* 0x000fea0003800000 */
.L_x_1466:
[----:B------:R-:W-:Y:S04]  /*d500*/  BSSY B2, `(.L_x_1468) ;  /* 0x0000030000027945 */ /* 0x000fe80003800000 */
[----:B------:R-:W-:Y:S05]  /*d510*/  @P3 BRA `(.L_x_1469) ;  /* 0x0000000000b83947 */ /* 0x000fea0003800000 */
[----:B01----:R-:W0:Y:S01]  /*d520*/  LDS.128 R4, [R60+0x10400] ;  /* 0x010400003c047984 */ /* 0x003e220000000c00 */
[----:B------:R-:W-:Y:S02]  /*d530*/  SHF.R.U64 R62, R56, 0x10, R57 ;  /* 0x00000010383e7819 */ /* 0x000fe40000001239 */
[----:B------:R-:W-:Y:S02]  /*d540*/  SHF.R.U64 R56, R58, 0x10, R59 ;  /* 0x000000103a387819 */ /* 0x000fe4000000123b */
[----:B------:R-:W-:Y:S02]  /*d550*/  SHF.R.U32.HI R57, RZ, 0x10, R57 ;  /* 0x00000010ff397819 */ /* 0x000fe40000011639 */
        /* <DEDUP_REMOVED lines=13> */
[C---:B------:R-:W-:Y:S01]  /*d630*/  FMUL.FTZ R64, R57.reuse, R62 ;  /* 0x0000003e39407220 */ /* 0x040fe20000410000 */
[-C--:B------:R-:W-:Y:S01]  /*d640*/  FMUL.FTZ R65, R57, R63.reuse ;  /* 0x0000003f39417220 */ /* 0x080fe20000410000 */
[----:B------:R-:W-:Y:S01]  /*d650*/  FMUL.FTZ R57, R59, R100 ;  /* 0x000000643b397220 */ /* 0x000fe20000410000 */
[----:B------:R-:W-:Y:S02]  /*d660*/  IMAD.U32 R6, R4, 0x10000, RZ ;  /* 0x0001000004067824 */ /* 0x000fe400078e00ff */
[C---:B------:R-:W-:Y:S01]  /*d670*/  FFMA.FTZ R67, R56.reuse, R63, R64 ;  /* 0x0000003f38437223 */ /* 0x040fe20000010040 */
[----:B------:R-:W-:Y:S02]  /*d680*/  IMAD.U32 R7, R5, 0x10000, RZ ;  /* 0x0001000005077824 */ /* 0x000fe400078e00ff */
[----:B------:R-:W-:Y:S01]  /*d690*/  FFMA.FTZ R66, R56, R62, -R65 ;  /* 0x0000003e38427223 */ /* 0x000fe20000010841 */
[-C--:B------:R-:W-:Y:S01]  /*d6a0*/  FMUL.FTZ R63, R59, R102.reuse ;  /* 0x000000663b3f7220 */ /* 0x080fe20000410000 */
[----:B------:R-:W-:Y:S01]  /*d6b0*/  LOP3.LUT R4, R4, 0xffff0000, RZ, 0xc0, !PT ;  /* 0xffff000004047812 */ /* 0x000fe200078ec0ff */
[C---:B------:R-:W-:Y:S01]  /*d6c0*/  FFMA.FTZ R102, R58.reuse, R102, -R57 ;  /* 0x000000663a667223 */ /* 0x040fe20000010839 */
[----:B------:R-:W-:Y:S01]  /*d6d0*/  LOP3.LUT R5, R5, 0xffff0000, RZ, 0xc0, !PT ;  /* 0xffff000005057812 */ /* 0x000fe200078ec0ff */
[C---:B------:R-:W-:Y:S01]  /*d6e0*/  IMAD.U32 R59, R99.reuse, 0x10000, RZ ;  /* 0x00010000633b7824 */ /* 0x040fe200078e00ff */
[----:B------:R-:W-:Y:S01]  /*d6f0*/  LOP3.LUT R62, R99, 0xffff0000, RZ, 0xc0, !PT ;  /* 0xffff0000633e7812 */ /* 0x000fe200078ec0ff */
[C---:B------:R-:W-:Y:S01]  /*d700*/  IMAD.U32 R57, R101.reuse, 0x10000, RZ ;  /* 0x0001000065397824 */ /* 0x040fe200078e00ff */
        /* <DEDUP_REMOVED lines=15> */
.L_x_1469:
[----:B------:R-:W-:Y:S05]  /*d800*/  BSYNC B2 ;  /* 0x0000000000027941 */ /* 0x000fea0003800000 */
.L_x_1468:
[----:B------:R-:W-:Y:S04]  /*d810*/  BSSY B2, `(.L_x_1470) ;  /* 0x0000030000027945 */ /* 0x000fe80003800000 */
[----:B------:R-:W-:Y:S05]  /*d820*/  @P4 BRA `(.L_x_1471) ;  /* 0x0000000000b84947 */ /* 0x000fea0003800000 */
[----:B012---:R-:W0:Y:S01]  /*d830*/  LDS.128 R4, [R10+0x4000] ;  /* 0x004000000a047984 */ /* 0x007e220000000c00 */
        /* <DEDUP_REMOVED lines=45> */
.L_x_1471:
[----:B------:R-:W-:Y:S05]  /*db10*/  BSYNC B2 ;  /* 0x0000000000027941 */ /* 0x000fea0003800000 */
.L_x_1470:
[----:B------:R-:W-:Y:S04]  /*db20*/  BSSY B2, `(.L_x_1472) ;  /* 0x0000030000027945 */ /* 0x000fe80003800000 */
[----:B------:R-:W-:Y:S05]  /*db30*/  @P5 BRA `(.L_x_1473) ;  /* 0x0000000000b85947 */ /* 0x000fea0003800000 */
[----:B0123--:R-:W0:Y:S01]  /*db40*/  LDS.128 R4, [R60+0x14400] ;  /* 0x014400003c047984 */ /* 0x00fe220000000c00 */
[----:B------:R-:W-:Y:S02]  /*db50*/  SHF.R.U64 R50, R50, 0x10, R51 ;  /* 0x0000001032327819 */ /* 0x000fe40000001233 */
[----:B------:R-:W-:Y:S02]  /*db60*/  SHF.R.U64 R48, R48, 0x10, R49 ;  /* 0x0000001030307819 */ /* 0x000fe40000001231 */
[----:B------:R-:W-:Y:S02]  /*db70*/  SHF.R.U32.HI R51, RZ, 0x10, R51 ;  /* 0x00000010ff337819 */ /* 0x000fe40000011633 */
[----:B------:R-:W-:Y:S02]  /*db80*/  SHF.R.U32.HI R49, RZ, 0x10, R49 ;  /* 0x00000010ff317819 */ /* 0x000fe40000011631 */
[----:B------:R-:W-:Y:S02]  /*db90*/  PRMT R92, R92, 0x5410, R51 ;  /* 0x000054105c5c7816 */ /* 0x000fe40000000033 */
[----:B------:R-:W-:-:S02]  /*dba0*/  PRMT R88, R88, 0x5410, R49 ;  /* 0x0000541058587816 */ /* 0x000fc40000000031 */
[----:B------:R-:W-:Y:S01]  /*dbb0*/  PRMT R87, R87, 0x5410, R48 ;  /* 0x0000541057577816 */ /* 0x000fe20000000030 */
[C---:B------:R-:W-:Y:S01]  /*dbc0*/  IMAD.U32 R52, R92.reuse, 0x10000, RZ ;  /* 0x000100005c347824 */ /* 0x040fe200078e00ff */
[----:B------:R-:W-:Y:S01]  /*dbd0*/  LOP3.LUT R92, R92, 0xffff0000, RZ, 0xc0, !PT ;  /* 0xffff00005c5c7812 */ /* 0x000fe200078ec0ff */
[C---:B------:R-:W-:Y:S01]  /*dbe0*/  IMAD.U32 R53, R88.reuse, 0x10000, RZ ;  /* 0x0001000058357824 */ /* 0x040fe200078e00ff */
[----:B------:R-:W-:Y:S02]  /*dbf0*/  LOP3.LUT R88, R88, 0xffff0000, RZ, 0xc0, !PT ;  /* 0xffff000058587812 */ /* 0x000fe400078ec0ff */
[----:B------:R-:W-:Y:S02]  /*dc00*/  PRMT R91, R91, 0x5410, R50 ;  /* 0x000054105b5b7816 */ /* 0x000fe40000000032 */
        /* <DEDUP_REMOVED lines=33> */
.L_x_1473:
[----:B------:R-:W-:Y:S05]  /*de20*/  BSYNC B2 ;  /* 0x0000000000027941 */ /* 0x000fea0003800000 */
.L_x_1472:
[----:B------:R-:W-:Y:S05]  /*de30*/  @P6 BRA `(.L_x_1463) ;  /* 0x0000000000b86947 */ /* 0x000fea0003800000 */
[----:B01234-:R-:W0:Y:S01]  /*de40*/  LDS.128 R4, [R10+0x8000] ;  /* 0x008000000a047984 */ /* 0x01fe220000000c00 */
        /* <DEDUP_REMOVED lines=45> */
.L_x_1463:
[----:B------:R-:W-:Y:S05]  /*e120*/  BSYNC B1 ;  /* 0x0000000000017941 */ /* 0x000fea0003800000 */
.L_x_1462:
        /* <DEDUP_REMOVED lines=61> */
.L_x_1476:
[----:B------:R-:W-:Y:S05]  /*e500*/  BSYNC B1 ;  /* 0x0000000000017941 */ /* 0x000fea0003800000 */
.L_x_1475:
[----:B------:R-:W-:Y:S04]  /*e510*/  BSSY B1, `(.L_x_1477) ;  /* 0x0000030000017945 */ /* 0x000fe80003800000 */
[----:B------:R-:W-:Y:S05]  /*e520*/  @P1 BRA `(.L_x_1478) ;  /* 0x0000000000b81947 */ /* 0x000fea0003800000 */
[----:B0-----:R-:W0:Y:S01]  /*e530*/  LDS.128 R4, [R10+0x2000] ;  /* 0x002000000a047984 */ /* 0x001e220000000c00 */
        /* <DEDUP_REMOVED lines=45> */
.L_x_1478:
[----:B------:R-:W-:Y:S05]  /*e810*/  BSYNC B1 ;  /* 0x0000000000017941 */ /* 0x000fea0003800000 */
.L_x_1477:
        /* <DEDUP_REMOVED lines=19> */
[CC--:B------:R-:W-:Y:S01]  /*e950*/  FMUL.FTZ R38, R33.reuse, R36.reuse ;  /* 0x0000002421267220 */ /* 0x0c0fe20000410000 */
[----:B------:R-:W-:Y:S01]  /*e960*/  FMUL.FTZ R39, R33, R37 ;  /* 0x0000002521277220 */ /* 0x000fe20000410000 */
        /* <DEDUP_REMOVED lines=27> */
.L_x_1480:
[----:B------:R-:W-:Y:S05]  /*eb20*/  BSYNC B1 ;  /* 0x0000000000017941 */ /* 0x000fea0003800000 */
.L_x_1479:
[----:B------:R-:W-:Y:S04]  /*eb30*/  BSSY B1, `(.L_x_1481) ;  /* 0x0000030000017945 */ /* 0x000fe80003800000 */
[----:B------:R-:W-:Y:S05]  /*eb40*/  @P3 BRA `(.L_x_1482) ;  /* 0x0000000000b83947 */ /* 0x000fea0003800000 */
[----:B012---:R-:W0:Y:S01]  /*eb50*/  LDS.128 R4, [R10+0x6000] ;  /* 0x006000000a047984 */ /* 0x007e220000000c00 */
[--C-:B------:R-:W-:Y:S02]  /*eb60*/  SHF.R.U64 R30, R30, 0x10, R31.reuse ;  /* 0x000000101e1e7819 */ /* 0x100fe4000000121f */
[----:B------:R-:W-:Y:S02]  /*eb70*/  SHF.R.U32.HI R33, RZ, 0x10, R31 ;  /* 0x00000010ff217819 */ /* 0x000fe4000001161f */
[--C-:B------:R-:W-:Y:S02]  /*eb80*/  SHF.R.U64 R31, R28, 0x10, R29.reuse ;  /* 0x000000101c1f7819 */ /* 0x100fe4000000121d */
        /* <DEDUP_REMOVED lines=15> */
[C---:B------:R-:W-:Y:S01]  /*ec80*/  FMUL.FTZ R29, R31.reuse, R76 ;  /* 0x0000004c1f1d7220 */ /* 0x040fe20000410000 */
[----:B------:R-:W-:Y:S02]  /*ec90*/  IMAD.U32 R6, R4, 0x10000, RZ ;  /* 0x0001000004067824 */ /* 0x000fe400078e00ff */
[C---:B------:R-:W-:Y:S01]  /*eca0*/  FFMA.FTZ R37, R28.reuse, R33, R36 ;  /* 0x000000211c257223 */ /* 0x040fe20000010024 */
[----:B------:R-:W-:Y:S01]  /*ecb0*/  FMUL.FTZ R33, R31, R78 ;  /* 0x0000004e1f217220 */ /* 0x000fe20000410000 */
[C---:B------:R-:W-:Y:S02]  /*ecc0*/  IMAD.U32 R7, R5.reuse, 0x10000, RZ ;  /* 0x0001000005077824 */ /* 0x040fe400078e00ff */
[----:B------:R-:W-:Y:S01]  /*ecd0*/  FFMA.FTZ R34, R28, R32, -R35 ;  /* 0x000000201c227223 */ /* 0x000fe20000010823 */
[----:B------:R-:W-:Y:S01]  /*ece0*/  IMAD.U32 R31, R72, 0x10000, RZ ;  /* 0x00010000481f7824 */ /* 0x000fe200078e00ff */
[----:B------:R-:W-:Y:S01]  /*ecf0*/  LOP3.LUT R4, R4, 0xffff0000, RZ, 0xc0, !PT ;  /* 0xffff000004047812 */ /* 0x000fe200078ec0ff */
[----:B------:R-:W-:Y:S01]  /*ed00*/  FFMA.FTZ R78, R30, R78, -R29 ;  /* 0x0000004e1e4e7223 */ /* 0x000fe2000001081d */
[----:B------:R-:W-:Y:S01]  /*ed10*/  LOP3.LUT R5, R5, 0xffff0000, RZ, 0xc0, !PT ;  /* 0xffff000005057812 */ /* 0x000fe200078ec0ff */
[C---:B------:R-:W-:Y:S01]  /*ed20*/  IMAD.U32 R29, R77.reuse, 0x10000, RZ ;  /* 0x000100004d1d7824 */ /* 0x040fe200078e00ff */
        /* <DEDUP_REMOVED lines=15> */
[----:B------:R3:W-:Y:S02]  /*ee20*/  STS.128 [R10+0x6000], R4 ;  /* 0x006000040a007388 */ /* 0x0007e40000000c00 */
.L_x_1482:
[----:B------:R-:W-:Y:S05]  /*ee30*/  BSYNC B1 ;  /* 0x0000000000017941 */ /* 0x000fea0003800000 */
.L_x_1481:
[----:B------:R-:W-:Y:S04]  /*ee40*/  BSSY B1, `(.L_x_1483) ;  /* 0x0000030000017945 */ /* 0x000fe80003800000 */
[----:B------:R-:W-:Y:S05]  /*ee50*/  @P4 BRA `(.L_x_1484) ;  /* 0x0000000000b84947 */ /* 0x000fea0003800000 */
[----:B0123--:R-:W0:Y:S01]  /*ee60*/  LDS.128 R4, [R60+0x16400] ;  /* 0x016400003c047984 */ /* 0x00fe220000000c00 */
[----:B------:R-:W-:Y:S02]  /*ee70*/  SHF.R.U64 R28, R26, 0x10, R27 ;  /* 0x000000101a1c7819 */ /* 0x000fe4000000121b */
[----:B------:R-:W-:Y:S02]  /*ee80*/  SHF.R.U32.HI R29, RZ, 0x10, R25 ;  /* 0x00000010ff1d7819 */ /* 0x000fe40000011619 */
[----:B------:R-:W-:Y:S02]  /*ee90*/  SHF.R.U32.HI R26, RZ, 0x10, R27 ;  /* 0x00000010ff1a7819 */ /* 0x000fe4000001161b */
[----:B------:R-:W-:Y:S02]  /*eea0*/  SHF.R.U64 R24, R24, 0x10, R25 ;  /* 0x0000001018187819 */ /* 0x000fe40000001219 */
[----:B------:R-:W-:Y:S02]  /*eeb0*/  PRMT R25, R15, 0x5410, R28 ;  /* 0x000054100f197816 */ /* 0x000fe4000000001c */
[----:B------:R-:W-:-:S02]  /*eec0*/  PRMT R28, R14, 0x5410, R29 ;  /* 0x000054100e1c7816 */ /* 0x000fc4000000001d */
[----:B------:R-:W-:Y:S02]  /*eed0*/  PRMT R61, R61, 0x5410, R26 ;  /* 0x000054103d3d7816 */ /* 0x000fe4000000001a */
[----:B------:R-:W-:Y:S01]  /*eee0*/  PRMT R27, R13, 0x5410, R24 ;  /* 0x000054100d1b7816 */ /* 0x000fe20000000018 */
[C---:B------:R-:W-:Y:S01]  /*eef0*/  IMAD.U32 R29, R28.reuse, 0x10000, RZ ;  /* 0x000100001c1d7824 */ /* 0x040fe200078e00ff */
[----:B------:R-:W-:Y:S01]  /*ef00*/  LOP3.LUT R28, R28, 0xffff0000, RZ, 0xc0, !PT ;  /* 0xffff00001c1c7812 */ /* 0x000fe200078ec0ff */
[C---:B------:R-:W-:Y:S01]  /*ef10*/  IMAD.U32 R26, R61.reuse, 0x10000, RZ ;  /* 0x000100003d1a7824 */ /* 0x040fe200078e00ff */
[----:B------:R-:W-:Y:S02]  /*ef20*/  LOP3.LUT R61, R61, 0xffff0000, RZ, 0xc0, !PT ;  /* 0xffff00003d3d7812 */ /* 0x000fe400078ec0ff */
[C---:B0-----:R-:W-:Y:S01]  /*ef30*/  LOP3.LUT R14, R6.reuse, 0xffff0000, RZ, 0xc0, !PT ;  /* 0xffff0000060e7812 */ /* 0x041fe200078ec0ff */
[----:B------:R-:W-:Y:S01]  /*ef40*/  IMAD.U32 R13, R6, 0x10000, RZ ;  /* 0x00010000060d7824 */ /* 0x000fe200078e00ff */
[C---:B------:R-:W-:Y:S01]  /*ef50*/  LOP3.LUT R24, R7.reuse, 0xffff0000, RZ, 0xc0, !PT ;  /* 0xffff000007187812 */ /* 0x040fe200078ec0ff */
[----:B------:R-:W-:-:S02]  /*ef60*/  IMAD.U32 R15, R7, 0x10000, RZ ;  /* 0x00010000070f7824 */ /* 0x000fc400078e00ff */
[CC--:B------:R-:W-:Y:S01]  /*ef70*/  FMUL.FTZ R30, R14.reuse, R29.reuse ;  /* 0x0000001d0e1e7220 */ /* 0x0c0fe20000410000 */
[----:B------:R-:W-:Y:S01]  /*ef80*/  FMUL.FTZ R14, R14, R26 ;  /* 0x0000001a0e0e7220 */ /* 0x000fe20000410000 */
[----:B------:R-:W-:Y:S02]  /*ef90*/  IMAD.U32 R6, R4, 0x10000, RZ ;  /* 0x0001000004067824 */ /* 0x000fe400078e00ff */
[C---:B------:R-:W-:Y:S01]  /*efa0*/  FMUL.FTZ R32, R24.reuse, R28 ;  /* 0x0000001c18207220 */ /* 0x040fe20000410000 */
[----:B------:R-:W-:Y:S01]  /*efb0*/  FFMA.FTZ R30, R13, R26, -R30 ;  /* 0x0000001a0d1e7223 */ /* 0x000fe2000001081e */
[----:B------:R-:W-:Y:S02]  /*efc0*/  IMAD.U32 R7, R5, 0x10000, RZ ;  /* 0x0001000005077824 */ /* 0x000fe400078e00ff */
[----:B------:R-:W-:Y:S01]  /*efd0*/  FFMA.FTZ R31, R13, R29, R14 ;  /* 0x0000001d0d1f7223 */ /* 0x000fe2000001000e */
[-C--:B------:R-:W-:Y:S01]  /*efe0*/  FMUL.FTZ R26, R24, R61.reuse ;  /* 0x0000003d181a7220 */ /* 0x080fe20000410000 */
        /* <DEDUP_REMOVED lines=21> */
.L_x_1484:
[----:B------:R-:W-:Y:S05]  /*f140*/  BSYNC B1 ;  /* 0x0000000000017941 */ /* 0x000fea0003800000 */
.L_x_1483:
        /* <DEDUP_REMOVED lines=25> */
[----:B------:R-:W-:Y:S01]  /*f2e0*/  FFMA.FTZ R24, R8, R21, R6 ;  /* 0x0000001508187223 */ /* 0x000fe20000010006 */
[-C--:B------:R-:W-:Y:S01]  /*f2f0*/  FMUL.FTZ R8, R7, R12.reuse ;  /* 0x0000000c07087220 */ /* 0x080fe20000410000 */
[C---:B------:R-:W-:Y:S01]  /*f300*/  IMAD.U32 R7, R14.reuse, 0x10000, RZ ;  /* 0x000100000e077824 */ /* 0x040fe200078e00ff */
[----:B------:R-:W-:Y:S01]  /*f310*/  LOP3.LUT R5, R5, 0xffff0000, RZ, 0xc0, !PT ;  /* 0xffff000005057812 */ /* 0x000fe200078ec0ff */
[----:B------:R-:W-:Y:S01]  /*f320*/  IMAD.U32 R6, R11, 0x10000, RZ ;  /* 0x000100000b067824 */ /* 0x000fe200078e00ff */
[----:B------:R-:W-:Y:S01]  /*f330*/  LOP3.LUT R14, R14, 0xffff0000, RZ, 0xc0, !PT ;  /* 0xffff00000e0e7812 */ /* 0x000fe200078ec0ff */
[----:B------:R-:W-:Y:S01]  /*f340*/  FFMA.FTZ R26, R9, R12, -R26 ;  /* 0x0000000c091a7223 */ /* 0x000fe2000001081a */
[----:B------:R-:W-:Y:S01]  /*f350*/  LOP3.LUT R11, R11, 0xffff0000, RZ, 0xc0, !PT ;  /* 0xffff00000b0b7812 */ /* 0x000fe200078ec0ff */
[----:B------:R-:W-:Y:S01]  /*f360*/  FFMA.FTZ R13, R9, R20, R8 ;  /* 0x00000014090d7223 */ /* 0x000fe20000010008 */
        /* <DEDUP_REMOVED lines=12> */
[----:B------:R0:W-:Y:S01]  /*f430*/  STS.128 [R10+0xa000], R4 ;  /* 0x00a000040a007388 */ /* 0x0001e20000000c00 */
[----:B------:R-:W-:Y:S05]  /*f440*/  BRA `(.L_x_1474) ;  /* 0x0000003400dc7947 */ /* 0x000fea0003800000 */
.L_x_1447:
[----:B------:R-:W0:Y:S01]  /*f450*/  LDC R75, c[0x0][0x428] ;  /* 0x00010a00ff4b7b82 */ /* 0x000e220000000800 */
[-C--:B------:R-:W-:Y:S01]  /*f460*/  ISETP.GE.AND P0, PT, R162, R8.reuse, PT ;  /* 0x00000008a200720c */ /* 0x080fe20003f06270 */
[----:B------:R-:W-:Y:S01]  /*f470*/  BSSY B1, `(.L_x_1485) ;  /* 0x000003f000017945 */ /* 0x000fe20003800000 */
[----:B------:R-:W-:Y:S01]  /*f480*/  ISETP.GE.AND P1, PT, R185, R8, PT ;  /* 0x00000008b900720c */ /* 0x000fe20003f26270 */
[----:B------:R-:W-:Y:S01]  /*f490*/  IMAD.MOV.U32 R9, RZ, RZ, R61 ;  /* 0x000000ffff097224 */ /* 0x000fe200078e003d */
[----:B------:R-:W-:Y:S01]  /*f4a0*/  CS2R R40, SRZ ;  /* 0x0000000000287805 */ /* 0x000fe2000001ff00 */
[----:B------:R-:W-:Y:S01]  /*f4b0*/  IMAD.MOV.U32 R8, RZ, RZ, R74 ;  /* 0x000000ffff087224 */ /* 0x000fe200078e004a */
[----:B------:R-:W-:Y:S01]  /*f4c0*/  CS2R R4, SRZ ;  /* 0x0000000000047805 */ /* 0x000fe2000001ff00 */
[----:B------:R-:W-:Y:S01]  /*f4d0*/  IMAD.MOV.U32 R10, RZ, RZ, R72 ;  /* 0x000000ffff0a7224 */ /* 0x000fe200078e0048 */
[----:B------:R-:W-:Y:S01]  /*f4e0*/  CS2R R6, SRZ ;  /* 0x0000000000067805 */ /* 0x000fe2000001ff00 */
[----:B------:R-:W-:Y:S01]  /*f4f0*/  IMAD.MOV.U32 R11, RZ, RZ, R79 ;  /* 0x000000ffff0b7224 */ /* 0x000fe200078e004f */
        /* <DEDUP_REMOVED lines=20> */
[----:B0-----:R-:W-:Y:S06]  /*f640*/  @P0 BRA `(.L_x_1486) ;  /* 0x0000000000840947 */ /* 0x001fec0003800000 */
[----:B------:R-:W-:Y:S01]  /*f650*/  IADD3 R4, P2, R86, R71, RZ ;  /* 0x0000004756047210 */ /* 0x000fe20007f5e0ff */
[----:B------:R-:W-:Y:S01]  /*f660*/  ULDC.64 UR4, c[0x0][0x3c8] ;  /* 0x0000f20000047ab9 */ /* 0x000fe20000000a00 */
[----:B------:R-:W-:Y:S01]  /*f670*/  IADD3 R0, P3, R89, R70, RZ ;  /* 0x0000004659007210 */ /* 0x000fe20007f7e0ff */
[----:B------:R-:W-:Y:S01]  /*f680*/  ULDC.64 UR6, c[0x0][0x3e0] ;  /* 0x0000f80000067ab9 */ /* 0x000fe20000000a00 */
[----:B------:R-:W-:Y:S01]  /*f690*/  CS2R R32, SRZ ;  /* 0x0000000000207805 */ /* 0x000fe2000001ff00 */
[----:B------:R-:W-:Y:S01]  /*f6a0*/  IMAD.X R5, R84, 0x1, R85, P2 ;  /* 0x0000000154057824 */ /* 0x000fe200010e0655 */
[----:B------:R-:W-:Y:S01]  /*f6b0*/  LEA R20, P2, R4, UR4, 0x1 ;  /* 0x0000000404147c11 */ /* 0x000fe2000f8408ff */
[----:B------:R-:W-:Y:S01]  /*f6c0*/  IMAD.X R3, R87, 0x1, R82, P3 ;  /* 0x0000000157037824 */ /* 0x000fe200018e0652 */
[----:B------:R-:W-:Y:S01]  /*f6d0*/  LEA R66, P3, R0, UR6, 0x1 ;  /* 0x0000000600427c11 */ /* 0x000fe2000f8608ff */
[----:B------:R-:W-:Y:S01]  /*f6e0*/  ULDC UR4, c[0x0][0x3d4] ;  /* 0x0000f50000047ab9 */ /* 0x000fe20000000800 */
[----:B------:R-:W-:-:S02]  /*f6f0*/  LEA.HI.X R21, R4, UR5, R5, 0x1, P2 ;  /* 0x0000000504157c11 */ /* 0x000fc400090f0c05 */
[----:B------:R-:W-:Y:S02]  /*f700*/  CS2R R34, SRZ ;  /* 0x0000000000227805 */ /* 0x000fe4000001ff00 */
[----:B------:R-:W-:Y:S02]  /*f710*/  LEA.HI.X R67, R0, UR7, R3, 0x1, P3 ;  /* 0x0000000700437c11 */ /* 0x000fe400098f0c03 */
[----:B------:R-:W-:Y:S02]  /*f720*/  CS2R R36, SRZ ;  /* 0x0000000000247805 */ /* 0x000fe4000001ff00 */
[----:B------:R-:W-:Y:S02]  /*f730*/  ISETP.GE.AND P2, PT, R22, UR4, PT ;  /* 0x0000000416007c0c */ /* 0x000fe4000bf46270 */
        /* <DEDUP_REMOVED lines=12> */
[----:B------:R0:W5:Y:S04]  /*f800*/  @!P2 LDG.E.128 R32, desc[UR8][R20.64] ;  /* 0x000000081420a981 */ /* 0x000168000c1e1d00 */
[----:B------:R0:W5:Y:S04]  /*f810*/  @!P3 LDG.E.128 R36, desc[UR8][R20.64+0x40] ;  /* 0x000040081424b981 */ /* 0x000168000c1e1d00 */
[----:B------:R0:W5:Y:S04]  /*f820*/  @!P4 LDG.E.128 R60, desc[UR8][R20.64+0x80] ;  /* 0x00008008143cc981 */ /* 0x000168000c1e1d00 */
[----:B------:R0:W5:Y:S04]  /*f830*/  @!P2 LDG.E.128 R4, desc[UR8][R66.64] ;  /* 0x000000084204a981 */ /* 0x000168000c1e1d00 */
[----:B------:R0:W5:Y:S04]  /*f840*/  @!P3 LDG.E.128 R24, desc[UR8][R66.64+0x40] ;  /* 0x000040084218b981 */ /* 0x000168000c1e1d00 */
[----:B------:R0:W5:Y:S02]  /*f850*/  @!P4 LDG.E.128 R28, desc[UR8][R66.64+0x80] ;  /* 0x00008008421cc981 */ /* 0x000164000c1e1d00 */
.L_x_1486:
[----:B------:R-:W-:Y:S05]  /*f860*/  BSYNC B1 ;  /* 0x0000000000017941 */ /* 0x000fea0003800000 */
.L_x_1485:
[----:B------:R-:W-:Y:S01]  /*f870*/  BSSY B1, `(.L_x_1487) ;  /* 0x0000027000017945 */ /* 0x000fe20003800000 */
[----:B-----5:R-:W-:Y:S01]  /*f880*/  IMAD.MOV.U32 R72, RZ, RZ, R4 ;  /* 0x000000ffff487224 */ /* 0x020fe200078e0004 */
[----:B0-----:R-:W-:Y:S01]  /*f890*/  CS2R R66, SRZ ;  /* 0x0000000000427805 */ /* 0x001fe2000001ff00 */
[----:B------:R-:W-:Y:S02]  /*f8a0*/  IMAD.MOV.U32 R73, RZ, RZ, R5 ;  /* 0x000000ffff497224 */ /* 0x000fe400078e0005 */
[----:B------:R-:W-:Y:S01]  /*f8b0*/  IMAD.MOV.U32 R74, RZ, RZ, R6 ;  /* 0x000000ffff4a7224 */ /* 0x000fe200078e0006 */
[----:B------:R-:W-:Y:S06]  /*f8c0*/  @P1 BRA `(.L_x_1488) ;  /* 0x0000000000841947 */ /* 0x000fec0003800000 */
[----:B------:R-:W-:Y:S01]  /*f8d0*/  IADD3 R78, P2, P3, R71, R78, R86 ;  /* 0x0000004e474e7210 */ /* 0x000fe20007b5e056 */
[----:B------:R-:W-:Y:S01]  /*f8e0*/  ULDC.64 UR4, c[0x0][0x3c8] ;  /* 0x0000f20000047ab9 */ /* 0x000fe20000000a00 */
[----:B------:R-:W-:Y:S01]  /*f8f0*/  IADD3 R77, P4, P5, R70, R77, R89 ;  /* 0x0000004d464d7210 */ /* 0x000fe20007d9e059 */
[----:B------:R-:W-:Y:S01]  /*f900*/  ULDC.64 UR6, c[0x0][0x3e0] ;  /* 0x0000f80000067ab9 */ /* 0x000fe20000000a00 */
[----:B------:R-:W-:Y:S02]  /*f910*/  IADD3.X R3, R85, R76, R84, P2, P3 ;  /* 0x0000004c55037210 */ /* 0x000fe400017e6454 */
[----:B------:R-:W-:Y:S02]  /*f920*/  CS2R R52, SRZ ;  /* 0x0000000000347805 */ /* 0x000fe4000001ff00 */
[----:B------:R-:W-:Y:S01]  /*f930*/  LEA R20, P2, R78, UR4, 0x1 ;  /* 0x000000044e147c11 */ /* 0x000fe2000f8408ff */
[----:B------:R-:W-:Y:S01]  /*f940*/  ULDC UR4, c[0x0][0x3d4] ;  /* 0x0000f50000047ab9 */ /* 0x000fe20000000800 */
[----:B------:R-:W-:-:S02]  /*f950*/  IADD3.X R0, R82, R69, R87, P4, P5 ;  /* 0x0000004552007210 */ /* 0x000fc400027ea457 */
[----:B------:R-:W-:Y:S02]  /*f960*/  CS2R R54, SRZ ;  /* 0x0000000000367805 */ /* 0x000fe4000001ff00 */
[C---:B------:R-:W-:Y:S02]  /*f970*/  LEA R70, P3, R77.reuse, UR6, 0x1 ;  /* 0x000000064d467c11 */ /* 0x040fe4000f8608ff */
[----:B------:R-:W-:Y:S02]  /*f980*/  CS2R R56, SRZ ;  /* 0x0000000000387805 */ /* 0x000fe4000001ff00 */
[----:B------:R-:W-:Y:S02]  /*f990*/  LEA.HI.X R21, R78, UR5, R3, 0x1, P2 ;  /* 0x000000054e157c11 */ /* 0x000fe400090f0c03 */
[----:B------:R-:W-:Y:S02]  /*f9a0*/  CS2R R58, SRZ ;  /* 0x00000000003a7805 */ /* 0x000fe4000001ff00 */
[----:B------:R-:W-:-:S02]  /*f9b0*/  LEA.HI.X R71, R77, UR7, R0, 0x1, P3 ;  /* 0x000000074d477c11 */ /* 0x000fc400098f0c00 */
        /* <DEDUP_REMOVED lines=18> */
.L_x_1488:
[----:B------:R-:W-:Y:S05]  /*fae0*/  BSYNC B1 ;  /* 0x0000000000017941 */ /* 0x000fea0003800000 */
.L_x_1487:
[----:B------:R-:W-:Y:S01]  /*faf0*/  IMAD.MOV.U32 R0, RZ, RZ, R7 ;  /* 0x000000ffff007224 */ /* 0x000fe200078e0007 */
[----:B------:R-:W-:Y:S01]  /*fb00*/  ISETP.NE.AND P2, PT, R75, 0x1, PT ;  /* 0x000000014b00780c */ /* 0x000fe20003f45270 */
[----:B------:R-:W-:Y:S01]  /*fb10*/  IMAD.MOV.U32 R3, RZ, RZ, R24 ;  /* 0x000000ffff037224 */ /* 0x000fe200078e0018 */
[----:B------:R-:W-:Y:S01]  /*fb20*/  ULDC.64 UR4, c[0x0][0x3c8] ;  /* 0x0000f20000047ab9 */ /* 0x000fe20000000a00 */
        /* <DEDUP_REMOVED lines=18> */
[----:B------:R-:W-:Y:S01]  /*fc50*/  IMAD.MOV.U32 R20, RZ, RZ, R35 ;  /* 0x000000ffff147224 */ /* 0x000fe200078e0023 */
[----:B------:R-:W-:Y:S01]  /*fc60*/  ULDC.64 UR6, c[0x0][0x3e0] ;  /* 0x0000f80000067ab9 */ /* 0x000fe20000000a00 */
[----:B------:R-:W-:Y:S01]  /*fc70*/  IMAD.MOV.U32 R70, RZ, RZ, R39 ;  /* 0x000000ffff467224 */ /* 0x000fe200078e0027 */
[----:B------:R-:W-:Y:S01]  /*fc80*/  PRMT R88, R3, 0x7610, R88 ;  /* 0x0000761003587816 */ /* 0x000fe20000000058 */
[----:B------:R-:W1:Y:S01]  /*fc90*/  @P2 LDC R0, c[0x0][0x42c] ;  /* 0x00010b00ff002b82 */ /* 0x000e620000000800 */
[----:B------:R-:W-:Y:S01]  /*fca0*/  IMAD.MOV.U32 R3, RZ, RZ, R34 ;  /* 0x000000ffff037224 */ /* 0x000fe200078e0022 */
[----:B------:R-:W-:Y:S01]  /*fcb0*/  PRMT R115, R20, 0x7610, R115 ;  /* 0x0000761014737816 */ /* 0x000fe20000000073 */
        /* <DEDUP_REMOVED lines=8> */
[----:B------:R-:W-:Y:S01]  /*fd40*/  IMAD R3, R188, 0x40, R3 ;  /* 0x00000040bc037824 */ /* 0x000fe200078e0203 */
        /* <DEDUP_REMOVED lines=13> */
[----:B-1----:R-:W-:Y:S01]  /*fe20*/  @P2 IMAD.HI.U32 R0, R3, R0, RZ ;  /* 0x0000000003002227 */ /* 0x002fe200078e00ff */
[----:B------:R-:W-:-:S02]  /*fe30*/  PRMT R76, R20, 0x7610, R76 ;  /* 0x00007610144c7816 */ /* 0x000fc4000000004c */
[----:B------:R-:W-:Y:S01]  /*fe40*/  PRMT R103, R69, 0x7610, R103 ;  /* 0x0000761045677816 */ /* 0x000fe20000000067 */
[----:B------:R-:W-:Y:S01]  /*fe50*/  IMAD.MOV.U32 R69, RZ, RZ, R62 ;  /* 0x000000ffff457224 */ /* 0x000fe200078e003e */
[----:B0-----:R-:W-:Y:S01]  /*fe60*/  @P2 SHF.R.U32.HI R3, RZ, R21, R0 ;  /* 0x00000015ff032219 */ /* 0x001fe20000011600 */
[----:B------:R-:W-:Y:S01]  /*fe70*/  IMAD.MOV.U32 R0, RZ, RZ, R40 ;  /* 0x000000ffff007224 */ /* 0x000fe200078e0028 */
[----:B------:R-:W-:Y:S02]  /*fe80*/  PRMT R108, R72, 0x7610, R108 ;  /* 0x00007610486c7816 */ /* 0x000fe4000000006c */
[----:B------:R-:W-:Y:S01]  /*fe90*/  SHF.R.S32.HI R21, RZ, 0x1f, R3 ;  /* 0x0000001fff157819 */ /* 0x000fe20000011403 */
[----:B------:R-:W-:Y:S01]  /*fea0*/  IMAD.WIDE.U32 R10, R3, R12, R10 ;  /* 0x0000000c030a7225 */ /* 0x000fe200078e000a */
[----:B------:R-:W-:Y:S02]  /*feb0*/  PRMT R75, R0, 0x7610, R75 ;  /* 0x00007610004b7816 */ /* 0x000fe4000000004b */
[----:B------:R-:W-:Y:S01]  /*fec0*/  PRMT R91, R69, 0x7610, R91 ;  /* 0x00007610455b7816 */ /* 0x000fe2000000005b */
[----:B------:R-:W-:-:S02]  /*fed0*/  IMAD R0, R21, R14, RZ ;  /* 0x0000000e15007224 */ /* 0x000fc400078e02ff */
[----:B------:R-:W-:Y:S02]  /*fee0*/  IMAD R70, R21, R12, RZ ;  /* 0x0000000c15467224 */ /* 0x000fe400078e02ff */
[----:B------:R-:W-:-:S04]  /*fef0*/  IMAD.WIDE.U32 R20, R3, R14, R8 ;  /* 0x0000000e03147225 */ /* 0x000fc800078e0008 */
[C---:B------:R-:W-:Y:S01]  /*ff00*/  IMAD R9, R3.reuse, R15, R0 ;  /* 0x0000000f03097224 */ /* 0x040fe200078e0200 */
[----:B------:R-:W-:Y:S01]  /*ff10*/  LEA R8, P2, R20, UR4, 0x1 ;  /* 0x0000000414087c11 */ /* 0x000fe2000f8408ff */
[----:B------:R-:W-:Y:S01]  /*ff20*/  IMAD R3, R3, R13, R70 ;  /* 0x0000000d03037224 */ /* 0x000fe200078e0246 */
[----:B------:R-:W-:Y:S01]  /*ff30*/  LEA R0, P3, R10, UR6, 0x1 ;  /* 0x000000060a007c11 */ /* 0x000fe2000f8608ff */
[----:B------:R-:W-:Y:S01]  /*ff40*/  IMAD.IADD R9, R21, 0x1, R9 ;  /* 0x0000000115097824 */ /* 0x000fe200078e0209 */
[----:B------:R-:W-:Y:S01]  /*ff50*/  UMOV UR4, 0xffffffff ;  /* 0xffffffff00047882 */ /* 0x000fe20000000000 */
[----:B------:R-:W-:Y:S02]  /*ff60*/  IMAD.IADD R3, R11, 0x1, R3 ;  /* 0x000000010b037824 */ /* 0x000fe400078e0203 */
        /* <DEDUP_REMOVED lines=10> */
.L_x_1761:
[----:B------:R-:W-:-:S03]  /*10010*/  UMOV UR4, 0xffffffff ;  /* 0xffffffff00047882 */ /* 0x000fc60000000000 */
[----:B------:R-:W-:Y:S05]  /*10020*/  BRA.DIV UR4, `(.L_x_1490) ;  /* 0x00000192049c7947 */ /* 0x000fea000b800000 */
.L_x_1764:
[----:B------:R-:W-:-:S03]  /*10030*/  UMOV UR4, 0xffffffff ;  /* 0xffffffff00047882 */ /* 0x000fc60000000000 */
[----:B------:R-:W-:Y:S05]  /*10040*/  BRA.DIV UR4, `(.L_x_1491) ;  /* 0x0000019204bc7947 */ /* 0x000fea000b800000 */
.L_x_1767:
[----:B------:R-:W-:-:S03]  /*10050*/  UMOV UR4, 0xffffffff ;  /* 0xffffffff00047882 */ /* 0x000fc60000000000 */
[----:B------:R-:W-:Y:S05]  /*10060*/  BRA.DIV UR4, `(.L_x_1492) ;  /* 0x0000019204dc7947 */ /* 0x000fea000b800000 */
.L_x_1770:
[----:B------:R-:W-:-:S03]  /*10070*/  UMOV UR4, 0xffffffff ;  /* 0xffffffff00047882 */ /* 0x000fc60000000000 */
[----:B------:R-:W-:Y:S05]  /*10080*/  BRA.DIV UR4, `(.L_x_1493) ;  /* 0x0000019204fc7947 */ /* 0x000fea000b800000 */
.L_x_1773:
[----:B------:R-:W-:Y:S01]  /*10090*/  UMOV UR4, 0xffffffff ;  /* 0xffffffff00047882 */ /* 0x000fe20000000000 */
[----:B------:R-:W-:Y:S02]  /*100a0*/  LOP3.LUT R9, R10, 0xfffffffe, RZ, 0xc0, !PT ;  /* 0xfffffffe0a097812 */ /* 0x000fe400078ec0ff */
[----:B------:R-:W-:Y:S05]  /*100b0*/  BRA.DIV UR4, `(.L_x_1494) ;  /* 0x0000019604187947 */ /* 0x000fea000b800000 */
.L_x_1776:
[----:B------:R-:W-:Y:S01]  /*100c0*/  UMOV UR4, 0xffffffff ;  /* 0xffffffff00047882 */ /* 0x000fe20000000000 */
[----:B------:R-:W-:Y:S02]  /*100d0*/  IMAD.IADD R9, R184, 0x1, -R9 ;  /* 0x00000001b8097824 */ /* 0x000fe400078e0a09 */
[----:B------:R-:W-:Y:S05]  /*100e0*/  BRA.DIV UR4, `(.L_x_1495) ;  /* 0x0000019604347947 */ /* 0x000fea000b800000 */
.L_x_1779:
[----:B------:R-:W-:Y:S01]  /*100f0*/  UMOV UR4, 0xffffffff ;  /* 0xffffffff00047882 */ /* 0x000fe20000000000 */
[----:B------:R-:W-:Y:S02]  /*10100*/  SHF.L.U32 R9, R9, 0x1f, RZ ;  /* 0x0000001f09097819 */ /* 0x000fe400000006ff */
[----:B------:R-:W-:Y:S05]  /*10110*/  BRA.DIV UR4, `(.L_x_1496) ;  /* 0x0000019604507947 */ /* 0x000fea000b800000 */
.L_x_1782:
        /* <DEDUP_REMOVED lines=36> */
[----:B0-----:R-:W-:Y:S06]  /*10360*/  @!P2 BRA `(.L_x_1498) ;  /* 0x0000019000e4a947 */ /* 0x001fec0003800000 */
.L_x_1783:
[----:B------:R-:W-:Y:S05]  /*10370*/  BSYNC B1 ;  /* 0x0000000000017941 */ /* 0x000fea0003800000 */
.L_x_1497:
[----:B------:R-:W-:Y:S01]  /*10380*/  BSSY B1, `(.L_x_1499) ;  /* 0x0000145000017945 */ /* 0x000fe20003800000 */
[----:B------:R-:W-:Y:S02]  /*10390*/  PRMT R71, R8, 0x7610, R71 ;  /* 0x0000761008477816 */ /* 0x000fe40000000047 */
[----:B------:R-:W-:Y:S01]  /*103a0*/  PRMT R72, R10, 0x7610, R72 ;  /* 0x000076100a487816 */ /* 0x000fe20000000048 */
[----:B------:R-:W-:Y:S06]  /*103b0*/  @P0 BRA `(.L_x_1500) ;  /* 0x0000001400040947 */ /* 0x000fec0003800000 */
[----:B------:R-:W1:Y:S01]  /*103c0*/  LDC R105, c[0x0][0x3d4] ;  /* 0x0000f500ff697b82 */ /* 0x000e620000000800 */
[----:B------:R-:W-:Y:S01]  /*103d0*/  BSSY B2, `(.L_x_1501) ;  /* 0x000006f000027945 */ /* 0x000fe20003800000 */
[-C--:B-1----:R-:W-:Y:S02]  /*103e0*/  ISETP.GE.AND P0, PT, R22, R105.reuse, PT ;  /* 0x000000691600720c */ /* 0x082fe40003f06270 */
[-C--:B------:R-:W-:Y:S02]  /*103f0*/  ISETP.GE.AND P2, PT, R165, R105.reuse, PT ;  /* 0x00000069a500720c */ /* 0x080fe40003f46270 */
[----:B------:R-:W-:-:S09]  /*10400*/  ISETP.GE.AND P3, PT, R166, R105, PT ;  /* 0x00000069a600720c */ /* 0x000fd20003f66270 */
[----:B------:R-:W-:Y:S05]  /*10410*/  @P0 BRA `(.L_x_1502) ;  /* 0x0000000400a80947 */ /* 0x000fea0003800000 */
[----:B------:R-:W-:Y:S02]  /*10420*/  LEA.HI R10, R105, R188, RZ, 0x1d ;  /* 0x000000bc690a7211 */ /* 0x000fe400078fe8ff */
[----:B------:R-:W-:Y:S02]  /*10430*/  LOP3.LUT R8, R174, 0x38, R22, 0xf8, !PT ;  /* 0x00000038ae087812 */ /* 0x000fe400078ef816 */
[----:B------:R-:W-:Y:S01]  /*10440*/  SHF.R.S32.HI R13, RZ, 0x1f, R10 ;  /* 0x0000001fff0d7819 */ /* 0x000fe2000001140a */
[----:B------:R-:W-:Y:S01]  /*10450*/  IMAD.SHL.U32 R11, R10, 0x8, RZ ;  /* 0x000000080a0b7824 */ /* 0x000fe200078e00ff */
[-C--:B0-----:R-:W-:Y:S02]  /*10460*/  LOP3.LUT R9, R8, R175.reuse, RZ, 0x3c, !PT ;  /* 0x000000af08097212 */ /* 0x081fe400078e3cff */
[----:B------:R-:W-:Y:S02]  /*10470*/  LEA.HI R13, R13, R10, RZ, 0x3 ;  /* 0x0000000a0d0d7211 */ /* 0x000fe400078f18ff */
[----:B------:R-:W-:Y:S01]  /*10480*/  LOP3.LUT R8, R174, 0x38, R11, 0xf8, !PT ;  /* 0x00000038ae087812 */ /* 0x000fe200078ef80b */
[----:B------:R-:W-:Y:S01]  /*10490*/  IMAD.IADD R9, R176, 0x1, R9 ;  /* 0x00000001b0097824 */ /* 0x000fe200078e0209 */
[--C-:B------:R-:W-:Y:S01]  /*104a0*/  SHF.R.U64 R119, R32, 0x10, R33.reuse ;  /* 0x0000001020777819 */ /* 0x100fe20000001221 */
[----:B------:R-:W-:Y:S01]  /*104b0*/  IMAD.SHL.U32 R13, R13, 0x400, RZ ;  /* 0x000004000d0d7824 */ /* 0x000fe200078e00ff */
[----:B------:R-:W-:Y:S01]  /*104c0*/  LOP3.LUT R8, R8, R175, RZ, 0x3c, !PT ;  /* 0x000000af08087212 */ /* 0x000fe200078e3cff */
[----:B------:R-:W-:Y:S01]  /*104d0*/  IMAD R106, R9, 0x2, R18 ;  /* 0x00000002096a7824 */ /* 0x000fe200078e0212 */
[----:B------:R-:W-:-:S02]  /*104e0*/  SHF.R.U32.HI R32, RZ, 0x10, R33 ;  /* 0x00000010ff207819 */ /* 0x000fc40000011621 */
[----:B------:R-:W-:Y:S02]  /*104f0*/  LOP3.LUT R13, R13, 0x7fffe000, RZ, 0xc0, !PT ;  /* 0x7fffe0000d0d7812 */ /* 0x000fe400078ec0ff */
[----:B------:R-:W-:Y:S02]  /*10500*/  SHF.R.U64 R33, R4, 0x10, R5 ;  /* 0x0000001004217819 */ /* 0x000fe40000001205 */
[----:B------:R-:W-:Y:S02]  /*10510*/  IADD3 R13, R8, R13, R176 ;  /* 0x0000000d080d7210 */ /* 0x000fe40007ffe0b0 */
[----:B------:R-:W0:Y:S01]  /*10520*/  LDS.128 R8, [R106+0xc400] ;  /* 0x00c400006a087984 */ /* 0x000e220000000c00 */
[----:B------:R-:W-:Y:S02]  /*10530*/  SHF.R.U64 R117, R34, 0x10, R35 ;  /* 0x0000001022757819 */ /* 0x000fe40000001223 */
[----:B------:R-:W-:Y:S01]  /*10540*/  IMAD R107, R13, 0x2, R18 ;  /* 0x000000020d6b7824 */ /* 0x000fe200078e0212 */
[----:B------:R-:W-:-:S02]  /*10550*/  SHF.R.U32.HI R4, RZ, 0x10, R5 ;  /* 0x00000010ff047819 */ /* 0x000fc40000011605 */
[--C-:B------:R-:W-:Y:S02]  /*10560*/  SHF.R.U64 R5, R6, 0x10, R7.reuse ;  /* 0x0000001006057819 */ /* 0x100fe40000001207 */
[----:B------:R-:W1:Y:S01]  /*10570*/  LDS.128 R12, [R107+0xc400] ;  /* 0x00c400006b0c7984 */ /* 0x000e620000000c00 */
[----:B------:R-:W-:Y:S02]  /*10580*/  SHF.R.U32.HI R6, RZ, 0x10, R7 ;  /* 0x00000010ff067819 */ /* 0x000fe40000011607 */
[----:B------:R-:W-:Y:S02]  /*10590*/  PRMT R114, R114, 0x5410, R117 ;  /* 0x0000541072727816 */ /* 0x000fe40000000075 */
[----:B------:R-:W-:Y:S02]  /*105a0*/  PRMT R116, R108, 0x5410, R33 ;  /* 0x000054106c747816 */ /* 0x000fe40000000021 */
[----:B------:R-:W-:Y:S02]  /*105b0*/  PRMT R117, R109, 0x5410, R4 ;  /* 0x000054106d757816 */ /* 0x000fe40000000004 */
[----:B------:R-:W-:Y:S01]  /*105c0*/  PRMT R118, R110, 0x5410, R5 ;  /* 0x000054106e767816 */ /* 0x000fe20000000005 */
[----:B------:R-:W-:Y:S01]  /*105d0*/  IMAD.U32 R109, R116, 0x10000, RZ ;  /* 0x00010000746d7824 */ /* 0x000fe200078e00ff */
[----:B------:R-:W-:Y:S01]  /*105e0*/  PRMT R111, R111, 0x5410, R6 ;  /* 0x000054106f6f7816 */ /* 0x000fe20000000006 */
[----:B------:R-:W-:Y:S01]  /*105f0*/  IMAD.U32 R110, R117, 0x10000, RZ ;  /* 0x00010000756e7824 */ /* 0x000fe200078e00ff */
[----:B------:R-:W-:-:S02]  /*10600*/  PRMT R112, R112, 0x5410, R119 ;  /* 0x0000541070707816 */ /* 0x000fc40000000077 */
[----:B------:R-:W-:Y:S02]  /*10610*/  PRMT R113, R113, 0x5410, R32 ;  /* 0x0000541071717816 */ /* 0x000fe40000000020 */
[----:B------:R-:W-:Y:S01]  /*10620*/  SHF.R.U32.HI R34, RZ, 0x10, R35 ;  /* 0x00000010ff227819 */ /* 0x000fe20000011623 */
[----:B------:R-:W-:Y:S01]  /*10630*/  IMAD.U32 R108, R112, 0x10000, RZ ;  /* 0x00010000706c7824 */ /* 0x000fe200078e00ff */
[----:B------:R-:W-:Y:S02]  /*10640*/  LOP3.LUT R116, R116, 0xffff0000, RZ, 0xc0, !PT ;  /* 0xffff000074747812 */ /* 0x000fe400078ec0ff */
[----:B------:R-:W-:Y:S02]  /*10650*/  PRMT R115, R115, 0x5410, R34 ;  /* 0x0000541073737816 */ /* 0x000fe40000000022 */
        /* <DEDUP_REMOVED lines=19> */
[----:B------:R-:W-:Y:S02]  /*10790*/  IMAD.U32 R35, R15, 0x10000, RZ ;  /* 0x000100000f237824 */ /* 0x000fe400078e00ff */
[----:B------:R-:W-:Y:S01]  /*107a0*/  FFMA.FTZ R121, R4, R109, R121 ;  /* 0x0000006d04797223 */ /* 0x000fe20000010079 */
[----:B------:R-:W-:Y:S02]  /*107b0*/  IMAD.U32 R108, R111, 0x10000, RZ ;  /* 0x000100006f6c7824 */ /* 0x000fe400078e00ff */
[-C--:B------:R-:W-:Y:S01]  /*107c0*/  FMUL.FTZ R33, R33, R11.reuse ;  /* 0x0000000b21217220 */ /* 0x080fe20000410000 */
[----:B------:R-:W-:Y:S02]  /*107d0*/  IMAD.U32 R4, R115, 0x10000, RZ ;  /* 0x0001000073047824 */ /* 0x000fe400078e00ff */
[C---:B------:R-:W-:Y:S01]  /*107e0*/  FFMA.FTZ R123, R6.reuse, R11, -R123 ;  /* 0x0000000b067b7223 */ /* 0x040fe2000001087b */
[C---:B------:R-:W-:Y:S01]  /*107f0*/  FMUL.FTZ R11, R35.reuse, R108 ;  /* 0x0000006c230b7220 */ /* 0x040fe20000410000 */
[----:B------:R-:W-:Y:S01]  /*10800*/  FFMA.FTZ R33, R6, R110, R33 ;  /* 0x0000006e06217223 */ /* 0x000fe20000010021 */
[----:B------:R-:W-:Y:S01]  /*10810*/  FMUL.FTZ R109, R35, R4 ;  /* 0x00000004236d7220 */ /* 0x000fe20000410000 */
[----:B------:R-:W-:-:S02]  /*10820*/  IMAD.U32 R34, R14, 0x10000, RZ ;  /* 0x000100000e227824 */ /* 0x000fc400078e00ff */
[----:B------:R-:W-:Y:S01]  /*10830*/  FFMA.FTZ R35, R32, R4, -R11 ;  /* 0x0000000420237223 */ /* 0x000fe2000001080b */
[C---:B------:R-:W-:Y:S01]  /*10840*/  FMUL.FTZ R4, R12.reuse, R116 ;  /* 0x000000740c047220 */ /* 0x040fe20000410000 */
[-C--:B------:R-:W-:Y:S01]  /*10850*/  FMUL.FTZ R12, R12, R112.reuse ;  /* 0x000000700c0c7220 */ /* 0x080fe20000410000 */
[----:B------:R-:W-:Y:S01]  /*10860*/  IMAD.U32 R6, R118, 0x10000, RZ ;  /* 0x0001000076067824 */ /* 0x000fe200078e00ff */
[----:B------:R-:W-:Y:S01]  /*10870*/  LOP3.LUT R14, R14, 0xffff0000, RZ, 0xc0, !PT ;  /* 0xffff00000e0e7812 */ /* 0x000fe200078ec0ff */
[----:B------:R-:W-:Y:S01]  /*10880*/  FFMA.FTZ R112, R5, R112, -R4 ;  /* 0x0000007005707223 */ /* 0x000fe20000010804 */
[----:B------:R-:W-:Y:S01]  /*10890*/  IMAD.U32 R4, R114, 0x10000, RZ ;  /* 0x0001000072047824 */ /* 0x000fe200078e00ff */
[----:B------:R-:W-:Y:S01]  /*108a0*/  LOP3.LUT R113, R113, 0xffff0000, RZ, 0xc0, !PT ;  /* 0xffff000071717812 */ /* 0x000fe200078ec0ff */
[----:B------:R-:W-:Y:S01]  /*108b0*/  FMUL.FTZ R110, R34, R6 ;  /* 0x00000006226e7220 */ /* 0x000fe20000410000 */
[----:B------:R-:W-:Y:S01]  /*108c0*/  LOP3.LUT R118, R118, 0xffff0000, RZ, 0xc0, !PT ;  /* 0xffff000076767812 */ /* 0x000fe200078ec0ff */
[----:B------:R-:W-:Y:S01]  /*108d0*/  FMUL.FTZ R34, R34, R4 ;  /* 0x0000000422227220 */ /* 0x000fe20000410000 */
[----:B------:R-:W-:Y:S01]  /*108e0*/  LOP3.LUT R15, R15, 0xffff0000, RZ, 0xc0, !PT ;  /* 0xffff00000f0f7812 */ /* 0x000fe200078ec0ff */
[----:B------:R-:W-:Y:S01]  /*108f0*/  FFMA.FTZ R109, R32, R108, R109 ;  /* 0x0000006c206d7223 */ /* 0x000fe2000001006d */
[----:B------:R-:W-:Y:S01]  /*10900*/  LOP3.LUT R114, R114, 0xffff0000, RZ, 0xc0, !PT ;  /* 0xffff000072727812 */ /* 0x000fe200078ec0ff */
[----:B------:R-:W-:Y:S01]  /*10910*/  FFMA.FTZ R110, R7, R4, -R110 ;  /* 0x00000004076e7223 */ /* 0x000fe2000001086e */
[----:B------:R-:W-:Y:S01]  /*10920*/  LOP3.LUT R111, R111, 0xffff0000, RZ, 0xc0, !PT ;  /* 0xffff00006f6f7812 */ /* 0x000fe200078ec0ff */
[----:B------:R-:W-:Y:S01]  /*10930*/  FMUL.FTZ R11, R13, R117 ;  /* 0x000000750d0b7220 */ /* 0x000fe20000410000 */
[----:B------:R-:W-:Y:S01]  /*10940*/  LOP3.LUT R115, R115, 0xffff0000, RZ, 0xc0, !PT ;  /* 0xffff000073737812 */ /* 0x000fe200078ec0ff */
[----:B------:R-:W-:Y:S01]  /*10950*/  FMUL.FTZ R108, R13, R113 ;  /* 0x000000710d6c7220 */ /* 0x000fe20000410000 */
[----:B------:R-:W-:Y:S01]  /*10960*/  FFMA.FTZ R12, R5, R116, R12 ;  /* 0x00000074050c7223 */ /* 0x000fe2000001000c */
[C---:B------:R-:W-:Y:S01]  /*10970*/  FMUL.FTZ R4, R14.reuse, R118 ;  /* 0x000000760e047220 */ /* 0x040fe20000410000 */
[----:B------:R-:W-:Y:S01]  /*10980*/  FFMA.FTZ R34, R7, R6, R34 ;  /* 0x0000000607227223 */ /* 0x000fe20000010022 */
[-C--:B------:R-:W-:Y:S01]  /*10990*/  FMUL.FTZ R5, R14, R114.reuse ;  /* 0x000000720e057220 */ /* 0x080fe20000410000 */
[C---:B------:R-:W-:Y:S01]  /*109a0*/  FMUL.FTZ R13, R15.reuse, R111 ;  /* 0x0000006f0f0d7220 */ /* 0x040fe20000410000 */
[----:B------:R-:W-:Y:S01]  /*109b0*/  FMUL.FTZ R6, R15, R115 ;  /* 0x000000730f067220 */ /* 0x000fe20000410000 */
[----:B------:R-:W-:Y:S01]  /*109c0*/  FFMA.FTZ R32, R8, R113, -R11 ;  /* 0x0000007108207223 */ /* 0x000fe2000001080b */
[C---:B------:R-:W-:Y:S01]  /*109d0*/  FFMA.FTZ R7, R9.reuse, R114, -R4 ;  /* 0x0000007209077223 */ /* 0x040fe20000010804 */
[----:B------:R-:W-:Y:S01]  /*109e0*/  FFMA.FTZ R11, R9, R118, R5 ;  /* 0x00000076090b7223 */ /* 0x000fe20000010005 */
        /* <DEDUP_REMOVED lines=8> */
[----:B------:R-:W-:Y:S02]  /*10a70*/  F2FP.BF16.F32.PACK_AB R8, R12, R121 ;  /* 0x000000790c08723e */ /* 0x000fe400000010ff */
[----:B------:R-:W-:Y:S01]  /*10a80*/  F2FP.BF16.F32.PACK_AB R9, R108, R33 ;  /* 0x000000216c09723e */ /* 0x000fe200000010ff */
[----:B------:R1:W-:Y:S01]  /*10a90*/  STS.128 [R106+0xc400], R4 ;  /* 0x00c400046a007388 */ /* 0x0003e20000000c00 */
[----:B------:R-:W-:-:S05]  /*10aa0*/  F2FP.BF16.F32.PACK_AB R11, R114, R109 ;  /* 0x0000006d720b723e */ /* 0x000fca00000010ff */
[----:B------:R1:W-:Y:S02]  /*10ab0*/  STS.128 [R107+0xc400], R8 ;  /* 0x00c400086b007388 */ /* 0x0003e40000000c00 */
.L_x_1502:
[----:B------:R-:W-:Y:S05]  /*10ac0*/  BSYNC B2 ;  /* 0x0000000000027941 */ /* 0x000fea0003800000 */
.L_x_1501:
[----:B------:R-:W-:Y:S04]  /*10ad0*/  BSSY B2, `(.L_x_1503) ;  /* 0x0000068000027945 */ /* 0x000fe80003800000 */
[----:B------:R-:W-:Y:S05]  /*10ae0*/  @P2 BRA `(.L_x_1504) ;  /* 0x0000000400982947 */ /* 0x000fea0003800000 */
[----:B-1----:R-:W-:Y:S02]  /*10af0*/  LEA.HI R4, R105, R189, RZ, 0x1d ;  /* 0x000000bd69047211 */ /* 0x002fe400078fe8ff */
[----:B------:R-:W-:Y:S02]  /*10b00*/  SHF.R.U64 R34, R36, 0x10, R37 ;  /* 0x0000001024227819 */ /* 0x000fe40000001225 */
[----:B------:R-:W-:Y:S01]  /*10b10*/  SHF.R.S32.HI R7, RZ, 0x1f, R4 ;  /* 0x0000001fff077819 */ /* 0x000fe20000011404 */
[----:B------:R-:W-:Y:S01]  /*10b20*/  IMAD.SHL.U32 R5, R4, 0x8, RZ ;  /* 0x0000000804057824 */ /* 0x000fe200078e00ff */
[----:B------:R-:W-:Y:S02]  /*10b30*/  SHF.R.U64 R24, R24, 0x10, R25 ;  /* 0x0000001018187819 */ /* 0x000fe40000001219 */
[----:B------:R-:W-:Y:S02]  /*10b40*/  LEA.HI R7, R7, R4, RZ, 0x3 ;  /* 0x0000000407077211 */ /* 0x000fe400078f18ff */
[----:B------:R-:W-:-:S02]  /*10b50*/  LOP3.LUT R4, R174, 0x38, R5, 0xf8, !PT ;  /* 0x00000038ae047812 */ /* 0x000fc400078ef805 */
[----:B------:R-:W-:Y:S01]  /*10b60*/  SHF.R.U32.HI R25, RZ, 0x10, R25 ;  /* 0x00000010ff197819 */ /* 0x000fe20000011619 */
[----:B------:R-:W-:Y:S01]  /*10b70*/  IMAD.SHL.U32 R7, R7, 0x400, RZ ;  /* 0x0000040007077824 */ /* 0x000fe200078e00ff */
[----:B------:R-:W-:Y:S02]  /*10b80*/  LOP3.LUT R4, R4, R175, RZ, 0x3c, !PT ;  /* 0x000000af04047212 */ /* 0x000fe400078e3cff */
[----:B------:R-:W-:Y:S02]  /*10b90*/  PRMT R101, R101, 0x5410, R34 ;  /* 0x0000541065657816 */ /* 0x000fe40000000022 */
[----:B------:R-:W-:Y:S02]  /*10ba0*/  LOP3.LUT R7, R7, 0x7fffe000, RZ, 0xc0, !PT ;  /* 0x7fffe00007077812 */ /* 0x000fe400078ec0ff */
[----:B------:R-:W-:Y:S01]  /*10bb0*/  PRMT R97, R97, 0x5410, R24 ;  /* 0x0000541061617816 */ /* 0x000fe20000000018 */
[----:B------:R-:W-:Y:S01]  /*10bc0*/  IMAD.U32 R34, R101, 0x10000, RZ ;  /* 0x0001000065227824 */ /* 0x000fe200078e00ff */
[----:B0-----:R-:W-:-:S02]  /*10bd0*/  IADD3 R9, R4, R7, R176 ;  /* 0x0000000704097210 */ /* 0x001fc40007ffe0b0 */
[----:B------:R-:W0:Y:S01]  /*10be0*/  LDS.128 R4, [R198] ;  /* 0x00000000c6047984 */ /* 0x000e220000000c00 */
[----:B------:R-:W-:Y:S01]  /*10bf0*/  SHF.R.U32.HI R37, RZ, 0x10, R37 ;  /* 0x00000010ff257819 */ /* 0x000fe20000011625 */
[----:B------:R-:W-:Y:S01]  /*10c00*/  IMAD.U32 R36, R97, 0x10000, RZ ;  /* 0x0001000061247824 */ /* 0x000fe200078e00ff */
[----:B------:R-:W-:Y:S01]  /*10c10*/  SHF.R.U64 R14, R26, 0x10, R27 ;  /* 0x000000101a0e7819 */ /* 0x000fe2000000121b */
[----:B------:R-:W-:Y:S01]  /*10c20*/  IMAD R12, R9, 0x2, R18 ;  /* 0x00000002090c7824 */ /* 0x000fe200078e0212 */
[----:B------:R-:W-:Y:S02]  /*10c30*/  PRMT R98, R98, 0x5410, R25 ;  /* 0x0000541062627816 */ /* 0x000fe40000000019 */
[----:B------:R-:W-:Y:S02]  /*10c40*/  SHF.R.U32.HI R27, RZ, 0x10, R27 ;  /* 0x00000010ff1b7819 */ /* 0x000fe4000001161b */
[----:B------:R-:W1:Y:S01]  /*10c50*/  LDS.128 R8, [R12+0xc400] ;  /* 0x00c400000c087984 */ /* 0x000e620000000c00 */
[----:B------:R-:W-:Y:S01]  /*10c60*/  SHF.R.U64 R32, R38, 0x10, R39 ;  /* 0x0000001026207819 */ /* 0x000fe20000001227 */
[----:B------:R-:W-:Y:S01]  /*10c70*/  IMAD.U32 R33, R98, 0x10000, RZ ;  /* 0x0001000062217824 */ /* 0x000fe200078e00ff */
[----:B------:R-:W-:-:S02]  /*10c80*/  PRMT R102, R102, 0x5410, R37 ;  /* 0x0000541066667816 */ /* 0x000fc40000000025 */
[----:B------:R-:W-:Y:S02]  /*10c90*/  SHF.R.U32.HI R39, RZ, 0x10, R39 ;  /* 0x00000010ff277819 */ /* 0x000fe40000011627 */
[----:B------:R-:W-:Y:S02]  /*10ca0*/  PRMT R100, R100, 0x5410, R27 ;  /* 0x0000541064647816 */ /* 0x000fe4000000001b */
[----:B------:R-:W-:Y:S02]  /*10cb0*/  PRMT R99, R99, 0x5410, R14 ;  /* 0x0000541063637816 */ /* 0x000fe4000000000e */
[----:B------:R-:W-:Y:S01]  /*10cc0*/  PRMT R103, R103, 0x5410, R32 ;  /* 0x0000541067677816 */ /* 0x000fe20000000020 */
[----:B------:R-:W-:Y:S01]  /*10cd0*/  IMAD.U32 R35, R100, 0x10000, RZ ;  /* 0x0001000064237824 */ /* 0x000fe200078e00ff */
[----:B------:R-:W-:Y:S02]  /*10ce0*/  PRMT R104, R104, 0x5410, R39 ;  /* 0x0000541068687816 */ /* 0x000fe40000000027 */
[----:B------:R-:W-:-:S02]  /*10cf0*/  LOP3.LUT R97, R97, 0xffff0000, RZ, 0xc0, !PT ;  /* 0xffff000061617812 */ /* 0x000fc400078ec0ff */
[----:B------:R-:W-:Y:S02]  /*10d00*/  LOP3.LUT R101, R101, 0xffff0000, RZ, 0xc0, !PT ;  /* 0xffff000065657812 */ /* 0x000fe400078ec0ff */
        /* <DEDUP_REMOVED lines=17> */
[C---:B------:R-:W-:Y:S01]  /*10e20*/  FMUL.FTZ R37, R26.reuse, R33 ;  /* 0x000000211a257220 */ /* 0x040fe20000410000 */
[----:B------:R-:W-:Y:S02]  /*10e30*/  IMAD.U32 R32, R11, 0x10000, RZ ;  /* 0x000100000b207824 */ /* 0x000fe400078e00ff */
[C---:B------:R-:W-:Y:S01]  /*10e40*/  FFMA.FTZ R38, R13.reuse, R34, -R38 ;  /* 0x000000220d267223 */ /* 0x040fe20000010826 */
[----:B------:R-:W-:Y:S01]  /*10e50*/  FFMA.FTZ R106, R13, R36, R106 ;  /* 0x000000240d6a7223 */ /* 0x000fe2000001006a */
[-C--:B------:R-:W-:Y:S01]  /*10e60*/  FMUL.FTZ R39, R26, R25.reuse ;  /* 0x000000191a277220 */ /* 0x080fe20000410000 */
[----:B------:R-:W-:Y:S01]  /*10e70*/  FFMA.FTZ R37, R14, R25, -R37 ;  /* 0x000000190e257223 */ /* 0x000fe20000010825 */
[----:B------:R-:W-:Y:S02]  /*10e80*/  IMAD.U32 R13, R104, 0x10000, RZ ;  /* 0x00010000680d7824 */ /* 0x000fe400078e00ff */
[----:B------:R-:W-:Y:S01]  /*10e90*/  FMUL.FTZ R25, R32, R35 ;  /* 0x0000002320197220 */ /* 0x000fe20000410000 */
[----:B------:R-:W-:Y:S01]  /*10ea0*/  FFMA.FTZ R39, R14, R33, R39 ;  /* 0x000000210e277223 */ /* 0x000fe20000010027 */
[----:B------:R-:W-:Y:S01]  /*10eb0*/  LOP3.LUT R102, R102, 0xffff0000, RZ, 0xc0, !PT ;  /* 0xffff000066667812 */ /* 0x000fe200078ec0ff */
[-C--:B------:R-:W-:Y:S01]  /*10ec0*/  FMUL.FTZ R32, R32, R13.reuse ;  /* 0x0000000d20207220 */ /* 0x080fe20000410000 */
[----:B------:R-:W-:Y:S01]  /*10ed0*/  FFMA.FTZ R33, R24, R13, -R25 ;  /* 0x0000000d18217223 */ /* 0x000fe20000010819 */
[C---:B------:R-:W-:Y:S01]  /*10ee0*/  FMUL.FTZ R13, R8.reuse, R97 ;  /* 0x00000061080d7220 */ /* 0x040fe20000410000 */
[----:B------:R-:W-:Y:S01]  /*10ef0*/  FMUL.FTZ R25, R8, R101 ;  /* 0x0000006508197220 */ /* 0x000fe20000410000 */
[----:B------:R-:W-:-:S02]  /*10f00*/  IMAD.U32 R27, R10, 0x10000, RZ ;  /* 0x000100000a1b7824 */ /* 0x000fc400078e00ff */
[----:B------:R-:W-:Y:S01]  /*10f10*/  FFMA.FTZ R35, R24, R35, R32 ;  /* 0x0000002318237223 */ /* 0x000fe20000010020 */
[----:B------:R-:W-:Y:S02]  /*10f20*/  IMAD.U32 R14, R99, 0x10000, RZ ;  /* 0x00010000630e7824 */ /* 0x000fe400078e00ff */
[C---:B------:R-:W-:Y:S01]  /*10f30*/  FFMA.FTZ R13, R4.reuse, R101, -R13 ;  /* 0x00000065040d7223 */ /* 0x040fe2000001080d */
[----:B------:R-:W-:Y:S01]  /*10f40*/  FMUL.FTZ R24, R9, R98 ;  /* 0x0000006209187220 */ /* 0x000fe20000410000 */
[----:B------:R-:W-:Y:S01]  /*10f50*/  FFMA.FTZ R25, R4, R97, R25 ;  /* 0x0000006104197223 */ /* 0x000fe20000010019 */
[----:B------:R-:W-:Y:S01]  /*10f60*/  LOP3.LUT R10, R10, 0xffff0000, RZ, 0xc0, !PT ;  /* 0xffff00000a0a7812 */ /* 0x000fe200078ec0ff */
[----:B------:R-:W-:Y:S01]  /*10f70*/  IMAD.U32 R8, R103, 0x10000, RZ ;  /* 0x0001000067087824 */ /* 0x000fe200078e00ff */
[----:B------:R-:W-:Y:S01]  /*10f80*/  LOP3.LUT R11, R11, 0xffff0000, RZ, 0xc0, !PT ;  /* 0xffff00000b0b7812 */ /* 0x000fe200078ec0ff */
[----:B------:R-:W-:Y:S01]  /*10f90*/  FMUL.FTZ R9, R9, R102 ;  /* 0x0000006609097220 */ /* 0x000fe20000410000 */
[----:B------:R-:W-:Y:S01]  /*10fa0*/  FMUL.FTZ R4, R27, R14 ;  /* 0x0000000e1b047220 */ /* 0x000fe20000410000 */
[----:B------:R-:W-:Y:S01]  /*10fb0*/  LOP3.LUT R99, R99, 0xffff0000, RZ, 0xc0, !PT ;  /* 0xffff000063637812 */ /* 0x000fe200078ec0ff */
[----:B------:R-:W-:Y:S01]  /*10fc0*/  FFMA.FTZ R24, R5, R102, -R24 ;  /* 0x0000006605187223 */ /* 0x000fe20000010818 */
[----:B------:R-:W-:Y:S01]  /*10fd0*/  LOP3.LUT R103, R103, 0xffff0000, RZ, 0xc0, !PT ;  /* 0xffff000067677812 */ /* 0x000fe200078ec0ff */
[----:B------:R-:W-:Y:S01]  /*10fe0*/  FFMA.FTZ R98, R5, R98, R9 ;  /* 0x0000006205627223 */ /* 0x000fe20000010009 */
[----:B------:R-:W-:Y:S01]  /*10ff0*/  LOP3.LUT R104, R104, 0xffff0000, RZ, 0xc0, !PT ;  /* 0xffff000068687812 */ /* 0x000fe200078ec0ff */
[----:B------:R-:W-:Y:S01]  /*11000*/  FFMA.FTZ R26, R15, R8, -R4 ;  /* 0x000000080f1a7223 */ /* 0x000fe20000010804 */
[C---:B------:R-:W-:Y:S01]  /*11010*/  FMUL.FTZ R5, R10.reuse, R99 ;  /* 0x000000630a057220 */ /* 0x040fe20000410000 */
[----:B------:R-:W-:Y:S01]  /*11020*/  FMUL.FTZ R4, R11, R100 ;  /* 0x000000640b047220 */ /* 0x000fe20000410000 */
[----:B------:R-:W-:Y:S01]  /*11030*/  FMUL.FTZ R32, R27, R8 ;  /* 0x000000081b207220 */ /* 0x000fe20000410000 */
[-C--:B------:R-:W-:Y:S01]  /*11040*/  FMUL.FTZ R10, R10, R103.reuse ;  /* 0x000000670a0a7220 */ /* 0x080fe20000410000 */
[-C--:B------:R-:W-:Y:S01]  /*11050*/  FMUL.FTZ R11, R11, R104.reuse ;  /* 0x000000680b0b7220 */ /* 0x080fe20000410000 */
[C---:B------:R-:W-:Y:S01]  /*11060*/  FFMA.FTZ R103, R6.reuse, R103, -R5 ;  /* 0x0000006706677223 */ /* 0x040fe20000010805 */
        /* <DEDUP_REMOVED lines=14> */
.L_x_1504:
[----:B------:R-:W-:Y:S05]  /*11150*/  BSYNC B2 ;  /* 0x0000000000027941 */ /* 0x000fea0003800000 */
.L_x_1503:
[----:B------:R-:W-:Y:S05]  /*11160*/  @P3 BRA `(.L_x_1500) ;  /* 0x0000000400983947 */ /* 0x000fea0003800000 */
[----:B------:R-:W-:Y:S02]  /*11170*/  LEA.HI R105, R105, R196, RZ, 0x1d ;  /* 0x000000c469697211 */ /* 0x000fe400078fe8ff */
[----:B------:R-:W-:Y:S02]  /*11180*/  SHF.R.U64 R26, R60, 0x10, R61 ;  /* 0x000000103c1a7819 */ /* 0x000fe4000000123d */
[----:B-12---:R-:W-:Y:S01]  /*11190*/  SHF.R.S32.HI R4, RZ, 0x1f, R105 ;  /* 0x0000001fff047819 */ /* 0x006fe20000011469 */
[----:B------:R-:W-:Y:S01]  /*111a0*/  IMAD.SHL.U32 R5, R105, 0x8, RZ ;  /* 0x0000000869057824 */ /* 0x000fe200078e00ff */
[----:B------:R-:W-:Y:S02]  /*111b0*/  SHF.R.U64 R14, R28, 0x10, R29 ;  /* 0x000000101c0e7819 */ /* 0x000fe4000000121d */
[----:B------:R-:W-:Y:S02]  /*111c0*/  LEA.HI R105, R4, R105, RZ, 0x3 ;  /* 0x0000006904697211 */ /* 0x000fe400078f18ff */
[----:B------:R-:W-:-:S02]  /*111d0*/  LOP3.LUT R4, R174, 0x38, R5, 0xf8, !PT ;  /* 0x00000038ae047812 */ /* 0x000fc400078ef805 */
[----:B------:R-:W-:Y:S01]  /*111e0*/  SHF.R.U32.HI R29, RZ, 0x10, R29 ;  /* 0x00000010ff1d7819 */ /* 0x000fe2000001161d */
[----:B------:R-:W-:Y:S01]  /*111f0*/  IMAD.SHL.U32 R105, R105, 0x400, RZ ;  /* 0x0000040069697824 */ /* 0x000fe200078e00ff */
[----:B------:R-:W-:Y:S02]  /*11200*/  LOP3.LUT R4, R4, R175, RZ, 0x3c, !PT ;  /* 0x000000af04047212 */ /* 0x000fe400078e3cff */
[----:B------:R-:W-:Y:S02]  /*11210*/  SHF.R.U64 R12, R30, 0x10, R31 ;  /* 0x000000101e0c7819 */ /* 0x000fe4000000121f */
[----:B------:R-:W-:Y:S02]  /*11220*/  LOP3.LUT R105, R105, 0x7fffe000, RZ, 0xc0, !PT ;  /* 0x7fffe00069697812 */ /* 0x000fe400078ec0ff */
[----:B------:R-:W-:Y:S02]  /*11230*/  SHF.R.U64 R24, R62, 0x10, R63 ;  /* 0x000000103e187819 */ /* 0x000fe4000000123f */
[----:B------:R-:W-:-:S02]  /*11240*/  IADD3 R105, R4, R105, R176 ;  /* 0x0000006904697210 */ /* 0x000fc40007ffe0b0 */
[----:B------:R-:W1:Y:S01]  /*11250*/  LDS.128 R4, [R195] ;  /* 0x00000000c3047984 */ /* 0x000e620000000c00 */
[----:B------:R-:W-:Y:S02]  /*11260*/  SHF.R.U32.HI R31, RZ, 0x10, R31 ;  /* 0x00000010ff1f7819 */ /* 0x000fe4000001161f */
[----:B------:R-:W-:Y:S01]  /*11270*/  IMAD R105, R105, 0x2, R18 ;  /* 0x0000000269697824 */ /* 0x000fe200078e0212 */
[----:B------:R-:W-:Y:S02]  /*11280*/  PRMT R89, R89, 0x5410, R26 ;  /* 0x0000541059597816 */ /* 0x000fe4000000001a */
[----:B------:R-:W-:Y:S02]  /*11290*/  PRMT R85, R85, 0x5410, R14 ;  /* 0x0000541055557816 */ /* 0x000fe4000000000e */
[----:B0-----:R-:W0:Y:S01]  /*112a0*/  LDS.128 R8, [R105+0xc400] ;  /* 0x00c4000069087984 */ /* 0x001e220000000c00 */
[----:B------:R-:W-:Y:S02]  /*112b0*/  SHF.R.U32.HI R61, RZ, 0x10, R61 ;  /* 0x00000010ff3d7819 */ /* 0x000fe4000001163d */
[----:B------:R-:W-:Y:S01]  /*112c0*/  PRMT R86, R86, 0x5410, R29 ;  /* 0x0000541056567816 */ /* 0x000fe2000000001d */
[----:B------:R-:W-:Y:S01]  /*112d0*/  IMAD.U32 R29, R89, 0x10000, RZ ;  /* 0x00010000591d7824 */ /* 0x000fe200078e00ff */
[----:B------:R-:W-:-:S02]  /*112e0*/  PRMT R91, R91, 0x5410, R24 ;  /* 0x000054105b5b7816 */ /* 0x000fc40000000018 */
[----:B------:R-:W-:Y:S01]  /*112f0*/  PRMT R88, R88, 0x5410, R31 ;  /* 0x0000541058587816 */ /* 0x000fe2000000001f */
[----:B------:R-:W-:Y:S01]  /*11300*/  IMAD.U32 R31, R85, 0x10000, RZ ;  /* 0x00010000551f7824 */ /* 0x000fe200078e00ff */
[----:B------:R-:W-:Y:S01]  /*11310*/  SHF.R.U32.HI R63, RZ, 0x10, R63 ;  /* 0x00000010ff3f7819 */ /* 0x000fe2000001163f */
[----:B------:R-:W-:Y:S01]  /*11320*/  IMAD.U32 R28, R86, 0x10000, RZ ;  /* 0x00010000561c7824 */ /* 0x000fe200078e00ff */
[----:B------:R-:W-:Y:S01]  /*11330*/  PRMT R90, R90, 0x5410, R61 ;  /* 0x000054105a5a7816 */ /* 0x000fe2000000003d */
[----:B------:R-:W-:Y:S01]  /*11340*/  IMAD.U32 R30, R88, 0x10000, RZ ;  /* 0x00010000581e7824 */ /* 0x000fe200078e00ff */
[----:B------:R-:W-:Y:S02]  /*11350*/  PRMT R87, R87, 0x5410, R12 ;  /* 0x0000541057577816 */ /* 0x000fe4000000000c */
[----:B------:R-:W-:Y:S02]  /*11360*/  PRMT R92, R92, 0x5410, R63 ;  /* 0x000054105c5c7816 */ /* 0x000fe4000000003f */
[----:B------:R-:W-:-:S02]  /*11370*/  LOP3.LUT R85, R85, 0xffff0000, RZ, 0xc0, !PT ;  /* 0xffff000055557812 */ /* 0x000fc400078ec0ff */
[----:B------:R-:W-:Y:S02]  /*11380*/  LOP3.LUT R89, R89, 0xffff0000, RZ, 0xc0, !PT ;  /* 0xffff000059597812 */ /* 0x000fe400078ec0ff */
[----:B------:R-:W-:Y:S02]  /*11390*/  LOP3.LUT R86, R86, 0xffff0000, RZ, 0xc0, !PT ;  /* 0xffff000056567812 */ /* 0x000fe400078ec0ff */
[----:B------:R-:W-:Y:S01]  /*113a0*/  LOP3.LUT R88, R88, 0xffff0000, RZ, 0xc0, !PT ;  /* 0xffff000058587812 */ /* 0x000fe200078ec0ff */
[C---:B-1----:R-:W-:Y:S01]  /*113b0*/  IMAD.U32 R12, R4.reuse, 0x10000, RZ ;  /* 0x00010000040c7824 */ /* 0x042fe200078e00ff */
[----:B------:R-:W-:Y:S01]  /*113c0*/  LOP3.LUT R4, R4, 0xffff0000, RZ, 0xc0, !PT ;  /* 0xffff000004047812 */ /* 0x000fe200078ec0ff */
[C---:B------:R-:W-:Y:S01]  /*113d0*/  IMAD.U32 R13, R5.reuse, 0x10000, RZ ;  /* 0x00010000050d7824 */ /* 0x040fe200078e00ff */
[----:B------:R-:W-:Y:S01]  /*113e0*/  LOP3.LUT R5, R5, 0xffff0000, RZ, 0xc0, !PT ;  /* 0xffff000005057812 */ /* 0x000fe200078ec0ff */
        /* <DEDUP_REMOVED lines=8> */
[C---:B------:R-:W-:Y:S01]  /*11470*/  FMUL.FTZ R33, R24.reuse, R31 ;  /* 0x0000001f18217220 */ /* 0x040fe20000410000 */
[----:B------:R-:W-:Y:S01]  /*11480*/  FMUL.FTZ R35, R24, R29 ;  /* 0x0000001d18237220 */ /* 0x000fe20000410000 */
[----:B------:R-:W-:-:S02]  /*11490*/  IMAD.U32 R24, R90, 0x10000, RZ ;  /* 0x000100005a187824 */ /* 0x000fc400078e00ff */
[----:B------:R-:W-:Y:S01]  /*114a0*/  FMUL.FTZ R32, R25, R28 ;  /* 0x0000001c19207220 */ /* 0x000fe20000410000 */
[----:B------:R-:W-:Y:S02]  /*114b0*/  IMAD.U32 R27, R11, 0x10000, RZ ;  /* 0x000100000b1b7824 */ /* 0x000fe400078e00ff */
[C---:B------:R-:W-:Y:S01]  /*114c0*/  FFMA.FTZ R33, R12.reuse, R29, -R33 ;  /* 0x0000001d0c217223 */ /* 0x040fe20000010821 */
[----:B------:R-:W-:Y:S01]  /*114d0*/  FFMA.FTZ R35, R12, R31, R35 ;  /* 0x0000001f0c237223 */ /* 0x000fe20000010023 */
[----:B------:R-:W-:Y:S02]  /*114e0*/  IMAD.U32 R12, R92, 0x10000, RZ ;  /* 0x000100005c0c7824 */ /* 0x000fe400078e00ff */
[-C--:B------:R-:W-:Y:S01]  /*114f0*/  FMUL.FTZ R34, R25, R24.reuse ;  /* 0x0000001819227220 */ /* 0x080fe20000410000 */
[----:B------:R-:W-:Y:S01]  /*11500*/  FFMA.FTZ R32, R13, R24, -R32 ;  /* 0x000000180d207223 */ /* 0x000fe20000010820 */
[C---:B------:R-:W-:Y:S01]  /*11510*/  FMUL.FTZ R24, R27.reuse, R30 ;  /* 0x0000001e1b187220 */ /* 0x040fe20000410000 */
[----:B------:R-:W-:Y:S01]  /*11520*/  FMUL.FTZ R27, R27, R12 ;  /* 0x0000000c1b1b7220 */ /* 0x000fe20000410000 */
[----:B------:R-:W-:Y:S01]  /*11530*/  FFMA.FTZ R34, R13, R28, R34 ;  /* 0x0000001c0d227223 */ /* 0x000fe20000010022 */
[----:B------:R-:W-:Y:S01]  /*11540*/  LOP3.LUT R90, R90, 0xffff0000, RZ, 0xc0, !PT ;  /* 0xffff00005a5a7812 */ /* 0x000fe200078ec0ff */
[C---:B------:R-:W-:Y:S01]  /*11550*/  FMUL.FTZ R13, R8.reuse, R85 ;  /* 0x00000055080d7220 */ /* 0x040fe20000410000 */
[C---:B------:R-:W-:Y:S01]  /*11560*/  FFMA.FTZ R28, R15.reuse, R12, -R24 ;  /* 0x0000000c0f1c7223 */ /* 0x040fe20000010818 */
[----:B------:R-:W-:Y:S01]  /*11570*/  FFMA.FTZ R30, R15, R30, R27 ;  /* 0x0000001e0f1e7223 */ /* 0x000fe2000001001b */
[----:B------:R-:W-:Y:S01]  /*11580*/  FMUL.FTZ R25, R8, R89 ;  /* 0x0000005908197220 */ /* 0x000fe20000410000 */
[----:B------:R-:W-:-:S02]  /*11590*/  IMAD.U32 R26, R10, 0x10000, RZ ;  /* 0x000100000a1a7824 */ /* 0x000fc400078e00ff */
[C---:B------:R-:W-:Y:S01]  /*115a0*/  FFMA.FTZ R8, R4.reuse, R89, -R13 ;  /* 0x0000005904087223 */ /* 0x040fe2000001080d */
[----:B------:R-:W-:Y:S02]  /*115b0*/  IMAD.U32 R15, R87, 0x10000, RZ ;  /* 0x00010000570f7824 */ /* 0x000fe400078e00ff */
[C---:B------:R-:W-:Y:S01]  /*115c0*/  FMUL.FTZ R24, R9.reuse, R86 ;  /* 0x0000005609187220 */ /* 0x040fe20000410000 */
[-C--:B------:R-:W-:Y:S01]  /*115d0*/  FMUL.FTZ R27, R9, R90.reuse ;  /* 0x0000005a091b7220 */ /* 0x080fe20000410000 */
[----:B------:R-:W-:Y:S02]  /*115e0*/  IMAD.U32 R13, R91, 0x10000, RZ ;  /* 0x000100005b0d7824 */ /* 0x000fe400078e00ff */
[----:B------:R-:W-:Y:S01]  /*115f0*/  FFMA.FTZ R12, R4, R85, R25 ;  /* 0x00000055040c7223 */ /* 0x000fe20000010019 */
[----:B------:R-:W-:Y:S01]  /*11600*/  FMUL.FTZ R25, R26, R15 ;  /* 0x0000000f1a197220 */ /* 0x000fe20000410000 */
[C---:B------:R-:W-:Y:S01]  /*11610*/  FFMA.FTZ R9, R5.reuse, R90, -R24 ;  /* 0x0000005a05097223 */ /* 0x040fe20000010818 */
[----:B------:R-:W-:Y:S01]  /*11620*/  FFMA.FTZ R27, R5, R86, R27 ;  /* 0x00000056051b7223 */ /* 0x000fe2000001001b */
[----:B------:R-:W-:Y:S01]  /*11630*/  LOP3.LUT R10, R10, 0xffff0000, RZ, 0xc0, !PT ;  /* 0xffff00000a0a7812 */ /* 0x000fe200078ec0ff */
[-C--:B------:R-:W-:Y:S01]  /*11640*/  FMUL.FTZ R5, R26, R13.reuse ;  /* 0x0000000d1a057220 */ /* 0x080fe20000410000 */
[----:B------:R-:W-:Y:S01]  /*11650*/  LOP3.LUT R11, R11, 0xffff0000, RZ, 0xc0, !PT ;  /* 0xffff00000b0b7812 */ /* 0x000fe200078ec0ff */
[C---:B------:R-:W-:Y:S01]  /*11660*/  FFMA.FTZ R25, R14.reuse, R13, -R25 ;  /* 0x0000000d0e197223 */ /* 0x040fe20000010819 */
[----:B------:R-:W-:Y:S01]  /*11670*/  LOP3.LUT R87, R87, 0xffff0000, RZ, 0xc0, !PT ;  /* 0xffff000057577812 */ /* 0x000fe200078ec0ff */
[----:B------:R-:W-:Y:S01]  /*11680*/  FFMA.FTZ R14, R14, R15, R5 ;  /* 0x0000000f0e0e7223 */ /* 0x000fe20000010005 */
[----:B------:R-:W-:Y:S01]  /*11690*/  LOP3.LUT R91, R91, 0xffff0000, RZ, 0xc0, !PT ;  /* 0xffff00005b5b7812 */ /* 0x000fe200078ec0ff */
[----:B------:R-:W-:Y:S01]  /*116a0*/  FMUL.FTZ R24, R11, R88 ;  /* 0x000000580b187220 */ /* 0x000fe20000410000 */
[----:B------:R-:W-:Y:S01]  /*116b0*/  LOP3.LUT R92, R92, 0xffff0000, RZ, 0xc0, !PT ;  /* 0xffff00005c5c7812 */ /* 0x000fe200078ec0ff */
[----:B------:R-:W-:-:S02]  /*116c0*/  FMUL.FTZ R5, R10, R87 ;  /* 0x000000570a057220 */ /* 0x000fc40000410000 */
[-C--:B------:R-:W-:Y:S02]  /*116d0*/  FMUL.FTZ R4, R10, R91.reuse ;  /* 0x0000005b0a047220 */ /* 0x080fe40000410000 */
[-C--:B------:R-:W-:Y:S01]  /*116e0*/  FMUL.FTZ R13, R11, R92.reuse ;  /* 0x0000005c0b0d7220 */ /* 0x080fe20000410000 */
[C---:B------:R-:W-:Y:S01]  /*116f0*/  FFMA.FTZ R10, R6.reuse, R91, -R5 ;  /* 0x0000005b060a7223 */ /* 0x040fe20000010805 */
[C---:B------:R-:W-:Y:S01]  /*11700*/  FFMA.FTZ R11, R7.reuse, R92, -R24 ;  /* 0x0000005c070b7223 */ /* 0x040fe20000010818 */
[----:B------:R-:W-:Y:S01]  /*11710*/  FFMA.FTZ R87, R6, R87, R4 ;  /* 0x0000005706577223 */ /* 0x000fe20000010004 */
[----:B------:R-:W-:Y:S01]  /*11720*/  FFMA.FTZ R13, R7, R88, R13 ;  /* 0x00000058070d7223 */ /* 0x000fe2000001000d */
[----:B------:R-:W-:Y:S02]  /*11730*/  F2FP.BF16.F32.PACK_AB R4, R8, R33 ;  /* 0x000000210804723e */ /* 0x000fe400000010ff */
[----:B------:R-:W-:Y:S02]  /*11740*/  F2FP.BF16.F32.PACK_AB R5, R9, R32 ;  /* 0x000000200905723e */ /* 0x000fe400000010ff */
[----:B------:R-:W-:-:S02]  /*11750*/  F2FP.BF16.F32.PACK_AB R6, R10, R25 ;  /* 0x000000190a06723e */ /* 0x000fc400000010ff */
[----:B------:R-:W-:Y:S02]  /*11760*/  F2FP.BF16.F32.PACK_AB R7, R11, R28 ;  /* 0x0000001c0b07723e */ /* 0x000fe400000010ff */
[----:B------:R-:W-:Y:S02]  /*11770*/  F2FP.BF16.F32.PACK_AB R8, R12, R35 ;  /* 0x000000230c08723e */ /* 0x000fe400000010ff */
[----:B------:R-:W-:Y:S01]  /*11780*/  F2FP.BF16.F32.PACK_AB R9, R27, R34 ;  /* 0x000000221b09723e */ /* 0x000fe200000010ff */
[----:B------:R3:W-:Y:S01]  /*11790*/  STS.128 [R195], R4 ;  /* 0x00000004c3007388 */ /* 0x0007e20000000c00 */
[----:B------:R-:W-:Y:S02]  /*117a0*/  F2FP.BF16.F32.PACK_AB R10, R87, R14 ;  /* 0x0000000e570a723e */ /* 0x000fe400000010ff */
[----:B------:R-:W-:-:S05]  /*117b0*/  F2FP.BF16.F32.PACK_AB R11, R13, R30 ;  /* 0x0000001e0d0b723e */ /* 0x000fca00000010ff */
[----:B------:R3:W-:Y:S02]  /*117c0*/  STS.128 [R105+0xc400], R8 ;  /* 0x00c4000869007388 */ /* 0x0007e40000000c00 */
.L_x_1500:
[----:B------:R-:W-:Y:S05]  /*117d0*/  BSYNC B1 ;  /* 0x0000000000017941 */ /* 0x000fea0003800000 */
.L_x_1499:
[----:B------:R-:W-:Y:S05]  /*117e0*/  @P1 BRA `(.L_x_1474) ;  /* 0x0000001000f41947 */ /* 0x000fea0003800000 */
[----:B------:R-:W4:Y:S01]  /*117f0*/  LDC R13, c[0x0][0x3d4] ;  /* 0x0000f500ff0d7b82 */ /* 0x000f220000000800 */
[----:B------:R-:W-:Y:S01]  /*11800*/  BSSY B1, `(.L_x_1505) ;  /* 0x000006b000017945 */ /* 0x000fe20003800000 */
[-C--:B----4-:R-:W-:Y:S02]  /*11810*/  ISETP.GE.AND P0, PT, R22, R13.reuse, PT ;  /* 0x0000000d1600720c */ /* 0x090fe40003f06270 */
[-C--:B------:R-:W-:Y:S02]  /*11820*/  ISETP.GE.AND P1, PT, R165, R13.reuse, PT ;  /* 0x0000000da500720c */ /* 0x080fe40003f26270 */
[----:B------:R-:W-:-:S09]  /*11830*/  ISETP.GE.AND P2, PT, R166, R13, PT ;  /* 0x0000000da600720c */ /* 0x000fd20003f46270 */
[----:B------:R-:W-:Y:S05]  /*11840*/  @P0 BRA `(.L_x_1506) ;  /* 0x0000000400980947 */ /* 0x000fea0003800000 */
[----:B-123--:R-:W-:Y:S02]  /*11850*/  LEA.HI R4, R13, R188, RZ, 0x1d ;  /* 0x000000bc0d047211 */ /* 0x00efe400078fe8ff */
        /* <DEDUP_REMOVED lines=11> */
[----:B------:R-:W-:Y:S02]  /*11910*/  PRMT R93, R93, 0x5410, R28 ;  /* 0x000054105d5d7816 */ /* 0x000fe4000000001c */
[----:B0-----:R-:W-:-:S02]  /*11920*/  IADD3 R9, R4, R7, R177 ;  /* 0x0000000704097210 */ /* 0x001fc40007ffe0b1 */
[----:B------:R-:W0:Y:S01]  /*11930*/  LDS.128 R4, [R197] ;  /* 0x00000000c5047984 */ /* 0x000e220000000c00 */
[----:B------:R-:W-:Y:S01]  /*11940*/  PRMT R75, R75, 0x5410, R24 ;  /* 0x000054104b4b7816 */ /* 0x000fe20000000018 */
[----:B------:R-:W-:Y:S01]  /*11950*/  IMAD.U32 R31, R93, 0x10000, RZ ;  /* 0x000100005d1f7824 */ /* 0x000fe200078e00ff */
[----:B------:R-:W-:Y:S01]  /*11960*/  SHF.R.U32.HI R53, RZ, 0x10, R53 ;  /* 0x00000010ff357819 */ /* 0x000fe20000011635 */
[----:B------:R-:W-:Y:S01]  /*11970*/  IMAD R12, R9, 0x2, R18 ;  /* 0x00000002090c7824 */ /* 0x000fe200078e0212 */
[----:B------:R-:W-:Y:S01]  /*11980*/  SHF.R.U64 R14, R42, 0x10, R43 ;  /* 0x000000102a0e7819 */ /* 0x000fe2000000122b */
[----:B------:R-:W-:Y:S01]  /*11990*/  IMAD.U32 R33, R75, 0x10000, RZ ;  /* 0x000100004b217824 */ /* 0x000fe200078e00ff */
[----:B------:R-:W-:Y:S02]  /*119a0*/  PRMT R76, R76, 0x5410, R41 ;  /* 0x000054104c4c7816 */ /* 0x000fe40000000029 */
[----:B------:R-:W1:Y:S01]  /*119b0*/  LDS.128 R8, [R12+0xc400] ;  /* 0x00c400000c087984 */ /* 0x000e620000000c00 */
[----:B------:R-:W-:-:S02]  /*119c0*/  SHF.R.U32.HI R43, RZ, 0x10, R43 ;  /* 0x00000010ff2b7819 */ /* 0x000fc4000001162b */
[----:B------:R-:W-:Y:S01]  /*119d0*/  PRMT R95, R95, 0x5410, R26 ;  /* 0x000054105f5f7816 */ /* 0x000fe2000000001a */
[----:B------:R-:W-:Y:S01]  /*119e0*/  IMAD.U32 R30, R76, 0x10000, RZ ;  /* 0x000100004c1e7824 */ /* 0x000fe200078e00ff */
[----:B------:R-:W-:Y:S02]  /*119f0*/  SHF.R.U32.HI R55, RZ, 0x10, R55 ;  /* 0x00000010ff377819 */ /* 0x000fe40000011637 */
[----:B------:R-:W-:Y:S02]  /*11a00*/  PRMT R94, R94, 0x5410, R53 ;  /* 0x000054105e5e7816 */ /* 0x000fe40000000035 */
[----:B------:R-:W-:Y:S02]  /*11a10*/  PRMT R77, R77, 0x5410, R14 ;  /* 0x000054104d4d7816 */ /* 0x000fe4000000000e */
[----:B------:R-:W-:Y:S02]  /*11a20*/  PRMT R78, R78, 0x5410, R43 ;  /* 0x000054104e4e7816 */ /* 0x000fe4000000002b */
[----:B------:R-:W-:-:S02]  /*11a30*/  PRMT R96, R96, 0x5410, R55 ;  /* 0x0000541060607816 */ /* 0x000fc40000000037 */
[----:B------:R-:W-:Y:S01]  /*11a40*/  LOP3.LUT R75, R75, 0xffff0000, RZ, 0xc0, !PT ;  /* 0xffff00004b4b7812 */ /* 0x000fe200078ec0ff */
[----:B------:R-:W-:Y:S01]  /*11a50*/  IMAD.U32 R32, R78, 0x10000, RZ ;  /* 0x000100004e207824 */ /* 0x000fe200078e00ff */
        /* <DEDUP_REMOVED lines=69> */
.L_x_1506:
[----:B------:R-:W-:Y:S05]  /*11eb0*/  BSYNC B1 ;  /* 0x0000000000017941 */ /* 0x000fea0003800000 */
.L_x_1505:
[----:B------:R-:W-:Y:S04]  /*11ec0*/  BSSY B1, `(.L_x_1507) ;  /* 0x0000068000017945 */ /* 0x000fe80003800000 */
[----:B------:R-:W-:Y:S05]  /*11ed0*/  @P1 BRA `(.L_x_1508) ;  /* 0x0000000400981947 */ /* 0x000fea0003800000 */
[----:B-1234-:R-:W-:Y:S02]  /*11ee0*/  LEA.HI R4, R13, R189, RZ, 0x1d ;  /* 0x000000bd0d047211 */ /* 0x01efe400078fe8ff */
        /* <DEDUP_REMOVED lines=101> */
.L_x_1508:
[----:B------:R-:W-:Y:S05]  /*12540*/  BSYNC B1 ;  /* 0x0000000000017941 */ /* 0x000fea0003800000 */
.L_x_1507:
[----:B------:R-:W-:Y:S05]  /*12550*/  @P2 BRA `(.L_x_1474) ;  /* 0x0000000400982947 */ /* 0x000fea0003800000 */
[----:B------:R-:W-:Y:S02]  /*12560*/  LEA.HI R13, R13, R196, RZ, 0x1d ;  /* 0x000000c40d0d7211 */ /* 0x000fe400078fe8ff */
[----:B------:R-:W-:Y:S02]  /*12570*/  SHF.R.U64 R15, R48, 0x10, R49 ;  /* 0x00000010300f7819 */ /* 0x000fe40000001231 */
[----:B01234-:R-:W-:Y:S01]  /*12580*/  SHF.R.S32.HI R4, RZ, 0x1f, R13 ;  /* 0x0000001fff047819 */ /* 0x01ffe2000001140d */
        /* <DEDUP_REMOVED lines=11> */
[----:B------:R-:W-:-:S02]  /*12640*/  IADD3 R9, R4, R9, R177 ;  /* 0x0000000904097210 */ /* 0x000fc40007ffe0b1 */
[----:B------:R-:W0:Y:S01]  /*12650*/  LDS.128 R4, [R193] ;  /* 0x00000000c1047984 */ /* 0x000e220000000c00 */
[----:B------:R-:W-:Y:S01]  /*12660*/  SHF.R.U32.HI R65, RZ, 0x10, R65 ;  /* 0x00000010ff417819 */ /* 0x000fe20000011641 */
[----:B------:R-:W-:Y:S01]  /*12670*/  IMAD.U32 R25, R69, 0x10000, RZ ;  /* 0x0001000045197824 */ /* 0x000fe200078e00ff */
[----:B------:R-:W-:Y:S01]  /*12680*/  SHF.R.U64 R13, R50, 0x10, R51 ;  /* 0x00000010320d7819 */ /* 0x000fe20000001233 */
[----:B------:R-:W-:Y:S01]  /*12690*/  IMAD R12, R9, 0x2, R18 ;  /* 0x00000002090c7824 */ /* 0x000fe200078e0212 */
[----:B------:R-:W-:Y:S02]  /*126a0*/  PRMT R28, R3, 0x5410, R28 ;  /* 0x00005410031c7816 */ /* 0x000fe4000000001c */
[----:B------:R-:W-:Y:S02]  /*126b0*/  SHF.R.U64 R14, R66, 0x10, R67 ;  /* 0x00000010420e7819 */ /* 0x000fe40000001243 */
[----:B------:R-:W1:Y:S01]  /*126c0*/  LDS.128 R8, [R12+0xc400] ;  /* 0x00c400000c087984 */ /* 0x000e620000000c00 */
[----:B------:R-:W-:Y:S01]  /*126d0*/  SHF.R.U32.HI R50, RZ, 0x10, R51 ;  /* 0x00000010ff327819 */ /* 0x000fe20000011633 */
[----:B------:R-:W-:Y:S01]  /*126e0*/  IMAD.U32 R29, R28, 0x10000, RZ ;  /* 0x000100001c1d7824 */ /* 0x000fe200078e00ff */
[----:B------:R-:W-:-:S02]  /*126f0*/  SHF.R.U32.HI R67, RZ, 0x10, R67 ;  /* 0x00000010ff437819 */ /* 0x000fc40000011643 */
[----:B------:R-:W-:Y:S02]  /*12700*/  PRMT R70, R70, 0x5410, R65 ;  /* 0x0000541046467816 */ /* 0x000fe40000000041 */
[----:B------:R-:W-:Y:S02]  /*12710*/  PRMT R30, R20, 0x5410, R13 ;  /* 0x00005410141e7816 */ /* 0x000fe4000000000d */
[----:B------:R-:W-:Y:S02]  /*12720*/  PRMT R31, R21, 0x5410, R50 ;  /* 0x00005410151f7816 */ /* 0x000fe40000000032 */
[----:B------:R-:W-:Y:S02]  /*12730*/  PRMT R72, R72, 0x5410, R67 ;  /* 0x0000541048487816 */ /* 0x000fe40000000043 */
[----:B------:R-:W-:Y:S02]  /*12740*/  PRMT R71, R71, 0x5410, R14 ;  /* 0x0000541047477816 */ /* 0x000fe4000000000e */
[----:B------:R-:W-:-:S02]  /*12750*/  LOP3.LUT R26, R26, 0xffff0000, RZ, 0xc0, !PT ;  /* 0xffff00001a1a7812 */ /* 0x000fc400078ec0ff */
        /* <DEDUP_REMOVED lines=18> */
[----:B------:R-:W-:Y:S01]  /*12880*/  FFMA.FTZ R32, R0, R25, -R33 ;  /* 0x0000001900207223 */ /* 0x000fe20000010821 */
[----:B------:R-:W-:Y:S02]  /*12890*/  IMAD.U32 R24, R11, 0x10000, RZ ;  /* 0x000100000b187824 */ /* 0x000fe400078e00ff */
[-C--:B------:R-:W-:Y:S01]  /*128a0*/  FMUL.FTZ R20, R20, R15.reuse ;  /* 0x0000000f14147220 */ /* 0x080fe20000410000 */
[----:B------:R-:W-:Y:S02]  /*128b0*/  IMAD.U32 R33, R31, 0x10000, RZ ;  /* 0x000100001f217824 */ /* 0x000fe400078e00ff */
[----:B------:R-:W-:Y:S01]  /*128c0*/  FFMA.FTZ R34, R13, R15, -R34 ;  /* 0x0000000f0d227223 */ /* 0x000fe20000010822 */
[----:B------:R-:W-:Y:S02]  /*128d0*/  IMAD.U32 R25, R72, 0x10000, RZ ;  /* 0x0001000048197824 */ /* 0x000fe400078e00ff */
[----:B------:R-:W-:Y:S01]  /*128e0*/  FFMA.FTZ R35, R0, R27, R35 ;  /* 0x0000001b00237223 */ /* 0x000fe20000010023 */
[----:B------:R-:W-:Y:S01]  /*128f0*/  FMUL.FTZ R15, R24, R33 ;  /* 0x00000021180f7220 */ /* 0x000fe20000410000 */
[----:B------:R-:W-:Y:S01]  /*12900*/  LOP3.LUT R70, R70, 0xffff0000, RZ, 0xc0, !PT ;  /* 0xffff000046467812 */ /* 0x000fe200078ec0ff */
[-C--:B------:R-:W-:Y:S01]  /*12910*/  FMUL.FTZ R24, R24, R25.reuse ;  /* 0x0000001918187220 */ /* 0x080fe20000410000 */
[----:B------:R-:W-:Y:S01]  /*12920*/  FMUL.FTZ R0, R8, R26 ;  /* 0x0000001a08007220 */ /* 0x000fe20000410000 */
[----:B------:R-:W-:Y:S01]  /*12930*/  FFMA.FTZ R25, R14, R25, -R15 ;  /* 0x000000190e197223 */ /* 0x000fe2000001080f */
[----:B------:R-:W-:-:S02]  /*12940*/  IMAD.U32 R21, R10, 0x10000, RZ ;  /* 0x000100000a157824 */ /* 0x000fc400078e00ff */
[----:B------:R-:W-:Y:S01]  /*12950*/  FFMA.FTZ R33, R14, R33, R24 ;  /* 0x000000210e217223 */ /* 0x000fe20000010018 */
[----:B------:R-:W-:Y:S01]  /*12960*/  FMUL.FTZ R14, R8, R69 ;  /* 0x00000045080e7220 */ /* 0x000fe20000410000 */
[----:B------:R-:W-:Y:S02]  /*12970*/  IMAD.U32 R8, R30, 0x10000, RZ ;  /* 0x000100001e087824 */ /* 0x000fe400078e00ff */
[----:B------:R-:W-:Y:S01]  /*12980*/  FFMA.FTZ R20, R13, R29, R20 ;  /* 0x0000001d0d147223 */ /* 0x000fe20000010014 */
[----:B------:R-:W-:Y:S01]  /*12990*/  FMUL.FTZ R13, R9, R28 ;  /* 0x0000001c090d7220 */ /* 0x000fe20000410000 */
[----:B------:R-:W-:Y:S01]  /*129a0*/  FFMA.FTZ R69, R3, R69, -R0 ;  /* 0x0000004503457223 */ /* 0x000fe20000010800 */
[----:B------:R-:W-:Y:S01]  /*129b0*/  FMUL.FTZ R9, R9, R70 ;  /* 0x0000004609097220 */ /* 0x000fe20000410000 */
[----:B------:R-:W-:Y:S02]  /*129c0*/  IMAD.U32 R0, R71, 0x10000, RZ ;  /* 0x0001000047007824 */ /* 0x000fe400078e00ff */
[----:B------:R-:W-:Y:S01]  /*129d0*/  FMUL.FTZ R24, R21, R8 ;  /* 0x0000000815187220 */ /* 0x000fe20000410000 */
[C---:B------:R-:W-:Y:S01]  /*129e0*/  FFMA.FTZ R13, R4.reuse, R70, -R13 ;  /* 0x00000046040d7223 */ /* 0x040fe2000001080d */
[----:B------:R-:W-:Y:S01]  /*129f0*/  FFMA.FTZ R9, R4, R28, R9 ;  /* 0x0000001c04097223 */ /* 0x000fe20000010009 */
[----:B------:R-:W-:Y:S01]  /*12a00*/  FFMA.FTZ R14, R3, R26, R14 ;  /* 0x0000001a030e7223 */ /* 0x000fe2000001000e */
[-C--:B------:R-:W-:Y:S01]  /*12a10*/  FMUL.FTZ R4, R21, R0.reuse ;  /* 0x0000000015047220 */ /* 0x080fe20000410000 */
[----:B------:R-:W-:Y:S01]  /*12a20*/  FFMA.FTZ R24, R5, R0, -R24 ;  /* 0x0000000005187223 */ /* 0x000fe20000010818 */
[----:B------:R-:W-:-:S02]  /*12a30*/  LOP3.LUT R10, R10, 0xffff0000, RZ, 0xc0, !PT ;  /* 0xffff00000a0a7812 */ /* 0x000fc400078ec0ff */
[----:B------:R-:W-:Y:S01]  /*12a40*/  LOP3.LUT R11, R11, 0xffff0000, RZ, 0xc0, !PT ;  /* 0xffff00000b0b7812 */ /* 0x000fe200078ec0ff */
[----:B------:R-:W-:Y:S01]  /*12a50*/  FFMA.FTZ R15, R5, R8, R4 ;  /* 0x00000008050f7223 */ /* 0x000fe20000010004 */
[----:B------:R-:W-:Y:S02]  /*12a60*/  LOP3.LUT R3, R30, 0xffff0000, RZ, 0xc0, !PT ;  /* 0xffff00001e037812 */ /* 0x000fe400078ec0ff */
[----:B------:R-:W-:Y:S02]  /*12a70*/  LOP3.LUT R0, R31, 0xffff0000, RZ, 0xc0, !PT ;  /* 0xffff00001f007812 */ /* 0x000fe400078ec0ff */
[----:B------:R-:W-:Y:S01]  /*12a80*/  LOP3.LUT R71, R71, 0xffff0000, RZ, 0xc0, !PT ;  /* 0xffff000047477812 */ /* 0x000fe200078ec0ff */
[----:B------:R-:W-:Y:S01]  /*12a90*/  FMUL.FTZ R5, R10, R3 ;  /* 0x000000030a057220 */ /* 0x000fe20000410000 */
[----:B------:R-:W-:Y:S01]  /*12aa0*/  LOP3.LUT R72, R72, 0xffff0000, RZ, 0xc0, !PT ;  /* 0xffff000048487812 */ /* 0x000fe200078ec0ff */
[C---:B------:R-:W-:Y:S01]  /*12ab0*/  FMUL.FTZ R4, R11.reuse, R0 ;  /* 0x000000000b047220 */ /* 0x040fe20000410000 */
[----:B------:R-:W-:Y:S01]  /*12ac0*/  F2FP.BF16.F32.PACK_AB R8, R14, R35 ;  /* 0x000000230e08723e */ /* 0x000fe200000010ff */
[-C--:B------:R-:W-:Y:S01]  /*12ad0*/  FMUL.FTZ R10, R10, R71.reuse ;  /* 0x000000470a0a7220 */ /* 0x080fe20000410000 */
[C---:B------:R-:W-:Y:S01]  /*12ae0*/  FFMA.FTZ R71, R6.reuse, R71, -R5 ;  /* 0x0000004706477223 */ /* 0x040fe20000010805 */
[-C--:B------:R-:W-:Y:S01]  /*12af0*/  FMUL.FTZ R11, R11, R72.reuse ;  /* 0x000000480b0b7220 */ /* 0x080fe20000410000 */
[----:B------:R-:W-:Y:S01]  /*12b00*/  FFMA.FTZ R72, R7, R72, -R4 ;  /* 0x0000004807487223 */ /* 0x000fe20000010804 */
[----:B------:R-:W-:Y:S01]  /*12b10*/  FFMA.FTZ R10, R6, R3, R10 ;  /* 0x00000003060a7223 */ /* 0x000fe2000001000a */
        /* <DEDUP_REMOVED lines=10> */
.L_x_1474:
[----:B------:R-:W-:Y:S05]  /*12bc0*/  BSYNC B0 ;  /* 0x0000000000007941 */ /* 0x000fea0003800000 */
.L_x_1446:
        /* <DEDUP_REMOVED lines=8> */
.L_x_1444:
[----:B------:R-:W-:-:S06]  /*12c50*/  ULOP3.LUT UR4, UR60, 0x1, URZ, 0xfc, !UPT ;  /* 0x000000013c047892 */ /* 0x000fcc000f8efc3f */
[----:B------:R-:W-:-:S05]  /*12c60*/  IMAD.U32 R0, RZ, RZ, UR4 ;  /* 0x00000004ff007e24 */ /* 0x000fca000f8e00ff */
[----:B------:R-:W-:-:S13]  /*12c70*/  ISETP.NE.AND P0, PT, R0, 0x3, PT ;  /* 0x000000030000780c */ /* 0x000fda0003f05270 */
[----:B------:R-:W-:Y:S05]  /*12c80*/  @!P0 BRA `(.L_x_1509) ;  /* 0x0000000000048947 */ /* 0x000fea0003800000 */
[----:B------:R-:W-:Y:S01]  /*12c90*/  BPT.TRAP 0x1 ;  /* 0x000000040000795c */ /* 0x000fe20000300000 */
.L_x_1509:
[----:B01234-:R-:W-:Y:S01]  /*12ca0*/  IMAD R4, R160, 0x8, R18 ;  /* 0x00000008a0047824 */ /* 0x01ffe200078e0212 */
[----:B------:R-:W-:-:S04]  /*12cb0*/  SHF.L.U32 R3, R161, 0x1f, RZ ;  /* 0x0000001fa1037819 */ /* 0x000fc800000006ff */
[----:B------:R0:W1:Y:S01]  /*12cc0*/  SYNCS.PHASECHK.TRANS64.TRYWAIT P2, [R4+URZ+0x2a830], R3 ;  /* 0x02a83003040075a7 */ /* 0x000062000804017f */
[----:B------:R-:W-:Y:S05]  /*12cd0*/  @!P0 BRA `(.L_x_1510) ;  /* 0x0000000000048947 */ /* 0x000fea0003800000 */
[----:B------:R-:W-:Y:S01]  /*12ce0*/  BPT.TRAP 0x1 ;  /* 0x000000040000795c */ /* 0x000fe20000300000 */
.L_x_1510:
[----:B------:R-:W2:Y:S02]  /*12cf0*/  S2R R0, SR_TID.X ;  /* 0x0000000000007919 */ /* 0x000ea40000002100 */
[----:B--2---:R-:W-:-:S04]  /*12d00*/  LOP3.LUT R0, R0, 0x7f, RZ, 0xc0, !PT ;  /* 0x0000007f00007812 */ /* 0x004fc800078ec0ff */
[----:B------:R-:W-:Y:S01]  /*12d10*/  ISETP.NE.AND P1, PT, R0, RZ, PT ;  /* 0x000000ff0000720c */ /* 0x000fe20003f25270 */
[----:B-1----:R-:W-:-:S12]  /*12d20*/  @P2 BRA `(.L_x_1511) ;  /* 0x0000000000082947 */ /* 0x002fd80003800000 */
[----:B------:R-:W1:Y:S02]  /*12d30*/  SYNCS.PHASECHK.TRANS64.TRYWAIT P2, [R4+URZ+0x2a830], R3 ;  /* 0x02a83003040075a7 */ /* 0x000e64000804017f */
[----:B-1----:R-:W-:Y:S05]  /*12d40*/  @!P2 BRA `(.L_x_1512) ;  /* 0x000001680080a947 */ /* 0x002fea0003800000 */
.L_x_1511:
[----:B------:R-:W-:Y:S05]  /*12d50*/  WARPSYNC.ALL ;  /* 0x0000000000007948 */ /* 0x000fea0003800000 */
[----:B------:R-:W-:Y:S01]  /*12d60*/  VIADD R0, R18, 0x18400 ;  /* 0x0001840012007836 */ /* 0x000fe20000000000 */
        /* <DEDUP_REMOVED lines=14> */
[----:B------:R-:W2:Y:S03]  /*12e50*/  LDC.64 R12, c[0x0][0x9e0] ;  /* 0x00027800ff0c7b82 */ /* 0x000ea60000000a00 */
[----:B------:R-:W-:Y:S01]  /*12e60*/  IMAD R6, R160, 0x900, R5 ;  /* 0x00000900a0067824 */ /* 0x000fe200078e0205 */
[----:B------:R-:W-:-:S02]  /*12e70*/  UIADD3 UR5, UR4, 0x2, URZ ;  /* 0x0000000204057890 */ /* 0x000fc4000fffe03f */
[----:B------:R-:W-:Y:S01]  /*12e80*/  UMOV UR8, UR4 ;  /* 0x0000000400087c82 */ /* 0x000fe20008000000 */
[C---:B------:R-:W-:Y:S01]  /*12e90*/  VIADD R8, R6.reuse, 0x2 ;  /* 0x0000000206087836 */ /* 0x040fe20000000000 */
[----:B------:R-:W-:Y:S01]  /*12ea0*/  R2UR UR10, R6 ;  /* 0x00000000060a72ca */ /* 0x000fe200000e0000 */
[----:B------:R-:W-:-:S05]  /*12eb0*/  IMAD.U32 R10, RZ, RZ, UR8 ;  /* 0x00000008ff0a7e24 */ /* 0x000fca000f8e00ff */
[----:B------:R3:W-:Y:S07]  /*12ec0*/  STL.64 [R1+0x38], R10 ;  /* 0x0000380a01007387 */ /* 0x0007ee0000100a00 */
[----:B------:R-:W-:Y:S01]  /*12ed0*/  HGMMA.64x96x16.F32.BF16 R24, gdesc[UR8], RZ, !UPT, gsb0 ;  /* 0x01600000081879f0 */ /* 0x000fe2000c0018ff */
[----:B------:R-:W-:Y:S01]  /*12ee0*/  R2UR UR10, R8 ;  /* 0x00000000080a72ca */ /* 0x000fe200000e0000 */
[----:B------:R-:W-:Y:S01]  /*12ef0*/  UMOV UR8, UR5 ;  /* 0x0000000500087c82 */ /* 0x000fe20008000000 */
[----:B------:R-:W-:Y:S01]  /*12f00*/  R2UR UR11, R9 ;  /* 0x00000000090b72ca */ /* 0x000fe200000e0000 */
[----:B------:R-:W-:Y:S01]  /*12f10*/  UMOV UR9, 0x40000040 ;  /* 0x4000004000097882 */ /* 0x000fe20000000000 */
[----:B------:R-:W-:Y:S01]  /*12f20*/  VIADD R8, R6, 0x4 ;  /* 0x0000000406087836 */ /* 0x000fe20000000000 */
[----:B------:R-:W-:Y:S01]  /*12f30*/  UIADD3 UR5, UR4, 0x4, URZ ;  /* 0x0000000404057890 */ /* 0x000fe2000fffe03f */
[----:B------:R-:W-:-:S02]  /*12f40*/  IMAD.MOV.U32 R9, RZ, RZ, 0x40000040 ;  /* 0x40000040ff097424 */ /* 0x000fc400078e00ff */
[----:B---3--:R-:W-:Y:S02]  /*12f50*/  IMAD.U32 R10, RZ, RZ, UR8 ;  /* 0x00000008ff0a7e24 */ /* 0x008fe4000f8e00ff */
[----:B------:R-:W-:-:S05]  /*12f60*/  IMAD.U32 R11, RZ, RZ, UR9 ;  /* 0x00000009ff0b7e24 */ /* 0x000fca000f8e00ff */
[----:B------:R3:W-:Y:S01]  /*12f70*/  STL.64 [R1+0x30], R10 ;  /* 0x0000300a01007387 */ /* 0x0007e20000100a00 */
[----:B------:R-:W-:Y:S02]  /*12f80*/  WARPGROUP.DEPBAR.LE gsb0, 0x0 ;  /* 0x00008000000079c5 */ /* 0x000fe40000010000 */
[----:B------:R-:W-:-:S06]  /*12f90*/  WARPGROUP.ARRIVE ;  /* 0x00000000000079c5 */ /* 0x000fcc0000000000 */
[----:B------:R-:W-:Y:S01]  /*12fa0*/  HGMMA.64x96x16.F32.BF16 R24, gdesc[UR8], R24, gsb0 ;  /* 0x01600000081879f0 */ /* 0x000fe20008001818 */
[----:B------:R-:W-:Y:S01]  /*12fb0*/  R2UR UR10, R8 ;  /* 0x00000000080a72ca */ /* 0x000fe200000e0000 */
[----:B------:R-:W-:Y:S01]  /*12fc0*/  UMOV UR8, UR5 ;  /* 0x0000000500087c82 */ /* 0x000fe20008000000 */
[----:B------:R-:W-:Y:S01]  /*12fd0*/  R2UR UR11, R9 ;  /* 0x00000000090b72ca */ /* 0x000fe200000e0000 */
[----:B------:R-:W-:Y:S01]  /*12fe0*/  UMOV UR9, 0x40000040 ;  /* 0x4000004000097882 */ /* 0x000fe20000000000 */
[----:B------:R-:W-:Y:S01]  /*12ff0*/  VIADD R8, R6, 0x6 ;  /* 0x0000000606087836 */ /* 0x000fe20000000000 */
[----:B------:R-:W-:Y:S01]  /*13000*/  UIADD3 UR5, UR4, 0x6, URZ ;  /* 0x0000000604057890 */ /* 0x000fe2000fffe03f */
[----:B------:R-:W-:Y:S02]  /*13010*/  IMAD.MOV.U32 R9, RZ, RZ, 0x40000040 ;  /* 0x40000040ff097424 */ /* 0x000fe400078e00ff */
        /* <DEDUP_REMOVED lines=40> */
[----:B------:R-:W-:Y:S01]  /*132a0*/  IMAD.U32 R11, RZ, RZ, UR9 ;  /* 0x00000009ff0b7e24 */ /* 0x000fe2000f8e00ff */
[----:B------:R-:W-:-:S02]  /*132b0*/  UIADD3 UR52, UR4, 0x406, URZ ;  /* 0x0000040604347890 */ /* 0x000fc4000fffe03f */
[----:B------:R-:W-:Y:S02]  /*132c0*/  UIADD3 UR48, UR4, 0x800, URZ ;  /* 0x0000080004307890 */ /* 0x000fe4000fffe03f */
[----:B------:R-:W-:Y:S01]  /*132d0*/  UIADD3 UR44, UR4, 0x802, URZ ;  /* 0x00000802042c7890 */ /* 0x000fe2000fffe03f */
[----:B------:R3:W-:Y:S04]  /*132e0*/  STL.64 [R1+0x10], R10 ;  /* 0x0000100a01007387 */ /* 0x0007e80000100a00 */
[----:B------:R-:W4:Y:S01]  /*132f0*/  LDL.LU R72, [R1] ;  /* 0x0000000001487983 */ /* 0x000f220000300800 */
[----:B------:R-:W-:Y:S02]  /*13300*/  WARPGROUP.DEPBAR.LE gsb0, 0x0 ;  /* 0x00008000000079c5 */ /* 0x000fe40000010000 */
[----:B------:R-:W-:-:S06]  /*13310*/  WARPGROUP.ARRIVE ;  /* 0x00000000000079c5 */ /* 0x000fcc0000000000 */
[----:B------:R-:W-:Y:S01]  /*13320*/  HGMMA.64x96x16.F32.BF16 R24, gdesc[UR8], R24, gsb0 ;  /* 0x01600000081879f0 */ /* 0x000fe20008001818 */
[----:B------:R-:W-:Y:S01]  /*13330*/  R2UR UR10, R8 ;  /* 0x00000000080a72ca */ /* 0x000fe200000e0000 */
[----:B------:R-:W-:Y:S01]  /*13340*/  UMOV UR8, UR5 ;  /* 0x0000000500087c82 */ /* 0x000fe20008000000 */
[----:B------:R-:W-:Y:S01]  /*13350*/  R2UR UR11, R9 ;  /* 0x00000000090b72ca */ /* 0x000fe200000e0000 */
[----:B------:R-:W-:Y:S01]  /*13360*/  UMOV UR9, 0x40000040 ;  /* 0x4000004000097882 */ /* 0x000fe20000000000 */
[----:B------:R-:W-:Y:S02]  /*13370*/  VIADD R8, R6, 0x306 ;  /* 0x0000030606087836 */ /* 0x000fe40000000000 */
[----:B------:R-:W-:Y:S01]  /*13380*/  IMAD.MOV.U32 R9, RZ, RZ, 0x40000040 ;  /* 0x40000040ff097424 */ /* 0x000fe200078e00ff */
[----:B------:R-:W-:Y:S01]  /*13390*/  UIADD3 UR40, UR4, 0x804, URZ ;  /* 0x0000080404287890 */ /* 0x000fe2000fffe03f */
[----:B------:R-:W-:Y:S01]  /*133a0*/  UMOV UR41, 0x40000040 ;  /* 0x4000004000297882 */ /* 0x000fe20000000000 */
[----:B------:R-:W-:-:S02]  /*133b0*/  WARPGROUP.DEPBAR.LE gsb0, 0x0 ;  /* 0x00008000000079c5 */ /* 0x000fc40000010000 */
[----:B------:R-:W-:Y:S01]  /*133c0*/  WARPGROUP.ARRIVE ;  /* 0x00000000000079c5 */ /* 0x000fe20000000000 */
[----:B------:R-:W-:Y:S01]  /*133d0*/  IMAD.MOV.U32 R7, RZ, RZ, 0x40000040 ;  /* 0x40000040ff077424 */ /* 0x000fe200078e00ff */
[----:B------:R-:W-:Y:S01]  /*133e0*/  UIADD3 UR36, UR4, 0x806, URZ ;  /* 0x0000080604247890 */ /* 0x000fe2000fffe03f */
[----:B------:R-:W-:Y:S01]  /*133f0*/  R2UR UR54, R8 ;  /* 0x00000000083672ca */ /* 0x000fe200000e0000 */
[----:B------:R-:W-:Y:S01]  /*13400*/  UMOV UR37, 0x40000040 ;  /* 0x4000004000257882 */ /* 0x000fe20000000000 */
[----:B01----:R-:W-:Y:S01]  /*13410*/  @!P1 VIADD R4, R4, 0x2a840 ;  /* 0x0002a84004049836 */ /* 0x003fe20000000000 */
[----:B------:R-:W-:Y:S01]  /*13420*/  HGMMA.64x96x16.F32.BF16 R24, gdesc[UR8], R24, gsb0 ;  /* 0x01600000081879f0 */ /* 0x000fe20008001818 */
[----:B------:R-:W-:Y:S01]  /*13430*/  R2UR UR55, R9 ;  /* 0x00000000093772ca */ /* 0x000fe200000e0000 */
[----:B------:R-:W-:Y:S01]  /*13440*/  VIADD R8, R6, 0x600 ;  /* 0x0000060006087836 */ /* 0x000fe20000000000 */
[----:B------:R-:W-:Y:S01]  /*13450*/  R2UR UR39, R7 ;  /* 0x00000000072772ca */ /* 0x000fe200000e0000 */
[----:B------:R-:W-:Y:S01]  /*13460*/  IMAD.MOV.U32 R9, RZ, RZ, 0x40000040 ;  /* 0x40000040ff097424 */ /* 0x000fe200078e00ff */
[----:B------:R-:W-:Y:S01]  /*13470*/  ULDC.64 UR4, c[0x0][0x9d8] ;  /* 0x0002760000047ab9 */ /* 0x000fe20000000a00 */
[----:B--2---:R-:W-:Y:S01]  /*13480*/  ISETP.GE.AND P2, PT, R13, 0x1, PT ;  /* 0x000000010d00780c */ /* 0x004fe20003f46270 */
[----:B---3--:R-:W-:Y:S01]  /*13490*/  IMAD.U32 R10, RZ, RZ, UR8 ;  /* 0x00000008ff0a7e24 */ /* 0x008fe2000f8e00ff */
[----:B------:R-:W-:Y:S01]  /*134a0*/  R2UR UR50, R8 ;  /* 0x00000000083272ca */ /* 0x000fe200000e0000 */
[----:B------:R-:W-:Y:S01]  /*134b0*/  IMAD.U32 R11, RZ, RZ, UR9 ;  /* 0x00000009ff0b7e24 */ /* 0x000fe2000f8e00ff */
[----:B------:R-:W-:-:S02]  /*134c0*/  WARPGROUP.DEPBAR.LE gsb0, 0x0 ;  /* 0x00008000000079c5 */ /* 0x000fc40000010000 */
[----:B------:R-:W-:-:S06]  /*134d0*/  WARPGROUP.ARRIVE ;  /* 0x00000000000079c5 */ /* 0x000fcc0000000000 */
[----:B------:R-:W-:Y:S01]  /*134e0*/  HGMMA.64x96x16.F32.BF16 R24, gdesc[UR52], R24, gsb0 ;  /* 0x01600000341879f0 */ /* 0x000fe20008001818 */
[----:B------:R-:W-:Y:S01]  /*134f0*/  R2UR UR51, R9 ;  /* 0x00000000093372ca */ /* 0x000fe200000e0000 */
[----:B------:R-:W-:Y:S02]  /*13500*/  VIADD R8, R6, 0x602 ;  /* 0x0000060206087836 */ /* 0x000fe40000000000 */
[----:B------:R-:W-:-:S03]  /*13510*/  IMAD.MOV.U32 R9, RZ, RZ, 0x40000040 ;  /* 0x40000040ff097424 */ /* 0x000fc600078e00ff */
[----:B------:R-:W-:Y:S02]  /*13520*/  R2UR UR46, R8 ;  /* 0x00000000082e72ca */ /* 0x000fe400000e0000 */
[----:B------:R-:W-:Y:S01]  /*13530*/  R2UR UR47, R9 ;  /* 0x00000000092f72ca */ /* 0x000fe200000e0000 */
[----:B------:R-:W-:Y:S02]  /*13540*/  WARPGROUP.DEPBAR.LE gsb0, 0x0 ;  /* 0x00008000000079c5 */ /* 0x000fe40000010000 */
[----:B------:R-:W-:-:S06]  /*13550*/  WARPGROUP.ARRIVE ;  /* 0x00000000000079c5 */ /* 0x000fcc0000000000 */
[----:B------:R-:W-:Y:S01]  /*13560*/  HGMMA.64x96x16.F32.BF16 R24, gdesc[UR48], R24, gsb0 ;  /* 0x01600000301879f0 */ /* 0x000fe20008001818 */
[----:B------:R-:W-:Y:S02]  /*13570*/  VIADD R8, R6, 0x604 ;  /* 0x0000060406087836 */ /* 0x000fe40000000000 */
[----:B------:R-:W-:-:S03]  /*13580*/  IMAD.MOV.U32 R9, RZ, RZ, 0x40000040 ;  /* 0x40000040ff097424 */ /* 0x000fc600078e00ff */
[----:B------:R-:W-:Y:S02]  /*13590*/  R2UR UR42, R8 ;  /* 0x00000000082a72ca */ /* 0x000fe400000e0000 */
[----:B------:R-:W-:Y:S01]  /*135a0*/  R2UR UR43, R9 ;  /* 0x00000000092b72ca */ /* 0x000fe200000e0000 */
[----:B------:R-:W-:Y:S02]  /*135b0*/  WARPGROUP.DEPBAR.LE gsb0, 0x0 ;  /* 0x00008000000079c5 */ /* 0x000fe40000010000 */
[----:B------:R-:W-:-:S06]  /*135c0*/  WARPGROUP.ARRIVE ;  /* 0x00000000000079c5 */ /* 0x000fcc0000000000 */
[----:B------:R-:W-:Y:S01]  /*135d0*/  HGMMA.64x96x16.F32.BF16 R24, gdesc[UR44], R24, gsb0 ;  /* 0x016000002c1879f0 */ /* 0x000fe20008001818 */
[----:B------:R-:W-:-:S05]  /*135e0*/  VIADD R6, R6, 0x606 ;  /* 0x0000060606067836 */ /* 0x000fca0000000000 */
[----:B------:R-:W-:Y:S01]  /*135f0*/  R2UR UR38, R6 ;  /* 0x00000000062672ca */ /* 0x000fe200000e0000 */
[----:B------:R-:W-:Y:S02]  /*13600*/  WARPGROUP.DEPBAR.LE gsb0, 0x0 ;  /* 0x00008000000079c5 */ /* 0x000fe40000010000 */
[----:B------:R-:W-:-:S06]  /*13610*/  WARPGROUP.ARRIVE ;  /* 0x00000000000079c5 */ /* 0x000fcc0000000000 */
[----:B------:R-:W-:Y:S03]  /*13620*/  HGMMA.64x96x16.F32.BF16 R24, gdesc[UR40], R24, gsb0 ;  /* 0x01600000281879f0 */ /* 0x000fe60008001818 */
[----:B------:R-:W-:Y:S02]  /*13630*/  WARPGROUP.DEPBAR.LE gsb0, 0x0 ;  /* 0x00008000000079c5 */ /* 0x000fe40000010000 */
[----:B------:R-:W-:-:S06]  /*13640*/  WARPGROUP.ARRIVE ;  /* 0x00000000000079c5 */ /* 0x000fcc0000000000 */
[----:B------:R-:W-:Y:S01]  /*13650*/  HGMMA.64x96x16.F32.BF16 R24, gdesc[UR36], R24, gsb0 ;  /* 0x01600000241879f0 */ /* 0x000fe20008001818 */
[----:B------:R-:W-:Y:S01]  /*13660*/  IMAD.MOV.U32 R9, RZ, RZ, -0x60 ;  /* 0xffffffa0ff097424 */ /* 0x000fe200078e00ff */
[----:B------:R-:W-:Y:S01]  /*13670*/  @!P1 PRMT R4, RZ, 0x654, R4 ;  /* 0x00000654ff049816 */ /* 0x000fe20000000004 */
[----:B------:R-:W-:Y:S01]  /*13680*/  ULOP3.LUT UR6, URZ, UR5, URZ, 0x33, !UPT ;  /* 0x000000053f067292 */ /* 0x000fe2000f8e333f */
[----:B----4-:R-:W-:Y:S01]  /*13690*/  LOP3.LUT R72, R72, 0xffefffff, RZ, 0xc0, !PT ;  /* 0xffefffff48487812 */ /* 0x010fe200078ec0ff */
[----:B------:R0:W-:Y:S03]  /*136a0*/  STL.64 [R1+0x8], R10 ;  /* 0x0000080a01007387 */ /* 0x0001e60000100a00 */
[----:B------:R-:W-:Y:S01]  /*136b0*/  @P2 LOP3.LUT R72, R72, 0x100000, RZ, 0xfc, !PT ;  /* 0x0010000048482812 */ /* 0x000fe200078efcff */
[----:B------:R-:W-:Y:S02]  /*136c0*/  WARPGROUP.DEPBAR.LE gsb0, 0x0 ;  /* 0x00008000000079c5 */ /* 0x000fe40000010000 */
[----:B------:R-:W-:Y:S01]  /*136d0*/  FMUL.FTZ R8, R37, UR4 ;  /* 0x0000000425087c20 */ /* 0x000fe20008410000 */
[----:B------:R1:W-:Y:S03]  /*136e0*/  @!P1 SYNCS.ARRIVE.TRANS64.RED.A1T0 RZ, [R4+URZ], RZ ;  /* 0x000000ff04ff99a7 */ /* 0x0003e6000810043f */
[----:B------:R2:W3:Y:S01]  /*136f0*/  MUFU.TANH R82, R8 ;  /* 0x0000000800527308 */ /* 0x0004e20000002400 */
[----:B------:R-:W-:Y:S01]  /*13700*/  FMUL.FTZ R7, R33, UR4 ;  /* 0x0000000421077c20 */ /* 0x000fe20008410000 */
[----:B------:R-:W-:Y:S01]  /*13710*/  FMUL.FTZ R33, R38, UR4 ;  /* 0x0000000426217c20 */ /* 0x000fe20008410000 */
[----:B------:R-:W-:-:S02]  /*13720*/  IMAD R38, R2, R9, 0x60 ;  /* 0x0000006002267424 */ /* 0x000fc400078e0209 */
[----:B--2---:R-:W-:-:S04]  /*13730*/  FMUL.FTZ R8, R45, UR4 ;  /* 0x000000042d087c20 */ /* 0x004fc80008410000 */
[----:B------:R2:W4:Y:S02]  /*13740*/  MUFU.TANH R74, R8 ;  /* 0x00000008004a7308 */ /* 0x0005240000002400 */
[----:B--2---:R-:W-:-:S06]  /*13750*/  FMUL.FTZ R8, R53, UR4 ;  /* 0x0000000435087c20 */ /* 0x004fcc0008410000 */
[----:B------:R2:W0:Y:S02]  /*13760*/  MUFU.TANH R20, R8 ;  /* 0x0000000800147308 */ /* 0x0004240000002400 */
[----:B--2---:R-:W-:-:S06]  /*13770*/  IMAD.IADD R8, R163, 0x1, R38 ;  /* 0x00000001a3087824 */ /* 0x004fcc00078e0226 */
[----:B------:R2:W0:Y:S01]  /*13780*/  MUFU.TANH R86, R7 ;  /* 0x0000000700567308 */ /* 0x0004220000002400 */
[----:B-1----:R-:W-:Y:S01]  /*13790*/  IADD3 R4, -R164, 0x1, R8 ;  /* 0x00000001a4047810 */ /* 0x002fe20007ffe108 */
[----:B--2---:R-:W-:Y:S01]  /*137a0*/  FMUL.FTZ R7, R41, UR4 ;  /* 0x0000000429077c20 */ /* 0x004fe20008410000 */
[----:B------:R-:W-:-:S03]  /*137b0*/  FMUL.FTZ R45, R47, UR4 ;  /* 0x000000042f2d7c20 */ /* 0x000fc60008410000 */
[----:B------:R-:W-:Y:S02]  /*137c0*/  IMAD R47, R173, -0x2, R4 ;  /* 0xfffffffead2f7824 */ /* 0x000fe400078e0204 */
[----:B------:R1:W2:Y:S01]  /*137d0*/  MUFU.TANH R78, R7 ;  /* 0x00000007004e7308 */ /* 0x0002a20000002400 */
[----:B------:R-:W-:Y:S02]  /*137e0*/  IMAD.U32 R4, RZ, RZ, UR6 ;  /* 0x00000006ff047e24 */ /* 0x000fe4000f8e00ff */
[----:B------:R-:W-:Y:S01]  /*137f0*/  FMUL.FTZ R25, R25, UR4 ;  /* 0x0000000419197c20 */ /* 0x000fe20008410000 */
[----:B------:R-:W-:Y:S01]  /*13800*/  FMUL.FTZ R29, R29, UR4 ;  /* 0x000000041d1d7c20 */ /* 0x000fe20008410000 */
[----:B-1----:R-:W-:-:S03]  /*13810*/  FMUL.FTZ R7, R49, UR4 ;  /* 0x0000000431077c20 */ /* 0x002fc60008410000 */
[----:B0-----:R0:W1:Y:S01]  /*13820*/  MUFU.TANH R10, R25 ;  /* 0x00000019000a7308 */ /* 0x0010620000002400 */
[----:B------:R1:W-:Y:S01]  /*13830*/  STL [R1+0x4], R4 ;  /* 0x0000040401007387 */ /* 0x0003e20000100800 */
[----:B------:R-:W-:Y:S01]  /*13840*/  FMUL.FTZ R15, R24, UR4 ;  /* 0x00000004180f7c20 */ /* 0x000fe20008410000 */
[----:B------:R-:W-:-:S05]  /*13850*/  FMUL.FTZ R3, R27, UR4 ;  /* 0x000000041b037c20 */ /* 0x000fca0008410000 */
[----:B------:R3:W1:Y:S01]  /*13860*/  MUFU.TANH R14, R7 ;  /* 0x00000007000e7308 */ /* 0x0006620000002400 */
[----:B0-----:R-:W-:Y:S01]  /*13870*/  FMUL.FTZ R25, R35, UR4 ;  /* 0x0000000423197c20 */ /* 0x001fe20008410000 */
[----:B------:R0:W-:Y:S01]  /*13880*/  STL [R1], R72 ;  /* 0x0000004801007387 */ /* 0x0001e20000100800 */
[----:B------:R-:W-:Y:S01]  /*13890*/  FMUL.FTZ R11, R31, UR4 ;  /* 0x000000041f0b7c20 */ /* 0x000fe20008410000 */
[----:B------:R-:W-:Y:S01]  /*138a0*/  FMUL.FTZ R35, R39, UR4 ;  /* 0x0000000427237c20 */ /* 0x000fe20008410000 */
[----:B------:R-:W-:Y:S01]  /*138b0*/  FMUL.FTZ R41, R43, UR4 ;  /* 0x000000042b297c20 */ /* 0x000fe20008410000 */
[----:B---3--:R-:W-:Y:S02]  /*138c0*/  FMUL.FTZ R7, R57, UR4 ;  /* 0x0000000439077c20 */ /* 0x008fe40008410000 */
[----:B------:R-:W3:Y:S01]  /*138d0*/  MUFU.TANH R92, R29 ;  /* 0x0000001d005c7308 */ /* 0x000ee20000002400 */
[----:B------:R-:W-:Y:S01]  /*138e0*/  FMUL.FTZ R0, R26, UR4 ;  /* 0x000000041a007c20 */ /* 0x000fe20008410000 */
[----:B------:R-:W-:Y:S01]  /*138f0*/  FMUL.FTZ R6, R30, UR4 ;  /* 0x000000041e067c20 */ /* 0x000fe20008410000 */
[----:B------:R-:W-:Y:S01]  /*13900*/  FMUL.FTZ R32, R32, UR4 ;  /* 0x0000000420207c20 */ /* 0x000fe20008410000 */
[----:B------:R-:W-:Y:S01]  /*13910*/  FMUL.FTZ R21, R34, UR4 ;  /* 0x0000000422157c20 */ /* 0x000fe20008410000 */
[----:B------:R-:W-:Y:S01]  /*13920*/  FMUL.FTZ R36, R36, UR4 ;  /* 0x0000000424247c20 */ /* 0x000fe20008410000 */
[----:B------:R-:W-:Y:S01]  /*13930*/  FMUL.FTZ R40, R40, UR4 ;  /* 0x0000000428287c20 */ /* 0x000fe20008410000 */
[----:B------:R-:W-:Y:S01]  /*13940*/  FMUL.FTZ R37, R42, UR4 ;  /* 0x000000042a257c20 */ /* 0x000fe20008410000 */
[----:B------:R4:W0:Y:S01]  /*13950*/  MUFU.TANH R24, R7 ;  /* 0x0000000700187308 */ /* 0x0008220000002400 */
        /* <DEDUP_REMOVED lines=16> */
[----:B----4-:R-:W-:Y:S01]  /*13a60*/  FMUL.FTZ R7, R67, UR4 ;  /* 0x0000000443077c20 */ /* 0x010fe20008410000 */
[----:B------:R-:W-:Y:S01]  /*13a70*/  FMUL.FTZ R69, R69, UR4 ;  /* 0x0000000445457c20 */ /* 0x000fe20008410000 */
[----:B------:R-:W-:Y:S01]  /*13a80*/  FMUL.FTZ R29, R70, UR4 ;  /* 0x00000004461d7c20 */ /* 0x000fe20008410000 */
[----:B------:R-:W-:Y:S01]  /*13a90*/  FMUL.FTZ R31, R71, UR4 ;  /* 0x00000004471f7c20 */ /* 0x000fe20008410000 */
[----:B------:R-:W-:Y:S01]  /*13aa0*/  FMUL.FTZ R56, R56, UR4 ;  /* 0x0000000438387c20 */ /* 0x000fe20008410000 */
[----:B------:R-:W-:Y:S01]  /*13ab0*/  FMUL.FTZ R68, R68, UR4 ;  /* 0x0000000444447c20 */ /* 0x000fe20008410000 */
[----:B------:R-:W4:Y:S01]  /*13ac0*/  MUFU.TANH R15, R15 ;  /* 0x0000000f000f7308 */ /* 0x000f220000002400 */
[----:B------:R-:W-:-:S07]  /*13ad0*/  FMUL.FTZ R59, R59, UR4 ;  /* 0x000000043b3b7c20 */ /* 0x000fce0008410000 */
[----:B------:R-:W0:Y:S01]  /*13ae0*/  MUFU.TANH R0, R0 ;  /* 0x0000000000007308 */ /* 0x000e220000002400 */
[----:B------:R-:W-:-:S07]  /*13af0*/  FMUL.FTZ R28, R28, UR4 ;  /* 0x000000041c1c7c20 */ /* 0x000fce0008410000 */
[----:B------:R-:W0:Y:S01]  /*13b00*/  MUFU.TANH R3, R3 ;  /* 0x0000000300037308 */ /* 0x000e220000002400 */
[----:B------:R-:W-:-:S07]  /*13b10*/  IMAD R9, R169, 0x80, R179 ;  /* 0x00000080a9097824 */ /* 0x000fce00078e02b3 */
        /* <DEDUP_REMOVED lines=35> */
[----:B------:R-:W-:-:S07]  /*13d50*/  VIADD R46, R47, UR6 ;  /* 0x000000062f2e7c36 */ /* 0x000fce0008000000 */
[----:B------:R2:W0:Y:S01]  /*13d60*/  MUFU.TANH R73, R59 ;  /* 0x0000003b00497308 */ /* 0x0004220000002400 */
[----:B------:R-:W-:Y:S02]  /*13d70*/  IMAD R50, R173, -0x2, R38 ;  /* 0xfffffffead327824 */ /* 0x000fe400078e0226 */
[----:B------:R-:W-:Y:S02]  /*13d80*/  IMAD.IADD R30, R46, 0x1, R9 ;  /* 0x000000012e1e7824 */ /* 0x000fe400078e0209 */
[----:B--2---:R-:W-:-:S03]  /*13d90*/  IMAD.IADD R59, R47, 0x1, R12 ;  /* 0x000000012f3b7824 */ /* 0x004fc600078e020c */
[----:B------:R2:W0:Y:S02]  /*13da0*/  MUFU.TANH R94, R28 ;  /* 0x0000001c005e7308 */ /* 0x0004240000002400 */
[----:B--2---:R-:W-:Y:S01]  /*13db0*/  VIADDMNMX R28, R9, R59, R42, PT ;  /* 0x0000003b091c7246 */ /* 0x004fe2000380012a */
[----:B-1-34-:R-:W-:Y:S06]  /*13dc0*/  @!P2 BRA `(.L_x_1513) ;  /* 0x00000000004ca947 */ /* 0x01afec0003800000 */
[----:B------:R-:W-:Y:S01]  /*13dd0*/  IADD3 R4, -R164, R163, R9 ;  /* 0x000000a3a4047210 */ /* 0x000fe20007ffe109 */
[----:B------:R-:W-:Y:S03]  /*13de0*/  BSSY B0, `(.L_x_1514) ;  /* 0x000000e000007945 */ /* 0x000fe60003800000 */
        /* <DEDUP_REMOVED lines=9> */
.L_x_1515:
[----:B------:R-:W-:-:S13]  /*13e80*/  ISETP.NE.AND P2, PT, R13, 0x1, PT ;  /* 0x000000010d00780c */ /* 0x000fda0003f45270 */
[----:B------:R-:W1:Y:S02]  /*13e90*/  @P2 LDC.64 R66, c[0x0][0x9e8] ;  /* 0x00027a00ff422b82 */ /* 0x000e640000000a00 */
[----:B-1----:R-:W-:-:S05]  /*13ea0*/  @P2 IMAD.HI.U32 R8, R4, R66, RZ ;  /* 0x0000004204082227 */ /* 0x002fca00078e00ff */
[----:B------:R-:W-:-:S07]  /*13eb0*/  @P2 SHF.R.U32.HI R4, RZ, R67, R8 ;  /* 0x00000043ff042219 */ /* 0x000fce0000011608 */
.L_x_1516:
[----:B------:R-:W-:Y:S05]  /*13ec0*/  BSYNC B0 ;  /* 0x0000000000007941 */ /* 0x000fea0003800000 */
.L_x_1514:
[----:B------:R-:W-:-:S05]  /*13ed0*/  IMAD R47, R4, R13, R50 ;  /* 0x0000000d042f7224 */ /* 0x000fca00078e0232 */
[----:B------:R-:W-:Y:S02]  /*13ee0*/  VIMNMX R30, R30, R47, !PT ;  /* 0x0000002f1e1e7248 */ /* 0x000fe40007fe0100 */
[----:B------:R-:W-:-:S07]  /*13ef0*/  VIADDMNMX R28, R47, R13, R28, PT ;  /* 0x0000000d2f1c7246 */ /* 0x000fce000380011c */
.L_x_1513:
[C---:B------:R-:W-:Y:S01]  /*13f00*/  ISETP.GE.AND P3, PT, R38.reuse, 0x9, PT ;  /* 0x000000092600780c */ /* 0x040fe20003f66270 */
[----:B------:R-:W-:Y:S01]  /*13f10*/  VIADD R90, R9, 0x8 ;  /* 0x00000008095a7836 */ /* 0x000fe20000000000 */
[----:B------:R-:W-:Y:S02]  /*13f20*/  ISETP.GE.AND P2, PT, R38, 0x2, PT ;  /* 0x000000022600780c */ /* 0x000fe40003f46270 */
[----:B------:R-:W-:Y:S02]  /*13f30*/  P2R R54, PR, RZ, 0x8 ;  /* 0x00000008ff367803 */ /* 0x000fe40000000000 */
[C---:B------:R-:W-:Y:S02]  /*13f40*/  ISETP.GT.AND P3, PT, R30.reuse, 0x8, !P3 ;  /* 0x000000081e00780c */ /* 0x040fe40005f64270 */
[----:B------:R-:W-:Y:S02]  /*13f50*/  ISETP.GT.AND P4, PT, R30, 0x1, !P2 ;  /* 0x000000011e00780c */ /* 0x000fe40005784270 */
[----:B------:R-:W-:-:S02]  /*13f60*/  ISETP.LT.OR P3, PT, R28, 0x9, P3 ;  /* 0x000000091c00780c */ /* 0x000fc40001f61670 */
[----:B------:R-:W-:Y:S02]  /*13f70*/  ISETP.GE.AND P5, PT, R38, 0xa, PT ;  /* 0x0000000a2600780c */ /* 0x000fe40003fa6270 */
[----:B0-----:R-:W-:Y:S02]  /*13f80*/  FSEL R94, R94, -INF , !P3 ;  /* 0xff8000005e5e7808 */ /* 0x001fe40005800000 */
[----:B------:R-:W-:Y:S02]  /*13f90*/  ISETP.LT.OR P4, PT, R28, 0x2, P4 ;  /* 0x000000021c00780c */ /* 0x000fe40002781670 */
[----:B------:R-:W-:Y:S02]  /*13fa0*/  ISETP.GT.AND P3, PT, R30, 0x9, !P5 ;  /* 0x000000091e00780c */ /* 0x000fe40006f64270 */
[----:B------:R-:W-:Y:S02]  /*13fb0*/  FSEL R96, R10, -INF , !P4 ;  /* 0xff8000000a607808 */ /* 0x000fe40006000000 */
        /* <DEDUP_REMOVED lines=88> */
[C---:B------:R-:W-:Y:S02]  /*14540*/  ISETP.GE.AND P3, PT, R38.reuse, 0x52, PT ;  /* 0x000000522600780c */ /* 0x040fe40003f66270 */
[----:B------:R-:W-:Y:S02]  /*14550*/  ISETP.GE.AND P6, PT, R38, 0x1, PT ;  /* 0x000000012600780c */ /* 0x000fe40003fc6270 */
[----:B------:R-:W-:-:S02]  /*14560*/  ISETP.GT.AND P4, PT, R30, 0x51, !P3 ;  /* 0x000000511e00780c */ /* 0x000fc40005f84270 */
[----:B------:R-:W-:Y:S02]  /*14570*/  VIADDMNMX R90, R90, R59, R42, PT ;  /* 0x0000003b5a5a7246 */ /* 0x000fe4000380012a */
[----:B------:R-:W-:Y:S02]  /*14580*/  ISETP.LT.OR P4, PT, R28, 0x52, P4 ;  /* 0x000000521c00780c */ /* 0x000fe40002781670 */
[----:B------:R-:W-:Y:S02]  /*14590*/  IADD3 R59, R46, 0x8, R9 ;  /* 0x000000082e3b7810 */ /* 0x000fe40007ffe009 */
[----:B------:R-:W-:Y:S02]  /*145a0*/  FSEL R14, R65, -INF , !P4 ;  /* 0xff800000410e7808 */ /* 0x000fe40006000000 */
[----:B------:R-:W-:-:S04]  /*145b0*/  ISETP.GE.AND P4, PT, R38, 0x59, PT ;  /* 0x000000592600780c */ /* 0x000fc80003f86270 */
[----:B------:R-:W-:-:S04]  /*145c0*/  ISETP.GT.AND P5, PT, R30, 0x58, !P4 ;  /* 0x000000581e00780c */ /* 0x000fc800067a4270 */
[----:B------:R-:W-:-:S04]  /*145d0*/  ISETP.LT.OR P5, PT, R28, 0x59, P5 ;  /* 0x000000591c00780c */ /* 0x000fc80002fa1670 */
[----:B------:R-:W-:Y:S02]  /*145e0*/  FSEL R4, R34, -INF , !P5 ;  /* 0xff80000022047808 */ /* 0x000fe40006800000 */
        /* <DEDUP_REMOVED lines=22> */
.L_x_1519:
[----:B------:R-:W-:-:S13]  /*14750*/  ISETP.NE.AND P5, PT, R13, 0x1, PT ;  /* 0x000000010d00780c */ /* 0x000fda0003fa5270 */
[----:B------:R-:W0:Y:S02]  /*14760*/  @P5 LDC.64 R46, c[0x0][0x9e8] ;  /* 0x00027a00ff2e5b82 */ /* 0x000e240000000a00 */
[----:B0-----:R-:W-:-:S05]  /*14770*/  @P5 IMAD.HI.U32 R46, R15, R46, RZ ;  /* 0x0000002e0f2e5227 */ /* 0x001fca00078e00ff */
[----:B------:R-:W-:-:S07]  /*14780*/  @P5 SHF.R.U32.HI R15, RZ, R47, R46 ;  /* 0x0000002fff0f5219 */ /* 0x000fce000001162e */
.L_x_1520:
[----:B------:R-:W-:Y:S05]  /*14790*/  BSYNC B0 ;  /* 0x0000000000007941 */ /* 0x000fea0003800000 */
.L_x_1518:
[----:B------:R-:W-:-:S05]  /*147a0*/  IMAD R30, R15, R13, R50 ;  /* 0x0000000d0f1e7224 */ /* 0x000fca00078e0232 */
[----:B------:R-:W-:Y:S02]  /*147b0*/  VIMNMX R59, R59, R30, !PT ;  /* 0x0000001e3b3b7248 */ /* 0x000fe40007fe0100 */
[----:B------:R-:W-:-:S07]  /*147c0*/  VIADDMNMX R90, R30, R13, R90, PT ;  /* 0x0000000d1e5a7246 */ /* 0x000fce000380015a */
.L_x_1517:
[C---:B------:R-:W-:Y:S01]  /*147d0*/  ISETP.GT.AND P2, PT, R59.reuse, 0x1, !P2 ;  /* 0x000000013b00780c */ /* 0x040fe20005744270 */
[----:B------:R-:W-:Y:S01]  /*147e0*/  ULDC UR4, c[0x0][0x988] ;  /* 0x0002620000047ab9 */ /* 0x000fe20000000800 */
[----:B------:R-:W-:Y:S02]  /*147f0*/  ISETP.NE.AND P5, PT, R32, RZ, PT ;  /* 0x000000ff2000720c */ /* 0x000fe40003fa5270 */
[----:B------:R-:W-:Y:S02]  /*14800*/  ISETP.LT.OR P2, PT, R90, 0x2, P2 ;  /* 0x000000025a00780c */ /* 0x000fe40001741670 */
[----:B------:R-:W-:Y:S02]  /*14810*/  ISETP.GT.AND P6, PT, R59, RZ, !P6 ;  /* 0x000000ff3b00720c */ /* 0x000fe400077c4270 */
        /* <DEDUP_REMOVED lines=14> */
[----:B------:R-:W-:Y:S01]  /*14900*/  FSEL R34, R11, -INF , !P2 ;  /* 0xff8000000b227808 */ /* 0x000fe20005000000 */
[----:B------:R-:W-:Y:S01]  /*14910*/  IMAD.U32 R11, RZ, RZ, UR4 ;  /* 0x00000004ff0b7e24 */ /* 0x000fe2000f8e00ff */
        /* <DEDUP_REMOVED lines=21> */
[----:B------:R-:W-:Y:S02]  /*14a70*/  ISETP.GT.AND P2, PT, R59, 0x19, !P5 ;  /* 0x000000193b00780c */ /* 0x000fe40006f44270 */
[----:B------:R-:W-:-:S02]  /*14a80*/  ISETP.NE.AND P5, PT, R44, RZ, PT ;  /* 0x000000ff2c00720c */ /* 0x000fc40003fa5270 */
        /* <DEDUP_REMOVED lines=16> */
[----:B------:R-:W-:Y:S02]  /*14b90*/  FSEL R46, R41, -INF , !P2 ;  /* 0xff800000292e7808 */ /* 0x000fe40005000000 */
[----:B------:R-:W-:-:S02]  /*14ba0*/  ISETP.NE.AND P2, PT, R77, RZ, PT ;  /* 0x000000ff4d00720c */ /* 0x000fc40003f45270 */
[----:B------:R-:W-:Y:S02]  /*14bb0*/  ISETP.LT.OR P6, PT, R90, 0x1, P6 ;  /* 0x000000015a00780c */ /* 0x000fe400037c1670 */
[----:B------:R-:W-:Y:S02]  /*14bc0*/  ISETP.GT.AND P2, PT, R59, 0x28, !P2 ;  /* 0x000000283b00780c */ /* 0x000fe40005744270 */
[----:B------:R-:W-:Y:S02]  /*14bd0*/  FMNMX.FTZ R3, R28, R3, !PT ;  /* 0x000000031c037209 */ /* 0x000fe40007810000 */
[----:B------:R-:W-:Y:S02]  /*14be0*/  ISETP.LT.OR P2, PT, R90, 0x29, P2 ;  /* 0x000000295a00780c */ /* 0x000fe40001741670 */
[----:B------:R-:W-:Y:S02]  /*14bf0*/  FSEL R33, R0, -INF , !P6 ;  /* 0xff80000000217808 */ /* 0x000fe40007000000 */
[----:B------:R-:W-:Y:S01]  /*14c00*/  FSEL R48, R43, -INF , !P2 ;  /* 0xff8000002b307808 */ /* 0x000fe20005000000 */
[----:B------:R-:W0:Y:S01]  /*14c10*/  SHFL.BFLY PT, R0, R3, 0x2, 0x1f ;  /* 0x0c401f0003007f89 */ /* 0x000e2200000e0000 */
[----:B------:R-:W-:-:S02]  /*14c20*/  ISETP.NE.AND P2, PT, R79, RZ, PT ;  /* 0x000000ff4f00720c */ /* 0x000fc40003f45270 */
[----:B------:R-:W-:Y:S02]  /*14c30*/  ISETP.NE.AND P6, PT, R61, RZ, PT ;  /* 0x000000ff3d00720c */ /* 0x000fe40003fc5270 */
[C---:B------:R-:W-:Y:S02]  /*14c40*/  ISETP.GT.AND P2, PT, R59.reuse, 0x29, !P2 ;  /* 0x000000293b00780c */ /* 0x040fe40005744270 */
[C---:B------:R-:W-:Y:S02]  /*14c50*/  ISETP.GT.AND P3, PT, R59.reuse, 0x51, !P3 ;  /* 0x000000513b00780c */ /* 0x040fe40005f64270 */
[----:B------:R-:W-:Y:S02]  /*14c60*/  ISETP.LT.OR P2, PT, R90, 0x2a, P2 ;  /* 0x0000002a5a00780c */ /* 0x000fe40001741670 */
[----:B------:R-:W-:Y:S02]  /*14c70*/  ISETP.GT.AND P4, PT, R59, 0x58, !P4 ;  /* 0x000000583b00780c */ /* 0x000fe40006784270 */
[----:B------:R-:W-:-:S02]  /*14c80*/  FSEL R50, R45, -INF , !P2 ;  /* 0xff8000002d327808 */ /* 0x000fc40005000000 */
[----:B------:R-:W-:Y:S02]  /*14c90*/  ISETP.NE.AND P2, PT, R81, RZ, PT ;  /* 0x000000ff5100720c */ /* 0x000fe40003f45270 */
[C---:B------:R-:W-:Y:S02]  /*14ca0*/  ISETP.LT.OR P3, PT, R90.reuse, 0x52, P3 ;  /* 0x000000525a00780c */ /* 0x040fe40001f61670 */
[----:B------:R-:W-:Y:S02]  /*14cb0*/  ISETP.GT.AND P2, PT, R59, 0x30, !P2 ;  /* 0x000000303b00780c */ /* 0x000fe40005744270 */
[C---:B------:R-:W-:Y:S02]  /*14cc0*/  ISETP.LT.OR P4, PT, R90.reuse, 0x59, P4 ;  /* 0x000000595a00780c */ /* 0x040fe40002781670 */
[----:B------:R-:W-:Y:S02]  /*14cd0*/  ISETP.LT.OR P2, PT, R90, 0x31, P2 ;  /* 0x000000315a00780c */ /* 0x000fe40001741670 */
[----:B0-----:R-:W-:-:S02]  /*14ce0*/  FMNMX.FTZ R15, R3, R0, !PT ;  /* 0x00000000030f7209 */ /* 0x001fc40007810000 */
[----:B------:R-:W-:Y:S02]  /*14cf0*/  FSEL R52, R49, -INF , !P2 ;  /* 0xff80000031347808 */ /* 0x000fe40005000000 */
[----:B------:R-:W-:Y:S01]  /*14d00*/  ISETP.NE.AND P2, PT, R83, RZ, PT ;  /* 0x000000ff5300720c */ /* 0x000fe20003f45270 */
[----:B------:R-:W0:Y:S01]  /*14d10*/  SHFL.BFLY PT, R6, R15, 0x1, 0x1f ;  /* 0x0c201f000f067f89 */ /* 0x000e2200000e0000 */
[----:B------:R-:W-:Y:S02]  /*14d20*/  FMNMX.FTZ R3, R33, R30, !PT ;  /* 0x0000001e21037209 */ /* 0x000fe40007810000 */
[----:B------:R-:W-:Y:S02]  /*14d30*/  ISETP.GT.AND P2, PT, R59, 0x31, !P2 ;  /* 0x000000313b00780c */ /* 0x000fe40005744270 */
[----:B------:R-:W-:Y:S02]  /*14d40*/  FMNMX.FTZ R3, R32, R3, !PT ;  /* 0x0000000320037209 */ /* 0x000fe40007810000 */
[----:B------:R-:W-:-:S02]  /*14d50*/  ISETP.LT.OR P2, PT, R90, 0x32, P2 ;  /* 0x000000325a00780c */ /* 0x000fc40001741670 */
[----:B------:R-:W-:Y:S02]  /*14d60*/  FMNMX.FTZ R3, R34, R3, !PT ;  /* 0x0000000322037209 */ /* 0x000fe40007810000 */
[----:B------:R-:W-:Y:S02]  /*14d70*/  FSEL R54, R51, -INF , !P2 ;  /* 0xff80000033367808 */ /* 0x000fe40005000000 */
[----:B------:R-:W-:-:S04]  /*14d80*/  ISETP.NE.AND P2, PT, R85, RZ, PT ;  /* 0x000000ff5500720c */ /* 0x000fc80003f45270 */
[----:B------:R-:W-:-:S04]  /*14d90*/  ISETP.GT.AND P2, PT, R59, 0x38, !P2 ;  /* 0x000000383b00780c */ /* 0x000fc80005744270 */
[----:B------:R-:W-:Y:S02]  /*14da0*/  ISETP.LT.OR P2, PT, R90, 0x39, P2 ;  /* 0x000000395a00780c */ /* 0x000fe40001741670 */
[----:B0-----:R-:W-:Y:S02]  /*14db0*/  FMNMX.FTZ R6, R15, R6, !PT ;  /* 0x000000060f067209 */ /* 0x001fe40007810000 */
[----:B------:R-:W-:Y:S02]  /*14dc0*/  FSEL R56, R53, -INF , !P2 ;  /* 0xff80000035387808 */ /* 0x000fe40005000000 */
[----:B------:R-:W-:Y:S01]  /*14dd0*/  ISETP.NE.AND P2, PT, R87, RZ, PT ;  /* 0x000000ff5700720c */ /* 0x000fe20003f45270 */
[----:B------:R-:W-:Y:S01]  /*14de0*/  FMUL.FTZ R0, R6, R11 ;  /* 0x0000000b06007220 */ /* 0x000fe20000410000 */
        /* <DEDUP_REMOVED lines=14> */
[----:B------:R-:W-:Y:S02]  /*14ed0*/  FMNMX.FTZ R21, R48, R21, !PT ;  /* 0x0000001530157209 */ /* 0x000fe40007810000 */
[----:B------:R-:W-:Y:S02]  /*14ee0*/  ISETP.GT.AND P2, PT, R59, 0x41, !P2 ;  /* 0x000000413b00780c */ /* 0x000fe40005744270 */
[----:B------:R-:W-:Y:S02]  /*14ef0*/  FMNMX.FTZ R21, R50, R21, !PT ;  /* 0x0000001532157209 */ /* 0x000fe40007810000 */
[----:B------:R-:W-:-:S04]  /*14f00*/  ISETP.LT.OR P2, PT, R90, 0x42, P2 ;  /* 0x000000425a00780c */ /* 0x000fc80001741670 */
[----:B------:R-:W-:Y:S02]  /*14f10*/  FSEL R60, R73, -INF , !P2 ;  /* 0xff800000493c7808 */ /* 0x000fe40005000000 */
[----:B------:R-:W-:Y:S02]  /*14f20*/  ISETP.GT.AND P2, PT, R59, 0x48, !P5 ;  /* 0x000000483b00780c */ /* 0x000fe40006f44270 */
[----:B------:R-:W-:Y:S02]  /*14f30*/  ISETP.NE.AND P5, PT, R93, RZ, PT ;  /* 0x000000ff5d00720c */ /* 0x000fe40003fa5270 */
[----:B------:R-:W-:-:S04]  /*14f40*/  ISETP.LT.OR P2, PT, R90, 0x49, P2 ;  /* 0x000000495a00780c */ /* 0x000fc80001741670 */
[----:B------:R-:W-:Y:S02]  /*14f50*/  FSEL R62, R62, -INF , !P2 ;  /* 0xff8000003e3e7808 */ /* 0x000fe40005000000 */
[----:B------:R-:W-:-:S04]  /*14f60*/  FSETP.NEU.FTZ.AND P2, PT, R6, -INF , PT ;  /* 0xff8000000600780b */ /* 0x000fc80003f5d000 */
[----:B------:R-:W-:Y:S02]  /*14f70*/  FSEL R37, R0, RZ, P2 ;  /* 0x000000ff00257208 */ /* 0x000fe40001000000 */
[----:B------:R-:W-:Y:S02]  /*14f80*/  ISETP.GT.AND P2, PT, R59, 0x49, !P5 ;  /* 0x000000493b00780c */ /* 0x000fe40006f44270 */
[----:B------:R-:W-:Y:S01]  /*14f90*/  ISETP.NE.AND P5, PT, R65, RZ, PT ;  /* 0x000000ff4100720c */ /* 0x000fe20003fa5270 */
[-CC-:B------:R-:W-:Y:S01]  /*14fa0*/  FFMA.FTZ R25, R96, R11.reuse, -R37.reuse ;  /* 0x0000000b60197223 */ /* 0x180fe20000010825 */
[----:B------:R-:W-:Y:S01]  /*14fb0*/  ISETP.LT.OR P2, PT, R90, 0x4a, P2 ;  /* 0x0000004a5a00780c */ /* 0x000fe20001741670 */
[-CC-:B------:R-:W-:Y:S01]  /*14fc0*/  FFMA.FTZ R82, R82, R11.reuse, -R37.reuse ;  /* 0x0000000b52527223 */ /* 0x180fe20000010825 */
[-CC-:B------:R-:W-:Y:S01]  /*14fd0*/  FFMA.FTZ R148, R80, R11.reuse, -R37.reuse ;  /* 0x0000000b50947223 */ /* 0x180fe20000010825 */
[----:B------:R0:W-:Y:S01]  /*14fe0*/  MUFU.EX2 R3, R25 ;  /* 0x0000001900037308 */ /* 0x0001e20000000800 */
[----:B------:R-:W-:Y:S01]  /*14ff0*/  FSEL R0, R39, -INF , !P2 ;  /* 0xff80000027007808 */ /* 0x000fe20005000000 */
[-CC-:B------:R-:W-:Y:S01]  /*15000*/  FFMA.FTZ R154, R84, R11.reuse, -R37.reuse ;  /* 0x0000000b549a7223 */ /* 0x180fe20000010825 */
[C---:B------:R-:W-:Y:S01]  /*15010*/  ISETP.GT.AND P2, PT, R59.reuse, 0x50, !P6 ;  /* 0x000000503b00780c */ /* 0x040fe20007744270 */
[-CC-:B------:R-:W-:Y:S01]  /*15020*/  FFMA.FTZ R24, R24, R11.reuse, -R37.reuse ;  /* 0x0000000b18187223 */ /* 0x180fe20000010825 */
[----:B------:R-:W-:Y:S01]  /*15030*/  ISETP.GT.AND P5, PT, R59, 0x59, !P5 ;  /* 0x000000593b00780c */ /* 0x000fe20006fa4270 */
[-CC-:B------:R-:W-:Y:S01]  /*15040*/  FFMA.FTZ R156, R156, R11.reuse, -R37.reuse ;  /* 0x0000000b9c9c7223 */ /* 0x180fe20000010825 */
[----:B------:R-:W-:Y:S01]  /*15050*/  ISETP.LT.OR P2, PT, R90, 0x51, P2 ;  /* 0x000000515a00780c */ /* 0x000fe20001741670 */
[--C-:B------:R-:W-:Y:S01]  /*15060*/  FFMA.FTZ R158, R94, R11, -R37.reuse ;  /* 0x0000000b5e9e7223 */ /* 0x100fe20000010825 */
[----:B0-----:R-:W-:Y:S01]  /*15070*/  FMNMX.FTZ R25, R52, R21, !PT ;  /* 0x0000001534197209 */ /* 0x001fe20007810000 */
[-CC-:B------:R-:W-:Y:S01]  /*15080*/  FFMA.FTZ R92, R92, R11.reuse, -R37.reuse ;  /* 0x0000000b5c5c7223 */ /* 0x180fe20000010825 */
[----:B------:R-:W-:Y:S01]  /*15090*/  FSEL R80, R27, -INF , !P2 ;  /* 0xff8000001b507808 */ /* 0x000fe20005000000 */
[--C-:B------:R-:W-:Y:S01]  /*150a0*/  FFMA.FTZ R27, R78, R11, -R37.reuse ;  /* 0x0000000b4e1b7223 */ /* 0x100fe20000010825 */
[----:B------:R-:W-:Y:S01]  /*150b0*/  FMNMX.FTZ R25, R54, R25, !PT ;  /* 0x0000001936197209 */ /* 0x000fe20007810000 */
[----:B------:R-:W0:Y:S01]  /*150c0*/  MUFU.EX2 R156, R156 ;  /* 0x0000009c009c7308 */ /* 0x000e220000000800 */
[----:B------:R-:W-:Y:S01]  /*150d0*/  ISETP.LT.OR P5, PT, R90, 0x5a, P5 ;  /* 0x0000005a5a00780c */ /* 0x000fe20002fa1670 */
[--C-:B------:R-:W-:Y:S01]  /*150e0*/  FFMA.FTZ R152, R88, R11, -R37.reuse ;  /* 0x0000000b58987223 */ /* 0x100fe20000010825 */
[----:B------:R-:W-:Y:S01]  /*150f0*/  FMNMX.FTZ R25, R56, R25, !PT ;  /* 0x0000001938197209 */ /* 0x000fe20007810000 */
[-CC-:B------:R-:W-:Y:S01]  /*15100*/  FFMA.FTZ R86, R86, R11.reuse, -R37.reuse ;  /* 0x0000000b56567223 */ /* 0x180fe20000010825 */
[----:B------:R-:W-:Y:S01]  /*15110*/  FSEL R78, R29, -INF , !P4 ;  /* 0xff8000001d4e7808 */ /* 0x000fe20006000000 */
[--C-:B------:R-:W-:Y:S01]  /*15120*/  FFMA.FTZ R4, R4, R11, -R37.reuse ;  /* 0x0000000b04047223 */ /* 0x100fe20000010825 */
[----:B------:R-:W-:Y:S01]  /*15130*/  FMNMX.FTZ R25, R58, R25, !PT ;  /* 0x000000193a197209 */ /* 0x000fe20007810000 */
[----:B------:R-:W1:Y:S01]  /*15140*/  MUFU.EX2 R158, R158 ;  /* 0x0000009e009e7308 */ /* 0x000e620000000800 */
[----:B------:R-:W-:Y:S01]  /*15150*/  FSEL R84, R31, -INF , !P5 ;  /* 0xff8000001f547808 */ /* 0x000fe20006800000 */
[--C-:B------:R-:W-:Y:S01]  /*15160*/  FFMA.FTZ R76, R76, R11, -R37.reuse ;  /* 0x0000000b4c4c7223 */ /* 0x100fe20000010825 */
[----:B------:R-:W-:Y:S01]  /*15170*/  FMNMX.FTZ R35, R64, R25, !PT ;  /* 0x0000001940237209 */ /* 0x000fe20007810000 */
[-CC-:B------:R-:W-:Y:S01]  /*15180*/  FFMA.FTZ R14, R14, R11.reuse, -R37.reuse ;  /* 0x0000000b0e0e7223 */ /* 0x180fe20000010825 */
[-CC-:B------:R-:W-:Y:S01]  /*15190*/  FFMA.FTZ R72, R72, R11.reuse, -R37.reuse ;  /* 0x0000000b48487223 */ /* 0x180fe20000010825 */
[----:B------:R-:W-:Y:S01]  /*151a0*/  FFMA.FTZ R70, R70, R11, -R37 ;  /* 0x0000000b46467223 */ /* 0x000fe20000010825 */
[----:B------:R-:W-:Y:S01]  /*151b0*/  FMNMX.FTZ R35, R60, R35, !PT ;  /* 0x000000233c237209 */ /* 0x000fe20007810000 */
[----:B------:R2:W-:Y:S01]  /*151c0*/  MUFU.EX2 R25, R82 ;  /* 0x0000005200197308 */ /* 0x0005e20000000800 */
[----:B0-----:R-:W-:Y:S01]  /*151d0*/  FADD.FTZ R47, R156, R3 ;  /* 0x000000039c2f7221 */ /* 0x001fe20000010000 */
[--C-:B------:R-:W-:Y:S01]  /*151e0*/  FFMA.FTZ R68, R68, R11, -R37.reuse ;  /* 0x0000000b44447223 */ /* 0x100fe20000010825 */
[----:B------:R-:W-:Y:S01]  /*151f0*/  FMNMX.FTZ R35, R62, R35, !PT ;  /* 0x000000233e237209 */ /* 0x000fe20007810000 */
[-CC-:B------:R-:W-:Y:S01]  /*15200*/  FFMA.FTZ R66, R66, R11.reuse, -R37.reuse ;  /* 0x0000000b42427223 */ /* 0x180fe20000010825 */
[-CC-:B------:R-:W-:Y:S01]  /*15210*/  FFMA.FTZ R26, R26, R11.reuse, -R37.reuse ;  /* 0x0000000b1a1a7223 */ /* 0x180fe20000010825 */
[--C-:B------:R-:W-:Y:S01]  /*15220*/  FFMA.FTZ R8, R8, R11, -R37.reuse ;  /* 0x0000000b08087223 */ /* 0x100fe20000010825 */
[----:B------:R-:W-:Y:S01]  /*15230*/  FMNMX.FTZ R35, R0, R35, !PT ;  /* 0x0000002300237209 */ /* 0x000fe20007810000 */
[----:B------:R-:W0:Y:S01]  /*15240*/  MUFU.EX2 R15, R92 ;  /* 0x0000005c000f7308 */ /* 0x000e220000000800 */
[----:B--2---:R-:W-:Y:S01]  /*15250*/  FSEL R82, R7, -INF , !P3 ;  /* 0xff80000007527808 */ /* 0x004fe20005800000 */
[--C-:B------:R-:W-:Y:S01]  /*15260*/  FFMA.FTZ R7, R74, R11, -R37.reuse ;  /* 0x0000000b4a077223 */ /* 0x100fe20000010825 */
[----:B------:R-:W-:Y:S01]  /*15270*/  FMNMX.FTZ R35, R80, R35, !PT ;  /* 0x0000002350237209 */ /* 0x000fe20007810000 */
[-CC-:B------:R-:W-:Y:S01]  /*15280*/  FFMA.FTZ R20, R20, R11.reuse, -R37.reuse ;  /* 0x0000000b14147223 */ /* 0x180fe20000010825 */
[----:B------:R-:W-:Y:S01]  /*15290*/  F2FP.BF16.F32.PACK_AB R156, R3, R156 ;  /* 0x0000009c039c723e */ /* 0x000fe200000010ff */
[--C-:B------:R-:W-:Y:S01]  /*152a0*/  FFMA.FTZ R10, R10, R11, -R37.reuse ;  /* 0x0000000b0a0a7223 */ /* 0x100fe20000010825 */
[----:B------:R-:W-:Y:S01]  /*152b0*/  FMNMX.FTZ R35, R82, R35, !PT ;  /* 0x0000002352237209 */ /* 0x000fe20007810000 */
[----:B------:R-:W-:Y:S01]  /*152c0*/  MUFU.EX2 R29, R7 ;  /* 0x00000007001d7308 */ /* 0x000fe20000000800 */
[----:B------:R-:W-:Y:S01]  /*152d0*/  FFMA.FTZ R28, R28, R11, -R37 ;  /* 0x0000000b1c1c7223 */ /* 0x000fe20000010825 */
[----:B------:R-:W-:-:S02]  /*152e0*/  ISETP.GE.AND P6, PT, R13, 0x1, PT ;  /* 0x000000010d00780c */ /* 0x000fc40003fc6270 */
[----:B------:R-:W-:-:S04]  /*152f0*/  FMNMX.FTZ R35, R78, R35, !PT ;  /* 0x000000234e237209 */ /* 0x000fc80007810000 */
[----:B------:R-:W-:Y:S01]  /*15300*/  FMNMX.FTZ R35, R84, R35, !PT ;  /* 0x0000002354237209 */ /* 0x000fe20007810000 */
[----:B------:R-:W2:Y:S04]  /*15310*/  MUFU.EX2 R152, R152 ;  /* 0x0000009800987308 */ /* 0x000ea80000000800 */
[----:B------:R-:W3:Y:S04]  /*15320*/  SHFL.BFLY PT, R74, R35, 0x2, 0x1f ;  /* 0x0c401f00234a7f89 */ /* 0x000ee800000e0000 */
[----:B------:R-:W4:Y:S08]  /*15330*/  MUFU.EX2 R21, R86 ;  /* 0x0000005600157308 */ /* 0x000f300000000800 */
[----:B------:R1:W-:Y:S08]  /*15340*/  MUFU.EX2 R138, R4 ;  /* 0x00000004008a7308 */ /* 0x0003f00000000800 */
[----:B------:R-:W4:Y:S01]  /*15350*/  MUFU.EX2 R154, R154 ;  /* 0x0000009a009a7308 */ /* 0x000f220000000800 */
[----:B-1----:R-:W-:Y:S01]  /*15360*/  FADD.FTZ R4, R158, R47 ;  /* 0x0000002f9e047221 */ /* 0x002fe20000010000 */
[----:B0-----:R-:W-:-:S02]  /*15370*/  F2FP.BF16.F32.PACK_AB R158, R15, R158 ;  /* 0x0000009e0f9e723e */ /* 0x001fc400000010ff */
[----:B---3--:R-:W-:Y:S01]  /*15380*/  FMNMX.FTZ R74, R35, R74, !PT ;  /* 0x0000004a234a7209 */ /* 0x008fe20007810000 */
[----:B------:R-:W-:-:S03]  /*15390*/  FADD.FTZ R47, R15, R4 ;  /* 0x000000040f2f7221 */ /* 0x000fc60000010000 */
[----:B------:R0:W-:Y:S01]  /*153a0*/  MUFU.EX2 R35, R24 ;  /* 0x0000001800237308 */ /* 0x0001e20000000800 */
[----:B------:R-:W1:Y:S01]  /*153b0*/  SHFL.BFLY PT, R7, R74, 0x1, 0x1f ;  /* 0x0c201f004a077f89 */ /* 0x000e6200000e0000 */
[----:B--2---:R-:W-:Y:S01]  /*153c0*/  FADD.FTZ R4, R152, R47 ;  /* 0x0000002f98047221 */ /* 0x004fe20000010000 */
[----:B----4-:R-:W-:-:S03]  /*153d0*/  F2FP.BF16.F32.PACK_AB R152, R21, R152 ;  /* 0x000000981598723e */ /* 0x010fc600000010ff */
[----:B------:R-:W-:Y:S02]  /*153e0*/  FADD.FTZ R49, R21, R4 ;  /* 0x0000000415317221 */ /* 0x000fe40000010000 */
[----:B------:R-:W2:Y:S08]  /*153f0*/  MUFU.EX2 R148, R148 ;  /* 0x0000009400947308 */ /* 0x000eb00000000800 */
[----:B------:R-:W3:Y:S08]  /*15400*/  MUFU.EX2 R27, R27 ;  /* 0x0000001b001b7308 */ /* 0x000ef00000000800 */
[----:B------:R-:W4:Y:S01]  /*15410*/  MUFU.EX2 R76, R76 ;  /* 0x0000004c004c7308 */ /* 0x000f220000000800 */
[----:B-1----:R-:W-:-:S04]  /*15420*/  FMNMX.FTZ R7, R74, R7, !PT ;  /* 0x000000074a077209 */ /* 0x002fc80007810000 */
[C---:B------:R-:W-:Y:S01]  /*15430*/  FSETP.NEU.FTZ.AND P2, PT, R7.reuse, -INF , PT ;  /* 0xff8000000700780b */ /* 0x040fe20003f5d000 */
[----:B0-----:R-:W-:Y:S02]  /*15440*/  FMUL.FTZ R24, R7, R11 ;  /* 0x0000000b07187220 */ /* 0x001fe40000410000 */
[----:B------:R0:W-:Y:S03]  /*15450*/  MUFU.EX2 R43, R14 ;  /* 0x0000000e002b7308 */ /* 0x0001e60000000800 */
[----:B------:R-:W-:-:S05]  /*15460*/  FSEL R45, R24, RZ, P2 ;  /* 0x000000ff182d7208 */ /* 0x000fca0001000000 */
        /* <DEDUP_REMOVED lines=12> */
[-C--:B------:R-:W-:Y:S01]  /*15530*/  FFMA.FTZ R50, R50, R11.reuse, -R45 ;  /* 0x0000000b32327223 */ /* 0x080fe2000001082d */
[----:B0-----:R-:W-:Y:S01]  /*15540*/  FADD.FTZ R14, R154, R49 ;  /* 0x000000319a0e7221 */ /* 0x001fe20000010000 */
[----:B------:R-:W0:Y:S01]  /*15550*/  MUFU.EX2 R30, R30 ;  /* 0x0000001e001e7308 */ /* 0x000e220000000800 */
[-CC-:B------:R-:W-:Y:S01]  /*15560*/  FFMA.FTZ R52, R52, R11.reuse, -R45.reuse ;  /* 0x0000000b34347223 */ /* 0x180fe2000001082d */
[-CC-:B------:R-:W-:Y:S01]  /*15570*/  FFMA.FTZ R54, R54, R11.reuse, -R45.reuse ;  /* 0x0000000b36367223 */ /* 0x180fe2000001082d */
[----:B------:R-:W-:Y:S01]  /*15580*/  FADD.FTZ R49, R25, R14 ;  /* 0x0000000e19317221 */ /* 0x000fe20000010000 */
[-CC-:B------:R-:W-:Y:S01]  /*15590*/  FFMA.FTZ R56, R56, R11.reuse, -R45.reuse ;  /* 0x0000000b38387223 */ /* 0x180fe2000001082d */
[-CC-:B------:R-:W-:Y:S01]  /*155a0*/  FFMA.FTZ R58, R58, R11.reuse, -R45.reuse ;  /* 0x0000000b3a3a7223 */ /* 0x180fe2000001082d */
[-C--:B------:R-:W-:Y:S01]  /*155b0*/  FFMA.FTZ R64, R64, R11.reuse, -R45 ;  /* 0x0000000b40407223 */ /* 0x080fe2000001082d */
[----:B--2---:R-:W-:Y:S01]  /*155c0*/  FADD.FTZ R14, R148, R49 ;  /* 0x00000031940e7221 */ /* 0x004fe20000010000 */
[----:B------:R-:W1:Y:S01]  /*155d0*/  MUFU.EX2 R32, R32 ;  /* 0x0000002000207308 */ /* 0x000e620000000800 */
[-CC-:B------:R-:W-:Y:S01]  /*155e0*/  FFMA.FTZ R60, R60, R11.reuse, -R45.reuse ;  /* 0x0000000b3c3c7223 */ /* 0x180fe2000001082d */
[-CC-:B------:R-:W-:Y:S01]  /*155f0*/  FFMA.FTZ R62, R62, R11.reuse, -R45.reuse ;  /* 0x0000000b3e3e7223 */ /* 0x180fe2000001082d */
[----:B---3--:R-:W-:Y:S01]  /*15600*/  FADD.FTZ R49, R27, R14 ;  /* 0x0000000e1b317221 */ /* 0x008fe20000010000 */
[-CC-:B------:R-:W-:Y:S01]  /*15610*/  FFMA.FTZ R0, R0, R11.reuse, -R45.reuse ;  /* 0x0000000b00007223 */ /* 0x180fe2000001082d */
[-CC-:B------:R-:W-:Y:S01]  /*15620*/  FFMA.FTZ R80, R80, R11.reuse, -R45.reuse ;  /* 0x0000000b50507223 */ /* 0x180fe2000001082d */
[-C--:B------:R-:W-:Y:S01]  /*15630*/  FFMA.FTZ R82, R82, R11.reuse, -R45 ;  /* 0x0000000b52527223 */ /* 0x080fe2000001082d */
[----:B----4-:R-:W-:Y:S01]  /*15640*/  FADD.FTZ R14, R76, R49 ;  /* 0x000000314c0e7221 */ /* 0x010fe20000010000 */
[----:B------:R-:W2:Y:S01]  /*15650*/  MUFU.EX2 R159, R34 ;  /* 0x00000022009f7308 */ /* 0x000ea20000000800 */
[----:B0-----:R-:W-:Y:S01]  /*15660*/  FADD.FTZ R47, R33, R30 ;  /* 0x0000001e212f7221 */ /* 0x001fe20000010000 */
[-CC-:B------:R-:W-:Y:S01]  /*15670*/  FFMA.FTZ R78, R78, R11.reuse, -R45.reuse ;  /* 0x0000000b4e4e7223 */ /* 0x180fe2000001082d */
[----:B------:R-:W-:Y:S01]  /*15680*/  FADD.FTZ R49, R29, R14 ;  /* 0x0000000e1d317221 */ /* 0x000fe20000010000 */
[----:B------:R-:W-:Y:S01]  /*15690*/  FFMA.FTZ R45, R84, R11, -R45 ;  /* 0x0000000b542d7223 */ /* 0x000fe2000001082d */
[----:B------:R-:W-:-:S02]  /*156a0*/  F2FP.BF16.F32.PACK_AB R154, R25, R154 ;  /* 0x0000009a199a723e */ /* 0x000fc400000010ff */
[----:B------:R-:W-:Y:S01]  /*156b0*/  F2FP.BF16.F32.PACK_AB R148, R27, R148 ;  /* 0x000000941b94723e */ /* 0x000fe200000010ff */
[----:B------:R-:W0:Y:S01]  /*156c0*/  MUFU.EX2 R36, R36 ;  /* 0x0000002400247308 */ /* 0x000e220000000800 */
[----:B-1----:R-:W-:Y:S01]  /*156d0*/  FADD.FTZ R4, R32, R47 ;  /* 0x0000002f20047221 */ /* 0x002fe20000010000 */
[----:B------:R-:W-:Y:S02]  /*156e0*/  F2FP.BF16.F32.PACK_AB R150, R29, R76 ;  /* 0x0000004c1d96723e */ /* 0x000fe400000010ff */
[----:B------:R-:W-:-:S04]  /*156f0*/  F2FP.BF16.F32.PACK_AB R157, R30, R33 ;  /* 0x000000211e9d723e */ /* 0x000fc800000010ff */
        /* <DEDUP_REMOVED lines=29> */
[----:B------:R-:W-:-:S06]  /*158d0*/  F2FP.BF16.F32.PACK_AB R144, R31, R72 ;  /* 0x000000481f90723e */ /* 0x000fcc00000010ff */
[----:B------:R-:W-:Y:S01]  /*158e0*/  MUFU.EX2 R56, R56 ;  /* 0x0000003800387308 */ /* 0x000fe20000000800 */
[C---:B--2---:R-:W-:Y:S01]  /*158f0*/  FADD.FTZ R3, R145.reuse, R4 ;  /* 0x0000000491037221 */ /* 0x044fe20000010000 */
[----:B------:R-:W-:-:S06]  /*15900*/  F2FP.BF16.F32.PACK_AB R145, R145, R52 ;  /* 0x000000349191723e */ /* 0x000fcc00000010ff */
[----:B------:R-:W1:Y:S01]  /*15910*/  MUFU.EX2 R39, R66 ;  /* 0x0000004200277308 */ /* 0x000e620000000800 */
[----:B0-----:R-:W-:-:S07]  /*15920*/  FADD.FTZ R14, R68, R49 ;  /* 0x00000031440e7221 */ /* 0x001fce0000010000 */
[----:B-----5:R-:W-:Y:S08]  /*15930*/  MUFU.EX2 R147, R58 ;  /* 0x0000003a00937308 */ /* 0x020ff00000000800 */
[----:B------:R-:W0:Y:S01]  /*15940*/  MUFU.EX2 R26, R26 ;  /* 0x0000001a001a7308 */ /* 0x000e220000000800 */
[C---:B-1----:R-:W-:Y:S01]  /*15950*/  FADD.FTZ R49, R39.reuse, R14 ;  /* 0x0000000e27317221 */ /* 0x042fe20000010000 */
[----:B------:R-:W-:-:S06]  /*15960*/  F2FP.BF16.F32.PACK_AB R146, R39, R68 ;  /* 0x000000442792723e */ /* 0x000fcc00000010ff */
[----:B------:R-:W-:Y:S08]  /*15970*/  MUFU.EX2 R64, R64 ;  /* 0x0000004000407308 */ /* 0x000ff00000000800 */
[----:B------:R-:W-:Y:S01]  /*15980*/  MUFU.EX2 R141, R60 ;  /* 0x0000003c008d7308 */ /* 0x000fe20000000800 */
[----:B0-----:R-:W-:Y:S01]  /*15990*/  FADD.FTZ R14, R26, R49 ;  /* 0x000000311a0e7221 */ /* 0x001fe20000010000 */
[----:B------:R-:W-:-:S03]  /*159a0*/  F2FP.BF16.F32.PACK_AB R140, R35, R26 ;  /* 0x0000001a238c723e */ /* 0x000fc600000010ff */
[----:B------:R-:W-:Y:S01]  /*159b0*/  FADD.FTZ R15, R35, R14 ;  /* 0x0000000e230f7221 */ /* 0x000fe20000010000 */
[----:B------:R-:W-:Y:S02]  /*159c0*/  IMAD.IADD R14, R163, 0x1, -R164 ;  /* 0x00000001a30e7824 */ /* 0x000fe400078e0aa4 */
[----:B------:R-:W0:Y:S08]  /*159d0*/  MUFU.EX2 R8, R8 ;  /* 0x0000000800087308 */ /* 0x000e300000000800 */
[----:B------:R-:W1:Y:S08]  /*159e0*/  MUFU.EX2 R62, R62 ;  /* 0x0000003e003e7308 */ /* 0x000e700000000800 */
[----:B------:R2:W-:Y:S01]  /*159f0*/  MUFU.EX2 R143, R0 ;  /* 0x00000000008f7308 */ /* 0x0005e20000000800 */
[----:B0-----:R-:W-:-:S07]  /*15a00*/  FADD.FTZ R4, R8, R15 ;  /* 0x0000000f08047221 */ /* 0x001fce0000010000 */
[----:B------:R-:W0:Y:S01]  /*15a10*/  MUFU.EX2 R41, R20 ;  /* 0x0000001400297308 */ /* 0x000e220000000800 */
[----:B--2---:R-:W-:-:S04]  /*15a20*/  FADD.FTZ R0, R56, R3 ;  /* 0x0000000338007221 */ /* 0x004fc80000010000 */
[C---:B------:R-:W-:Y:S01]  /*15a30*/  FADD.FTZ R3, R147.reuse, R0 ;  /* 0x0000000093037221 */ /* 0x040fe20000010000 */
[----:B------:R-:W-:Y:S02]  /*15a40*/  F2FP.BF16.F32.PACK_AB R147, R147, R56 ;  /* 0x000000389393723e */ /* 0x000fe400000010ff */
[----:B------:R-:W2:Y:S01]  /*15a50*/  MUFU.EX2 R10, R10 ;  /* 0x0000000a000a7308 */ /* 0x000ea20000000800 */
[----:B------:R-:W-:-:S04]  /*15a60*/  FADD.FTZ R0, R64, R3 ;  /* 0x0000000340007221 */ /* 0x000fc80000010000 */
[C---:B------:R-:W-:Y:S01]  /*15a70*/  FADD.FTZ R3, R141.reuse, R0 ;  /* 0x000000008d037221 */ /* 0x040fe20000010000 */
[----:B------:R-:W-:Y:S02]  /*15a80*/  F2FP.BF16.F32.PACK_AB R141, R141, R64 ;  /* 0x000000408d8d723e */ /* 0x000fe400000010ff */
[----:B------:R-:W3:Y:S01]  /*15a90*/  MUFU.EX2 R80, R80 ;  /* 0x0000005000507308 */ /* 0x000ee20000000800 */
[----:B-1----:R-:W-:Y:S01]  /*15aa0*/  FADD.FTZ R0, R62, R3 ;  /* 0x000000033e007221 */ /* 0x002fe20000010000 */
[C---:B0-----:R-:W-:Y:S01]  /*15ab0*/  FADD.FTZ R15, R41.reuse, R4 ;  /* 0x00000004290f7221 */ /* 0x041fe20000010000 */
[----:B------:R-:W-:Y:S01]  /*15ac0*/  F2FP.BF16.F32.PACK_AB R142, R41, R8 ;  /* 0x00000008298e723e */ /* 0x000fe200000010ff */
[----:B------:R-:W-:Y:S02]  /*15ad0*/  VIADD R8, R2, 0xfffffffe ;  /* 0xfffffffe02087836 */ /* 0x000fe40000000000 */
[C---:B------:R-:W-:Y:S01]  /*15ae0*/  FADD.FTZ R3, R143.reuse, R0 ;  /* 0x000000008f037221 */ /* 0x040fe20000010000 */
[----:B------:R-:W-:Y:S01]  /*15af0*/  F2FP.BF16.F32.PACK_AB R143, R143, R62 ;  /* 0x0000003e8f8f723e */ /* 0x000fe200000010ff */
[----:B------:R-:W0:Y:S01]  /*15b00*/  MUFU.EX2 R137, R82 ;  /* 0x0000005200897308 */ /* 0x000e220000000800 */
[----:B--2---:R-:W-:Y:S01]  /*15b10*/  FADD.FTZ R4, R10, R15 ;  /* 0x0000000f0a047221 */ /* 0x004fe20000010000 */
[----:B------:R-:W-:-:S03]  /*15b20*/  F2FP.BF16.F32.PACK_AB R136, R43, R10 ;  /* 0x0000000a2b88723e */ /* 0x000fc600000010ff */
[----:B------:R-:W-:-:S03]  /*15b30*/  FADD.FTZ R15, R43, R4 ;  /* 0x000000042b0f7221 */ /* 0x000fc60000010000 */
[----:B------:R-:W1:Y:S01]  /*15b40*/  MUFU.EX2 R78, R78 ;  /* 0x0000004e004e7308 */ /* 0x000e620000000800 */
[----:B---3--:R-:W-:Y:S01]  /*15b50*/  FADD.FTZ R0, R80, R3 ;  /* 0x0000000350007221 */ /* 0x008fe20000010000 */
[----:B------:R-:W-:Y:S01]  /*15b60*/  FADD.FTZ R4, R138, R15 ;  /* 0x0000000f8a047221 */ /* 0x000fe20000010000 */
[----:B------:R-:W-:-:S04]  /*15b70*/  IMAD R15, R169, 0x80, R14 ;  /* 0x00000080a90f7824 */ /* 0x000fc800078e020e */
[----:B------:R-:W-:Y:S01]  /*15b80*/  IMAD.IADD R12, R15, 0x1, R12 ;  /* 0x000000010f0c7824 */ /* 0x000fe200078e020c */
[----:B------:R-:W2:Y:S01]  /*15b90*/  MUFU.EX2 R37, R28 ;  /* 0x0000001c00257308 */ /* 0x000ea20000000800 */
[C---:B0-----:R-:W-:Y:S01]  /*15ba0*/  FADD.FTZ R3, R137.reuse, R0 ;  /* 0x0000000089037221 */ /* 0x041fe20000010000 */
[----:B------:R-:W-:-:S06]  /*15bb0*/  F2FP.BF16.F32.PACK_AB R137, R137, R80 ;  /* 0x000000508989723e */ /* 0x000fcc00000010ff */
[----:B------:R-:W0:Y:S01]  /*15bc0*/  MUFU.EX2 R45, R45 ;  /* 0x0000002d002d7308 */ /* 0x000e220000000800 */
[----:B-1----:R-:W-:Y:S01]  /*15bd0*/  FADD.FTZ R0, R78, R3 ;  /* 0x000000034e007221 */ /* 0x002fe20000010000 */
[C---:B--2---:R-:W-:Y:S01]  /*15be0*/  FADD.FTZ R4, R37.reuse, R4 ;  /* 0x0000000425047221 */ /* 0x044fe20000010000 */
[----:B------:R-:W-:Y:S02]  /*15bf0*/  F2FP.BF16.F32.PACK_AB R138, R37, R138 ;  /* 0x0000008a258a723e */ /* 0x000fe400000010ff */
[C---:B0-----:R-:W-:Y:S01]  /*15c00*/  FADD.FTZ R3, R45.reuse, R0 ;  /* 0x000000002d037221 */ /* 0x041fe20000010000 */
[----:B------:R-:W-:Y:S01]  /*15c10*/  F2FP.BF16.F32.PACK_AB R139, R45, R78 ;  /* 0x0000004e2d8b723e */ /* 0x000fe200000010ff */
        /* <DEDUP_REMOVED lines=12> */
.L_x_1523:
[----:B------:R-:W-:-:S13]  /*15ce0*/  ISETP.NE.AND P2, PT, R13, 0x1, PT ;  /* 0x000000010d00780c */ /* 0x000fda0003f45270 */
[----:B------:R-:W0:Y:S02]  /*15cf0*/  @P2 LDC.64 R20, c[0x0][0x9e8] ;  /* 0x00027a00ff142b82 */ /* 0x000e240000000a00 */
[----:B0-----:R-:W-:-:S05]  /*15d00*/  @P2 IMAD.HI.U32 R2, R0, R20, RZ ;  /* 0x0000001400022227 */ /* 0x001fca00078e00ff */
[----:B------:R-:W-:-:S07]  /*15d10*/  @P2 SHF.R.U32.HI R0, RZ, R21, R2 ;  /* 0x00000015ff002219 */ /* 0x000fce0000011602 */
.L_x_1524:
[----:B------:R-:W-:Y:S05]  /*15d20*/  BSYNC B0 ;  /* 0x0000000000007941 */ /* 0x000fea0003800000 */
.L_x_1522:
[----:B------:R-:W-:-:S05]  /*15d30*/  IMAD R13, R0, R13, R13 ;  /* 0x0000000d000d7224 */ /* 0x000fca00078e020d */
[----:B------:R-:W-:-:S07]  /*15d40*/  VIMNMX R12, R12, R13, PT ;  /* 0x0000000d0c0c7248 */ /* 0x000fce0003fe0100 */
.L_x_1521:
[----:B------:R-:W-:Y:S01]  /*15d50*/  IMAD.HI R12, R12, 0x2aaaaaab, RZ ;  /* 0x2aaaaaab0c0c7827 */ /* 0x000fe200078e02ff */
[----:B------:R-:W-:Y:S01]  /*15d60*/  ULDC UR46, c[0x0][0x9e4] ;  /* 0x00027900002e7ab9 */ /* 0x000fe20000000800 */
[----:B------:R-:W-:Y:S01]  /*15d70*/  ULDC UR39, c[0x0][0x9e4] ;  /* 0x0002790000277ab9 */ /* 0x000fe20000000800 */
[----:B------:R-:W-:Y:S01]  /*15d80*/  ULDC UR38, c[0x0][0x988] ;  /* 0x0002620000267ab9 */ /* 0x000fe20000000800 */
[----:B------:R-:W-:Y:S01]  /*15d90*/  ULDC UR43, c[0x0][0x988] ;  /* 0x00026200002b7ab9 */ /* 0x000fe20000000800 */
[----:B------:R-:W-:Y:S01]  /*15da0*/  SHF.R.U32.HI R13, RZ, 0x1f, R12 ;  /* 0x0000001fff0d7819 */ /* 0x000fe2000001160c */
[----:B------:R-:W-:Y:S01]  /*15db0*/  ULDC UR42, c[0x0][0x988] ;  /* 0x00026200002a7ab9 */ /* 0x000fe20000000800 */
[----:B------:R-:W-:Y:S01]  /*15dc0*/  ULDC UR55, c[0x0][0x9d8] ;  /* 0x0002760000377ab9 */ /* 0x000fe20000000800 */
[----:B------:R-:W-:Y:S01]  /*15dd0*/  ULDC UR51, c[0x0][0x9d8] ;  /* 0x0002760000337ab9 */ /* 0x000fe20000000800 */
[----:B------:R-:W-:Y:S01]  /*15de0*/  LEA.HI.SX32 R13, R12, R13, 0x1c ;  /* 0x0000000d0c0d7211 */ /* 0x000fe200078fe2ff */
[----:B------:R-:W-:Y:S01]  /*15df0*/  ULDC UR50, c[0x0][0x9d8] ;  /* 0x0002760000327ab9 */ /* 0x000fe20000000800 */
[----:B------:R-:W-:Y:S01]  /*15e00*/  ULDC UR54, c[0x0][0x9e0] ;  /* 0x0002780000367ab9 */ /* 0x000fe20000000800 */
[----:B------:R-:W-:Y:S01]  /*15e10*/  ULDC UR47, c[0x0][0x9e0] ;  /* 0x00027800002f7ab9 */ /* 0x000fe20000000800 */
[----:B------:R-:W-:Y:S01]  /*15e20*/  VIMNMX R15, R168, R13, !PT ;  /* 0x0000000da80f7248 */ /* 0x000fe20007fe0100 */
[----:B------:R-:W-:Y:S01]  /*15e30*/  BSSY B1, `(.L_x_1525) ;  /* 0x0000398000017945 */ /* 0x000fe20003800000 */
[----:B------:R-:W-:Y:S01]  /*15e40*/  IMAD.MOV.U32 R2, RZ, RZ, 0x3f800000 ;  /* 0x3f800000ff027424 */ /* 0x000fe200078e00ff */
[----:B------:R-:W-:-:S02]  /*15e50*/  CS2R R86, SRZ ;  /* 0x0000000000567805 */ /* 0x000fc4000001ff00 */
[----:B------:R-:W-:Y:S01]  /*15e60*/  ISETP.GE.AND P2, PT, R8, R15, PT ;  /* 0x0000000f0800720c */ /* 0x000fe20003f46270 */
[----:B------:R-:W-:Y:S01]  /*15e70*/  IMAD.MOV.U32 R0, RZ, RZ, 0x3f800000 ;  /* 0x3f800000ff007424 */ /* 0x000fe200078e00ff */
        /* <DEDUP_REMOVED lines=31> */
[----:B------:R-:W-:Y:S06]  /*16070*/  @!P2 BRA `(.L_x_1526) ;  /* 0x0000003400cca947 */ /* 0x000fec0003800000 */
[----:B------:R-:W-:Y:S01]  /*16080*/  IMAD.IADD R20, R9, 0x1, R14 ;  /* 0x0000000109147824 */ /* 0x000fe200078e020e */
[----:B------:R-:W-:Y:S01]  /*16090*/  BSSY B0, `(.L_x_1527) ;  /* 0x000036d000007945 */ /* 0x000fe20003800000 */
[----:B------:R-:W-:Y:S02]  /*160a0*/  IMAD.MOV.U32 R2, RZ, RZ, 0x3f800000 ;  /* 0x3f800000ff027424 */ /* 0x000fe400078e00ff */
[----:B------:R-:W-:Y:S02]  /*160b0*/  IMAD.MOV.U32 R87, RZ, RZ, RZ ;  /* 0x000000ffff577224 */ /* 0x000fe400078e00ff */
[----:B------:R-:W-:-:S07]  /*160c0*/  VIADD R21, R20, 0x8 ;  /* 0x0000000814157836 */ /* 0x000fce0000000000 */
.L_x_1546:
[----:B------:R-:W-:-:S05]  /*160d0*/  VIADD R170, R160, 0x1 ;  /* 0x00000001a0aa7836 */ /* 0x000fca0000000000 */
[----:B------:R-:W-:-:S04]  /*160e0*/  ISETP.NE.AND P2, PT, R170, 0x2, PT ;  /* 0x00000002aa00780c */ /* 0x000fc80003f45270 */
[----:B------:R-:W-:Y:S02]  /*160f0*/  SEL R10, RZ, 0x1, P2 ;  /* 0x00000001ff0a7807 */ /* 0x000fe40001000000 */
[----:B------:R-:W-:Y:S02]  /*16100*/  SEL R170, R170, RZ, P2 ;  /* 0x000000ffaaaa7207 */ /* 0x000fe40001000000 */
[----:B------:R-:W-:Y:S01]  /*16110*/  LOP3.LUT R171, R161, R10, RZ, 0x3c, !PT ;  /* 0x0000000aa1ab7212 */ /* 0x000fe200078e3cff */
[----:B------:R-:W-:Y:S06]  /*16120*/  @!P0 BRA `(.L_x_1528) ;  /* 0x0000000000048947 */ /* 0x000fec0003800000 */
[----:B------:R-:W-:Y:S01]  /*16130*/  BPT.TRAP 0x1 ;  /* 0x000000040000795c */ /* 0x000fe20000300000 */
.L_x_1528:
[----:B------:R-:W-:Y:S01]  /*16140*/  IMAD R192, R170, 0x8, R18 ;  /* 0x00000008aac07824 */ /* 0x000fe200078e0212 */
[----:B------:R-:W-:-:S04]  /*16150*/  SHF.L.U32 R13, R171, 0x1f, RZ ;  /* 0x0000001fab0d7819 */ /* 0x000fc800000006ff */
[----:B------:R0:W1:Y:S01]  /*16160*/  SYNCS.PHASECHK.TRANS64.TRYWAIT P2, [R192+URZ+0x2a830], R13 ;  /* 0x02a8300dc00075a7 */ /* 0x000062000804017f */
[----:B------:R-:W-:Y:S05]  /*16170*/  @!P0 BRA `(.L_x_1529) ;  /* 0x0000000000048947 */ /* 0x000fea0003800000 */
[----:B------:R-:W-:Y:S01]  /*16180*/  BPT.TRAP 0x1 ;  /* 0x000000040000795c */ /* 0x000fe20000300000 */
.L_x_1529:
[----:B------:R-:W-:Y:S01]  /*16190*/  BSSY B2, `(.L_x_1530) ;  /* 0x0000006000027945 */ /* 0x000fe20003800000 */
[----:B------:R-:W-:Y:S02]  /*161a0*/  IMAD R10, R170, 0x900, R5 ;  /* 0x00000900aa0a7824 */ /* 0x000fe400078e0205 */
[----:B------:R-:W-:Y:S01]  /*161b0*/  IMAD.MOV.U32 R11, RZ, RZ, 0x40000040 ;  /* 0x40000040ff0b7424 */ /* 0x000fe200078e00ff */
[----:B-1----:R-:W-:Y:S06]  /*161c0*/  @P2 BRA `(.L_x_1531) ;  /* 0x0000000000082947 */ /* 0x002fec0003800000 */
[----:B------:R-:W1:Y:S02]  /*161d0*/  SYNCS.PHASECHK.TRANS64.TRYWAIT P2, [R192+URZ+0x2a830], R13 ;  /* 0x02a8300dc00075a7 */ /* 0x000e64000804017f */
[----:B-1----:R-:W-:Y:S05]  /*161e0*/  @!P2 BRA `(.L_x_1532) ;  /* 0x00000134006ca947 */ /* 0x002fea0003800000 */
.L_x_1531:
[----:B------:R-:W-:Y:S05]  /*161f0*/  BSYNC B2 ;  /* 0x0000000000027941 */ /* 0x000fea0003800000 */
.L_x_1530:
[----:B------:R-:W2:Y:S04]  /*16200*/  LDL.64 R88, [R1+0x38] ;  /* 0x0000380001587983 */ /* 0x000ea80000100a00 */
[----:B------:R-:W3:Y:S04]  /*16210*/  LDL.64 R212, [R1+0x30] ;  /* 0x0000300001d47983 */ /* 0x000ee80000100a00 */
[----:B------:R-:W4:Y:S01]  /*16220*/  LDL.64 R210, [R1+0x28] ;  /* 0x0000280001d27983 */ /* 0x000f220000100a00 */
[----:B------:R-:W-:-:S03]  /*16230*/  R2UR UR6, R10 ;  /* 0x000000000a0672ca */ /* 0x000fc600000e0000 */
[----:B------:R-:W5:Y:S01]  /*16240*/  LDL.64 R208, [R1+0x20] ;  /* 0x0000200001d07983 */ /* 0x000f620000100a00 */
[----:B------:R-:W-:Y:S01]  /*16250*/  R2UR UR7, R11 ;  /* 0x000000000b0772ca */ /* 0x000fe200000e0000 */
[----:B------:R-:W-:Y:S02]  /*16260*/  VIADD R12, R10, 0x2 ;  /* 0x000000020a0c7836 */ /* 0x000fe40000000000 */
[----:B01----:R-:W-:Y:S01]  /*16270*/  IMAD.MOV.U32 R13, RZ, RZ, 0x40000040 ;  /* 0x40000040ff0d7424 */ /* 0x003fe200078e00ff */
[----:B------:R-:W5:Y:S04]  /*16280*/  LDL.64 R206, [R1+0x18] ;  /* 0x0000180001ce7983 */ /* 0x000f680000100a00 */
[----:B------:R-:W5:Y:S04]  /*16290*/  LDL.64 R204, [R1+0x10] ;  /* 0x0000100001cc7983 */ /* 0x000f680000100a00 */
[----:B------:R-:W5:Y:S01]  /*162a0*/  LDL.64 R202, [R1+0x8] ;  /* 0x0000080001ca7983 */ /* 0x000f620000100a00 */
[----:B--2---:R-:W-:-:S02]  /*162b0*/  R2UR UR4, R88 ;  /* 0x00000000580472ca */ /* 0x004fc400000e0000 */
[----:B------:R-:W-:Y:S02]  /*162c0*/  R2UR UR5, R89 ;  /* 0x00000000590572ca */ /* 0x000fe400000e0000 */
[----:B------:R-:W-:-:S11]  /*162d0*/  WARPGROUP.ARRIVE ;  /* 0x00000000000079c5 */ /* 0x000fd60000000000 */
[----:B------:R-:W-:Y:S01]  /*162e0*/  HGMMA.64x96x16.F32.BF16 R88, gdesc[UR4], RZ, !UPT, gsb0 ;  /* 0x01600000045879f0 */ /* 0x000fe2000c0018ff */
        /* <DEDUP_REMOVED lines=8> */
[----:B------:R-:W-:Y:S01]  /*16370*/  HGMMA.64x96x16.F32.BF16 R88, gdesc[UR4], R88, gsb0 ;  /* 0x01600000045879f0 */ /* 0x000fe20008001858 */
        /* <DEDUP_REMOVED lines=85> */
[----:B------:R-:W-:Y:S02]  /*168d0*/  WARPGROUP.DEPBAR.LE gsb0, 0x0 ;  /* 0x00008000000079c5 */ /* 0x000fe40000010000 */
[----:B------:R-:W-:-:S08]  /*168e0*/  WARPGROUP.ARRIVE ;  /* 0x00000000000079c5 */ /* 0x000fd00000000000 */
[----:B------:R-:W-:Y:S01]  /*168f0*/  HGMMA.64x96x16.F32.BF16 R88, gdesc[UR4], R88, gsb0 ;  /* 0x01600000045879f0 */ /* 0x000fe20008001858 */
        /* <DEDUP_REMOVED lines=67> */
.L_x_1533:
[----:B------:R-:W-:Y:S01]  /*16d30*/  SHF.L.U32 R11, R161, 0x1f, RZ ;  /* 0x0000001fa10b7819 */ /* 0x000fe200000006ff */
[----:B------:R-:W-:-:S04]  /*16d40*/  IMAD R12, R160, 0x8, R18 ;  /* 0x00000008a00c7824 */ /* 0x000fc800078e0212 */
[----:B------:R0:W1:Y:S01]  /*16d50*/  SYNCS.PHASECHK.TRANS64.TRYWAIT P2, [R12+URZ+0x2a850], R11 ;  /* 0x02a8500b0c0075a7 */ /* 0x000062000804017f */
[----:B------:R-:W-:Y:S05]  /*16d60*/  @!P0 BRA `(.L_x_1534) ;  /* 0x0000000000048947 */ /* 0x000fea0003800000 */
[----:B------:R-:W-:Y:S01]  /*16d70*/  BPT.TRAP 0x1 ;  /* 0x000000040000795c */ /* 0x000fe20000300000 */
.L_x_1534:
        /* <DEDUP_REMOVED lines=9> */
.L_x_1536:
[----:B------:R-:W-:Y:S05]  /*16e10*/  BSYNC B2 ;  /* 0x0000000000027941 */ /* 0x000fea0003800000 */
.L_x_1535:
[----:B------:R-:W-:Y:S01]  /*16e20*/  IMAD.MOV.U32 R10, RZ, RZ, R0 ;  /* 0x000000ffff0a7224 */ /* 0x000fe200078e0000 */
[----:B------:R-:W2:Y:S01]  /*16e30*/  LDL R2, [R1+0x4] ;  /* 0x0000040001027983 */ /* 0x000ea20000100800 */
[----:B01----:R-:W-:-:S03]  /*16e40*/  IMAD.MOV.U32 R11, RZ, RZ, 0x40000040 ;  /* 0x40000040ff0b7424 */ /* 0x003fc600078e00ff */
[----:B------:R-:W-:Y:S01]  /*16e50*/  R2UR UR6, R10 ;  /* 0x000000000a0672ca */ /* 0x000fe200000e0000 */
[----:B------:R-:W3:Y:S01]  /*16e60*/  LDL R202, [R1] ;  /* 0x0000000001ca7983 */ /* 0x000ee20000100800 */
[----:B------:R-:W-:Y:S01]  /*16e70*/  R2UR UR7, R11 ;  /* 0x000000000b0772ca */ /* 0x000fe200000e0000 */
[----:B------:R-:W-:Y:S01]  /*16e80*/  WARPGROUP.ARRIVE ;  /* 0x00000000000079c5 */ /* 0x000fe20000000000 */
[----:B------:R-:W-:Y:S02]  /*16e90*/  VIADD R10, R0, 0x80 ;  /* 0x00000080000a7836 */ /* 0x000fe40000000000 */
[----:B------:R-:W-:Y:S01]  /*16ea0*/  FMUL.FTZ R13, R91, UR55 ;  /* 0x000000375b0d7c20 */ /* 0x000fe20008410000 */
[----:B------:R-:W-:Y:S02]  /*16eb0*/  IMAD.MOV.U32 R11, RZ, RZ, 0x40000040 ;  /* 0x40000040ff0b7424 */ /* 0x000fe400078e00ff */
        /* <DEDUP_REMOVED lines=8> */
[----:B------:R-:W-:Y:S01]  /*16f40*/  HGMMA.64x128x16.F32.BF16 R24, R156, gdesc[UR4].tnspB, R24, gsb0 ;  /* 0x41e000049c187df0 */ /* 0x000fe20008001818 */
[----:B------:R-:W-:Y:S01]  /*16f50*/  R2UR UR6, R10 ;  /* 0x000000000a0672ca */ /* 0x000fe200000e0000 */
[----:B------:R-:W-:Y:S01]  /*16f60*/  VIADD R10, R0, 0x100 ;  /* 0x00000100000a7836 */ /* 0x000fe20000000000 */
[----:B------:R-:W-:Y:S01]  /*16f70*/  R2UR UR7, R11 ;  /* 0x000000000b0772ca */ /* 0x000fe200000e0000 */
[----:B------:R-:W-:-:S02]  /*16f80*/  IMAD.MOV.U32 R11, RZ, RZ, 0x40000040 ;  /* 0x40000040ff0b7424 */ /* 0x000fc400078e00ff */
[----:B------:R-:W-:Y:S01]  /*16f90*/  FMUL.FTZ R118, R118, UR55 ;  /* 0x0000003776767c20 */ /* 0x000fe20008410000 */
[----:B------:R-:W0:Y:S01]  /*16fa0*/  MUFU.TANH R88, R88 ;  /* 0x0000005800587308 */ /* 0x000e220000002400 */
[----:B------:R-:W-:-:S05]  /*16fb0*/  @!P1 VIADD R192, R192, 0x2a840 ;  /* 0x0002a840c0c09836 */ /* 0x000fca0000000000 */
[----:B------:R-:W-:Y:S02]  /*16fc0*/  @!P1 PRMT R192, RZ, 0x654, R192 ;  /* 0x00000654ffc09816 */ /* 0x000fe400000000c0 */
[----:B------:R-:W1:Y:S08]  /*16fd0*/  MUFU.TANH R89, R89 ;  /* 0x0000005900597308 */ /* 0x000e700000002400 */
[----:B------:R-:W4:Y:S08]  /*16fe0*/  MUFU.TANH R13, R13 ;  /* 0x0000000d000d7308 */ /* 0x000f300000002400 */
        /* <DEDUP_REMOVED lines=8> */
[----:B------:R-:W-:-:S05]  /*17070*/  IMAD R156, R8, -0x60, RZ ;  /* 0xffffffa0089c7824 */ /* 0x000fca00078e02ff */
[----:B------:R-:W-:Y:S01]  /*17080*/  HGMMA.64x128x16.F32.BF16 R24, R152, gdesc[UR4].tnspB, R24, gsb0 ;  /* 0x41e0000498187df0 */ /* 0x000fe20008001818 */
[----:B------:R-:W-:Y:S01]  /*17090*/  R2UR UR6, R10 ;  /* 0x000000000a0672ca */ /* 0x000fe200000e0000 */
[----:B------:R-:W-:Y:S01]  /*170a0*/  VIADD R10, R0, 0x180 ;  /* 0x00000180000a7836 */ /* 0x000fe20000000000 */
[----:B------:R-:W-:Y:S01]  /*170b0*/  R2UR UR7, R11 ;  /* 0x000000000b0772ca */ /* 0x000fe200000e0000 */
[----:B------:R-:W-:Y:S01]  /*170c0*/  IMAD.MOV.U32 R11, RZ, RZ, 0x40000040 ;  /* 0x40000040ff0b7424 */ /* 0x000fe200078e00ff */
[----:B--2---:R-:W-:Y:S01]  /*170d0*/  R2UR UR4, R2 ;  /* 0x00000000020472ca */ /* 0x004fe200000e0000 */
[----:B------:R-:W-:Y:S01]  /*170e0*/  FMUL.FTZ R2, R90, UR55 ;  /* 0x000000375a027c20 */ /* 0x000fe20008410000 */
[----:B------:R-:W-:Y:S01]  /*170f0*/  FMUL.FTZ R90, R94, UR55 ;  /* 0x000000375e5a7c20 */ /* 0x000fe20008410000 */
[----:B------:R-:W-:Y:S01]  /*17100*/  FMUL.FTZ R94, R102, UR55 ;  /* 0x00000037665e7c20 */ /* 0x000fe20008410000 */
[----:B------:R-:W-:Y:S01]  /*17110*/  FMUL.FTZ R102, R114, UR55 ;  /* 0x0000003772667c20 */ /* 0x000fe20008410000 */
[----:B---3--:R-:W-:-:S02]  /*17120*/  LOP3.LUT P2, RZ, R202, 0x100000, RZ, 0xc0, !PT ;  /* 0x00100000caff7812 */ /* 0x008fc4000784c0ff */
[----:B------:R-:W2:Y:S01]  /*17130*/  MUFU.TANH R2, R2 ;  /* 0x0000000200027308 */ /* 0x000ea20000002400 */
[----:B------:R-:W-:Y:S02]  /*17140*/  WARPGROUP.DEPBAR.LE gsb0, 0x0 ;  /* 0x00008000000079c5 */ /* 0x000fe40000010000 */
[----:B------:R-:W-:Y:S01]  /*17150*/  WARPGROUP.ARRIVE ;  /* 0x00000000000079c5 */ /* 0x000fe20000000000 */
[----:B------:R-:W-:Y:S01]  /*17160*/  FMUL.FTZ R152, R129, UR55 ;  /* 0x0000003781987c20 */ /* 0x000fe20008410000 */
[----:B------:R-:W-:-:S03]  /*17170*/  FMUL.FTZ R154, R132, UR55 ;  /* 0x00000037849a7c20 */ /* 0x000fc60008410000 */
[----:B------:R-:W3:Y:S01]  /*17180*/  MUFU.TANH R90, R90 ;  /* 0x0000005a005a7308 */ /* 0x000ee20000002400 */
[----:B------:R-:W-:Y:S01]  /*17190*/  HGMMA.64x128x16.F32.BF16 R24, R148, gdesc[UR4].tnspB, R24, gsb0 ;  /* 0x41e0000494187df0 */ /* 0x000fe20008001818 */
[----:B------:R-:W-:Y:S01]  /*171a0*/  R2UR UR6, R10 ;  /* 0x000000000a0672ca */ /* 0x000fe200000e0000 */
[----:B------:R-:W-:Y:S01]  /*171b0*/  VIADD R10, R0, 0x200 ;  /* 0x00000200000a7836 */ /* 0x000fe20000000000 */
[----:B------:R-:W-:Y:S01]  /*171c0*/  R2UR UR7, R11 ;  /* 0x000000000b0772ca */ /* 0x000fe200000e0000 */
[----:B------:R-:W-:-:S03]  /*171d0*/  IMAD.MOV.U32 R11, RZ, RZ, 0x40000040 ;  /* 0x40000040ff0b7424 */ /* 0x000fc600078e00ff */
        /* <DEDUP_REMOVED lines=9> */
[----:B------:R-:W-:Y:S02]  /*17270*/  FMUL.FTZ R112, R130, UR55 ;  /* 0x0000003782707c20 */ /* 0x000fe40008410000 */
[----:B------:R-:W-:Y:S01]  /*17280*/  HGMMA.64x128x16.F32.BF16 R24, R144, gdesc[UR4].tnspB, R24, gsb0 ;  /* 0x41e0000490187df0 */ /* 0x000fe20008001818 */
[----:B------:R-:W-:Y:S01]  /*17290*/  R2UR UR6, R10 ;  /* 0x000000000a0672ca */ /* 0x000fe200000e0000 */
[----:B------:R-:W-:Y:S01]  /*172a0*/  VIADD R10, R0, 0x280 ;  /* 0x00000280000a7836 */ /* 0x000fe20000000000 */
[----:B------:R-:W-:Y:S01]  /*172b0*/  R2UR UR7, R11 ;  /* 0x000000000b0772ca */ /* 0x000fe200000e0000 */
[----:B------:R-:W-:Y:S01]  /*172c0*/  IMAD.MOV.U32 R11, RZ, RZ, 0x40000040 ;  /* 0x40000040ff0b7424 */ /* 0x000fe200078e00ff */
[----:B------:R-:W0:Y:S08]  /*172d0*/  MUFU.TANH R148, R148 ;  /* 0x0000009400947308 */ /* 0x000e300000002400 */
[----:B------:R-:W0:Y:S08]  /*172e0*/  MUFU.TANH R149, R149 ;  /* 0x0000009500957308 */ /* 0x000e300000002400 */
[----:B------:R0:W0:Y:S08]  /*172f0*/  MUFU.TANH R0, R118 ;  /* 0x0000007600007308 */ /* 0x0000300000002400 */
        /* <DEDUP_REMOVED lines=11> */
[----:B------:R-:W-:Y:S01]  /*173b0*/  FMUL.FTZ R92, R98, UR55 ;  /* 0x00000037625c7c20 */ /* 0x000fe20008410000 */
[----:B------:R-:W-:Y:S01]  /*173c0*/  R2UR UR7, R11 ;  /* 0x000000000b0772ca */ /* 0x000fe200000e0000 */
        /* <DEDUP_REMOVED lines=40> */
[----:B------:R-:W-:Y:S01]  /*17650*/  FMUL.FTZ R105, R122, UR55 ;  /* 0x000000377a697c20 */ /* 0x000fe20008410000 */
[----:B------:R-:W-:Y:S01]  /*17660*/  FMUL.FTZ R119, R125, UR55 ;  /* 0x000000377d777c20 */ /* 0x000fe20008410000 */
[----:B------:R-:W-:Y:S01]  /*17670*/  FMUL.FTZ R108, R127, UR55 ;  /* 0x000000377f6c7c20 */ /* 0x000fe20008410000 */
[----:B------:R-:W-:Y:S01]  /*17680*/  FMUL.FTZ R109, R131, UR55 ;  /* 0x00000037836d7c20 */ /* 0x000fe20008410000 */
[----:B------:R-:W0:Y:S01]  /*17690*/  MUFU.TANH R141, R141 ;  /* 0x0000008d008d7308 */ /* 0x000e220000002400 */
[----:B------:R-:W-:-:S02]  /*176a0*/  IMAD.IADD R127, R9, 0x1, R160 ;  /* 0x00000001097f7824 */ /* 0x000fc400078e02a0 */
        /* <DEDUP_REMOVED lines=10> */
[----:B------:R-:W-:Y:S01]  /*17750*/  FMUL.FTZ R136, R121, UR55 ;  /* 0x0000003779887c20 */ /* 0x000fe20008410000 */
[----:B------:R-:W-:Y:S01]  /*17760*/  FMUL.FTZ R138, R124, UR55 ;  /* 0x000000377c8a7c20 */ /* 0x000fe20008410000 */
[----:B------:R-:W-:Y:S01]  /*17770*/  FMUL.FTZ R121, R133, UR55 ;  /* 0x0000003785797c20 */ /* 0x000fe20008410000 */
[----:B------:R0:W-:Y:S03]  /*17780*/  @!P1 SYNCS.ARRIVE.TRANS64.RED.A1T0 RZ, [R192+URZ], RZ ;  /* 0x000000ffc0ff99a7 */ /* 0x0001e6000810043f */
[----:B------:R-:W0:Y:S08]  /*17790*/  MUFU.TANH R136, R136 ;  /* 0x0000008800887308 */ /* 0x000e300000002400 */
[----:B------:R-:W0:Y:S08]  /*177a0*/  MUFU.TANH R138, R138 ;  /* 0x0000008a008a7308 */ /* 0x000e300000002400 */
[----:B------:R-:W0:Y:S01]  /*177b0*/  MUFU.TANH R121, R121 ;  /* 0x0000007900797308 */ /* 0x000e220000002400 */
[----:B-1234-:R-:W-:Y:S05]  /*177c0*/  @!P2 BRA `(.L_x_1538) ;  /* 0x000000000058a947 */ /* 0x01efea0003800000 */
        /* <DEDUP_REMOVED lines=12> */
.L_x_1540:
[----:B------:R-:W-:-:S05]  /*17890*/  IMAD.U32 R116, RZ, RZ, UR46 ;  /* 0x0000002eff747e24 */ /* 0x000fca000f8e00ff */
[----:B------:R-:W-:-:S13]  /*178a0*/  ISETP.NE.AND P2, PT, R116, 0x1, PT ;  /* 0x000000017400780c */ /* 0x000fda0003f45270 */
[----:B------:R-:W1:Y:S02]  /*178b0*/  @P2 LDC.64 R10, c[0x0][0x9e8] ;  /* 0x00027a00ff0a2b82 */ /* 0x000e640000000a00 */
[----:B-1----:R-:W-:-:S04]  /*178c0*/  @P2 IMAD.HI.U32 R114, R129, R10, RZ ;  /* 0x0000000a81722227 */ /* 0x002fc800078e00ff */
[----:B------:R-:W-:Y:S01]  /*178d0*/  IMAD.MOV.U32 R10, RZ, RZ, R129 ;  /* 0x000000ffff0a7224 */ /* 0x000fe200078e0081 */
[----:B------:R-:W-:-:S07]  /*178e0*/  @P2 SHF.R.U32.HI R10, RZ, R11, R114 ;  /* 0x0000000bff0a2219 */ /* 0x000fce0000011672 */
.L_x_1541:
[----:B------:R-:W-:Y:S05]  /*178f0*/  BSYNC B2 ;  /* 0x0000000000027941 */ /* 0x000fea0003800000 */
.L_x_1539:
[----:B------:R-:W-:-:S05]  /*17900*/  IMAD R10, R10, R116, R123 ;  /* 0x000000740a0a7224 */ /* 0x000fca00078e027b */
[----:B------:R-:W-:Y:S02]  /*17910*/  VIADDMNMX R127, R10, R116, R127, PT ;  /* 0x000000740a7f7246 */ /* 0x000fe4000380017f */
[----:B------:R-:W-:-:S07]  /*17920*/  VIMNMX R125, R125, R10, !PT ;  /* 0x0000000a7d7d7248 */ /* 0x000fce0007fe0100 */
.L_x_1538:
[C---:B------:R-:W-:Y:S02]  /*17930*/  ISETP.GE.AND P3, PT, R156.reuse, 0x9, PT ;  /* 0x000000099c00780c */ /* 0x040fe40003f66270 */
[C---:B------:R-:W-:Y:S02]  /*17940*/  ISETP.GE.AND P2, PT, R156.reuse, 0x2, PT ;  /* 0x000000029c00780c */ /* 0x040fe40003f46270 */
        /* <DEDUP_REMOVED lines=34> */
[C---:B------:R-:W-:Y:S02]  /*17b70*/  ISETP.GE.AND P5, PT, R156.reuse, 0x22, PT ;  /* 0x000000229c00780c */ /* 0x040fe40003fa6270 */
        /* <DEDUP_REMOVED lines=61> */
[----:B------:R-:W-:Y:S02]  /*17f50*/  ISETP.GE.AND P4, PT, R156, 0x52, PT ;  /* 0x000000529c00780c */ /* 0x000fe40003f86270 */
[--C-:B------:R-:W-:Y:S02]  /*17f60*/  IADD3 R99, R160, 0x8, R9.reuse ;  /* 0x00000008a0637810 */ /* 0x100fe40007ffe009 */
[----:B------:R-:W-:Y:S02]  /*17f70*/  ISETP.GT.AND P5, PT, R125, 0x51, !P4 ;  /* 0x000000517d00780c */ /* 0x000fe400067a4270 */
[----:B------:R-:W-:-:S02]  /*17f80*/  IADD3 R113, R158, 0x8, R9 ;  /* 0x000000089e717810 */ /* 0x000fc40007ffe009 */
        /* <DEDUP_REMOVED lines=18> */
[----:B------:R-:W-:Y:S01]  /*180b0*/  ISETP.GT.AND P6, PT, R21, -0x1, PT ;  /* 0xffffffff1500780c */ /* 0x000fe20003fc4270 */
[----:B------:R-:W-:-:S12]  /*180c0*/  BSSY B2, `(.L_x_1543) ;  /* 0x0000011000027945 */ /* 0x000fd80003800000 */
[----:B------:R-:W-:Y:S05]  /*180d0*/  @P6 BRA `(.L_x_1544) ;  /* 0x0000000000246947 */ /* 0x000fea0003800000 */
[----:B------:R-:W-:Y:S02]  /*180e0*/  IMAD.U32 R125, RZ, RZ, UR46 ;  /* 0x0000002eff7d7e24 */ /* 0x000fe4000f8e00ff */
[----:B------:R-:W-:-:S03]  /*180f0*/  VIADD R121, R20, 0x8 ;  /* 0x0000000814797836 */ /* 0x000fc60000000000 */
[----:B------:R-:W-:Y:S02]  /*18100*/  ISETP.NE.AND P6, PT, R125, 0x1, PT ;  /* 0x000000017d00780c */ /* 0x000fe40003fc5270 */
[----:B------:R-:W-:-:S11]  /*18110*/  LOP3.LUT R121, RZ, R121, RZ, 0x33, !PT ;  /* 0x00000079ff797212 */ /* 0x000fd600078e33ff */
[----:B------:R-:W0:Y:S02]  /*18120*/  @P6 LDC.64 R10, c[0x0][0x9e8] ;  /* 0x00027a00ff0a6b82 */ /* 0x000e240000000a00 */
[----:B0-----:R-:W-:-:S05]  /*18130*/  @P6 IMAD.HI.U32 R10, R121, R10, RZ ;  /* 0x0000000a790a6227 */ /* 0x001fca00078e00ff */
[----:B------:R-:W-:-:S04]  /*18140*/  @P6 SHF.R.U32.HI R121, RZ, R11, R10 ;  /* 0x0000000bff796219 */ /* 0x000fc8000001160a */
[----:B------:R-:W-:Y:S01]  /*18150*/  LOP3.LUT R10, RZ, R121, RZ, 0x33, !PT ;  /* 0x00000079ff0a7212 */ /* 0x000fe200078e33ff */
[----:B------:R-:W-:Y:S06]  /*18160*/  BRA `(.L_x_1545) ;  /* 0x0000000000187947 */ /* 0x000fec0003800000 */
.L_x_1544:
[----:B------:R-:W-:-:S05]  /*18170*/  IMAD.U32 R125, RZ, RZ, UR46 ;  /* 0x0000002eff7d7e24 */ /* 0x000fca000f8e00ff */
[----:B------:R-:W-:-:S13]  /*18180*/  ISETP.NE.AND P6, PT, R125, 0x1, PT ;  /* 0x000000017d00780c */ /* 0x000fda0003fc5270 */
[----:B------:R-:W0:Y:S02]  /*18190*/  @P6 LDC.64 R10, c[0x0][0x9e8] ;  /* 0x00027a00ff0a6b82 */ /* 0x000e240000000a00 */
[----:B0-----:R-:W-:-:S04]  /*181a0*/  @P6 IMAD.HI.U32 R156, R21, R10, RZ ;  /* 0x0000000a159c6227 */ /* 0x001fc800078e00ff */
[----:B------:R-:W-:Y:S01]  /*181b0*/  IMAD.MOV.U32 R10, RZ, RZ, R21 ;  /* 0x000000ffff0a7224 */ /* 0x000fe200078e0015 */
[----:B------:R-:W-:-:S07]  /*181c0*/  @P6 SHF.R.U32.HI R10, RZ, R11, R156 ;  /* 0x0000000bff0a6219 */ /* 0x000fce000001169c */
.L_x_1545:
[----:B------:R-:W-:Y:S05]  /*181d0*/  BSYNC B2 ;  /* 0x0000000000027941 */ /* 0x000fea0003800000 */
.L_x_1543:
[----:B------:R-:W-:-:S05]  /*181e0*/  IMAD R10, R10, R125, R123 ;  /* 0x0000007d0a0a7224 */ /* 0x000fca00078e027b */
[----:B------:R-:W-:Y:S02]  /*181f0*/  VIADDMNMX R99, R10, R125, R99, PT ;  /* 0x0000007d0a637246 */ /* 0x000fe40003800163 */
[----:B------:R-:W-:-:S07]  /*18200*/  VIMNMX R113, R113, R10, !PT ;  /* 0x0000000a71717248 */ /* 0x000fce0007fe0100 */
.L_x_1542:
[----:B------:R-:W-:Y:S01]  /*18210*/  ISETP.GT.AND P2, PT, R113, 0x1, !P2 ;  /* 0x000000017100780c */ /* 0x000fe20005744270 */
[----:B------:R-:W-:Y:S01]  /*18220*/  @!P1 VIADD R12, R12, 0x2a860 ;  /* 0x0002a8600c0c9836 */ /* 0x000fe20000000000 */
[----:B------:R-:W-:Y:S02]  /*18230*/  FMNMX.FTZ R11, R89, R6, !PT ;  /* 0x00000006590b7209 */ /* 0x000fe40007810000 */
[----:B------:R-:W-:Y:S02]  /*18240*/  ISETP.LT.OR P2, PT, R99, 0x2, P2 ;  /* 0x000000026300780c */ /* 0x000fe40001741670 */
[----:B------:R-:W-:Y:S02]  /*18250*/  ISETP.NE.AND P6, PT, R157, RZ, PT ;  /* 0x000000ff9d00720c */ /* 0x000fe40003fc5270 */
[----:B------:R-:W-:Y:S02]  /*18260*/  FSEL R156, R13, -INF , !P2 ;  /* 0xff8000000d9c7808 */ /* 0x000fe40005000000 */
[----:B------:R-:W-:-:S02]  /*18270*/  ISETP.NE.AND P2, PT, R151, RZ, PT ;  /* 0x000000ff9700720c */ /* 0x000fc40003f45270 */
[C---:B------:R-:W-:Y:S02]  /*18280*/  ISETP.GT.AND P3, PT, R113.reuse, 0x8, !P3 ;  /* 0x000000087100780c */ /* 0x040fe40005f64270 */
[----:B------:R-:W-:Y:S02]  /*18290*/  ISETP.GT.AND P2, PT, R113, 0x9, !P2 ;  /* 0x000000097100780c */ /* 0x000fe40005744270 */
[----:B------:R-:W-:Y:S02]  /*182a0*/  FMNMX.FTZ R11, R114, R11, !PT ;  /* 0x0000000b720b7209 */ /* 0x000fe40007810000 */
[C---:B------:R-:W-:Y:S02]  /*182b0*/  ISETP.LT.OR P2, PT, R99.reuse, 0xa, P2 ;  /* 0x0000000a6300780c */ /* 0x040fe40001741670 */
[----:B------:R-:W-:Y:S02]  /*182c0*/  ISETP.LT.OR P3, PT, R99, 0x9, P3 ;  /* 0x000000096300780c */ /* 0x000fe40001f61670 */
[----:B------:R-:W-:-:S02]  /*182d0*/  FSEL R158, R91, -INF , !P2 ;  /* 0xff8000005b9e7808 */ /* 0x000fc40005000000 */
[----:B------:R-:W-:Y:S02]  /*182e0*/  ISETP.NE.AND P2, PT, R129, RZ, PT ;  /* 0x000000ff8100720c */ /* 0x000fe40003f45270 */
[----:B------:R-:W-:Y:S02]  /*182f0*/  FMNMX.FTZ R11, R116, R11, !PT ;  /* 0x0000000b740b7209 */ /* 0x000fe40007810000 */
[----:B------:R-:W-:Y:S02]  /*18300*/  ISETP.GT.AND P2, PT, R113, 0x10, !P2 ;  /* 0x000000107100780c */ /* 0x000fe40005744270 */
[----:B------:R-:W-:Y:S02]  /*18310*/  FSEL R90, R90, -INF , !P3 ;  /* 0xff8000005a5a7808 */ /* 0x000fe40005800000 */
[----:B------:R-:W-:Y:S02]  /*18320*/  ISETP.LT.OR P2, PT, R99, 0x11, P2 ;  /* 0x000000116300780c */ /* 0x000fe40001741670 */
[----:B------:R-:W-:-:S02]  /*18330*/  ISETP.NE.AND P3, PT, R155, RZ, PT ;  /* 0x000000ff9b00720c */ /* 0x000fc40003f65270 */
        /* <DEDUP_REMOVED lines=29> */
[----:B------:R-:W-:-:S02]  /*18510*/  ISETP.GT.AND P2, PT, R113, 0x21, !P6 ;  /* 0x000000217100780c */ /* 0x000fc40007744270 */
[----:B------:R-:W-:Y:S02]  /*18520*/  FMNMX.FTZ R11, R132, R11, !PT ;  /* 0x0000000b840b7209 */ /* 0x000fe40007810000 */
[----:B------:R-:W-:Y:S02]  /*18530*/  ISETP.LT.OR P2, PT, R99, 0x22, P2 ;  /* 0x000000226300780c */ /* 0x000fe40001741670 */
[----:B------:R-:W-:Y:S02]  /*18540*/  FMNMX.FTZ R11, R134, R11, !PT ;  /* 0x0000000b860b7209 */ /* 0x000fe40007810000 */
[----:B------:R-:W-:Y:S02]  /*18550*/  FSEL R98, R98, -INF , !P2 ;  /* 0xff80000062627808 */ /* 0x000fe40005000000 */
        /* <DEDUP_REMOVED lines=15> */
[----:B------:R-:W-:Y:S02]  /*18650*/  ISETP.NE.AND P6, PT, R159, RZ, PT ;  /* 0x000000ff9f00720c */ /* 0x000fe40003fc5270 */
[----:B------:R-:W-:Y:S02]  /*18660*/  ISETP.LT.OR P2, PT, R99, 0x31, P2 ;  /* 0x000000316300780c */ /* 0x000fe40001741670 */
[----:B------:R-:W-:Y:S01]  /*18670*/  ISETP.NE.AND P3, PT, R161, RZ, PT ;  /* 0x000000ffa100720c */ /* 0x000fe20003f65270 */
[----:B------:R-:W-:Y:S01]  /*18680*/  IMAD.MOV.U32 R161, RZ, RZ, R171 ;  /* 0x000000ffffa17224 */ /* 0x000fe200078e00ab */
        /* <DEDUP_REMOVED lines=9> */
[----:B------:R-:W-:Y:S02]  /*18720*/  ISETP.LT.OR P5, PT, R99, 0x59, P5 ;  /* 0x000000596300780c */ /* 0x000fe40002fa1670 */
[----:B------:R-:W-:-:S04]  /*18730*/  ISETP.GT.AND P2, PT, R113, 0x38, !P2 ;  /* 0x000000387100780c */ /* 0x000fc80005744270 */
[----:B------:R-:W-:-:S04]  /*18740*/  ISETP.LT.OR P2, PT, R99, 0x39, P2 ;  /* 0x000000396300780c */ /* 0x000fc80001741670 */
[----:B------:R-:W-:Y:S02]  /*18750*/  FSEL R208, R0, -INF , !P2 ;  /* 0xff80000000d07808 */ /* 0x000fe40005000000 */
[----:B------:R-:W-:Y:S02]  /*18760*/  ISETP.NE.AND P2, PT, R147, RZ, PT ;  /* 0x000000ff9300720c */ /* 0x000fe40003f45270 */
[----:B------:R-:W-:Y:S02]  /*18770*/  FMNMX.FTZ R0, R88, R11, !PT ;  /* 0x0000000b58007209 */ /* 0x000fe40007810000 */
[----:B------:R-:W-:-:S03]  /*18780*/  ISETP.GT.AND P2, PT, R113, 0x39, !P2 ;  /* 0x000000397100780c */ /* 0x000fc60005744270 */
[----:B------:R-:W0:Y:S01]  /*18790*/  SHFL.BFLY PT, R11, R0, 0x2, 0x1f ;  /* 0x0c401f00000b7f89 */ /* 0x000e2200000e0000 */
[----:B------:R-:W-:-:S04]  /*187a0*/  ISETP.LT.OR P2, PT, R99, 0x3a, P2 ;  /* 0x0000003a6300780c */ /* 0x000fc80001741670 */
[----:B------:R-:W-:Y:S02]  /*187b0*/  FSEL R104, R104, -INF , !P2 ;  /* 0xff80000068687808 */ /* 0x000fe40005000000 */
[----:B------:R-:W-:-:S04]  /*187c0*/  ISETP.NE.AND P2, PT, R115, RZ, PT ;  /* 0x000000ff7300720c */ /* 0x000fc80003f45270 */
[----:B------:R-:W-:-:S04]  /*187d0*/  ISETP.GT.AND P2, PT, R113, 0x40, !P2 ;  /* 0x000000407100780c */ /* 0x000fc80005744270 */
[----:B------:R-:W-:-:S04]  /*187e0*/  ISETP.LT.OR P2, PT, R99, 0x41, P2 ;  /* 0x000000416300780c */ /* 0x000fc80001741670 */
[----:B------:R-:W-:Y:S02]  /*187f0*/  FSEL R210, R105, -INF , !P2 ;  /* 0xff80000069d27808 */ /* 0x000fe40005000000 */
[----:B------:R-:W-:Y:S02]  /*18800*/  ISETP.NE.AND P2, PT, R117, RZ, PT ;  /* 0x000000ff7500720c */ /* 0x000fe40003f45270 */
[----:B0-----:R-:W-:Y:S01]  /*18810*/  FMNMX.FTZ R91, R0, R11, !PT ;  /* 0x0000000b005b7209 */ /* 0x001fe20007810000 */
[----:B------:R-:W-:Y:S01]  /*18820*/  IMAD.U32 R11, RZ, RZ, UR43 ;  /* 0x0000002bff0b7e24 */ /* 0x000fe2000f8e00ff */
        /* <DEDUP_REMOVED lines=8> */
[----:B------:R-:W-:Y:S02]  /*188b0*/  ISETP.GT.AND P2, PT, R113, 0x49, !P6 ;  /* 0x000000497100780c */ /* 0x000fe40007744270 */
[----:B------:R-:W-:Y:S02]  /*188c0*/  ISETP.NE.AND P6, PT, R119, RZ, PT ;  /* 0x000000ff7700720c */ /* 0x000fe40003fc5270 */
[----:B------:R-:W-:Y:S02]  /*188d0*/  ISETP.LT.OR P2, PT, R99, 0x4a, P2 ;  /* 0x0000004a6300780c */ /* 0x000fe40001741670 */
[----:B0-----:R-:W-:Y:S02]  /*188e0*/  FMNMX.FTZ R10, R91, R10, !PT ;  /* 0x0000000a5b0a7209 */ /* 0x001fe40007810000 */
[----:B------:R-:W-:-:S02]  /*188f0*/  FSEL R108, R108, -INF , !P2 ;  /* 0xff8000006c6c7808 */ /* 0x000fc40005000000 */
[----:B------:R-:W-:Y:S01]  /*18900*/  ISETP.GT.AND P2, PT, R113, 0x50, !P3 ;  /* 0x000000507100780c */ /* 0x000fe20005f44270 */
[----:B------:R-:W-:-:S03]  /*18910*/  FMUL.FTZ R97, R10, R11 ;  /* 0x0000000b0a617220 */ /* 0x000fc60000410000 */
[----:B------:R-:W-:-:S04]  /*18920*/  ISETP.LT.OR P2, PT, R99, 0x51, P2 ;  /* 0x000000516300780c */ /* 0x000fc80001741670 */
[----:B------:R-:W-:Y:S02]  /*18930*/  FSEL R112, R112, -INF , !P2 ;  /* 0xff80000070707808 */ /* 0x000fe40005000000 */
[----:B------:R-:W-:Y:S02]  /*18940*/  ISETP.GT.AND P2, PT, R113, RZ, !P6 ;  /* 0x000000ff7100720c */ /* 0x000fe40007744270 */
[----:B------:R-:W-:Y:S02]  /*18950*/  ISETP.NE.AND P6, PT, R153, RZ, PT ;  /* 0x000000ff9900720c */ /* 0x000fe40003fc5270 */
[----:B------:R-:W-:Y:S02]  /*18960*/  ISETP.LT.OR P2, PT, R99, 0x1, P2 ;  /* 0x000000016300780c */ /* 0x000fe40001741670 */
[----:B------:R-:W-:Y:S02]  /*18970*/  ISETP.GT.AND P3, PT, R113, 0x59, !P6 ;  /* 0x000000597100780c */ /* 0x000fe40007764270 */
[----:B------:R-:W-:-:S02]  /*18980*/  FSEL R2, R2, -INF , !P2 ;  /* 0xff80000002027808 */ /* 0x000fc40005000000 */
[C---:B------:R-:W-:Y:S02]  /*18990*/  FSETP.NEU.FTZ.AND P2, PT, R10.reuse, -INF , PT ;  /* 0xff8000000a00780b */ /* 0x040fe40003f5d000 */
[----:B------:R-:W-:Y:S02]  /*189a0*/  ISETP.LT.OR P3, PT, R99, 0x5a, P3 ;  /* 0x0000005a6300780c */ /* 0x000fe40001f61670 */
[----:B------:R-:W-:Y:S02]  /*189b0*/  FSEL R97, R97, RZ, P2 ;  /* 0x000000ff61617208 */ /* 0x000fe40001000000 */
[----:B------:R-:W-:-:S03]  /*189c0*/  FSEL R113, R10, RZ, P2 ;  /* 0x000000ff0a717208 */ /* 0x000fc60001000000 */
[--C-:B------:R-:W-:Y:S01]  /*189d0*/  FFMA.FTZ R13, R89, R11, -R97.reuse ;  /* 0x0000000b590d7223 */ /* 0x100fe20000010861 */
[----:B------:R-:W-:Y:S01]  /*189e0*/  FMNMX.FTZ R89, R2, R7, !PT ;  /* 0x0000000702597209 */ /* 0x000fe20007810000 */
[-CC-:B------:R-:W-:Y:S01]  /*189f0*/  FFMA.FTZ R122, R122, R11.reuse, -R97.reuse ;  /* 0x0000000b7a7a7223 */ /* 0x180fe20000010861 */
[-CC-:B------:R-:W-:Y:S01]  /*18a00*/  FFMA.FTZ R0, R116, R11.reuse, -R97.reuse ;  /* 0x0000000b74007223 */ /* 0x180fe20000010861 */
        /* <DEDUP_REMOVED lines=11> */
[----:B------:R0:W-:Y:S01]  /*18ac0*/  MUFU.EX2 R89, R0 ;  /* 0x0000000000597308 */ /* 0x0001e20000000800 */
[--C-:B------:R-:W-:Y:S01]  /*18ad0*/  FFMA.FTZ R96, R96, R11, -R97.reuse ;  /* 0x0000000b60607223 */ /* 0x100fe20000010861 */
[----:B------:R-:W-:Y:S01]  /*18ae0*/  FMNMX.FTZ R91, R92, R91, !PT ;  /* 0x0000005b5c5b7209 */ /* 0x000fe20007810000 */
[-CC-:B------:R-:W-:Y:S01]  /*18af0*/  FFMA.FTZ R99, R128, R11.reuse, -R97.reuse ;  /* 0x0000000b80637223 */ /* 0x180fe20000010861 */
[----:B------:R-:W-:-:S02]  /*18b00*/  FFMA.FTZ R126, R148, R11, -R97 ;  /* 0x0000000b947e7223 */ /* 0x000fc40000010861 */
[----:B------:R-:W-:Y:S02]  /*18b10*/  FMNMX.FTZ R91, R160, R91, !PT ;  /* 0x0000005ba05b7209 */ /* 0x000fe40007810000 */
[----:B------:R-:W-:Y:S01]  /*18b20*/  MUFU.EX2 R13, R13 ;  /* 0x0000000d000d7308 */ /* 0x000fe20000000800 */
[--C-:B0-----:R-:W-:Y:S01]  /*18b30*/  FFMA.FTZ R0, R118, R11, -R97.reuse ;  /* 0x0000000b76007223 */ /* 0x101fe20000010861 */
[----:B------:R-:W-:Y:S01]  /*18b40*/  FMNMX.FTZ R91, R94, R91, !PT ;  /* 0x0000005b5e5b7209 */ /* 0x000fe20007810000 */
[-CC-:B------:R-:W-:Y:S01]  /*18b50*/  FFMA.FTZ R118, R120, R11.reuse, -R97.reuse ;  /* 0x0000000b78767223 */ /* 0x180fe20000010861 */
[-CC-:B------:R-:W-:Y:S01]  /*18b60*/  FFMA.FTZ R120, R140, R11.reuse, -R97.reuse ;  /* 0x0000000b8c787223 */ /* 0x180fe20000010861 */
[----:B------:R-:W-:Y:S01]  /*18b70*/  FFMA.FTZ R140, R134, R11, -R97 ;  /* 0x0000000b868c7223 */ /* 0x000fe20000010861 */
[----:B------:R-:W-:Y:S02]  /*18b80*/  FMNMX.FTZ R93, R192, R91, !PT ;  /* 0x0000005bc05d7209 */ /* 0x000fe40007810000 */
[----:B------:R0:W-:Y:S02]  /*18b90*/  MUFU.EX2 R91, R146 ;  /* 0x00000092005b7308 */ /* 0x0001e40000000800 */
[----:B------:R-:W-:-:S04]  /*18ba0*/  FMNMX.FTZ R93, R202, R93, !PT ;  /* 0x0000005dca5d7209 */ /* 0x000fc80007810000 */
[----:B------:R-:W-:Y:S02]  /*18bb0*/  FMNMX.FTZ R93, R98, R93, !PT ;  /* 0x0000005d625d7209 */ /* 0x000fe40007810000 */
[----:B------:R-:W-:Y:S01]  /*18bc0*/  MUFU.EX2 R114, R114 ;  /* 0x0000007200727308 */ /* 0x000fe20000000800 */
[----:B0-----:R-:W-:Y:S01]  /*18bd0*/  FFMA.FTZ R146, R130, R11, -R97 ;  /* 0x0000000b82927223 */ /* 0x001fe20000010861 */
        /* <DEDUP_REMOVED lines=8> */
[----:B------:R0:W-:Y:S02]  /*18c60*/  MUFU.EX2 R95, R122 ;  /* 0x0000007a005f7308 */ /* 0x0001e40000000800 */
[----:B------:R-:W-:-:S04]  /*18c70*/  FMNMX.FTZ R101, R210, R101, !PT ;  /* 0x00000065d2657209 */ /* 0x000fc80007810000 */
[----:B------:R-:W-:Y:S02]  /*18c80*/  FMNMX.FTZ R101, R106, R101, !PT ;  /* 0x000000656a657209 */ /* 0x000fe40007810000 */
[----:B------:R-:W1:Y:S01]  /*18c90*/  MUFU.EX2 R96, R96 ;  /* 0x0000006000607308 */ /* 0x000e620000000800 */
[----:B0-----:R-:W-:Y:S01]  /*18ca0*/  FSEL R122, R109, -INF , !P4 ;  /* 0xff8000006d7a7808 */ /* 0x001fe20006000000 */
[----:B------:R-:W-:Y:S01]  /*18cb0*/  FFMA.FTZ R109, R152, R11, -R97 ;  /* 0x0000000b986d7223 */ /* 0x000fe20000010861 */
[----:B------:R-:W-:-:S04]  /*18cc0*/  FMNMX.FTZ R101, R212, R101, !PT ;  /* 0x00000065d4657209 */ /* 0x000fc80007810000 */
[----:B------:R-:W-:Y:S01]  /*18cd0*/  FMNMX.FTZ R103, R108, R101, !PT ;  /* 0x000000656c677209 */ /* 0x000fe20007810000 */
[----:B------:R-:W-:Y:S03]  /*18ce0*/  MUFU.EX2 R118, R118 ;  /* 0x0000007600767308 */ /* 0x000fe60000000800 */
[----:B------:R-:W-:-:S04]  /*18cf0*/  FMNMX.FTZ R103, R112, R103, !PT ;  /* 0x0000006770677209 */ /* 0x000fc80007810000 */
[----:B------:R-:W-:Y:S01]  /*18d00*/  FMNMX.FTZ R103, R122, R103, !PT ;  /* 0x000000677a677209 */ /* 0x000fe20007810000 */
[----:B------:R0:W-:Y:S01]  /*18d10*/  MUFU.EX2 R101, R105 ;  /* 0x0000006900657308 */ /* 0x0001e20000000800 */
[----:B-1----:R-:W-:Y:S02]  /*18d20*/  F2FP.BF16.F32.PACK_AB R152, R96, R91 ;  /* 0x0000005b6098723e */ /* 0x002fe400000010ff */
[----:B------:R-:W-:-:S04]  /*18d30*/  FMNMX.FTZ R103, R124, R103, !PT ;  /* 0x000000677c677209 */ /* 0x000fc80007810000 */
[----:B------:R-:W-:Y:S01]  /*18d40*/  FMNMX.FTZ R0, R142, R103, !PT ;  /* 0x000000678e007209 */ /* 0x000fe20007810000 */
[-CC-:B------:R-:W-:Y:S01]  /*18d50*/  FFMA.FTZ R103, R132, R11.reuse, -R97.reuse ;  /* 0x0000000b84677223 */ /* 0x180fe20000010861 */
[-CC-:B0-----:R-:W-:Y:S01]  /*18d60*/  FFMA.FTZ R105, R136, R11.reuse, -R97.reuse ;  /* 0x0000000b88697223 */ /* 0x181fe20000010861 */
[----:B------:R-:W-:Y:S01]  /*18d70*/  FFMA.FTZ R136, R150, R11, -R97 ;  /* 0x0000000b96887223 */ /* 0x000fe20000010861 */
[----:B------:R-:W0:Y:S01]  /*18d80*/  MUFU.EX2 R120, R120 ;  /* 0x0000007800787308 */ /* 0x000e220000000800 */
[----:B------:R-:W1:Y:S07]  /*18d90*/  SHFL.BFLY PT, R107, R0, 0x2, 0x1f ;  /* 0x0c401f00006b7f89 */ /* 0x000e6e00000e0000 */
[----:B------:R-:W2:Y:S08]  /*18da0*/  MUFU.EX2 R110, R110 ;  /* 0x0000006e006e7308 */ /* 0x000eb00000000800 */
[----:B------:R-:W-:Y:S01]  /*18db0*/  MUFU.EX2 R144, R144 ;  /* 0x0000009000907308 */ /* 0x000fe20000000800 */
[----:B0-----:R-:W-:-:S07]  /*18dc0*/  F2FP.BF16.F32.PACK_AB R148, R120, R95 ;  /* 0x0000005f7894723e */ /* 0x001fce00000010ff */
[----:B------:R-:W-:Y:S01]  /*18dd0*/  MUFU.EX2 R99, R99 ;  /* 0x0000006300637308 */ /* 0x000fe20000000800 */
[----:B-1----:R-:W-:Y:S01]  /*18de0*/  FMNMX.FTZ R111, R0, R107, !PT ;  /* 0x0000006b006f7209 */ /* 0x002fe20007810000 */
[-CC-:B------:R-:W-:Y:S01]  /*18df0*/  FFMA.FTZ R107, R138, R11.reuse, -R97.reuse ;  /* 0x0000000b8a6b7223 */ /* 0x180fe20000010861 */
[-CC-:B------:R-:W-:Y:S01]  /*18e00*/  FFMA.FTZ R138, R154, R11.reuse, -R97.reuse ;  /* 0x0000000b9a8a7223 */ /* 0x180fe20000010861 */
[----:B------:R-:W-:Y:S01]  /*18e10*/  FFMA.FTZ R97, R88, R11, -R97 ;  /* 0x0000000b58617223 */ /* 0x000fe20000010861 */
[----:B------:R-:W-:Y:S01]  /*18e20*/  F2FP.BF16.F32.PACK_AB R154, R118, R93 ;  /* 0x0000005d769a723e */ /* 0x000fe200000010ff */
[----:B------:R-:W0:Y:S01]  /*18e30*/  SHFL.BFLY PT, R0, R111, 0x1, 0x1f ;  /* 0x0c201f006f007f89 */ /* 0x000e2200000e0000 */
[----:B--2---:R-:W-:Y:S01]  /*18e40*/  F2FP.BF16.F32.PACK_AB R150, R110, R101 ;  /* 0x000000656e96723e */ /* 0x004fe200000010ff */
[----:B------:R-:W-:Y:S08]  /*18e50*/  MUFU.EX2 R146, R146 ;  /* 0x0000009200927308 */ /* 0x000ff00000000800 */
[----:B------:R-:W-:Y:S08]  /*18e60*/  MUFU.EX2 R103, R103 ;  /* 0x0000006700677308 */ /* 0x000ff00000000800 */
[----:B------:R-:W-:Y:S01]  /*18e70*/  MUFU.EX2 R140, R140 ;  /* 0x0000008c008c7308 */ /* 0x000fe20000000800 */
[----:B0-----:R-:W-:Y:S01]  /*18e80*/  FMNMX.FTZ R88, R111, R0, !PT ;  /* 0x000000006f587209 */ /* 0x001fe20007810000 */
[----:B------:R-:W-:Y:S01]  /*18e90*/  FADD.FTZ R0, -R113, R6 ;  /* 0x0000000671007221 */ /* 0x000fe20000010100 */
[----:B------:R-:W-:-:S05]  /*18ea0*/  @!P1 PRMT R113, RZ, 0x654, R12 ;  /* 0x00000654ff719816 */ /* 0x000fca000000000c */
[----:B------:R-:W-:Y:S01]  /*18eb0*/  MUFU.EX2 R105, R105 ;  /* 0x0000006900697308 */ /* 0x000fe20000000800 */
[C---:B------:R-:W-:Y:S01]  /*18ec0*/  FSETP.NEU.FTZ.AND P2, PT, R88.reuse, -INF , PT ;  /* 0xff8000005800780b */ /* 0x040fe20003f5d000 */
[-C--:B------:R-:W-:Y:S01]  /*18ed0*/  FMUL.FTZ R111, R88, R11.reuse ;  /* 0x0000000b586f7220 */ /* 0x080fe20000410000 */
[-C--:B------:R-:W-:Y:S01]  /*18ee0*/  FMUL.FTZ R0, R0, R11.reuse ;  /* 0x0000000b00007220 */ /* 0x080fe20000410000 */
[----:B------:R0:W-:Y:S03]  /*18ef0*/  @!P1 SYNCS.ARRIVE.TRANS64.RED.A1T0 RZ, [R113+URZ], RZ ;  /* 0x000000ff71ff99a7 */ /* 0x0001e6000810043f */
[----:B------:R-:W-:Y:S01]  /*18f00*/  FSEL R111, R111, RZ, P2 ;  /* 0x000000ff6f6f7208 */ /* 0x000fe20001000000 */
[----:B------:R-:W-:Y:S04]  /*18f10*/  MUFU.EX2 R107, R107 ;  /* 0x0000006b006b7308 */ /* 0x000fe80000000800 */
[-CC-:B------:R-:W-:Y:S01]  /*18f20*/  FFMA.FTZ R157, R2, R11.reuse, -R111.reuse ;  /* 0x0000000b029d7223 */ /* 0x180fe2000001086f */
[----:B------:R-:W-:Y:S01]  /*18f30*/  FSEL R2, R88, RZ, P2 ;  /* 0x000000ff58027208 */ /* 0x000fe20001000000 */
[-CC-:B------:R-:W-:Y:S01]  /*18f40*/  FFMA.FTZ R6, R156, R11.reuse, -R111.reuse ;  /* 0x0000000b9c067223 */ /* 0x180fe2000001086f */
[-CC-:B------:R-:W-:Y:S01]  /*18f50*/  FFMA.FTZ R159, R90, R11.reuse, -R111.reuse ;  /* 0x0000000b5a9f7223 */ /* 0x180fe2000001086f */
[----:B------:R-:W1:Y:S01]  /*18f60*/  MUFU.EX2 R0, R0 ;  /* 0x0000000000007308 */ /* 0x000e620000000800 */
[-C--:B------:R-:W-:Y:S01]  /*18f70*/  FFMA.FTZ R90, R158, R11.reuse, -R111 ;  /* 0x0000000b9e5a7223 */ /* 0x080fe2000001086f */
[----:B------:R-:W-:Y:S01]  /*18f80*/  FADD.FTZ R2, -R2, R7 ;  /* 0x0000000702027221 */ /* 0x000fe20000010100 */
[-CC-:B------:R-:W-:Y:S01]  /*18f90*/  FFMA.FTZ R153, R92, R11.reuse, -R111.reuse ;  /* 0x0000000b5c997223 */ /* 0x180fe2000001086f */
[-CC-:B------:R-:W-:Y:S01]  /*18fa0*/  FFMA.FTZ R92, R160, R11.reuse, -R111.reuse ;  /* 0x0000000ba05c7223 */ /* 0x180fe2000001086f */
[-CC-:B------:R-:W-:Y:S01]  /*18fb0*/  FFMA.FTZ R155, R94, R11.reuse, -R111.reuse ;  /* 0x0000000b5e9b7223 */ /* 0x180fe2000001086f */
[-C--:B------:R-:W-:Y:S01]  /*18fc0*/  FMUL.FTZ R2, R2, R11.reuse ;  /* 0x0000000b02027220 */ /* 0x080fe20000410000 */
        /* <DEDUP_REMOVED lines=9> */
[----:B------:R-:W2:Y:S01]  /*19060*/  MUFU.EX2 R2, R2 ;  /* 0x0000000200027308 */ /* 0x000ea20000000800 */
[----:B-1----:R-:W-:Y:S01]  /*19070*/  FFMA.FTZ R7, R0, R4, R13 ;  /* 0x0000000400077223 */ /* 0x002fe2000001000d */
[-CC-:B------:R-:W-:Y:S01]  /*19080*/  FFMA.FTZ R104, R104, R11.reuse, -R111.reuse ;  /* 0x0000000b68687223 */ /* 0x180fe2000001086f */
[-CC-:B------:R-:W-:Y:S01]  /*19090*/  FFMA.FTZ R141, R210, R11.reuse, -R111.reuse ;  /* 0x0000000bd28d7223 */ /* 0x180fe2000001086f */
[-C--:B------:R-:W-:Y:S01]  /*190a0*/  FFMA.FTZ R12, R106, R11.reuse, -R111 ;  /* 0x0000000b6a0c7223 */ /* 0x080fe2000001086f */
[----:B------:R-:W-:Y:S01]  /*190b0*/  FADD.FTZ R4, R114, R7 ;  /* 0x0000000772047221 */ /* 0x000fe20000010000 */
        /* <DEDUP_REMOVED lines=11> */
[----:B--2---:R-:W-:Y:S01]  /*19170*/  FFMA.FTZ R3, R2, R3, R157 ;  /* 0x0000000302037223 */ /* 0x004fe2000001009d */
[----:B------:R-:W-:Y:S01]  /*19180*/  FADD.FTZ R7, R91, R4 ;  /* 0x000000045b077221 */ /* 0x000fe20000010000 */
[----:B------:R-:W-:Y:S01]  /*19190*/  F2FP.BF16.F32.PACK_AB R156, R114, R13 ;  /* 0x0000000d729c723e */ /* 0x000fe200000010ff */
[----:B------:R-:W-:Y:S01]  /*191a0*/  VIADD R8, R8, 0xffffffff ;  /* 0xffffffff08087836 */ /* 0x000fe20000000000 */
[----:B------:R-:W-:Y:S01]  /*191b0*/  F2FP.BF16.F32.PACK_AB R158, R116, R89 ;  /* 0x00000059749e723e */ /* 0x000fe200000010ff */
[----:B------:R-:W-:Y:S01]  /*191c0*/  FADD.FTZ R128, R96, R7 ;  /* 0x0000000760807221 */ /* 0x000fe20000010000 */
[----:B------:R-:W-:Y:S01]  /*191d0*/  IMAD.MOV.U32 R160, RZ, RZ, R170 ;  /* 0x000000ffffa07224 */ /* 0x000fe200078e00aa */
[----:B------:R-:W2:Y:S01]  /*191e0*/  MUFU.EX2 R90, R90 ;  /* 0x0000005a005a7308 */ /* 0x000ea20000000800 */
[C---:B-1----:R-:W-:Y:S01]  /*191f0*/  FADD.FTZ R4, R6.reuse, R3 ;  /* 0x0000000306047221 */ /* 0x042fe20000010000 */
[----:B------:R-:W-:Y:S01]  /*19200*/  FADD.FTZ R7, R93, R128 ;  /* 0x000000805d077221 */ /* 0x000fe20000010000 */
[----:B------:R-:W-:Y:S01]  /*19210*/  F2FP.BF16.F32.PACK_AB R157, R6, R157 ;  /* 0x0000009d069d723e */ /* 0x000fe200000010ff */
[----:B------:R-:W-:-:S02]  /*19220*/  IMAD.MOV.U32 R6, RZ, RZ, R10 ;  /* 0x000000ffff067224 */ /* 0x000fc400078e000a */
[----:B------:R-:W-:Y:S02]  /*19230*/  FADD.FTZ R128, R118, R7 ;  /* 0x0000000776807221 */ /* 0x000fe40000010000 */
[----:B------:R-:W1:Y:S01]  /*19240*/  MUFU.EX2 R153, R153 ;  /* 0x0000009900997308 */ /* 0x000e620000000800 */
[----:B---3--:R-:W-:Y:S01]  /*19250*/  FADD.FTZ R3, R159, R4 ;  /* 0x000000049f037221 */ /* 0x008fe20000010000 */
[----:B------:R-:W-:-:S04]  /*19260*/  FADD.FTZ R7, R95, R128 ;  /* 0x000000805f077221 */ /* 0x000fc80000010000 */
[----:B------:R-:W-:Y:S02]  /*19270*/  FADD.FTZ R128, R120, R7 ;  /* 0x0000000778807221 */ /* 0x000fe40000010000 */
[----:B------:R-:W3:Y:S01]  /*19280*/  MUFU.EX2 R92, R92 ;  /* 0x0000005c005c7308 */ /* 0x000ee20000000800 */
[C---:B--2---:R-:W-:Y:S01]  /*19290*/  FADD.FTZ R4, R90.reuse, R3 ;  /* 0x000000035a047221 */ /* 0x044fe20000010000 */
[----:B------:R-:W-:Y:S01]  /*192a0*/  FADD.FTZ R7, R101, R128 ;  /* 0x0000008065077221 */ /* 0x000fe20000010000 */
[----:B------:R-:W-:-:S03]  /*192b0*/  F2FP.BF16.F32.PACK_AB R159, R90, R159 ;  /* 0x0000009f5a9f723e */ /* 0x000fc600000010ff */
[----:B------:R-:W-:Y:S02]  /*192c0*/  FADD.FTZ R7, R110, R7 ;  /* 0x000000076e077221 */ /* 0x000fe40000010000 */
[----:B------:R-:W2:Y:S01]  /*192d0*/  MUFU.EX2 R155, R155 ;  /* 0x0000009b009b7308 */ /* 0x000ea20000000800 */
[----:B-1----:R-:W-:Y:S01]  /*192e0*/  FADD.FTZ R3, R153, R4 ;  /* 0x0000000499037221 */ /* 0x002fe20000010000 */
[----:B------:R-:W-:Y:S01]  /*192f0*/  FADD.FTZ R106, R144, R7 ;  /* 0x00000007906a7221 */ /* 0x000fe20000010000 */
[----:B------:R-:W-:-:S03]  /*19300*/  F2FP.BF16.F32.PACK_AB R144, R99, R144 ;  /* 0x000000906390723e */ /* 0x000fc600000010ff */
[----:B------:R-:W-:Y:S02]  /*19310*/  FADD.FTZ R7, R99, R106 ;  /* 0x0000006a63077221 */ /* 0x000fe40000010000 */
[----:B------:R-:W1:Y:S01]  /*19320*/  MUFU.EX2 R94, R94 ;  /* 0x0000005e005e7308 */ /* 0x000e620000000800 */
[----:B---3--:R-:W-:Y:S01]  /*19330*/  FADD.FTZ R4, R92, R3 ;  /* 0x000000035c047221 */ /* 0x008fe20000010000 */
[----:B------:R-:W-:Y:S01]  /*19340*/  FADD.FTZ R106, R146, R7 ;  /* 0x00000007926a7221 */ /* 0x000fe20000010000 */
[C---:B------:R-:W-:Y:S02]  /*19350*/  F2FP.BF16.F32.PACK_AB R146, R103.reuse, R146 ;  /* 0x000000926792723e */ /* 0x040fe400000010ff */
[----:B------:R-:W-:Y:S01]  /*19360*/  F2FP.BF16.F32.PACK_AB R153, R92, R153 ;  /* 0x000000995c99723e */ /* 0x000fe200000010ff */
[----:B------:R-:W-:Y:S02]  /*19370*/  FADD.FTZ R7, R103, R106 ;  /* 0x0000006a67077221 */ /* 0x000fe40000010000 */
[----:B------:R-:W3:Y:S01]  /*19380*/  MUFU.EX2 R149, R149 ;  /* 0x0000009500957308 */ /* 0x000ee20000000800 */
[----:B--2---:R-:W-:Y:S01]  /*19390*/  FADD.FTZ R3, R155, R4 ;  /* 0x000000049b037221 */ /* 0x004fe20000010000 */
[----:B------:R-:W-:Y:S01]  /*193a0*/  FADD.FTZ R106, R140, R7 ;  /* 0x000000078c6a7221 */ /* 0x000fe20000010000 */
[----:B------:R-:W-:-:S03]  /*193b0*/  F2FP.BF16.F32.PACK_AB R140, R105, R140 ;  /* 0x0000008c698c723e */ /* 0x000fc600000010ff */
[----:B------:R-:W-:Y:S02]  /*193c0*/  FADD.FTZ R106, R105, R106 ;  /* 0x0000006a696a7221 */ /* 0x000fe40000010000 */
[----:B------:R-:W2:Y:S01]  /*193d0*/  MUFU.EX2 R98, R98 ;  /* 0x0000006200627308 */ /* 0x000ea20000000800 */
[C---:B-1----:R-:W-:Y:S01]  /*193e0*/  FADD.FTZ R4, R94.reuse, R3 ;  /* 0x000000035e047221 */ /* 0x042fe20000010000 */
[----:B------:R-:W-:Y:S01]  /*193f0*/  FADD.FTZ R7, R107, R106 ;  /* 0x0000006a6b077221 */ /* 0x000fe20000010000 */
[----:B------:R-:W-:-:S05]  /*19400*/  F2FP.BF16.F32.PACK_AB R155, R94, R155 ;  /* 0x0000009b5e9b723e */ /* 0x000fca00000010ff */
[----:B------:R-:W1:Y:S01]  /*19410*/  MUFU.EX2 R151, R151 ;  /* 0x0000009700977308 */ /* 0x000e620000000800 */
[----:B---3--:R-:W-:-:S07]  /*19420*/  FADD.FTZ R3, R149, R4 ;  /* 0x0000000495037221 */ /* 0x008fce0000010000 */
        /* <DEDUP_REMOVED lines=29> */
[C---:B---3--:R-:W-:Y:S01]  /*19600*/  FADD.FTZ R3, R108.reuse, R3 ;  /* 0x000000036c037221 */ /* 0x048fe20000010000 */
[----:B------:R-:W-:-:S06]  /*19610*/  F2FP.BF16.F32.PACK_AB R143, R108, R143 ;  /* 0x0000008f6c8f723e */ /* 0x000fcc00000010ff */
[----:B------:R-:W3:Y:S01]  /*19620*/  MUFU.EX2 R109, R109 ;  /* 0x0000006d006d7308 */ /* 0x000ee20000000800 */
[----:B--2---:R-:W-:-:S07]  /*19630*/  FADD.FTZ R96, R136, R7 ;  /* 0x0000000788607221 */ /* 0x004fce0000010000 */
[----:B------:R-:W2:Y:S01]  /*19640*/  MUFU.EX2 R122, R122 ;  /* 0x0000007a007a7308 */ /* 0x000ea20000000800 */
[----:B-1----:R-:W-:-:S07]  /*19650*/  FADD.FTZ R3, R112, R3 ;  /* 0x0000000370037221 */ /* 0x002fce0000010000 */
[----:B------:R-:W1:Y:S01]  /*19660*/  MUFU.EX2 R138, R138 ;  /* 0x0000008a008a7308 */ /* 0x000e620000000800 */
[C---:B---3--:R-:W-:Y:S01]  /*19670*/  FADD.FTZ R7, R109.reuse, R96 ;  /* 0x000000606d077221 */ /* 0x048fe20000010000 */
[----:B------:R-:W-:-:S06]  /*19680*/  F2FP.BF16.F32.PACK_AB R136, R109, R136 ;  /* 0x000000886d88723e */ /* 0x000fcc00000010ff */
[----:B------:R-:W3:Y:S01]  /*19690*/  MUFU.EX2 R124, R124 ;  /* 0x0000007c007c7308 */ /* 0x000ee20000000800 */
[C---:B--2---:R-:W-:Y:S01]  /*196a0*/  FADD.FTZ R3, R122.reuse, R3 ;  /* 0x000000037a037221 */ /* 0x044fe20000010000 */
[----:B------:R-:W-:-:S06]  /*196b0*/  F2FP.BF16.F32.PACK_AB R137, R122, R112 ;  /* 0x000000707a89723e */ /* 0x000fcc00000010ff */
[----:B------:R-:W2:Y:S01]  /*196c0*/  MUFU.EX2 R97, R97 ;  /* 0x0000006100617308 */ /* 0x000ea20000000800 */
[----:B-1----:R-:W-:Y:S01]  /*196d0*/  FADD.FTZ R96, R138, R7 ;  /* 0x000000078a607221 */ /* 0x002fe20000010000 */
[----:B------:R-:W-:-:S06]  /*196e0*/  IMAD.MOV.U32 R7, RZ, RZ, R88 ;  /* 0x000000ffff077224 */ /* 0x000fcc00078e0058 */
[----:B------:R-:W1:Y:S01]  /*196f0*/  MUFU.EX2 R111, R111 ;  /* 0x0000006f006f7308 */ /* 0x000e620000000800 */
[----:B---3--:R-:W-:Y:S01]  /*19700*/  FADD.FTZ R3, R124, R3 ;  /* 0x000000037c037221 */ /* 0x008fe20000010000 */
[C---:B--2---:R-:W-:Y:S01]  /*19710*/  FADD.FTZ R4, R97.reuse, R96 ;  /* 0x0000006061047221 */ /* 0x044fe20000010000 */
[----:B------:R-:W-:Y:S02]  /*19720*/  F2FP.BF16.F32.PACK_AB R138, R97, R138 ;  /* 0x0000008a618a723e */ /* 0x000fe400000010ff */
[C---:B-1----:R-:W-:Y:S01]  /*19730*/  FADD.FTZ R3, R111.reuse, R3 ;  /* 0x000000036f037221 */ /* 0x042fe20000010000 */
[----:B------:R-:W-:Y:S01]  /*19740*/  F2FP.BF16.F32.PACK_AB R139, R111, R124 ;  /* 0x0000007c6f8b723e */ /* 0x000fe200000010ff */
[----:B0-----:R-:W-:Y:S06]  /*19750*/  @P2 BRA `(.L_x_1546) ;  /* 0xffffffc8005c2947 */ /* 0x001fec000383ffff */
[----:B------:R-:W-:Y:S05]  /*19760*/  BSYNC B0 ;  /* 0x0000000000007941 */ /* 0x000fea0003800000 */
.L_x_1527:
[----:B------:R-:W-:Y:S02]  /*19770*/  IMAD.MOV.U32 R7, RZ, RZ, R88 ;  /* 0x000000ffff077224 */ /* 0x000fe400078e0058 */
[----:B------:R-:W-:Y:S02]  /*19780*/  IMAD.MOV.U32 R6, RZ, RZ, R10 ;  /* 0x000000ffff067224 */ /* 0x000fe400078e000a */
[----:B------:R-:W-:Y:S02]  /*19790*/  IMAD.MOV.U32 R160, RZ, RZ, R170 ;  /* 0x000000ffffa07224 */ /* 0x000fe400078e00aa */
[----:B------:R-:W-:-:S07]  /*197a0*/  IMAD.MOV.U32 R161, RZ, RZ, R171 ;  /* 0x000000ffffa17224 */ /* 0x000fce00078e00ab */
.L_x_1526:
[----:B------:R-:W-:Y:S05]  /*197b0*/  BSYNC B1 ;  /* 0x0000000000017941 */ /* 0x000fea0003800000 */
.L_x_1525:
[----:B------:R-:W0:Y:S01]  /*197c0*/  LDC R9, c[0x0][0x9e4] ;  /* 0x00027900ff097b82 */ /* 0x000e220000000800 */
[----:B------:R-:W-:Y:S01]  /*197d0*/  IADD3 R10, R163, 0x80, -R164 ;  /* 0x00000080a30a7810 */ /* 0x000fe20007ffe8a4 */
[----:B------:R-:W-:-:S04]  /*197e0*/  ULDC UR4, c[0x0][0x9dc] ;  /* 0x0002770000047ab9 */ /* 0x000fc80000000800 */
[----:B------:R-:W-:-:S04]  /*197f0*/  IMAD R10, R169, 0x80, R10 ;  /* 0x00000080a90a7824 */ /* 0x000fc800078e020a */
[----:B------:R-:W-:Y:S01]  /*19800*/  VIADD R12, R10, -UR4 ;  /* 0x800000040a0c7c36 */ /* 0x000fe20008000000 */
[----:B0-----:R-:W-:-:S13]  /*19810*/  ISETP.GE.AND P2, PT, R9, 0x1, PT ;  /* 0x000000010900780c */ /* 0x001fda0003f46270 */
[----:B------:R-:W-:Y:S05]  /*19820*/  @!P2 BRA `(.L_x_1547) ;  /* 0x000000000044a947 */ /* 0x000fea0003800000 */
        /* <DEDUP_REMOVED lines=10> */
.L_x_1549:
[----:B------:R-:W-:-:S13]  /*198d0*/  ISETP.NE.AND P2, PT, R9, 0x1, PT ;  /* 0x000000010900780c */ /* 0x000fda0003f45270 */
[----:B------:R-:W0:Y:S02]  /*198e0*/  @P2 LDC.64 R14, c[0x0][0x9e8] ;  /* 0x00027a00ff0e2b82 */ /* 0x000e240000000a00 */
[----:B0-----:R-:W-:-:S05]  /*198f0*/  @P2 IMAD.HI.U32 R14, R10, R14, RZ ;  /* 0x0000000e0a0e2227 */ /* 0x001fca00078e00ff */
[----:B------:R-:W-:-:S07]  /*19900*/  @P2 SHF.R.U32.HI R10, RZ, R15, R14 ;  /* 0x0000000fff0a2219 */ /* 0x000fce000001160e */
.L_x_1550:
[----:B------:R-:W-:Y:S05]  /*19910*/  BSYNC B0 ;  /* 0x0000000000007941 */ /* 0x000fea0003800000 */
.L_x_1548:
[----:B------:R-:W-:-:S05]  /*19920*/  IMAD R13, R10, R9, RZ ;  /* 0x000000090a0d7224 */ /* 0x000fca00078e02ff */
[----:B------:R-:W-:-:S07]  /*19930*/  VIMNMX R12, R12, R13, !PT ;  /* 0x0000000d0c0c7248 */ /* 0x000fce0007fe0100 */
.L_x_1547:
[----:B------:R-:W-:Y:S01]  /*19940*/  VIADD R12, R12, 0x5f ;  /* 0x0000005f0c0c7836 */ /* 0x000fe20000000000 */
[----:B------:R-:W-:Y:S03]  /*19950*/  BSSY B0, `(.L_x_1551) ;  /* 0x0000263000007945 */ /* 0x000fe60003800000 */
[----:B------:R-:W-:-:S05]  /*19960*/  IMAD.HI R12, R12, 0x2aaaaaab, RZ ;  /* 0x2aaaaaab0c0c7827 */ /* 0x000fca00078e02ff */
[----:B------:R-:W-:-:S04]  /*19970*/  SHF.R.U32.HI R13, RZ, 0x1f, R12 ;  /* 0x0000001fff0d7819 */ /* 0x000fc8000001160c */
[----:B------:R-:W-:-:S04]  /*19980*/  LEA.HI.SX32 R13, R12, R13, 0x1c ;  /* 0x0000000d0c0d7211 */ /* 0x000fc800078fe2ff */
[----:B------:R-:W-:-:S04]  /*19990*/  VIMNMX R14, R168, R13, !PT ;  /* 0x0000000da80e7248 */ /* 0x000fc80007fe0100 */
[----:B------:R-:W-:-:S13]  /*199a0*/  ISETP.GE.AND P2, PT, R8, R14, PT ;  /* 0x0000000e0800720c */ /* 0x000fda0003f46270 */
[----:B------:R-:W-:Y:S05]  /*199b0*/  @!P2 BRA `(.L_x_1552) ;  /* 0x000000240070a947 */ /* 0x000fea0003800000 */
[----:B------:R-:W-:Y:S01]  /*199c0*/  BSSY B1, `(.L_x_1552) ;  /* 0x000025b000017945 */ /* 0x000fe20003800000 */
[----:B------:R-:W-:Y:S02]  /*199d0*/  IMAD.MOV.U32 R13, RZ, RZ, R7 ;  /* 0x000000ffff0d7224 */ /* 0x000fe400078e0007 */
[----:B------:R-:W-:Y:S02]  /*199e0*/  IMAD.MOV.U32 R12, RZ, RZ, R6 ;  /* 0x000000ffff0c7224 */ /* 0x000fe400078e0006 */
[----:B------:R-:W-:Y:S02]  /*199f0*/  IMAD.MOV.U32 R20, RZ, RZ, R161 ;  /* 0x000000ffff147224 */ /* 0x000fe400078e00a1 */
[----:B------:R-:W-:-:S07]  /*19a00*/  IMAD.MOV.U32 R21, RZ, RZ, R160 ;  /* 0x000000ffff157224 */ /* 0x000fce00078e00a0 */
.L_x_1563:
[----:B------:R-:W-:-:S05]  /*19a10*/  VIADD R15, R21, 0x1 ;  /* 0x00000001150f7836 */ /* 0x000fca0000000000 */
[----:B------:R-:W-:-:S04]  /*19a20*/  ISETP.NE.AND P2, PT, R15, 0x2, PT ;  /* 0x000000020f00780c */ /* 0x000fc80003f45270 */
[----:B------:R-:W-:Y:S02]  /*19a30*/  SEL R15, R15, RZ, P2 ;  /* 0x000000ff0f0f7207 */ /* 0x000fe40001000000 */
[----:B------:R-:W-:-:S03]  /*19a40*/  SEL R161, RZ, 0x1, P2 ;  /* 0x00000001ffa17807 */ /* 0x000fc60001000000 */
[----:B------:R-:W-:Y:S01]  /*19a50*/  IMAD.MOV.U32 R160, RZ, RZ, R15 ;  /* 0x000000ffffa07224 */ /* 0x000fe200078e000f */
[----:B------:R-:W-:Y:S01]  /*19a60*/  LOP3.LUT R161, R20, R161, RZ, 0x3c, !PT ;  /* 0x000000a114a17212 */ /* 0x000fe200078e3cff */
[----:B------:R-:W-:Y:S06]  /*19a70*/  @!P0 BRA `(.L_x_1553) ;  /* 0x0000000000048947 */ /* 0x000fec0003800000 */
[----:B------:R-:W-:Y:S01]  /*19a80*/  BPT.TRAP 0x1 ;  /* 0x000000040000795c */ /* 0x000fe20000300000 */
.L_x_1553:
[----:B------:R-:W-:Y:S01]  /*19a90*/  IMAD R10, R160, 0x8, R18 ;  /* 0x00000008a00a7824 */ /* 0x000fe200078e0212 */
[----:B------:R-:W-:-:S04]  /*19aa0*/  SHF.L.U32 R11, R161, 0x1f, RZ ;  /* 0x0000001fa10b7819 */ /* 0x000fc800000006ff */
[----:B------:R0:W1:Y:S01]  /*19ab0*/  SYNCS.PHASECHK.TRANS64.TRYWAIT P2, [R10+URZ+0x2a830], R11 ;  /* 0x02a8300b0a0075a7 */ /* 0x000062000804017f */
[----:B------:R-:W-:Y:S05]  /*19ac0*/  @!P0 BRA `(.L_x_1554) ;  /* 0x0000000000048947 */ /* 0x000fea0003800000 */
[----:B------:R-:W-:Y:S01]  /*19ad0*/  BPT.TRAP 0x1 ;  /* 0x000000040000795c */ /* 0x000fe20000300000 */
.L_x_1554:
[----:B------:R-:W-:Y:S01]  /*19ae0*/  BSSY B2, `(.L_x_1555) ;  /* 0x0000006000027945 */ /* 0x000fe20003800000 */
[----:B------:R-:W-:Y:S02]  /*19af0*/  IMAD R6, R160, 0x900, R5 ;  /* 0x00000900a0067824 */ /* 0x000fe400078e0205 */
[----:B------:R-:W-:Y:S01]  /*19b00*/  IMAD.MOV.U32 R7, RZ, RZ, 0x40000040 ;  /* 0x40000040ff077424 */ /* 0x000fe200078e00ff */
[----:B-1----:R-:W-:Y:S06]  /*19b10*/  @P2 BRA `(.L_x_1556) ;  /* 0x0000000000082947 */ /* 0x002fec0003800000 */
[----:B------:R-:W1:Y:S02]  /*19b20*/  SYNCS.PHASECHK.TRANS64.TRYWAIT P2, [R10+URZ+0x2a830], R11 ;  /* 0x02a8300b0a0075a7 */ /* 0x000e64000804017f */
[----:B-1----:R-:W-:Y:S05]  /*19b30*/  @!P2 BRA `(.L_x_1557) ;  /* 0x000000fc0040a947 */ /* 0x002fea0003800000 */
.L_x_1556:
[----:B------:R-:W-:Y:S05]  /*19b40*/  BSYNC B2 ;  /* 0x0000000000027941 */ /* 0x000fea0003800000 */
.L_x_1555:
[----:B------:R-:W2:Y:S04]  /*19b50*/  LDL.64 R88, [R1+0x38] ;  /* 0x0000380001587983 */ /* 0x000ea80000100a00 */
[----:B------:R-:W3:Y:S04]  /*19b60*/  LDL.64 R210, [R1+0x30] ;  /* 0x0000300001d27983 */ /* 0x000ee80000100a00 */
[----:B------:R-:W4:Y:S01]  /*19b70*/  LDL.64 R208, [R1+0x28] ;  /* 0x0000280001d07983 */ /* 0x000f220000100a00 */
[----:B------:R-:W-:-:S03]  /*19b80*/  R2UR UR6, R6 ;  /* 0x00000000060672ca */ /* 0x000fc600000e0000 */
[----:B------:R-:W5:Y:S01]  /*19b90*/  LDL.64 R206, [R1+0x20] ;  /* 0x0000200001ce7983 */ /* 0x000f620000100a00 */
[----:B------:R-:W-:Y:S01]  /*19ba0*/  R2UR UR7, R7 ;  /* 0x00000000070772ca */ /* 0x000fe200000e0000 */
[----:B01----:R-:W-:Y:S02]  /*19bb0*/  VIADD R10, R6, 0x2 ;  /* 0x00000002060a7836 */ /* 0x003fe40000000000 */
[----:B------:R-:W-:Y:S01]  /*19bc0*/  IMAD.MOV.U32 R11, RZ, RZ, 0x40000040 ;  /* 0x40000040ff0b7424 */ /* 0x000fe200078e00ff */
        /* <DEDUP_REMOVED lines=171> */
.L_x_1558:
[----:B------:R-:W-:Y:S01]  /*1a680*/  SHF.L.U32 R7, R20, 0x1f, RZ ;  /* 0x0000001f14077819 */ /* 0x000fe200000006ff */
[----:B------:R-:W-:-:S04]  /*1a690*/  IMAD R20, R21, 0x8, R18 ;  /* 0x0000000815147824 */ /* 0x000fc800078e0212 */
[----:B------:R0:W1:Y:S01]  /*1a6a0*/  SYNCS.PHASECHK.TRANS64.TRYWAIT P2, [R20+URZ+0x2a850], R7 ;  /* 0x02a85007140075a7 */ /* 0x000062000804017f */
[----:B------:R-:W-:Y:S05]  /*1a6b0*/  @!P0 BRA `(.L_x_1559) ;  /* 0x0000000000048947 */ /* 0x000fea0003800000 */
[----:B------:R-:W-:Y:S01]  /*1a6c0*/  BPT.TRAP 0x1 ;  /* 0x000000040000795c */ /* 0x000fe20000300000 */
.L_x_1559:
[----:B------:R-:W-:Y:S04]  /*1a6d0*/  BSSY B2, `(.L_x_1560) ;  /* 0x0000004000027945 */ /* 0x000fe80003800000 */
[----:B-1----:R-:W-:Y:S05]  /*1a6e0*/  @P2 BRA `(.L_x_1561) ;  /* 0x0000000000082947 */ /* 0x002fea0003800000 */
[----:B------:R-:W1:Y:S02]  /*1a6f0*/  SYNCS.PHASECHK.TRANS64.TRYWAIT P2, [R20+URZ+0x2a850], R7 ;  /* 0x02a85007140075a7 */ /* 0x000e64000804017f */
[----:B-1----:R-:W-:Y:S05]  /*1a700*/  @!P2 BRA `(.L_x_1562) ;  /* 0x000000f00060a947 */ /* 0x002fea0003800000 */
.L_x_1561:
[----:B------:R-:W-:Y:S05]  /*1a710*/  BSYNC B2 ;  /* 0x0000000000027941 */ /* 0x000fea0003800000 */
.L_x_1560:
[----:B------:R-:W-:Y:S01]  /*1a720*/  VIADD R0, R18, 0x400 ;  /* 0x0000040012007836 */ /* 0x000fe20000000000 */
[----:B------:R-:W-:Y:S01]  /*1a730*/  WARPGROUP.ARRIVE ;  /* 0x00000000000079c5 */ /* 0x000fe20000000000 */
[----:B------:R-:W-:Y:S02]  /*1a740*/  IMAD.MOV.U32 R11, RZ, RZ, 0x40000040 ;  /* 0x40000040ff0b7424 */ /* 0x000fe400078e00ff */
[----:B------:R-:W-:Y:S01]  /*1a750*/  FMUL.FTZ R2, R88, UR51 ;  /* 0x0000003358027c20 */ /* 0x000fe20008410000 */
[----:B01----:R-:W-:Y:S01]  /*1a760*/  IMAD.MOV.U32 R7, RZ, RZ, 0x40000040 ;  /* 0x40000040ff077424 */ /* 0x003fe200078e00ff */
[----:B------:R-:W-:Y:S01]  /*1a770*/  SHF.R.U32.HI R0, RZ, 0x4, R0 ;  /* 0x00000004ff007819 */ /* 0x000fe20000011600 */
[----:B------:R-:W-:Y:S01]  /*1a780*/  FMUL.FTZ R192, R89, UR51 ;  /* 0x0000003359c07c20 */ /* 0x000fe20008410000 */
[----:B------:R-:W-:Y:S01]  /*1a790*/  R2UR UR7, R11 ;  /* 0x000000000b0772ca */ /* 0x000fe200000e0000 */
        /* <DEDUP_REMOVED lines=12> */
[----:B------:R-:W-:Y:S01]  /*1a860*/  FMUL.FTZ R214, R109, UR51 ;  /* 0x000000336dd67c20 */ /* 0x000fe20008410000 */
[----:B------:R-:W-:Y:S01]  /*1a870*/  FMUL.FTZ R112, R112, UR51 ;  /* 0x0000003370707c20 */ /* 0x000fe20008410000 */
[C---:B------:R-:W-:Y:S01]  /*1a880*/  VIADD R6, R10.reuse, 0x80 ;  /* 0x000000800a067836 */ /* 0x040fe20000000000 */
[----:B------:R-:W-:Y:S01]  /*1a890*/  R2UR UR6, R10 ;  /* 0x000000000a0672ca */ /* 0x000fe200000e0000 */
        /* <DEDUP_REMOVED lines=12> */
[----:B------:R-:W-:Y:S01]  /*1a960*/  HGMMA.64x128x16.F32.BF16 R24, R156, gdesc[UR4].tnspB, R24, gsb0 ;  /* 0x41e000049c187df0 */ /* 0x000fe20008001818 */
[----:B------:R-:W-:Y:S01]  /*1a970*/  R2UR UR6, R6 ;  /* 0x00000000060672ca */ /* 0x000fe200000e0000 */
[----:B------:R-:W-:Y:S01]  /*1a980*/  VIADD R6, R10, 0x100 ;  /* 0x000001000a067836 */ /* 0x000fe20000000000 */
[----:B------:R-:W-:Y:S01]  /*1a990*/  R2UR UR7, R7 ;  /* 0x00000000070772ca */ /* 0x000fe200000e0000 */
[----:B------:R-:W-:Y:S01]  /*1a9a0*/  IMAD.MOV.U32 R7, RZ, RZ, 0x40000040 ;  /* 0x40000040ff077424 */ /* 0x000fe200078e00ff */
[----:B-1----:R-:W-:Y:S01]  /*1a9b0*/  FMNMX.FTZ R11, R192, R11, !PT ;  /* 0x0000000bc00b7209 */ /* 0x002fe20007810000 */
[----:B------:R-:W-:Y:S01]  /*1a9c0*/  FMUL.FTZ R222, R133, UR51 ;  /* 0x0000003385de7c20 */ /* 0x000fe20008410000 */
[----:B------:R-:W1:Y:S01]  /*1a9d0*/  MUFU.TANH R204, R204 ;  /* 0x000000cc00cc7308 */ /* 0x000e620000002400 */
[----:B------:R-:W-:Y:S01]  /*1a9e0*/  FMUL.FTZ R108, R111, UR51 ;  /* 0x000000336f6c7c20 */ /* 0x000fe20008410000 */
[----:B--2---:R-:W-:Y:S01]  /*1a9f0*/  FMNMX.FTZ R11, R92, R11, !PT ;  /* 0x0000000b5c0b7209 */ /* 0x004fe20007810000 */
[----:B------:R-:W-:Y:S01]  /*1aa00*/  FMUL.FTZ R88, R90, UR51 ;  /* 0x000000335a587c20 */ /* 0x000fe20008410000 */
[----:B------:R-:W-:Y:S01]  /*1aa10*/  FMUL.FTZ R90, R91, UR51 ;  /* 0x000000335b5a7c20 */ /* 0x000fe20008410000 */
[----:B------:R-:W-:-:S02]  /*1aa20*/  IMAD.MOV.U32 R93, RZ, RZ, 0x40000040 ;  /* 0x40000040ff5d7424 */ /* 0x000fc400078e00ff */
        /* <DEDUP_REMOVED lines=11> */
[----:B-1----:R-:W-:Y:S01]  /*1aae0*/  FMNMX.FTZ R11, R204, R11, !PT ;  /* 0x0000000bcc0b7209 */ /* 0x002fe20007810000 */
        /* <DEDUP_REMOVED lines=11> */
[C---:B------:R-:W-:Y:S01]  /*1aba0*/  ISETP.GT.AND P2, PT, R8.reuse, R14, PT ;  /* 0x0000000e0800720c */ /* 0x040fe20003f44270 */
[----:B------:R-:W-:-:S02]  /*1abb0*/  VIADD R8, R8, 0xffffffff ;  /* 0xffffffff08087836 */ /* 0x000fc40000000000 */
        /* <DEDUP_REMOVED lines=21> */
[----:B------:R-:W-:Y:S02]  /*1ad10*/  R2UR UR6, R6 ;  /* 0x00000000060672ca */ /* 0x000fe400000e0000 */
[----:B------:R-:W-:Y:S02]  /*1ad20*/  R2UR UR7, R7 ;  /* 0x00000000070772ca */ /* 0x000fe400000e0000 */
        /* <DEDUP_REMOVED lines=29> */
[----:B------:R-:W-:Y:S01]  /*1af00*/  FMUL.FTZ R154, R121, UR51 ;  /* 0x00000033799a7c20 */ /* 0x000fe20008410000 */
[----:B------:R-:W-:-:S04]  /*1af10*/  WARPGROUP.ARRIVE ;  /* 0x00000000000079c5 */ /* 0x000fc80000000000 */
[----:B------:R-:W0:Y:S02]  /*1af20*/  MUFU.TANH R152, R0 ;  /* 0x0000000000987308 */ /* 0x000e240000002400 */
[----:B------:R-:W-:Y:S01]  /*1af30*/  HGMMA.64x128x16.F32.BF16 R24, R148, gdesc[UR4].tnspB, R24, gsb0 ;  /* 0x41e0000494187df0 */ /* 0x000fe20008001818 */
[----:B------:R-:W-:Y:S01]  /*1af40*/  R2UR UR7, R93 ;  /* 0x000000005d0772ca */ /* 0x000fe200000e0000 */
[----:B------:R-:W-:-:S04]  /*1af50*/  IMAD.MOV.U32 R93, RZ, RZ, 0x40000040 ;  /* 0x40000040ff5d7424 */ /* 0x000fc800078e00ff */
        /* <DEDUP_REMOVED lines=11> */
[----:B------:R-:W-:-:S04]  /*1b010*/  FMNMX.FTZ R11, R224, R11, !PT ;  /* 0x0000000be00b7209 */ /* 0x000fc80007810000 */
[----:B------:R-:W-:-:S05]  /*1b020*/  FMNMX.FTZ R11, R222, R11, !PT ;  /* 0x0000000bde0b7209 */ /* 0x000fca0007810000 */
[----:B------:R-:W0:Y:S02]  /*1b030*/  SHFL.BFLY PT, R0, R11, 0x2, 0x1f ;  /* 0x0c401f000b007f89 */ /* 0x000e2400000e0000 */
[----:B0-----:R-:W-:Y:S01]  /*1b040*/  FMNMX.FTZ R0, R11, R0, !PT ;  /* 0x000000000b007209 */ /* 0x001fe20007810000 */
[----:B------:R-:W-:-:S04]  /*1b050*/  IMAD.U32 R11, RZ, RZ, UR42 ;  /* 0x0000002aff0b7e24 */ /* 0x000fc8000f8e00ff */
[----:B------:R-:W0:Y:S02]  /*1b060*/  SHFL.BFLY PT, R7, R0, 0x1, 0x1f ;  /* 0x0c201f0000077f89 */ /* 0x000e2400000e0000 */
[----:B0-----:R-:W-:Y:S02]  /*1b070*/  FMNMX.FTZ R6, R0, R7, !PT ;  /* 0x0000000700067209 */ /* 0x001fe40007810000 */
[----:B------:R-:W-:-:S03]  /*1b080*/  FMNMX.FTZ R7, R88, R13, !PT ;  /* 0x0000000d58077209 */ /* 0x000fc60007810000 */
[----:B------:R-:W-:Y:S01]  /*1b090*/  FMUL.FTZ R111, R6, R11 ;  /* 0x0000000b066f7220 */ /* 0x000fe20000410000 */
[----:B------:R-:W-:Y:S01]  /*1b0a0*/  FMNMX.FTZ R7, R90, R7, !PT ;  /* 0x000000075a077209 */ /* 0x000fe20007810000 */
[----:B------:R-:W-:Y:S01]  /*1b0b0*/  FADD.FTZ R0, -R6, R12 ;  /* 0x0000000c06007221 */ /* 0x000fe20000010100 */
[----:B------:R-:W-:Y:S02]  /*1b0c0*/  VIADD R12, R10, 0x280 ;  /* 0x000002800a0c7836 */ /* 0x000fe40000000000 */
[--C-:B------:R-:W-:Y:S01]  /*1b0d0*/  FFMA.FTZ R91, R92, R11, -R111.reuse ;  /* 0x0000000b5c5b7223 */ /* 0x100fe2000001086f */
[----:B------:R-:W-:Y:S01]  /*1b0e0*/  VIADD R92, R10, 0x180 ;  /* 0x000001800a5c7836 */ /* 0x000fe20000000000 */
[----:B------:R-:W-:Y:S01]  /*1b0f0*/  FMNMX.FTZ R7, R94, R7, !PT ;  /* 0x000000075e077209 */ /* 0x000fe20007810000 */
[-CC-:B------:R-:W-:Y:S01]  /*1b100*/  FFMA.FTZ R89, R2, R11.reuse, -R111.reuse ;  /* 0x0000000b02597223 */ /* 0x180fe2000001086f */
[-CC-:B------:R-:W-:Y:S01]  /*1b110*/  FFMA.FTZ R21, R204, R11.reuse, -R111.reuse ;  /* 0x0000000bcc157223 */ /* 0x180fe2000001086f */
[--C-:B------:R-:W-:Y:S01]  /*1b120*/  FFMA.FTZ R99, R208, R11, -R111.reuse ;  /* 0x0000000bd0637223 */ /* 0x100fe2000001086f */
[----:B------:R-:W-:Y:S01]  /*1b130*/  R2UR UR6, R92 ;  /* 0x000000005c0672ca */ /* 0x000fe200000e0000 */
[----:B------:R-:W-:Y:S01]  /*1b140*/  VIADD R92, R10, 0x200 ;  /* 0x000002000a5c7836 */ /* 0x000fe20000000000 */
        /* <DEDUP_REMOVED lines=18> */
[-C--:B------:R-:W-:Y:S01]  /*1b270*/  FFMA.FTZ R120, R222, R11.reuse, -R111 ;  /* 0x0000000bde787223 */ /* 0x080fe2000001086f */
[----:B------:R-:W-:Y:S01]  /*1b280*/  FMUL.FTZ R0, R0, R11 ;  /* 0x0000000b00007220 */ /* 0x000fe20000410000 */
[----:B------:R-:W-:-:S02]  /*1b290*/  WARPGROUP.DEPBAR.LE gsb0, 0x0 ;  /* 0x00008000000079c5 */ /* 0x000fc40000010000 */
[----:B------:R-:W-:Y:S01]  /*1b2a0*/  WARPGROUP.ARRIVE ;  /* 0x00000000000079c5 */ /* 0x000fe20000000000 */
[----:B------:R-:W-:Y:S01]  /*1b2b0*/  FMNMX.FTZ R7, R104, R7, !PT ;  /* 0x0000000768077209 */ /* 0x000fe20007810000 */
[----:B------:R-:W-:Y:S01]  /*1b2c0*/  FMUL.FTZ R148, R123, UR51 ;  /* 0x000000337b947c20 */ /* 0x000fe20008410000 */
[----:B------:R-:W-:Y:S01]  /*1b2d0*/  FMUL.FTZ R150, R127, UR51 ;  /* 0x000000337f967c20 */ /* 0x000fe20008410000 */
[----:B------:R-:W-:Y:S01]  /*1b2e0*/  MUFU.EX2 R0, R0 ;  /* 0x0000000000007308 */ /* 0x000fe20000000800 */
[----:B------:R-:W-:Y:S01]  /*1b2f0*/  FMNMX.FTZ R7, R106, R7, !PT ;  /* 0x000000076a077209 */ /* 0x000fe20007810000 */
[----:B------:R-:W-:Y:S01]  /*1b300*/  HGMMA.64x128x16.F32.BF16 R24, R144, gdesc[UR4].tnspB, R24, gsb0 ;  /* 0x41e0000490187df0 */ /* 0x000fe20008001818 */
[----:B------:R-:W-:Y:S01]  /*1b310*/  R2UR UR6, R92 ;  /* 0x000000005c0672ca */ /* 0x000fe200000e0000 */
[--C-:B------:R-:W-:Y:S01]  /*1b320*/  FFMA.FTZ R92, R124, R11, -R111.reuse ;  /* 0x0000000b7c5c7223 */ /* 0x100fe2000001086f */
[----:B------:R-:W-:Y:S02]  /*1b330*/  FMNMX.FTZ R7, R110, R7, !PT ;  /* 0x000000076e077209 */ /* 0x000fe40007810000 */
[----:B------:R-:W-:Y:S01]  /*1b340*/  R2UR UR7, R93 ;  /* 0x000000005d0772ca */ /* 0x000fe200000e0000 */
[----:B------:R-:W0:Y:S01]  /*1b350*/  MUFU.TANH R148, R148 ;  /* 0x0000009400947308 */ /* 0x000e220000002400 */
[----:B------:R-:W-:Y:S01]  /*1b360*/  FMNMX.FTZ R7, R108, R7, !PT ;  /* 0x000000076c077209 */ /* 0x000fe20007810000 */
[----:B------:R-:W-:-:S03]  /*1b370*/  FFMA.FTZ R93, R128, R11, -R111 ;  /* 0x0000000b805d7223 */ /* 0x000fc6000001086f */
[----:B------:R-:W-:-:S03]  /*1b380*/  FMNMX.FTZ R7, R114, R7, !PT ;  /* 0x0000000772077209 */ /* 0x000fc60007810000 */
[----:B------:R-:W1:Y:S01]  /*1b390*/  MUFU.TANH R150, R150 ;  /* 0x0000009600967308 */ /* 0x000e620000002400 */
[----:B------:R-:W-:-:S04]  /*1b3a0*/  FMNMX.FTZ R7, R132, R7, !PT ;  /* 0x0000000784077209 */ /* 0x000fc80007810000 */
[----:B------:R-:W-:-:S03]  /*1b3b0*/  FMNMX.FTZ R7, R118, R7, !PT ;  /* 0x0000000776077209 */ /* 0x000fc60007810000 */
[----:B------:R-:W-:Y:S01]  /*1b3c0*/  MUFU.EX2 R89, R89 ;  /* 0x0000005900597308 */ /* 0x000fe20000000800 */
[----:B------:R-:W-:-:S04]  /*1b3d0*/  FMNMX.FTZ R7, R226, R7, !PT ;  /* 0x00000007e2077209 */ /* 0x000fc80007810000 */
[----:B------:R-:W-:-:S03]  /*1b3e0*/  FMNMX.FTZ R7, R122, R7, !PT ;  /* 0x000000077a077209 */ /* 0x000fc60007810000 */
[----:B------:R-:W2:Y:S01]  /*1b3f0*/  MUFU.EX2 R192, R192 ;  /* 0x000000c000c07308 */ /* 0x000ea20000000800 */
[----:B0-----:R-:W-:-:S04]  /*1b400*/  FMNMX.FTZ R7, R148, R7, !PT ;  /* 0x0000000794077209 */ /* 0x001fc80007810000 */
[----:B------:R-:W-:-:S03]  /*1b410*/  FMNMX.FTZ R7, R126, R7, !PT ;  /* 0x000000077e077209 */ /* 0x000fc60007810000 */
[----:B------:R-:W-:Y:S01]  /*1b420*/  MUFU.EX2 R91, R91 ;  /* 0x0000005b005b7308 */ /* 0x000fe20000000800 */
[----:B-1----:R-:W-:-:S04]  /*1b430*/  FMNMX.FTZ R7, R150, R7, !PT ;  /* 0x0000000796077209 */ /* 0x002fc80007810000 */
[----:B------:R-:W-:-:S03]  /*1b440*/  FMNMX.FTZ R7, R130, R7, !PT ;  /* 0x0000000782077209 */ /* 0x000fc60007810000 */
[----:B------:R-:W0:Y:S01]  /*1b450*/  MUFU.EX2 R202, R202 ;  /* 0x000000ca00ca7308 */ /* 0x000e220000000800 */
[----:B------:R-:W-:Y:S02]  /*1b460*/  FMNMX.FTZ R7, R228, R7, !PT ;  /* 0x00000007e4077209 */ /* 0x000fe40007810000 */
[----:B--2---:R-:W-:Y:S02]  /*1b470*/  F2FP.BF16.F32.PACK_AB R156, R192, R89 ;  /* 0x00000059c09c723e */ /* 0x004fe400000010ff */
[----:B------:R-:W-:-:S03]  /*1b480*/  FMNMX.FTZ R7, R134, R7, !PT ;  /* 0x0000000786077209 */ /* 0x000fc60007810000 */
[----:B------:R-:W-:Y:S01]  /*1b490*/  MUFU.EX2 R21, R21 ;  /* 0x0000001500157308 */ /* 0x000fe20000000800 */
[----:B------:R-:W-:-:S05]  /*1b4a0*/  FMNMX.FTZ R7, R230, R7, !PT ;  /* 0x00000007e6077209 */ /* 0x000fca0007810000 */
[----:B------:R-:W1:Y:S02]  /*1b4b0*/  SHFL.BFLY PT, R2, R7, 0x2, 0x1f ;  /* 0x0c401f0007027f89 */ /* 0x000e6400000e0000 */
[----:B------:R-:W2:Y:S01]  /*1b4c0*/  MUFU.EX2 R204, R204 ;  /* 0x000000cc00cc7308 */ /* 0x000ea20000000800 */
[----:B0-----:R-:W-:-:S07]  /*1b4d0*/  F2FP.BF16.F32.PACK_AB R158, R202, R91 ;  /* 0x0000005bca9e723e */ /* 0x001fce00000010ff */
[----:B------:R-:W-:Y:S08]  /*1b4e0*/  MUFU.EX2 R101, R101 ;  /* 0x0000006500657308 */ /* 0x000ff00000000800 */
[----:B------:R-:W-:Y:S01]  /*1b4f0*/  MUFU.EX2 R206, R206 ;  /* 0x000000ce00ce7308 */ /* 0x000fe20000000800 */
[----:B--2---:R-:W-:Y:S02]  /*1b500*/  F2FP.BF16.F32.PACK_AB R152, R204, R21 ;  /* 0x00000015cc98723e */ /* 0x004fe400000010ff */
[----:B-1----:R-:W-:-:S05]  /*1b510*/  FMNMX.FTZ R2, R7, R2, !PT ;  /* 0x0000000207027209 */ /* 0x002fca0007810000 */
[----:B------:R-:W-:Y:S01]  /*1b520*/  MUFU.EX2 R99, R99 ;  /* 0x0000006300637308 */ /* 0x000fe20000000800 */
[----:B------:R-:W0:Y:S07]  /*1b530*/  SHFL.BFLY PT, R7, R2, 0x1, 0x1f ;  /* 0x0c201f0002077f89 */ /* 0x000e2e00000e0000 */
[----:B------:R-:W-:Y:S08]  /*1b540*/  MUFU.EX2 R208, R208 ;  /* 0x000000d000d07308 */ /* 0x000ff00000000800 */
[----:B------:R-:W-:Y:S08]  /*1b550*/  MUFU.EX2 R97, R97 ;  /* 0x0000006100617308 */ /* 0x000ff00000000800 */
[----:B------:R-:W-:Y:S01]  /*1b560*/  MUFU.EX2 R210, R210 ;  /* 0x000000d200d27308 */ /* 0x000fe20000000800 */
[----:B0-----:R-:W-:-:S05]  /*1b570*/  FMNMX.FTZ R7, R2, R7, !PT ;  /* 0x0000000702077209 */ /* 0x001fca0007810000 */
[----:B------:R-:W-:Y:S01]  /*1b580*/  FADD.FTZ R2, -R7, R13 ;  /* 0x0000000d07027221 */ /* 0x000fe20000010100 */
[----:B------:R-:W-:Y:S01]  /*1b590*/  IMAD.MOV.U32 R13, RZ, RZ, 0x40000040 ;  /* 0x40000040ff0d7424 */ /* 0x000fe200078e00ff */
[----:B------:R-:W-:Y:S02]  /*1b5a0*/  MUFU.EX2 R103, R103 ;  /* 0x0000006700677308 */ /* 0x000fe40000000800 */
[----:B------:R-:W-:-:S06]  /*1b5b0*/  FMUL.FTZ R2, R2, R11 ;  /* 0x0000000b02027220 */ /* 0x000fcc0000410000 */
[----:B------:R-:W-:Y:S08]  /*1b5c0*/  MUFU.EX2 R2, R2 ;  /* 0x0000000200027308 */ /* 0x000ff00000000800 */
[----:B------:R-:W-:Y:S01]  /*1b5d0*/  MUFU.EX2 R105, R105 ;  /* 0x0000006900697308 */ /* 0x000fe20000000800 */
[----:B------:R-:W-:Y:S02]  /*1b5e0*/  WARPGROUP.DEPBAR.LE gsb0, 0x0 ;  /* 0x00008000000079c5 */ /* 0x000fe40000010000 */
[----:B------:R-:W-:Y:S01]  /*1b5f0*/  WARPGROUP.ARRIVE ;  /* 0x00000000000079c5 */ /* 0x000fe20000000000 */
[-CC-:B------:R-:W-:Y:S01]  /*1b600*/  FFMA.FTZ R144, R112, R11.reuse, -R111.reuse ;  /* 0x0000000b70907223 */ /* 0x180fe2000001086f */
[-CC-:B------:R-:W-:Y:S01]  /*1b610*/  FFMA.FTZ R146, R116, R11.reuse, -R111.reuse ;  /* 0x0000000b74927223 */ /* 0x180fe2000001086f */
[-CC-:B------:R-:W-:Y:S01]  /*1b620*/  FFMA.FTZ R112, R154, R11.reuse, -R111.reuse ;  /* 0x0000000b9a707223 */ /* 0x180fe2000001086f */
[-C--:B------:R-:W-:Y:S01]  /*1b630*/  FFMA.FTZ R116, R220, R11.reuse, -R111 ;  /* 0x0000000bdc747223 */ /* 0x080fe2000001086f */
[-C--:B------:R-:W-:Y:S01]  /*1b640*/  FMUL.FTZ R111, R7, R11.reuse ;  /* 0x0000000b076f7220 */ /* 0x080fe20000410000 */
[----:B------:R-:W-:Y:S01]  /*1b650*/  HGMMA.64x128x16.F32.BF16 R24, R140, gdesc[UR4].tnspB, R24, gsb0 ;  /* 0x41e000048c187df0 */ /* 0x000fe20008001818 */
[----:B------:R-:W-:Y:S01]  /*1b660*/  R2UR UR6, R12 ;  /* 0x000000000c0672ca */ /* 0x000fe200000e0000 */
[----:B------:R-:W-:Y:S01]  /*1b670*/  @!P1 IMAD R12, R15, 0x8, R18 ;  /* 0x000000080f0c9824 */ /* 0x000fe200078e0212 */
[----:B------:R-:W-:Y:S01]  /*1b680*/  R2UR UR7, R13 ;  /* 0x000000000d0772ca */ /* 0x000fe200000e0000 */
[-CC-:B------:R-:W-:Y:S01]  /*1b690*/  FFMA.FTZ R157, R88, R11.reuse, -R111.reuse ;  /* 0x0000000b589d7223 */ /* 0x180fe2000001086f */
[-CC-:B------:R-:W-:Y:S01]  /*1b6a0*/  FFMA.FTZ R88, R90, R11.reuse, -R111.reuse ;  /* 0x0000000b5a587223 */ /* 0x180fe2000001086f */
[-CC-:B------:R-:W-:Y:S01]  /*1b6b0*/  FFMA.FTZ R159, R94, R11.reuse, -R111.reuse ;  /* 0x0000000b5e9f7223 */ /* 0x180fe2000001086f */
[----:B------:R-:W-:Y:S01]  /*1b6c0*/  FFMA.FTZ R90, R170, R11, -R111 ;  /* 0x0000000baa5a7223 */ /* 0x000fe2000001086f */
[----:B------:R-:W-:-:S02]  /*1b6d0*/  @!P1 VIADD R12, R12, 0x2a840 ;  /* 0x0002a8400c0c9836 */ /* 0x000fc40000000000 */
[-CC-:B------:R-:W-:Y:S01]  /*1b6e0*/  FFMA.FTZ R153, R96, R11.reuse, -R111.reuse ;  /* 0x0000000b60997223 */ /* 0x180fe2000001086f */
[----:B------:R-:W0:Y:S01]  /*1b6f0*/  MUFU.EX2 R157, R157 ;  /* 0x0000009d009d7308 */ /* 0x000e220000000800 */
[-C--:B------:R-:W-:Y:S01]  /*1b700*/  FFMA.FTZ R94, R98, R11.reuse, -R111 ;  /* 0x0000000b625e7223 */ /* 0x080fe2000001086f */
[----:B------:R-:W-:Y:S01]  /*1b710*/  FFMA.FTZ R15, R0, R4, R89 ;  /* 0x00000004000f7223 */ /* 0x000fe20000010059 */
[----:B------:R-:W-:Y:S01]  /*1b720*/  @!P1 PRMT R13, RZ, 0x654, R12 ;  /* 0x00000654ff0d9816 */ /* 0x000fe2000000000c */
[-CC-:B------:R-:W-:Y:S01]  /*1b730*/  FFMA.FTZ R155, R100, R11.reuse, -R111.reuse ;  /* 0x0000000b649b7223 */ /* 0x180fe2000001086f */
[-C--:B------:R-:W-:Y:S01]  /*1b740*/  FFMA.FTZ R96, R102, R11.reuse, -R111 ;  /* 0x0000000b66607223 */ /* 0x080fe2000001086f */
[----:B------:R-:W-:Y:S01]  /*1b750*/  FADD.FTZ R4, R192, R15 ;  /* 0x0000000fc0047221 */ /* 0x000fe20000010000 */
        /* <DEDUP_REMOVED lines=13> */
[-CC-:B------:R-:W-:Y:S01]  /*1b830*/  FFMA.FTZ R228, R228, R11.reuse, -R111.reuse ;  /* 0x0000000be4e47223 */ /* 0x180fe2000001086f */
[----:B------:R-:W-:Y:S01]  /*1b840*/  FFMA.FTZ R134, R134, R11, -R111 ;  /* 0x0000000b86867223 */ /* 0x000fe2000001086f */
[----:B------:R-:W-:-:S02]  /*1b850*/  F2FP.BF16.F32.PACK_AB R154, R206, R101 ;  /* 0x00000065ce9a723e */ /* 0x000fc400000010ff */
        /* <DEDUP_REMOVED lines=18> */
[----:B------:R-:W-:Y:S01]  /*1b980*/  MUFU.EX2 R95, R95 ;  /* 0x0000005f005f7308 */ /* 0x000fe20000000800 */
[----:B------:R-:W-:Y:S07]  /*1b990*/  HGMMA.64x128x16.F32.BF16 R24, R136, gdesc[UR4].tnspB, R24, gsb0 ;  /* 0x41e0000488187df0 */ /* 0x000fee0008001818 */
[----:B------:R-:W-:Y:S08]  /*1b9a0*/  MUFU.EX2 R141, R141 ;  /* 0x0000008d008d7308 */ /* 0x000ff00000000800 */
[----:B------:R-:W0:Y:S08]  /*1b9b0*/  MUFU.EX2 R112, R112 ;  /* 0x0000007000707308 */ /* 0x000e300000000800 */
[----:B------:R-:W-:Y:S08]  /*1b9c0*/  MUFU.EX2 R107, R107 ;  /* 0x0000006b006b7308 */ /* 0x000ff00000000800 */
[----:B------:R-:W-:Y:S01]  /*1b9d0*/  MUFU.EX2 R126, R126 ;  /* 0x0000007e007e7308 */ /* 0x000fe20000000800 */
[----:B0-----:R-:W-:-:S07]  /*1b9e0*/  F2FP.BF16.F32.PACK_AB R140, R112, R95 ;  /* 0x0000005f708c723e */ /* 0x001fce00000010ff */
[----:B------:R-:W0:Y:S08]  /*1b9f0*/  MUFU.EX2 R92, R92 ;  /* 0x0000005c005c7308 */ /* 0x000e300000000800 */
[----:B------:R1:W-:Y:S08]  /*1ba00*/  MUFU.EX2 R143, R150 ;  /* 0x00000096008f7308 */ /* 0x0003f00000000800 */
[----:B------:R-:W-:Y:S01]  /*1ba10*/  MUFU.EX2 R93, R93 ;  /* 0x0000005d005d7308 */ /* 0x000fe20000000800 */
[----:B-1----:R-:W-:-:S02]  /*1ba20*/  F2FP.BF16.F32.PACK_AB R150, R210, R97 ;  /* 0x00000061d296723e */ /* 0x002fc400000010ff */
[----:B0-----:R-:W-:-:S05]  /*1ba30*/  F2FP.BF16.F32.PACK_AB R142, R92, R107 ;  /* 0x0000006b5c8e723e */ /* 0x001fca00000010ff */
[----:B------:R-:W-:Y:S08]  /*1ba40*/  MUFU.EX2 R130, R130 ;  /* 0x0000008200827308 */ /* 0x000ff00000000800 */
[----:B------:R-:W0:Y:S08]  /*1ba50*/  MUFU.EX2 R116, R116 ;  /* 0x0000007400747308 */ /* 0x000e300000000800 */
[----:B------:R-:W-:Y:S08]  /*1ba60*/  MUFU.EX2 R109, R109 ;  /* 0x0000006d006d7308 */ /* 0x000ff00000000800 */
[----:B------:R-:W-:Y:S08]  /*1ba70*/  MUFU.EX2 R134, R134 ;  /* 0x0000008600867308 */ /* 0x000ff00000000800 */
[----:B------:R-:W1:Y:S01]  /*1ba80*/  MUFU.EX2 R120, R120 ;  /* 0x0000007800787308 */ /* 0x000e620000000800 */
[----:B------:R-:W-:-:S02]  /*1ba90*/  WARPGROUP.DEPBAR.LE gsb0, 0x0 ;  /* 0x00008000000079c5 */ /* 0x000fc40000010000 */
[----:B------:R2:W-:Y:S05]  /*1baa0*/  @!P1 SYNCS.ARRIVE.TRANS64.RED.A1T0 RZ, [R13+URZ], RZ ;  /* 0x000000ff0dff99a7 */ /* 0x0005ea000810043f */
[----:B------:R-:W-:Y:S01]  /*1bab0*/  MUFU.EX2 R137, R228 ;  /* 0x000000e400897308 */ /* 0x000fe20000000800 */
[----:B0-----:R-:W-:Y:S02]  /*1bac0*/  F2FP.BF16.F32.PACK_AB R136, R116, R93 ;  /* 0x0000005d7488723e */ /* 0x001fe400000010ff */
[----:B-1----:R-:W-:Y:S01]  /*1bad0*/  F2FP.BF16.F32.PACK_AB R138, R120, R109 ;  /* 0x0000006d788a723e */ /* 0x002fe200000010ff */
[----:B--2---:R-:W-:Y:S02]  /*1bae0*/  @!P1 VIADD R13, R20, 0x2a860 ;  /* 0x0002a860140d9836 */ /* 0x004fe40000000000 */
[----:B------:R-:W-:Y:S01]  /*1baf0*/  FADD.FTZ R20, R88, R3 ;  /* 0x0000000358147221 */ /* 0x000fe20000010000 */
[----:B------:R-:W-:Y:S01]  /*1bb00*/  FADD.FTZ R3, R91, R4 ;  /* 0x000000045b037221 */ /* 0x000fe20000010000 */
[----:B------:R-:W-:Y:S01]  /*1bb10*/  FFMA.FTZ R4, R226, R11, -R111 ;  /* 0x0000000be2047223 */ /* 0x000fe2000001086f */
[----:B------:R-:W-:Y:S01]  /*1bb20*/  @!P1 PRMT R15, RZ, 0x654, R13 ;  /* 0x00000654ff0f9816 */ /* 0x000fe2000000000d */
[----:B------:R-:W-:Y:S01]  /*1bb30*/  FADD.FTZ R13, R159, R20 ;  /* 0x000000149f0d7221 */ /* 0x000fe20000010000 */
[----:B------:R-:W-:Y:S01]  /*1bb40*/  FADD.FTZ R20, R202, R3 ;  /* 0x00000003ca147221 */ /* 0x000fe20000010000 */
[----:B------:R-:W-:-:S02]  /*1bb50*/  F2FP.BF16.F32.PACK_AB R159, R90, R159 ;  /* 0x0000009f5a9f723e */ /* 0x000fc400000010ff */
[----:B------:R-:W0:Y:S01]  /*1bb60*/  MUFU.EX2 R4, R4 ;  /* 0x0000000400047308 */ /* 0x000e220000000800 */
[----:B------:R-:W-:Y:S01]  /*1bb70*/  FADD.FTZ R100, R90, R13 ;  /* 0x0000000d5a647221 */ /* 0x000fe20000010000 */
[----:B------:R-:W-:Y:S01]  /*1bb80*/  FADD.FTZ R3, R21, R20 ;  /* 0x0000001415037221 */ /* 0x000fe20000010000 */
[-CC-:B------:R-:W-:Y:S01]  /*1bb90*/  FFMA.FTZ R20, R148, R11.reuse, -R111.reuse ;  /* 0x0000000b94147223 */ /* 0x180fe2000001086f */
[----:B------:R-:W-:Y:S01]  /*1bba0*/  FFMA.FTZ R111, R230, R11, -R111 ;  /* 0x0000000be66f7223 */ /* 0x000fe2000001086f */
[----:B------:R-:W-:Y:S01]  /*1bbb0*/  FADD.FTZ R13, R153, R100 ;  /* 0x00000064990d7221 */ /* 0x000fe20000010000 */
[----:B------:R-:W-:Y:S01]  /*1bbc0*/  FADD.FTZ R100, R204, R3 ;  /* 0x00000003cc647221 */ /* 0x000fe20000010000 */
[----:B------:R1:W-:Y:S01]  /*1bbd0*/  @!P1 SYNCS.ARRIVE.TRANS64.RED.A1T0 RZ, [R15+URZ], RZ ;  /* 0x000000ff0fff99a7 */ /* 0x0003e2000810043f */
[C---:B------:R-:W-:Y:S01]  /*1bbe0*/  F2FP.BF16.F32.PACK_AB R153, R94.reuse, R153 ;  /* 0x000000995e99723e */ /* 0x040fe200000010ff */
[----:B------:R-:W-:Y:S01]  /*1bbf0*/  FADD.FTZ R102, R94, R13 ;  /* 0x0000000d5e667221 */ /* 0x000fe20000010000 */
[----:B------:R-:W-:Y:S01]  /*1bc00*/  FADD.FTZ R3, R101, R100 ;  /* 0x0000006465037221 */ /* 0x000fe20000010000 */
[----:B------:R-:W-:Y:S01]  /*1bc10*/  MUFU.EX2 R20, R20 ;  /* 0x0000001400147308 */ /* 0x000fe20000000800 */
[----:B------:R-:W-:Y:S01]  /*1bc20*/  F2FP.BF16.F32.PACK_AB R148, R208, R99 ;  /* 0x00000063d094723e */ /* 0x000fe200000010ff */
[----:B------:R-:W-:Y:S01]  /*1bc30*/  FADD.FTZ R13, R155, R102 ;  /* 0x000000669b0d7221 */ /* 0x000fe20000010000 */
[----:B------:R-:W-:Y:S01]  /*1bc40*/  FADD.FTZ R100, R206, R3 ;  /* 0x00000003ce647221 */ /* 0x000fe20000010000 */
[----:B------:R-:W-:Y:S01]  /*1bc50*/  F2FP.BF16.F32.PACK_AB R155, R96, R155 ;  /* 0x0000009b609b723e */ /* 0x000fe200000010ff */
[----:B------:R-:W-:-:S02]  /*1bc60*/  IMAD.MOV.U32 R21, RZ, RZ, R160 ;  /* 0x000000ffff157224 */ /* 0x000fc400078e00a0 */
[----:B------:R-:W-:Y:S01]  /*1bc70*/  FADD.FTZ R102, R96, R13 ;  /* 0x0000000d60667221 */ /* 0x000fe20000010000 */
[----:B------:R-:W-:Y:S01]  /*1bc80*/  FADD.FTZ R3, R99, R100 ;  /* 0x0000006463037221 */ /* 0x000fe20000010000 */
[----:B------:R-:W2:Y:S02]  /*1bc90*/  MUFU.EX2 R111, R111 ;  /* 0x0000006f006f7308 */ /* 0x000ea40000000800 */
        /* <DEDUP_REMOVED lines=16> */
[----:B------:R-:W-:Y:S01]  /*1bda0*/  F2FP.BF16.F32.PACK_AB R146, R105, R146 ;  /* 0x000000926992723e */ /* 0x000fe200000010ff */
[----:B------:R-:W-:Y:S02]  /*1bdb0*/  IMAD.MOV.U32 R12, RZ, RZ, R6 ;  /* 0x000000ffff0c7224 */ /* 0x000fe400078e0006 */
[----:B------:R-:W-:Y:S01]  /*1bdc0*/  FADD.FTZ R3, R147, R88 ;  /* 0x0000005893037221 */ /* 0x000fe20000010000 */
[----:B------:R-:W-:Y:S01]  /*1bdd0*/  FADD.FTZ R90, R105, R90 ;  /* 0x0000005a695a7221 */ /* 0x000fe20000010000 */
[C---:B0-----:R-:W-:Y:S02]  /*1bde0*/  F2FP.BF16.F32.PACK_AB R147, R4.reuse, R147 ;  /* 0x000000930493723e */ /* 0x041fe400000010ff */
[----:B------:R-:W-:Y:S01]  /*1bdf0*/  FADD.FTZ R88, R4, R3 ;  /* 0x0000000304587221 */ /* 0x000fe20000010000 */
[----:B------:R-:W-:Y:S01]  /*1be00*/  FADD.FTZ R3, R95, R90 ;  /* 0x0000005a5f037221 */ /* 0x000fe20000010000 */
[----:B--2---:R-:W-:-:S02]  /*1be10*/  F2FP.BF16.F32.PACK_AB R139, R111, R134 ;  /* 0x000000866f8b723e */ /* 0x004fc400000010ff */
[----:B------:R-:W-:Y:S01]  /*1be20*/  FADD.FTZ R13, R141, R88 ;  /* 0x000000588d0d7221 */ /* 0x000fe20000010000 */
[----:B------:R-:W-:Y:S01]  /*1be30*/  FADD.FTZ R10, R112, R3 ;  /* 0x00000003700a7221 */ /* 0x000fe20000010000 */
[C---:B------:R-:W-:Y:S02]  /*1be40*/  F2FP.BF16.F32.PACK_AB R141, R20.reuse, R141 ;  /* 0x0000008d148d723e */ /* 0x040fe400000010ff */
[----:B------:R-:W-:Y:S01]  /*1be50*/  FADD.FTZ R13, R20, R13 ;  /* 0x0000000d140d7221 */ /* 0x000fe20000010000 */
[----:B------:R-:W-:Y:S01]  /*1be60*/  FADD.FTZ R3, R107, R10 ;  /* 0x0000000a6b037221 */ /* 0x000fe20000010000 */
[----:B------:R-:W-:Y:S02]  /*1be70*/  IMAD.MOV.U32 R20, RZ, RZ, R161 ;  /* 0x000000ffff147224 */ /* 0x000fe400078e00a1 */
[----:B------:R-:W-:Y:S01]  /*1be80*/  FADD.FTZ R13, R126, R13 ;  /* 0x0000000d7e0d7221 */ /* 0x000fe20000010000 */
[----:B------:R-:W-:-:S03]  /*1be90*/  FADD.FTZ R10, R92, R3 ;  /* 0x000000035c0a7221 */ /* 0x000fc60000010000 */
[----:B------:R-:W-:Y:S01]  /*1bea0*/  FADD.FTZ R13, R143, R13 ;  /* 0x0000000d8f0d7221 */ /* 0x000fe20000010000 */
[----:B------:R-:W-:Y:S01]  /*1beb0*/  FADD.FTZ R3, R93, R10 ;  /* 0x0000000a5d037221 */ /* 0x000fe20000010000 */
[----:B------:R-:W-:Y:S02]  /*1bec0*/  F2FP.BF16.F32.PACK_AB R143, R143, R126 ;  /* 0x0000007e8f8f723e */ /* 0x000fe400000010ff */
        /* <DEDUP_REMOVED lines=8> */
[----:B------:R-:W-:Y:S01]  /*1bf50*/  IMAD.MOV.U32 R13, RZ, RZ, R7 ;  /* 0x000000ffff0d7224 */ /* 0x000fe200078e0007 */
[----:B-1----:R-:W-:Y:S06]  /*1bf60*/  @P2 BRA `(.L_x_1563) ;  /* 0xffffffd800a82947 */ /* 0x002fec000383ffff */
[----:B------:R-:W-:Y:S05]  /*1bf70*/  BSYNC B1 ;  /* 0x0000000000017941 */ /* 0x000fea0003800000 */
.L_x_1552:
[----:B------:R-:W-:Y:S05]  /*1bf80*/  BSYNC B0 ;  /* 0x0000000000007941 */ /* 0x000fea0003800000 */
.L_x_1551:
[----:B------:R-:W-:Y:S01]  /*1bf90*/  ISETP.GE.AND P2, PT, R8, R168, PT ;  /* 0x000000a80800720c */ /* 0x000fe20003f46270 */
[----:B------:R-:W-:-:S12]  /*1bfa0*/  BSSY B0, `(.L_x_1564) ;  /* 0x0000373000007945 */ /* 0x000fd80003800000 */
[----:B------:R-:W-:Y:S05]  /*1bfb0*/  @!P2 BRA `(.L_x_1565) ;  /* 0x0000003400c4a947 */ /* 0x000fea0003800000 */
[----:B------:R-:W-:Y:S02]  /*1bfc0*/  IMAD R14, R169, 0x80, R179 ;  /* 0x00000080a90e7824 */ /* 0x000fe400078e02b3 */
[----:B------:R-:W-:Y:S02]  /*1bfd0*/  IMAD.MOV.U32 R12, RZ, RZ, R7 ;  /* 0x000000ffff0c7224 */ /* 0x000fe400078e0007 */
[----:B------:R-:W-:Y:S02]  /*1bfe0*/  VIADD R14, R14, 0x8 ;  /* 0x000000080e0e7836 */ /* 0x000fe40000000000 */
[----:B------:R-:W-:Y:S02]  /*1bff0*/  IMAD.MOV.U32 R13, RZ, RZ, R6 ;  /* 0x000000ffff0d7224 */ /* 0x000fe400078e0006 */
[----:B------:R-:W-:Y:S01]  /*1c000*/  IMAD.MOV.U32 R20, RZ, RZ, R161 ;  /* 0x000000ffff147224 */ /* 0x000fe200078e00a1 */
[----:B------:R-:W-:Y:S01]  /*1c010*/  IADD3 R14, R14, R163, -R164 ;  /* 0x000000a30e0e7210 */ /* 0x000fe20007ffe8a4 */
[----:B------:R-:W-:-:S07]  /*1c020*/  IMAD.MOV.U32 R21, RZ, RZ, R160 ;  /* 0x000000ffff157224 */ /* 0x000fce00078e00a0 */
.L_x_1584:
[----:B------:R-:W-:-:S05]  /*1c030*/  VIADD R6, R21, 0x1 ;  /* 0x0000000115067836 */ /* 0x000fca0000000000 */
[----:B------:R-:W-:-:S04]  /*1c040*/  ISETP.NE.AND P2, PT, R6, 0x2, PT ;  /* 0x000000020600780c */ /* 0x000fc80003f45270 */
[----:B------:R-:W-:Y:S02]  /*1c050*/  SEL R161, RZ, 0x1, P2 ;  /* 0x00000001ffa17807 */ /* 0x000fe40001000000 */
[----:B------:R-:W-:Y:S02]  /*1c060*/  SEL R160, R6, RZ, P2 ;  /* 0x000000ff06a07207 */ /* 0x000fe40001000000 */
[----:B------:R-:W-:Y:S01]  /*1c070*/  LOP3.LUT R161, R20, R161, RZ, 0x3c, !PT ;  /* 0x000000a114a17212 */ /* 0x000fe200078e3cff */
[----:B------:R-:W-:Y:S06]  /*1c080*/  @!P0 BRA `(.L_x_1566) ;  /* 0x0000000000048947 */ /* 0x000fec0003800000 */
[----:B------:R-:W-:Y:S01]  /*1c090*/  BPT.TRAP 0x1 ;  /* 0x000000040000795c */ /* 0x000fe20000300000 */
.L_x_1566:
[----:B------:R-:W-:Y:S01]  /*1c0a0*/  IMAD R15, R160, 0x8, R18 ;  /* 0x00000008a00f7824 */ /* 0x000fe200078e0212 */
[----:B------:R-:W-:-:S04]  /*1c0b0*/  SHF.L.U32 R10, R161, 0x1f, RZ ;  /* 0x0000001fa10a7819 */ /* 0x000fc800000006ff */
[----:B------:R0:W1:Y:S01]  /*1c0c0*/  SYNCS.PHASECHK.TRANS64.TRYWAIT P2, [R15+URZ+0x2a830], R10 ;  /* 0x02a8300a0f0075a7 */ /* 0x000062000804017f */
[----:B------:R-:W-:Y:S05]  /*1c0d0*/  @!P0 BRA `(.L_x_1567) ;  /* 0x0000000000048947 */ /* 0x000fea0003800000 */
[----:B------:R-:W-:Y:S01]  /*1c0e0*/  BPT.TRAP 0x1 ;  /* 0x000000040000795c */ /* 0x000fe20000300000 */
.L_x_1567:
[----:B------:R-:W-:Y:S01]  /*1c0f0*/  BSSY B1, `(.L_x_1568) ;  /* 0x0000006000017945 */ /* 0x000fe20003800000 */
[----:B------:R-:W-:Y:S02]  /*1c100*/  IMAD R6, R160, 0x900, R5 ;  /* 0x00000900a0067824 */ /* 0x000fe400078e0205 */
[----:B------:R-:W-:Y:S01]  /*1c110*/  IMAD.MOV.U32 R7, RZ, RZ, 0x40000040 ;  /* 0x40000040ff077424 */ /* 0x000fe200078e00ff */
[----:B-1----:R-:W-:Y:S06]  /*1c120*/  @P2 BRA `(.L_x_1569) ;  /* 0x0000000000082947 */ /* 0x002fec0003800000 */
[----:B------:R-:W1:Y:S02]  /*1c130*/  SYNCS.PHASECHK.TRANS64.TRYWAIT P2, [R15+URZ+0x2a830], R10 ;  /* 0x02a8300a0f0075a7 */ /* 0x000e64000804017f */
[----:B-1----:R-:W-:Y:S05]  /*1c140*/  @!P2 BRA `(.L_x_1570) ;  /* 0x000000d400e4a947 */ /* 0x002fea0003800000 */
.L_x_1569:
[----:B------:R-:W-:Y:S05]  /*1c150*/  BSYNC B1 ;  /* 0x0000000000017941 */ /* 0x000fea0003800000 */
.L_x_1568:
        /* <DEDUP_REMOVED lines=179> */
.L_x_1571:
[----:B------:R-:W-:Y:S01]  /*1cc90*/  SHF.L.U32 R7, R20, 0x1f, RZ ;  /* 0x0000001f14077819 */ /* 0x000fe200000006ff */
[----:B------:R-:W-:-:S04]  /*1cca0*/  IMAD R10, R21, 0x8, R18 ;  /* 0x00000008150a7824 */ /* 0x000fc800078e0212 */
[----:B------:R0:W1:Y:S01]  /*1ccb0*/  SYNCS.PHASECHK.TRANS64.TRYWAIT P2, [R10+URZ+0x2a850], R7 ;  /* 0x02a850070a0075a7 */ /* 0x000062000804017f */
[----:B------:R-:W-:Y:S05]  /*1ccc0*/  @!P0 BRA `(.L_x_1572) ;  /* 0x0000000000048947 */ /* 0x000fea0003800000 */
[----:B------:R-:W-:Y:S01]  /*1ccd0*/  BPT.TRAP 0x1 ;  /* 0x000000040000795c */ /* 0x000fe20000300000 */
.L_x_1572:
        /* <DEDUP_REMOVED lines=9> */
.L_x_1574:
[----:B------:R-:W-:Y:S05]  /*1cd70*/  BSYNC B1 ;  /* 0x0000000000017941 */ /* 0x000fea0003800000 */
.L_x_1573:
[----:B------:R-:W-:Y:S01]  /*1cd80*/  IMAD.MOV.U32 R6, RZ, RZ, R0 ;  /* 0x000000ffff067224 */ /* 0x000fe200078e0000 */
[----:B------:R-:W2:Y:S01]  /*1cd90*/  LDL R2, [R1+0x4] ;  /* 0x0000040001027983 */ /* 0x000ea20000100800 */
[----:B01----:R-:W-:Y:S01]  /*1cda0*/  IMAD.MOV.U32 R7, RZ, RZ, 0x40000040 ;  /* 0x40000040ff077424 */ /* 0x003fe200078e00ff */
[----:B------:R-:W-:Y:S01]  /*1cdb0*/  WARPGROUP.ARRIVE ;  /* 0x00000000000079c5 */ /* 0x000fe20000000000 */
[----:B------:R-:W-:Y:S01]  /*1cdc0*/  FMUL.FTZ R11, R91, UR50 ;  /* 0x000000325b0b7c20 */ /* 0x000fe20008410000 */
[----:B------:R-:W-:Y:S01]  /*1cdd0*/  R2UR UR6, R6 ;  /* 0x00000000060672ca */ /* 0x000fe200000e0000 */
[----:B------:R-:W-:Y:S01]  /*1cde0*/  VIADD R6, R0, 0x80 ;  /* 0x0000008000067836 */ /* 0x000fe20000000000 */
[----:B------:R-:W-:Y:S01]  /*1cdf0*/  R2UR UR7, R7 ;  /* 0x00000000070772ca */ /* 0x000fe200000e0000 */
[----:B------:R-:W-:Y:S02]  /*1ce00*/  IMAD.MOV.U32 R7, RZ, RZ, 0x40000040 ;  /* 0x40000040ff077424 */ /* 0x000fe400078e00ff */
[----:B------:R-:W-:Y:S01]  /*1ce10*/  FMUL.FTZ R21, R94, UR50 ;  /* 0x000000325e157c20 */ /* 0x000fe20008410000 */
[----:B------:R-:W-:-:S02]  /*1ce20*/  @!P1 VIADD R15, R15, 0x2a840 ;  /* 0x0002a8400f0f9836 */ /* 0x000fc40000000000 */
        /* <DEDUP_REMOVED lines=15> */
[----:B------:R-:W-:Y:S01]  /*1cf20*/  FMUL.FTZ R125, R128, UR50 ;  /* 0x00000032807d7c20 */ /* 0x000fe20008410000 */
[----:B------:R-:W-:Y:S01]  /*1cf30*/  FMUL.FTZ R118, R118, UR50 ;  /* 0x0000003276767c20 */ /* 0x000fe20008410000 */
[----:B------:R-:W-:Y:S01]  /*1cf40*/  FMUL.FTZ R134, R134, UR50 ;  /* 0x0000003286867c20 */ /* 0x000fe20008410000 */
[----:B------:R-:W-:Y:S01]  /*1cf50*/  ISETP.GE.AND P2, PT, R9, 0x1, PT ;  /* 0x000000010900780c */ /* 0x000fe20003f46270 */
[----:B------:R-:W0:Y:S08]  /*1cf60*/  MUFU.TANH R20, R20 ;  /* 0x0000001400147308 */ /* 0x000e300000002400 */
[----:B------:R-:W1:Y:S08]  /*1cf70*/  MUFU.TANH R11, R11 ;  /* 0x0000000b000b7308 */ /* 0x000e700000002400 */
        /* <DEDUP_REMOVED lines=12> */
[----:B------:R-:W-:-:S06]  /*1d040*/  WARPGROUP.ARRIVE ;  /* 0x00000000000079c5 */ /* 0x000fcc0000000000 */
        /* <DEDUP_REMOVED lines=10> */
[----:B------:R-:W-:-:S02]  /*1d0f0*/  FMUL.FTZ R121, R124, UR50 ;  /* 0x000000327c797c20 */ /* 0x000fc40008410000 */
[----:B------:R-:W2:Y:S01]  /*1d100*/  MUFU.TANH R2, R2 ;  /* 0x0000000200027308 */ /* 0x000ea20000002400 */
[----:B------:R-:W-:Y:S02]  /*1d110*/  WARPGROUP.DEPBAR.LE gsb0, 0x0 ;  /* 0x00008000000079c5 */ /* 0x000fe40000010000 */
[----:B------:R-:W-:Y:S01]  /*1d120*/  WARPGROUP.ARRIVE ;  /* 0x00000000000079c5 */ /* 0x000fe20000000000 */
[----:B------:R-:W-:-:S04]  /*1d130*/  IMAD R152, R8, -0x60, RZ ;  /* 0xffffffa008987824 */ /* 0x000fc800078e02ff */
[----:B------:R-:W0:Y:S01]  /*1d140*/  MUFU.TANH R90, R90 ;  /* 0x0000005a005a7308 */ /* 0x000e220000002400 */
[----:B------:R-:W-:Y:S01]  /*1d150*/  HGMMA.64x128x16.F32.BF16 R24, R148, gdesc[UR4].tnspB, R24, gsb0 ;  /* 0x41e0000494187df0 */ /* 0x000fe20008001818 */
[----:B------:R-:W-:Y:S01]  /*1d160*/  R2UR UR6, R6 ;  /* 0x00000000060672ca */ /* 0x000fe200000e0000 */
[----:B------:R-:W-:Y:S01]  /*1d170*/  VIADD R6, R0, 0x200 ;  /* 0x0000020000067836 */ /* 0x000fe20000000000 */
[----:B------:R-:W-:Y:S01]  /*1d180*/  R2UR UR7, R7 ;  /* 0x00000000070772ca */ /* 0x000fe200000e0000 */
[----:B------:R-:W-:-:S03]  /*1d190*/  IMAD.MOV.U32 R7, RZ, RZ, 0x40000040 ;  /* 0x40000040ff077424 */ /* 0x000fc600078e00ff */
        /* <DEDUP_REMOVED lines=17> */
[----:B------:R-:W0:Y:S01]  /*1d2b0*/  MUFU.TANH R148, R148 ;  /* 0x0000009400947308 */ /* 0x000e220000002400 */
[----:B------:R-:W-:-:S07]  /*1d2c0*/  IMAD R131, R169, 0x80, R179 ;  /* 0x00000080a9837824 */ /* 0x000fce00078e02b3 */
[----:B------:R-:W0:Y:S08]  /*1d2d0*/  MUFU.TANH R149, R149 ;  /* 0x0000009500957308 */ /* 0x000e300000002400 */
[----:B------:R-:W0:Y:S08]  /*1d2e0*/  MUFU.TANH R150, R150 ;  /* 0x0000009600967308 */ /* 0x000e300000002400 */
        /* <DEDUP_REMOVED lines=23> */
[----:B------:R-:W-:Y:S01]  /*1d460*/  @!P1 PRMT R6, RZ, 0x654, R15 ;  /* 0x00000654ff069816 */ /* 0x000fe2000000000f */
[----:B------:R-:W0:Y:S01]  /*1d470*/  MUFU.TANH R144, R144 ;  /* 0x0000009000907308 */ /* 0x000e220000002400 */
[----:B------:R-:W-:-:S07]  /*1d480*/  IADD3 R7, R152, 0x1, R163 ;  /* 0x0000000198077810 */ /* 0x000fce0007ffe0a3 */
        /* <DEDUP_REMOVED lines=11> */
[----:B------:R0:W0:Y:S08]  /*1d540*/  MUFU.TANH R15, R134 ;  /* 0x00000086000f7308 */ /* 0x0000300000002400 */
        /* <DEDUP_REMOVED lines=19> */
[----:B------:R5:W-:Y:S01]  /*1d680*/  @!P1 SYNCS.ARRIVE.TRANS64.RED.A1T0 RZ, [R6+URZ], RZ ;  /* 0x000000ff06ff99a7 */ /* 0x000be2000810043f */
[----:B------:R-:W-:-:S03]  /*1d690*/  IMAD R129, R173, -0x2, R152 ;  /* 0xfffffffead817824 */ /* 0x000fc600078e0298 */
[----:B------:R-:W0:Y:S01]  /*1d6a0*/  MUFU.TANH R136, R136 ;  /* 0x0000008800887308 */ /* 0x000e220000002400 */
[----:B-----5:R-:W-:-:S07]  /*1d6b0*/  IMAD.IADD R6, R7, 0x1, -R164 ;  /* 0x0000000107067824 */ /* 0x020fce00078e0aa4 */
[----:B------:R-:W0:Y:S01]  /*1d6c0*/  MUFU.TANH R138, R138 ;  /* 0x0000008a008a7308 */ /* 0x000e220000002400 */
[----:B------:R-:W-:-:S04]  /*1d6d0*/  IMAD R6, R173, -0x2, R6 ;  /* 0xfffffffead067824 */ /* 0x000fc800078e0206 */
[C---:B------:R-:W-:Y:S02]  /*1d6e0*/  VIADD R156, R6.reuse, UR47 ;  /* 0x0000002f069c7c36 */ /* 0x040fe40008000000 */
[----:B------:R-:W-:Y:S02]  /*1d6f0*/  VIADD R154, R6, UR4 ;  /* 0x00000004069a7c36 */ /* 0x000fe40008000000 */
[C---:B------:R-:W-:Y:S02]  /*1d700*/  IMAD.IADD R135, R131.reuse, 0x1, R156 ;  /* 0x0000000183877824 */ /* 0x040fe400078e029c */
[----:B------:R-:W-:Y:S01]  /*1d710*/  IMAD.IADD R133, R131, 0x1, R154 ;  /* 0x0000000183857824 */ /* 0x000fe200078e029a */
[----:B-1234-:R-:W-:Y:S06]  /*1d720*/  @!P2 BRA `(.L_x_1576) ;  /* 0x000000000058a947 */ /* 0x01efec0003800000 */
[----:B------:R-:W-:Y:S01]  /*1d730*/  IADD3 R108, R131, R163, -R164 ;  /* 0x000000a3836c7210 */ /* 0x000fe20007ffe8a4 */
[----:B------:R-:W-:Y:S03]  /*1d740*/  BSSY B1, `(.L_x_1577) ;  /* 0x0000011000017945 */ /* 0x000fe60003800000 */
        /* <DEDUP_REMOVED lines=10> */
.L_x_1578:
[----:B------:R-:W-:Y:S01]  /*1d7f0*/  IMAD.U32 R110, RZ, RZ, UR39 ;  /* 0x00000027ff6e7e24 */ /* 0x000fe2000f8e00ff */
[----:B------:R-:W-:-:S04]  /*1d800*/  IADD3 R137, R131, R163, -R164 ;  /* 0x000000a383897210 */ /* 0x000fc80007ffe8a4 */
[----:B------:R-:W-:-:S13]  /*1d810*/  ISETP.NE.AND P2, PT, R110, 0x1, PT ;  /* 0x000000016e00780c */ /* 0x000fda0003f45270 */
[----:B------:R-:W1:Y:S02]  /*1d820*/  @P2 LDC.64 R6, c[0x0][0x9e8] ;  /* 0x00027a00ff062b82 */ /* 0x000e640000000a00 */
[----:B-1----:R-:W-:-:S05]  /*1d830*/  @P2 IMAD.HI.U32 R6, R137, R6, RZ ;  /* 0x0000000689062227 */ /* 0x002fca00078e00ff */
[----:B------:R-:W-:-:S07]  /*1d840*/  @P2 SHF.R.U32.HI R137, RZ, R7, R6 ;  /* 0x00000007ff892219 */ /* 0x000fce0000011606 */
.L_x_1579:
[----:B------:R-:W-:Y:S05]  /*1d850*/  BSYNC B1 ;  /* 0x0000000000017941 */ /* 0x000fea0003800000 */
.L_x_1577:
[----:B------:R-:W-:-:S05]  /*1d860*/  IMAD R6, R137, R110, R129 ;  /* 0x0000006e89067224 */ /* 0x000fca00078e0281 */
[----:B------:R-:W-:Y:S02]  /*1d870*/  VIADDMNMX R135, R6, R110, R135, PT ;  /* 0x0000006e06877246 */ /* 0x000fe40003800187 */
[----:B------:R-:W-:-:S07]  /*1d880*/  VIMNMX R133, R133, R6, !PT ;  /* 0x0000000685857248 */ /* 0x000fce0007fe0100 */
.L_x_1576:
        /* <DEDUP_REMOVED lines=124> */
[----:B------:R-:W-:-:S03]  /*1e050*/  VIADD R131, R131, 0x8 ;  /* 0x0000000883837836 */ /* 0x000fc60000000000 */
[----:B------:R-:W-:Y:S02]  /*1e060*/  ISETP.NE.AND P6, PT, R125, 0x1, PT ;  /* 0x000000017d00780c */ /* 0x000fe40003fc5270 */
[----:B------:R-:W-:-:S04]  /*1e070*/  IADD3 R131, R131, R163, -R164 ;  /* 0x000000a383837210 */ /* 0x000fc80007ffe8a4 */
[----:B------:R-:W-:-:S07]  /*1e080*/  LOP3.LUT R131, RZ, R131, RZ, 0x33, !PT ;  /* 0x00000083ff837212 */ /* 0x000fce00078e33ff */
[----:B------:R-:W0:Y:S02]  /*1e090*/  @P6 LDC.64 R6, c[0x0][0x9e8] ;  /* 0x00027a00ff066b82 */ /* 0x000e240000000a00 */
[----:B0-----:R-:W-:-:S05]  /*1e0a0*/  @P6 IMAD.HI.U32 R6, R131, R6, RZ ;  /* 0x0000000683066227 */ /* 0x001fca00078e00ff */
[----:B------:R-:W-:-:S04]  /*1e0b0*/  @P6 SHF.R.U32.HI R131, RZ, R7, R6 ;  /* 0x00000007ff836219 */ /* 0x000fc80000011606 */
[----:B------:R-:W-:Y:S01]  /*1e0c0*/  LOP3.LUT R6, RZ, R131, RZ, 0x33, !PT ;  /* 0x00000083ff067212 */ /* 0x000fe200078e33ff */
[----:B------:R-:W-:Y:S06]  /*1e0d0*/  BRA `(.L_x_1583) ;  /* 0x0000000000187947 */ /* 0x000fec0003800000 */
.L_x_1582:
[----:B------:R-:W-:-:S05]  /*1e0e0*/  IMAD.U32 R125, RZ, RZ, UR39 ;  /* 0x00000027ff7d7e24 */ /* 0x000fca000f8e00ff */
[----:B------:R-:W-:-:S13]  /*1e0f0*/  ISETP.NE.AND P6, PT, R125, 0x1, PT ;  /* 0x000000017d00780c */ /* 0x000fda0003fc5270 */
[----:B------:R-:W0:Y:S02]  /*1e100*/  @P6 LDC.64 R6, c[0x0][0x9e8] ;  /* 0x00027a00ff066b82 */ /* 0x000e240000000a00 */
[----:B0-----:R-:W-:-:S04]  /*1e110*/  @P6 IMAD.HI.U32 R152, R14, R6, RZ ;  /* 0x000000060e986227 */ /* 0x001fc800078e00ff */
[----:B------:R-:W-:Y:S01]  /*1e120*/  IMAD.MOV.U32 R6, RZ, RZ, R14 ;  /* 0x000000ffff067224 */ /* 0x000fe200078e000e */
[----:B------:R-:W-:-:S07]  /*1e130*/  @P6 SHF.R.U32.HI R6, RZ, R7, R152 ;  /* 0x00000007ff066219 */ /* 0x000fce0000011698 */
.L_x_1583:
[----:B------:R-:W-:Y:S05]  /*1e140*/  BSYNC B1 ;  /* 0x0000000000017941 */ /* 0x000fea0003800000 */
.L_x_1581:
[----:B------:R-:W-:-:S05]  /*1e150*/  IMAD R6, R6, R125, R129 ;  /* 0x0000007d06067224 */ /* 0x000fca00078e0281 */
[----:B------:R-:W-:Y:S02]  /*1e160*/  VIADDMNMX R107, R6, R125, R107, PT ;  /* 0x0000007d066b7246 */ /* 0x000fe4000380016b */
[----:B------:R-:W-:-:S07]  /*1e170*/  VIMNMX R109, R109, R6, !PT ;  /* 0x000000066d6d7248 */ /* 0x000fce0007fe0100 */
.L_x_1580:
[----:B------:R-:W-:Y:S01]  /*1e180*/  ISETP.GT.AND P2, PT, R109, 0x1, !P2 ;  /* 0x000000016d00780c */ /* 0x000fe20005744270 */
[----:B------:R-:W-:Y:S01]  /*1e190*/  @!P1 VIADD R10, R10, 0x2a860 ;  /* 0x0002a8600a0a9836 */ /* 0x000fe20000000000 */
[----:B------:R-:W-:Y:S02]  /*1e1a0*/  ISETP.NE.AND P6, PT, R157, RZ, PT ;  /* 0x000000ff9d00720c */ /* 0x000fe40003fc5270 */
[----:B------:R-:W-:Y:S02]  /*1e1b0*/  ISETP.LT.OR P2, PT, R107, 0x2, P2 ;  /* 0x000000026b00780c */ /* 0x000fe40001741670 */
[----:B------:R-:W-:Y:S02]  /*1e1c0*/  ISETP.GT.AND P3, PT, R109, 0x8, !P3 ;  /* 0x000000086d00780c */ /* 0x000fe40005f64270 */
[----:B------:R-:W-:Y:S01]  /*1e1d0*/  FSEL R152, R11, -INF , !P2 ;  /* 0xff8000000b987808 */ /* 0x000fe20005000000 */
[----:B------:R-:W-:Y:S01]  /*1e1e0*/  IMAD.U32 R11, RZ, RZ, UR38 ;  /* 0x00000026ff0b7e24 */ /* 0x000fe2000f8e00ff */
[----:B------:R-:W-:-:S02]  /*1e1f0*/  ISETP.NE.AND P2, PT, R153, RZ, PT ;  /* 0x000000ff9900720c */ /* 0x000fc40003f45270 */
[----:B------:R-:W-:Y:S02]  /*1e200*/  ISETP.LT.OR P3, PT, R107, 0x9, P3 ;  /* 0x000000096b00780c */ /* 0x000fe40001f61670 */
[----:B------:R-:W-:Y:S02]  /*1e210*/  ISETP.GT.AND P2, PT, R109, 0x9, !P2 ;  /* 0x000000096d00780c */ /* 0x000fe40005744270 */
[----:B------:R-:W-:Y:S02]  /*1e220*/  FMNMX.FTZ R7, R214, R13, !PT ;  /* 0x0000000dd6077209 */ /* 0x000fe40007810000 */
[----:B------:R-:W-:Y:S02]  /*1e230*/  ISETP.LT.OR P2, PT, R107, 0xa, P2 ;  /* 0x0000000a6b00780c */ /* 0x000fe40001741670 */
[----:B------:R-:W-:Y:S02]  /*1e240*/  FSEL R154, R21, -INF , !P3 ;  /* 0xff800000159a7808 */ /* 0x000fe40005800000 */
[----:B------:R-:W-:-:S02]  /*1e250*/  FSEL R88, R88, -INF , !P2 ;  /* 0xff80000058587808 */ /* 0x000fc40005000000 */
[----:B------:R-:W-:Y:S02]  /*1e260*/  ISETP.NE.AND P2, PT, R137, RZ, PT ;  /* 0x000000ff8900720c */ /* 0x000fe40003f45270 */
[----:B------:R-:W-:Y:S02]  /*1e270*/  ISETP.NE.AND P3, PT, R155, RZ, PT ;  /* 0x000000ff9b00720c */ /* 0x000fe40003f65270 */
        /* <DEDUP_REMOVED lines=55> */
[----:B------:R-:W-:Y:S02]  /*1e5f0*/  ISETP.NE.AND P3, PT, R171, RZ, PT ;  /* 0x000000ffab00720c */ /* 0x000fe40003f65270 */
        /* <DEDUP_REMOVED lines=10> */
[----:B------:R-:W-:Y:S02]  /*1e6a0*/  ISETP.GT.AND P2, PT, R109, 0x38, !P2 ;  /* 0x000000386d00780c */ /* 0x000fe40005744270 */
[----:B------:R-:W-:Y:S02]  /*1e6b0*/  FSEL R100, R100, -INF , !P4 ;  /* 0xff80000064647808 */ /* 0x000fe40006000000 */
        /* <DEDUP_REMOVED lines=13> */
[----:B0-----:R-:W-:Y:S02]  /*1e790*/  FMNMX.FTZ R89, R0, R7, !PT ;  /* 0x0000000700597209 */ /* 0x001fe40007810000 */
        /* <DEDUP_REMOVED lines=22> */
[----:B------:R-:W-:Y:S02]  /*1e900*/  FSETP.NEU.FTZ.AND P2, PT, R6, -INF , PT ;  /* 0xff8000000600780b */ /* 0x000fe40003f5d000 */
        /* <DEDUP_REMOVED lines=14> */
[----:B------:R0:W-:Y:S01]  /*1e9f0*/  MUFU.EX2 R89, R146 ;  /* 0x0000009200597308 */ /* 0x0001e20000000800 */
        /* <DEDUP_REMOVED lines=8> */
[-CC-:B0-----:R-:W-:Y:S01]  /*1ea80*/  FFMA.FTZ R146, R122, R11.reuse, -R7.reuse ;  /* 0x0000000b7a927223 */ /* 0x181fe20000010807 */
[--C-:B------:R-:W-:Y:S01]  /*1ea90*/  FFMA.FTZ R101, R128, R11, -R7.reuse ;  /* 0x0000000b80657223 */ /* 0x100fe20000010807 */
[----:B------:R-:W-:Y:S01]  /*1eaa0*/  FMNMX.FTZ R93, R92, R91, !PT ;  /* 0x0000005b5c5d7209 */ /* 0x000fe20007810000 */
[-CC-:B------:R-:W-:Y:S01]  /*1eab0*/  FFMA.FTZ R142, R130, R11.reuse, -R7.reuse ;  /* 0x0000000b828e7223 */ /* 0x180fe20000010807 */
[----:B------:R0:W-:Y:S01]  /*1eac0*/  MUFU.EX2 R91, R148 ;  /* 0x00000094005b7308 */ /* 0x0001e20000000800 */
[--C-:B------:R-:W-:Y:S01]  /*1ead0*/  FFMA.FTZ R105, R134, R11, -R7.reuse ;  /* 0x0000000b86697223 */ /* 0x100fe20000010807 */
[----:B------:R-:W-:Y:S01]  /*1eae0*/  FMNMX.FTZ R93, R170, R93, !PT ;  /* 0x0000005daa5d7209 */ /* 0x000fe20007810000 */
[-CC-:B------:R-:W-:Y:S01]  /*1eaf0*/  FFMA.FTZ R136, R136, R11.reuse, -R7.reuse ;  /* 0x0000000b88887223 */ /* 0x180fe20000010807 */
[-CC-:B------:R-:W-:Y:S01]  /*1eb00*/  FFMA.FTZ R138, R138, R11.reuse, -R7.reuse ;  /* 0x0000000b8a8a7223 */ /* 0x180fe20000010807 */
[----:B------:R-:W-:Y:S01]  /*1eb10*/  FFMA.FTZ R109, R20, R11, -R7 ;  /* 0x0000000b146d7223 */ /* 0x000fe20000010807 */
[----:B------:R-:W-:-:S02]  /*1eb20*/  FMNMX.FTZ R93, R94, R93, !PT ;  /* 0x0000005d5e5d7209 */ /* 0x000fc40007810000 */
[----:B------:R-:W-:Y:S01]  /*1eb30*/  MUFU.EX2 R21, R21 ;  /* 0x0000001500157308 */ /* 0x000fe20000000800 */
[--C-:B0-----:R-:W-:Y:S01]  /*1eb40*/  FFMA.FTZ R148, R114, R11, -R7.reuse ;  /* 0x0000000b72947223 */ /* 0x101fe20000010807 */
[----:B------:R-:W-:Y:S02]  /*1eb50*/  FMNMX.FTZ R93, R192, R93, !PT ;  /* 0x0000005dc05d7209 */ /* 0x000fe40007810000 */
[----:B------:R-:W-:Y:S01]  /*1eb60*/  FSEL R114, R15, -INF , !P5 ;  /* 0xff8000000f727808 */ /* 0x000fe20006800000 */
[--C-:B------:R-:W-:Y:S01]  /*1eb70*/  FFMA.FTZ R15, R116, R11, -R7.reuse ;  /* 0x0000000b740f7223 */ /* 0x100fe20000010807 */
[----:B------:R-:W-:Y:S01]  /*1eb80*/  FMNMX.FTZ R95, R202, R93, !PT ;  /* 0x0000005dca5f7209 */ /* 0x000fe20007810000 */
[----:B------:R-:W-:Y:S01]  /*1eb90*/  FFMA.FTZ R116, R120, R11, -R7 ;  /* 0x0000000b78747223 */ /* 0x000fe20000010807 */
        /* <DEDUP_REMOVED lines=19> */
[----:B------:R0:W-:Y:S03]  /*1ecd0*/  MUFU.EX2 R97, R118 ;  /* 0x0000007600617308 */ /* 0x0001e60000000800 */
[----:B------:R-:W1:Y:S05]  /*1ece0*/  SHFL.BFLY PT, R103, R0, 0x2, 0x1f ;  /* 0x0c401f0000677f89 */ /* 0x000e6a00000e0000 */
[----:B------:R-:W-:Y:S01]  /*1ecf0*/  MUFU.EX2 R148, R148 ;  /* 0x0000009400947308 */ /* 0x000fe20000000800 */
[----:B0-----:R-:W-:-:S05]  /*1ed00*/  FSEL R118, R6, RZ, P2 ;  /* 0x000000ff06767208 */ /* 0x001fca0001000000 */
[----:B------:R-:W-:Y:S02]  /*1ed10*/  FADD.FTZ R118, -R118, R13 ;  /* 0x0000000d76767221 */ /* 0x000fe40000010100 */
[----:B------:R0:W-:Y:S02]  /*1ed20*/  MUFU.EX2 R13, R109 ;  /* 0x0000006d000d7308 */ /* 0x0001e40000000800 */
[----:B------:R-:W-:-:S06]  /*1ed30*/  FMUL.FTZ R118, R118, R11 ;  /* 0x0000000b76767220 */ /* 0x000fcc0000410000 */
[----:B------:R-:W-:Y:S01]  /*1ed40*/  MUFU.EX2 R150, R150 ;  /* 0x0000009600967308 */ /* 0x000fe20000000800 */
[----:B-1----:R-:W-:Y:S01]  /*1ed50*/  FMNMX.FTZ R107, R0, R103, !PT ;  /* 0x00000067006b7209 */ /* 0x002fe20007810000 */
[----:B------:R-:W-:-:S04]  /*1ed60*/  FFMA.FTZ R103, R132, R11, -R7 ;  /* 0x0000000b84677223 */ /* 0x000fc80000010807 */
[----:B------:R-:W1:Y:S02]  /*1ed70*/  SHFL.BFLY PT, R0, R107, 0x1, 0x1f ;  /* 0x0c201f006b007f89 */ /* 0x000e6400000e0000 */
[----:B------:R-:W-:Y:S08]  /*1ed80*/  MUFU.EX2 R15, R15 ;  /* 0x0000000f000f7308 */ /* 0x000ff00000000800 */
[----:B------:R-:W-:Y:S08]  /*1ed90*/  MUFU.EX2 R116, R116 ;  /* 0x0000007400747308 */ /* 0x000ff00000000800 */
[----:B------:R-:W-:Y:S01]  /*1eda0*/  MUFU.EX2 R146, R146 ;  /* 0x0000009200927308 */ /* 0x000fe20000000800 */
[----:B-1----:R-:W-:-:S07]  /*1edb0*/  FMNMX.FTZ R7, R107, R0, !PT ;  /* 0x000000006b077209 */ /* 0x002fce0007810000 */
[----:B------:R-:W-:Y:S01]  /*1edc0*/  MUFU.EX2 R99, R99 ;  /* 0x0000006300637308 */ /* 0x000fe20000000800 */
[C---:B------:R-:W-:Y:S01]  /*1edd0*/  FSETP.NEU.FTZ.AND P2, PT, R7.reuse, -INF , PT ;  /* 0xff8000000700780b */ /* 0x040fe20003f5d000 */
[----:B------:R-:W-:-:S03]  /*1ede0*/  FMUL.FTZ R107, R7, R11 ;  /* 0x0000000b076b7220 */ /* 0x000fc60000410000 */
[----:B0-----:R-:W-:-:S03]  /*1edf0*/  FSEL R109, R7, RZ, P2 ;  /* 0x000000ff076d7208 */ /* 0x001fc60001000000 */
[----:B------:R-:W0:Y:S01]  /*1ee00*/  MUFU.EX2 R0, R118 ;  /* 0x0000007600007308 */ /* 0x000e220000000800 */
[----:B------:R-:W-:Y:S02]  /*1ee10*/  FSEL R107, R107, RZ, P2 ;  /* 0x000000ff6b6b7208 */ /* 0x000fe40001000000 */
[C---:B------:R-:W-:Y:S01]  /*1ee20*/  ISETP.GT.AND P2, PT, R8.reuse, R168, PT ;  /* 0x000000a80800720c */ /* 0x040fe20003f44270 */
[----:B------:R-:W-:Y:S02]  /*1ee30*/  VIADD R8, R8, 0xffffffff ;  /* 0xffffffff08087836 */ /* 0x000fe40000000000 */
[-CC-:B------:R-:W-:Y:S01]  /*1ee40*/  FFMA.FTZ R157, R2, R11.reuse, -R107.reuse ;  /* 0x0000000b029d7223 */ /* 0x180fe2000001086b */
        /* <DEDUP_REMOVED lines=9> */
[-C--:B------:R-:W-:Y:S01]  /*1eee0*/  FFMA.FTZ R92, R92, R11.reuse, -R107 ;  /* 0x0000000b5c5c7223 */ /* 0x080fe2000001086b */
[----:B0-----:R-:W-:Y:S01]  /*1eef0*/  FFMA.FTZ R109, R0, R4, R21 ;  /* 0x00000004006d7223 */ /* 0x001fe20000010015 */
[-CC-:B------:R-:W-:Y:S01]  /*1ef00*/  FFMA.FTZ R149, R170, R11.reuse, -R107.reuse ;  /* 0x0000000baa957223 */ /* 0x180fe2000001086b */
[-C--:B------:R-:W-:Y:S01]  /*1ef10*/  FFMA.FTZ R94, R94, R11.reuse, -R107 ;  /* 0x0000000b5e5e7223 */ /* 0x080fe2000001086b */
[----:B------:R-:W0:Y:S01]  /*1ef20*/  MUFU.EX2 R2, R2 ;  /* 0x0000000200027308 */ /* 0x000e220000000800 */
[----:B------:R-:W-:Y:S01]  /*1ef30*/  FADD.FTZ R4, R144, R109 ;  /* 0x0000006d90047221 */ /* 0x000fe20000010000 */
[-CC-:B------:R-:W-:Y:S01]  /*1ef40*/  FFMA.FTZ R151, R192, R11.reuse, -R107.reuse ;  /* 0x0000000bc0977223 */ /* 0x180fe2000001086b */
[-CC-:B------:R-:W-:Y:S01]  /*1ef50*/  FFMA.FTZ R145, R96, R11.reuse, -R107.reuse ;  /* 0x0000000b60917223 */ /* 0x180fe2000001086b */
[-CC-:B------:R-:W-:Y:S01]  /*1ef60*/  FFMA.FTZ R96, R98, R11.reuse, -R107.reuse ;  /* 0x0000000b62607223 */ /* 0x180fe2000001086b */
[----:B------:R-:W-:Y:S01]  /*1ef70*/  FADD.FTZ R109, R89, R4 ;  /* 0x00000004596d7221 */ /* 0x000fe20000010000 */
[-CC-:B------:R-:W-:Y:S01]  /*1ef80*/  FFMA.FTZ R202, R202, R11.reuse, -R107.reuse ;  /* 0x0000000bcaca7223 */ /* 0x180fe2000001086b */
[-C--:B------:R-:W-:Y:S01]  /*1ef90*/  FFMA.FTZ R147, R204, R11.reuse, -R107 ;  /* 0x0000000bcc937223 */ /* 0x080fe2000001086b */
[----:B------:R-:W1:Y:S01]  /*1efa0*/  MUFU.EX2 R20, R20 ;  /* 0x0000001400147308 */ /* 0x000e620000000800 */
[----:B------:R-:W-:Y:S01]  /*1efb0*/  FADD.FTZ R4, R108, R109 ;  /* 0x0000006d6c047221 */ /* 0x000fe20000010000 */
[-CC-:B------:R-:W-:Y:S01]  /*1efc0*/  FFMA.FTZ R141, R208, R11.reuse, -R107.reuse ;  /* 0x0000000bd08d7223 */ /* 0x180fe2000001086b */
[-CC-:B------:R-:W-:Y:S01]  /*1efd0*/  FFMA.FTZ R143, R210, R11.reuse, -R107.reuse ;  /* 0x0000000bd28f7223 */ /* 0x180fe2000001086b */
[-CC-:B------:R-:W-:Y:S01]  /*1efe0*/  FFMA.FTZ R104, R104, R11.reuse, -R107.reuse ;  /* 0x0000000b68687223 */ /* 0x180fe2000001086b */
[----:B------:R-:W-:Y:S01]  /*1eff0*/  FADD.FTZ R109, R91, R4 ;  /* 0x000000045b6d7221 */ /* 0x000fe20000010000 */
[-CC-:B------:R-:W-:Y:S01]  /*1f000*/  FFMA.FTZ R212, R212, R11.reuse, -R107.reuse ;  /* 0x0000000bd4d47223 */ /* 0x180fe2000001086b */
[----:B------:R-:W-:Y:S01]  /*1f010*/  FFMA.FTZ R100, R100, R11, -R107 ;  /* 0x0000000b64647223 */ /* 0x000fe2000001086b */
[----:B------:R-:W2:Y:S01]  /*1f020*/  MUFU.EX2 R159, R159 ;  /* 0x0000009f009f7308 */ /* 0x000ea20000000800 */
[----:B0-----:R-:W-:Y:S01]  /*1f030*/  FFMA.FTZ R3, R2, R3, R157 ;  /* 0x0000000302037223 */ /* 0x001fe2000001009d */
[----:B------:R-:W-:Y:S01]  /*1f040*/  FADD.FTZ R98, R110, R109 ;  /* 0x0000006d6e627221 */ /* 0x000fe20000010000 */
[--C-:B------:R-:W-:Y:S01]  /*1f050*/  FFMA.FTZ R114, R114, R11, -R107.reuse ;  /* 0x0000000b72727223 */ /* 0x100fe2000001086b */
[----:B------:R-:W-:Y:S01]  /*1f060*/  F2FP.BF16.F32.PACK_AB R156, R144, R21 ;  /* 0x00000015909c723e */ /* 0x000fe200000010ff */
[-CC-:B------:R-:W-:Y:S01]  /*1f070*/  FFMA.FTZ R106, R106, R11.reuse, -R107.reuse ;  /* 0x0000000b6a6a7223 */ /* 0x180fe2000001086b */
[----:B------:R-:W-:Y:S01]  /*1f080*/  FADD.FTZ R109, R93, R98 ;  /* 0x000000625d6d7221 */ /* 0x000fe20000010000 */
[----:B------:R-:W-:Y:S01]  /*1f090*/  FFMA.FTZ R98, R206, R11, -R107 ;  /* 0x0000000bce627223 */ /* 0x000fe2000001086b */
[----:B------:R-:W0:Y:S01]  /*1f0a0*/  MUFU.EX2 R88, R88 ;  /* 0x0000005800587308 */ /* 0x000e220000000800 */
[----:B-1----:R-:W-:Y:S01]  /*1f0b0*/  FADD.FTZ R4, R20, R3 ;  /* 0x0000000314047221 */ /* 0x002fe20000010000 */
[----:B------:R-:W-:Y:S01]  /*1f0c0*/  FADD.FTZ R109, R112, R109 ;  /* 0x0000006d706d7221 */ /* 0x000fe20000010000 */
[----:B------:R-:W-:Y:S01]  /*1f0d0*/  F2FP.BF16.F32.PACK_AB R157, R20, R157 ;  /* 0x0000009d149d723e */ /* 0x000fe200000010ff */
[----:B------:R-:W-:Y:S01]  /*1f0e0*/  IMAD.MOV.U32 R20, RZ, RZ, R161 ;  /* 0x000000ffff147224 */ /* 0x000fe200078e00a1 */
[----:B------:R-:W-:Y:S01]  /*1f0f0*/  F2FP.BF16.F32.PACK_AB R158, R108, R89 ;  /* 0x000000596c9e723e */ /* 0x000fe200000010ff */
[----:B------:R-:W-:Y:S01]  /*1f100*/  FADD.FTZ R118, R148, R109 ;  /* 0x0000006d94767221 */ /* 0x000fe20000010000 */
[----:B------:R-:W-:Y:S01]  /*1f110*/  F2FP.BF16.F32.PACK_AB R152, R110, R91 ;  /* 0x0000005b6e98723e */ /* 0x000fe200000010ff */
[----:B------:R-:W1:Y:S01]  /*1f120*/  MUFU.EX2 R153, R153 ;  /* 0x0000009900997308 */ /* 0x000e620000000800 */
[----:B--2---:R-:W-:Y:S01]  /*1f130*/  FADD.FTZ R3, R159, R4 ;  /* 0x000000049f037221 */ /* 0x004fe20000010000 */
[----:B------:R-:W-:Y:S01]  /*1f140*/  FADD.FTZ R109, R95, R118 ;  /* 0x000000765f6d7221 */ /* 0x000fe20000010000 */
[----:B------:R-:W-:-:S02]  /*1f150*/  F2FP.BF16.F32.PACK_AB R154, R112, R93 ;  /* 0x0000005d709a723e */ /* 0x000fc400000010ff */
[----:B------:R-:W-:Y:S01]  /*1f160*/  F2FP.BF16.F32.PACK_AB R148, R95, R148 ;  /* 0x000000945f94723e */ /* 0x000fe200000010ff */
[----:B------:R-:W-:Y:S01]  /*1f170*/  FADD.FTZ R118, R150, R109 ;  /* 0x0000006d96767221 */ /* 0x000fe20000010000 */
[----:B------:R-:W-:Y:S01]  /*1f180*/  @!P1 PRMT R109, RZ, 0x654, R10 ;  /* 0x00000654ff6d9816 */ /* 0x000fe2000000000a */
[----:B------:R-:W2:Y:S01]  /*1f190*/  MUFU.EX2 R90, R90 ;  /* 0x0000005a005a7308 */ /* 0x000ea20000000800 */
[----:B0-----:R-:W-:Y:S01]  /*1f1a0*/  FADD.FTZ R4, R88, R3 ;  /* 0x0000000358047221 */ /* 0x001fe20000010000 */
[C---:B------:R-:W-:Y:S01]  /*1f1b0*/  FADD.FTZ R118, R15.reuse, R118 ;  /* 0x000000760f767221 */ /* 0x040fe20000010000 */
[----:B------:R-:W-:Y:S01]  /*1f1c0*/  FFMA.FTZ R10, R102, R11, -R107 ;  /* 0x0000000b660a7223 */ /* 0x000fe2000001086b */
[----:B------:R0:W-:Y:S01]  /*1f1d0*/  @!P1 SYNCS.ARRIVE.TRANS64.RED.A1T0 RZ, [R109+URZ], RZ ;  /* 0x000000ff6dff99a7 */ /* 0x0001e2000810043f */
[----:B------:R-:W-:Y:S02]  /*1f1e0*/  F2FP.BF16.F32.PACK_AB R150, R15, R150 ;  /* 0x000000960f96723e */ /* 0x000fe400000010ff */
[----:B------:R-:W-:Y:S01]  /*1f1f0*/  F2FP.BF16.F32.PACK_AB R144, R116, R97 ;  /* 0x000000617490723e */ /* 0x000fe200000010ff */
[----:B------:R-:W3:Y:S01]  /*1f200*/  MUFU.EX2 R155, R155 ;  /* 0x0000009b009b7308 */ /* 0x000ee20000000800 */
[----:B-1----:R-:W-:Y:S01]  /*1f210*/  FADD.FTZ R3, R153, R4 ;  /* 0x0000000499037221 */ /* 0x002fe20000010000 */
[----:B------:R-:W-:Y:S01]  /*1f220*/  F2FP.BF16.F32.PACK_AB R159, R88, R159 ;  /* 0x0000009f589f723e */ /* 0x000fe200000010ff */
[----:B0-----:R-:W-:-:S05]  /*1f230*/  FADD.FTZ R109, R97, R118 ;  /* 0x00000076616d7221 */ /* 0x001fca0000010000 */
[----:B------:R-:W0:Y:S01]  /*1f240*/  MUFU.EX2 R92, R92 ;  /* 0x0000005c005c7308 */ /* 0x000e220000000800 */
[----:B--2---:R-:W-:Y:S01]  /*1f250*/  FADD.FTZ R4, R90, R3 ;  /* 0x000000035a047221 */ /* 0x004fe20000010000 */
[----:B------:R-:W-:Y:S01]  /*1f260*/  FADD.FTZ R109, R116, R109 ;  /* 0x0000006d746d7221 */ /* 0x000fe20000010000 */
[----:B------:R-:W-:-:S03]  /*1f270*/  F2FP.BF16.F32.PACK_AB R153, R90, R153 ;  /* 0x000000995a99723e */ /* 0x000fc600000010ff */
[----:B------:R-:W-:Y:S01]  /*1f280*/  FADD.FTZ R102, R146, R109 ;  /* 0x0000006d92667221 */ /* 0x000fe20000010000 */
[----:B------:R-:W-:Y:S01]  /*1f290*/  F2FP.BF16.F32.PACK_AB R146, R99, R146 ;  /* 0x000000926392723e */ /* 0x000fe200000010ff */
[----:B------:R-:W1:Y:S01]  /*1f2a0*/  MUFU.EX2 R149, R149 ;  /* 0x0000009500957308 */ /* 0x000e620000000800 */
[----:B---3--:R-:W-:Y:S01]  /*1f2b0*/  FADD.FTZ R3, R155, R4 ;  /* 0x000000049b037221 */ /* 0x008fe20000010000 */
[----:B------:R-:W-:-:S06]  /*1f2c0*/  FADD.FTZ R109, R99, R102 ;  /* 0x00000066636d7221 */ /* 0x000fcc0000010000 */
        /* <DEDUP_REMOVED lines=12> */
[----:B------:R-:W-:Y:S01]  /*1f390*/  F2FP.BF16.F32.PACK_AB R151, R12, R151 ;  /* 0x000000970c97723e */ /* 0x000fe200000010ff */
[----:B------:R-:W-:-:S05]  /*1f3a0*/  IMAD.MOV.U32 R12, RZ, RZ, R7 ;  /* 0x000000ffff0c7224 */ /* 0x000fca00078e0007 */
        /* <DEDUP_REMOVED lines=16> */
[----:B------:R-:W-:-:S06]  /*1f4b0*/  F2FP.BF16.F32.PACK_AB R140, R101, R140 ;  /* 0x0000008c658c723e */ /* 0x000fcc00000010ff */
[----:B------:R-:W2:Y:S01]  /*1f4c0*/  MUFU.EX2 R143, R143 ;  /* 0x0000008f008f7308 */ /* 0x000ea20000000800 */
[C---:B0-----:R-:W-:Y:S01]  /*1f4d0*/  FADD.FTZ R4, R10.reuse, R3 ;  /* 0x000000030a047221 */ /* 0x041fe20000010000 */
[----:B------:R-:W-:-:S06]  /*1f4e0*/  F2FP.BF16.F32.PACK_AB R141, R10, R141 ;  /* 0x0000008d0a8d723e */ /* 0x000fcc00000010ff */
[----:B------:R-:W0:Y:S01]  /*1f4f0*/  MUFU.EX2 R103, R103 ;  /* 0x0000006700677308 */ /* 0x000e220000000800 */
[----:B-1----:R-:W-:Y:S01]  /*1f500*/  FADD.FTZ R102, R142, R21 ;  /* 0x000000158e667221 */ /* 0x002fe20000010000 */
[----:B------:R-:W-:-:S06]  /*1f510*/  IMAD.MOV.U32 R21, RZ, RZ, R160 ;  /* 0x000000ffff157224 */ /* 0x000fcc00078e00a0 */
[----:B------:R-:W1:Y:S01]  /*1f520*/  MUFU.EX2 R104, R104 ;  /* 0x0000006800687308 */ /* 0x000e620000000800 */
[----:B--2---:R-:W-:-:S07]  /*1f530*/  FADD.FTZ R3, R143, R4 ;  /* 0x000000048f037221 */ /* 0x004fce0000010000 */
[----:B------:R-:W2:Y:S01]  /*1f540*/  MUFU.EX2 R105, R105 ;  /* 0x0000006900697308 */ /* 0x000ea20000000800 */
[C---:B0-----:R-:W-:Y:S01]  /*1f550*/  FADD.FTZ R102, R103.reuse, R102 ;  /* 0x0000006667667221 */ /* 0x041fe20000010000 */
[----:B------:R-:W-:-:S06]  /*1f560*/  F2FP.BF16.F32.PACK_AB R142, R103, R142 ;  /* 0x0000008e678e723e */ /* 0x000fcc00000010ff */
        /* <DEDUP_REMOVED lines=10> */
[----:B------:R-:W1:Y:S01]  /*1f610*/  MUFU.EX2 R114, R114 ;  /* 0x0000007200727308 */ /* 0x000e620000000800 */
[C---:B--2---:R-:W-:Y:S01]  /*1f620*/  FADD.FTZ R3, R100.reuse, R3 ;  /* 0x0000000364037221 */ /* 0x044fe20000010000 */
[----:B------:R-:W-:-:S06]  /*1f630*/  F2FP.BF16.F32.PACK_AB R137, R100, R212 ;  /* 0x000000d46489723e */ /* 0x000fcc00000010ff */
[----:B------:R-:W2:Y:S01]  /*1f640*/  MUFU.EX2 R106, R106 ;  /* 0x0000006a006a7308 */ /* 0x000ea20000000800 */
[----:B0-----:R-:W-:Y:S01]  /*1f650*/  FADD.FTZ R102, R138, R15 ;  /* 0x0000000f8a667221 */ /* 0x001fe20000010000 */
[----:B------:R-:W-:-:S03]  /*1f660*/  F2FP.BF16.F32.PACK_AB R138, R13, R138 ;  /* 0x0000008a0d8a723e */ /* 0x000fc600000010ff */
[----:B------:R-:W-:Y:S01]  /*1f670*/  FADD.FTZ R4, R13, R102 ;  /* 0x000000660d047221 */ /* 0x000fe20000010000 */
[----:B------:R-:W-:Y:S02]  /*1f680*/  IMAD.MOV.U32 R13, RZ, RZ, R6 ;  /* 0x000000ffff0d7224 */ /* 0x000fe400078e0006 */
[----:B-1----:R-:W-:-:S04]  /*1f690*/  FADD.FTZ R3, R114, R3 ;  /* 0x0000000372037221 */ /* 0x002fc80000010000 */
[C---:B--2---:R-:W-:Y:S01]  /*1f6a0*/  FADD.FTZ R3, R106.reuse, R3 ;  /* 0x000000036a037221 */ /* 0x044fe20000010000 */
[----:B------:R-:W-:Y:S01]  /*1f6b0*/  F2FP.BF16.F32.PACK_AB R139, R106, R114 ;  /* 0x000000726a8b723e */ /* 0x000fe200000010ff */
[----:B------:R-:W-:Y:S06]  /*1f6c0*/  @P2 BRA `(.L_x_1584) ;  /* 0xffffffc800582947 */ /* 0x000fec000383ffff */
.L_x_1565:
[----:B------:R-:W-:Y:S05]  /*1f6d0*/  BSYNC B0 ;  /* 0x0000000000007941 */ /* 0x000fea0003800000 */
.L_x_1564:
        /* <DEDUP_REMOVED lines=67> */
.L_x_1585:
[----:B------:R-:W-:Y:S01]  /*1fb10*/  IMAD R13, R160, 0x8, R18 ;  /* 0x00000008a00d7824 */ /* 0x000fe200078e0212 */
[----:B------:R-:W-:-:S04]  /*1fb20*/  SHF.L.U32 R0, R161, 0x1f, RZ ;  /* 0x0000001fa1007819 */ /* 0x000fc800000006ff */
[----:B------:R0:W1:Y:S01]  /*1fb30*/  SYNCS.PHASECHK.TRANS64.TRYWAIT P2, [R13+URZ+0x2a850], R0 ;  /* 0x02a850000d0075a7 */ /* 0x000062000804017f */
[----:B------:R-:W-:Y:S05]  /*1fb40*/  @!P0 BRA `(.L_x_1586) ;  /* 0x0000000000048947 */ /* 0x000fea0003800000 */
[----:B------:R-:W-:Y:S01]  /*1fb50*/  BPT.TRAP 0x1 ;  /* 0x000000040000795c */ /* 0x000fe20000300000 */
.L_x_1586:
        /* <DEDUP_REMOVED lines=9> */
.L_x_1588:
[----:B------:R-:W-:Y:S05]  /*1fbf0*/  BSYNC B0 ;  /* 0x0000000000007941 */ /* 0x000fea0003800000 */
.L_x_1587:
[----:B------:R-:W-:Y:S01]  /*1fc00*/  IMAD.MOV.U32 R9, RZ, RZ, 0x40000040 ;  /* 0x40000040ff097424 */ /* 0x000fe200078e00ff */
[C---:B------:R-:W-:Y:S01]  /*1fc10*/  R2UR UR6, R8.reuse ;  /* 0x00000000080672ca */ /* 0x040fe200000e0000 */
[----:B------:R-:W-:Y:S01]  /*1fc20*/  WARPGROUP.ARRIVE ;  /* 0x00000000000079c5 */ /* 0x000fe20000000000 */
[----:B------:R-:W-:Y:S01]  /*1fc30*/  VIADD R14, R8, 0x80 ;  /* 0x00000080080e7836 */ /* 0x000fe20000000000 */
[----:B------:R-:W2:Y:S01]  /*1fc40*/  SHFL.BFLY PT, R5, R4, 0x2, 0x1f ;  /* 0x0c401f0004057f89 */ /* 0x000ea200000e0000 */
[----:B------:R-:W-:Y:S01]  /*1fc50*/  R2UR UR7, R9 ;  /* 0x00000000090772ca */ /* 0x000fe200000e0000 */
[----:B------:R-:W-:Y:S02]  /*1fc60*/  IMAD.MOV.U32 R15, RZ, RZ, 0x40000040 ;  /* 0x40000040ff0f7424 */ /* 0x000fe400078e00ff */
[----:B------:R-:W-:Y:S01]  /*1fc70*/  IMAD.MOV.U32 R9, RZ, RZ, 0x40000040 ;  /* 0x40000040ff097424 */ /* 0x000fe200078e00ff */
[----:B01----:R-:W0:Y:S01]  /*1fc80*/  SHFL.BFLY PT, R0, R3, 0x2, 0x1f ;  /* 0x0c401f0003007f89 */ /* 0x003e2200000e0000 */
[----:B------:R-:W-:-:S02]  /*1fc90*/  @!P1 VIADD R12, R13, 0x2a860 ;  /* 0x0002a8600d0c9836 */ /* 0x000fc40000000000 */
[----:B------:R-:W-:Y:S02]  /*1fca0*/  VIADD R160, R160, 0x1 ;  /* 0x00000001a0a07836 */ /* 0x000fe40000000000 */
[----:B------:R-:W-:Y:S01]  /*1fcb0*/  VIADD R184, R184, 0x1 ;  /* 0x00000001b8b87836 */ /* 0x000fe20000000000 */
[----:B------:R-:W-:Y:S02]  /*1fcc0*/  @!P1 PRMT R12, RZ, 0x654, R12 ;  /* 0x00000654ff0c9816 */ /* 0x000fe4000000000c */
[----:B------:R-:W-:Y:S01]  /*1fcd0*/  ISETP.NE.AND P2, PT, R160, 0x2, PT ;  /* 0x00000002a000780c */ /* 0x000fe20003f45270 */
[----:B------:R-:W-:Y:S01]  /*1fce0*/  HGMMA.64x128x16.F32.BF16 R24, R156, gdesc[UR4].tnspB, R24, gsb0 ;  /* 0x41e000049c187df0 */ /* 0x000fe20008001818 */
[----:B------:R-:W-:Y:S01]  /*1fcf0*/  R2UR UR6, R14 ;  /* 0x000000000e0672ca */ /* 0x000fe200000e0000 */
[----:B------:R-:W-:Y:S01]  /*1fd00*/  VIADD R14, R8, 0x100 ;  /* 0x00000100080e7836 */ /* 0x000fe20000000000 */
[----:B------:R-:W-:Y:S01]  /*1fd10*/  R2UR UR7, R15 ;  /* 0x000000000f0772ca */ /* 0x000fe200000e0000 */
[----:B------:R-:W-:Y:S01]  /*1fd20*/  IMAD.MOV.U32 R15, RZ, RZ, 0x40000040 ;  /* 0x40000040ff0f7424 */ /* 0x000fe200078e00ff */
[----:B------:R-:W-:Y:S01]  /*1fd30*/  SEL R160, R160, RZ, P2 ;  /* 0x000000ffa0a07207 */ /* 0x000fe20001000000 */
[----:B--2---:R-:W-:Y:S01]  /*1fd40*/  FADD.FTZ R5, R5, R4 ;  /* 0x0000000405057221 */ /* 0x004fe20000010000 */
[----:B------:R-:W-:-:S02]  /*1fd50*/  IMAD.MOV.U32 R4, RZ, RZ, RZ ;  /* 0x000000ffff047224 */ /* 0x000fc400078e00ff */
[----:B0-----:R-:W-:Y:S01]  /*1fd60*/  FADD.FTZ R2, R0, R3 ;  /* 0x0000000300027221 */ /* 0x001fe20000010000 */
[----:B------:R-:W-:Y:S01]  /*1fd70*/  IMAD.MOV.U32 R3, RZ, RZ, -0x800000 ;  /* 0xff800000ff037424 */ /* 0x000fe200078e00ff */
[----:B------:R-:W0:Y:S01]  /*1fd80*/  SHFL.BFLY PT, R0, R5, 0x1, 0x1f ;  /* 0x0c201f0005007f89 */ /* 0x000e2200000e0000 */
        /* <DEDUP_REMOVED lines=19> */
[----:B0-----:R-:W-:Y:S01]  /*1fec0*/  FADD.FTZ R14, R5, R0 ;  /* 0x00000000050e7221 */ /* 0x001fe20000010000 */
[----:B------:R-:W-:Y:S02]  /*1fed0*/  R2UR UR7, R15 ;  /* 0x000000000f0772ca */ /* 0x000fe400000e0000 */
[----:B------:R-:W-:Y:S02]  /*1fee0*/  SEL R0, RZ, 0x1, P2 ;  /* 0x00000001ff007807 */ /* 0x000fe40001000000 */
[----:B------:R-:W-:Y:S02]  /*1fef0*/  FSETP.NE.FTZ.AND P0, PT, R14, RZ, PT ;  /* 0x000000ff0e00720b */ /* 0x000fe40003f15000 */
[----:B------:R-:W-:Y:S01]  /*1ff00*/  LOP3.LUT R161, R161, R0, RZ, 0x3c, !PT ;  /* 0x00000000a1a17212 */ /* 0x000fe200078e3cff */
[----:B------:R-:W-:-:S10]  /*1ff10*/  IMAD.MOV.U32 R0, RZ, RZ, -0x800000 ;  /* 0xff800000ff007424 */ /* 0x000fd400078e00ff */
[----:B------:R-:W-:Y:S01]  /*1ff20*/  @P0 MUFU.RCP R4, R14 ;  /* 0x0000000e00040308 */ /* 0x000fe20000001000 */
[----:B------:R-:W-:Y:S01]  /*1ff30*/  @P0 FMUL.FTZ R5, R11, 0.69314718246459960938 ;  /* 0x3f3172180b050820 */ /* 0x000fe20000410000 */
[----:B------:R-:W-:Y:S02]  /*1ff40*/  WARPGROUP.DEPBAR.LE gsb0, 0x0 ;  /* 0x00008000000079c5 */ /* 0x000fe40000010000 */
[----:B------:R-:W-:-:S06]  /*1ff50*/  WARPGROUP.ARRIVE ;  /* 0x00000000000079c5 */ /* 0x000fcc0000000000 */
[----:B------:R-:W-:Y:S01]  /*1ff60*/  HGMMA.64x128x16.F32.BF16 R24, R140, gdesc[UR4].tnspB, R24, gsb0 ;  /* 0x41e000048c187df0 */ /* 0x000fe20008001818 */
[----:B------:R-:W-:Y:S02]  /*1ff70*/  R2UR UR6, R8 ;  /* 0x00000000080672ca */ /* 0x000fe400000e0000 */
[----:B------:R-:W-:Y:S01]  /*1ff80*/  R2UR UR7, R9 ;  /* 0x00000000090772ca */ /* 0x000fe200000e0000 */
[----:B------:R-:W0:Y:S01]  /*1ff90*/  @P0 MUFU.LG2 R8, R14 ;  /* 0x0000000e00080308 */ /* 0x000e220000000c00 */
[----:B------:R-:W1:Y:S01]  /*1ffa0*/  SHFL.BFLY PT, R9, R2, 0x1, 0x1f ;  /* 0x0c201f0002097f89 */ /* 0x000e6200000e0000 */
[----:B0-----:R-:W-:-:S04]  /*1ffb0*/  @P0 FMUL.FTZ R8, R8, 0.69314718246459960938 ;  /* 0x3f31721808080820 */ /* 0x001fc80000410000 */
[----:B------:R-:W-:Y:S01]  /*1ffc0*/  @P0 FFMA.FTZ R0, R5, R6, R8 ;  /* 0x0000000605000223 */ /* 0x000fe20000010008 */
[----:B------:R-:W-:Y:S01]  /*1ffd0*/  PLOP3.LUT P0, PT, PT, PT, PT, 0x8, 0x0 ;  /* 0x000000000000781c */ /* 0x000fe20003f0e170 */
[----:B-1----:R-:W-:Y:S01]  /*1ffe0*/  FADD.FTZ R15, R2, R9 ;  /* 0x00000009020f7221 */ /* 0x002fe20000010000 */
[----:B------:R-:W-:-:S04]  /*1fff0*/  IMAD.MOV.U32 R2, RZ, RZ, RZ ;  /* 0x000000ffff027224 */ /* 0x000fc800078e00ff */
[----:B------:R-:W-:-:S13]  /*20000*/  FSETP.NE.FTZ.AND P3, PT, R15, RZ, PT ;  /* 0x000000ff0f00720b */ /* 0x000fda0003f75000 */
[----:B------:R-:W0:Y:S01]  /*20010*/  @P3 MUFU.LG2 R9, R15 ;  /* 0x0000000f00093308 */ /* 0x000e220000000c00 */
[----:B------:R-:W-:-:S07]  /*20020*/  @P3 FMUL.FTZ R11, R11, 0.69314718246459960938 ;  /* 0x3f3172180b0b3820 */ /* 0x000fce0000410000 */
[----:B------:R-:W1:Y:S01]  /*20030*/  @P3 MUFU.RCP R2, R15 ;  /* 0x0000000f00023308 */ /* 0x000e620000001000 */
[----:B0-----:R-:W-:-:S04]  /*20040*/  @P3 FMUL.FTZ R10, R9, 0.69314718246459960938 ;  /* 0x3f317218090a3820 */ /* 0x001fc80000410000 */
[----:B------:R-:W-:Y:S01]  /*20050*/  @P3 FFMA.FTZ R3, R11, R7, R10 ;  /* 0x000000070b033223 */ /* 0x000fe2000001000a */
[----:B------:R-:W-:Y:S02]  /*20060*/  WARPGROUP.DEPBAR.LE gsb0, 0x0 ;  /* 0x00008000000079c5 */ /* 0x000fe40000010000 */
[----:B------:R-:W-:-:S06]  /*20070*/  WARPGROUP.ARRIVE ;  /* 0x00000000000079c5 */ /* 0x000fcc0000000000 */
[----:B------:R-:W-:Y:S03]  /*20080*/  HGMMA.64x128x16.F32.BF16 R24, R136, gdesc[UR4].tnspB, R24, gsb0 ;  /* 0x41e0000488187df0 */ /* 0x000fe60008001818 */
[----:B------:R-:W-:Y:S02]  /*20090*/  WARPGROUP.DEPBAR.LE gsb0, 0x0 ;  /* 0x00008000000079c5 */ /* 0x000fe40000010000 */
[----:B------:R0:W-:Y:S01]  /*200a0*/  @!P1 SYNCS.ARRIVE.TRANS64.RED.A1T0 RZ, [R12+URZ], RZ ;  /* 0x000000ff0cff99a7 */ /* 0x0001e2000810043f */
[-C--:B-1----:R-:W-:Y:S01]  /*200b0*/  FMUL.FTZ R95, R26, R2.reuse ;  /* 0x000000021a5f7220 */ /* 0x082fe20000410000 */
[----:B------:R-:W-:Y:S01]  /*200c0*/  FMUL.FTZ R93, R30, R2 ;  /* 0x000000021e5d7220 */ /* 0x000fe20000410000 */
[-C--:B------:R-:W-:Y:S01]  /*200d0*/  FMUL.FTZ R6, R28, R4.reuse ;  /* 0x000000041c067220 */ /* 0x080fe20000410000 */
[----:B------:R-:W-:Y:S01]  /*200e0*/  FMUL.FTZ R88, R32, R4 ;  /* 0x0000000420587220 */ /* 0x000fe20000410000 */
        /* <DEDUP_REMOVED lines=59> */
[----:B0-----:R-:W-:-:S07]  /*204a0*/  FMUL.FTZ R87, R87, R2 ;  /* 0x0000000257577220 */ /* 0x001fce0000410000 */
.L_x_1438:
        /* <DEDUP_REMOVED lines=10> */
[----:B------:R-:W-:Y:S01]  /*20550*/  ULDC.64 UR4, c[0x0][0xbd8] ;  /* 0x0002f60000047ab9 */ /* 0x000fe20000000a00 */
[----:B------:R-:W-:Y:S01]  /*20560*/  F2FP.BF16.F32.PACK_AB R6, R7, R6 ;  /* 0x000000060706723e */ /* 0x000fe200000010ff */
[----:B------:R-:W-:Y:S01]  /*20570*/  ULDC.64 UR6, c[0x0][0x208] ;  /* 0x0000820000067ab9 */ /* 0x000fe20000000a00 */
        /* <DEDUP_REMOVED lines=9> */
[C---:B------:R-:W-:Y:S02]  /*20610*/  IADD3 R105, P0, R4.reuse, 0x4060, RZ ;  /* 0x0000406004697810 */ /* 0x040fe40007f1e0ff */
[----:B------:R-:W-:Y:S01]  /*20620*/  SHF.R.U64 R15, R15, 0x3, RZ ;  /* 0x000000030f0f7819 */ /* 0x000fe200000012ff */
[--C-:B------:R-:W-:Y:S01]  /*20630*/  IMAD.X R9, RZ, RZ, R5.reuse, P6 ;  /* 0x000000ffff097224 */ /* 0x100fe200030e0605 */
[C---:B------:R-:W-:Y:S01]  /*20640*/  IADD3 R79, P5, R4.reuse, 0x40, RZ ;  /* 0x00000040044f7810 */ /* 0x040fe20007fbe0ff */
[----:B------:R-:W-:Y:S01]  /*20650*/  IMAD.X R29, RZ, RZ, R5, P0 ;  /* 0x000000ffff1d7224 */ /* 0x000fe200000e0605 */
[----:B------:R-:W-:-:S02]  /*20660*/  IADD3 R97, P4, R4, 0x60, RZ ;  /* 0x0000006004617810 */ /* 0x000fc40007f9e0ff */
[C---:B------:R-:W-:Y:S01]  /*20670*/  IADD3 R99, P3, R4.reuse, 0x4000, RZ ;  /* 0x0000400004637810 */ /* 0x040fe20007f7e0ff */
[--C-:B------:R-:W-:Y:S01]  /*20680*/  IMAD.X R11, RZ, RZ, R5.reuse, P5 ;  /* 0x000000ffff0b7224 */ /* 0x100fe200028e0605 */
[C---:B------:R-:W-:Y:S01]  /*20690*/  IADD3 R101, P2, R4.reuse, 0x4020, RZ ;  /* 0x0000402004657810 */ /* 0x040fe20007f5e0ff */
[--C-:B------:R-:W-:Y:S01]  /*206a0*/  IMAD.X R13, RZ, RZ, R5.reuse, P4 ;  /* 0x000000ffff0d7224 */ /* 0x100fe200020e0605 */
[----:B------:R-:W-:Y:S02]  /*206b0*/  IADD3 R103, P1, R4, 0x4040, RZ ;  /* 0x0000404004677810 */ /* 0x000fe40007f3e0ff */
[----:B------:R-:W-:Y:S01]  /*206c0*/  LOP3.LUT R2, R71, 0x380, RZ, 0xc0, !PT ;  /* 0x0000038047027812 */ /* 0x000fe200078ec0ff */
[--C-:B------:R-:W-:Y:S01]  /*206d0*/  IMAD.X R25, RZ, RZ, R5.reuse, P2 ;  /* 0x000000ffff197224 */ /* 0x100fe200010e0605 */
[----:B------:R-:W-:Y:S01]  /*206e0*/  LOP3.LUT R4, R15, R4, RZ, 0x3c, !PT ;  /* 0x000000040f047212 */ /* 0x000fe200078e3cff */
[--C-:B------:R-:W-:Y:S01]  /*206f0*/  IMAD.X R15, RZ, RZ, R5.reuse, P3 ;  /* 0x000000ffff0f7224 */ /* 0x100fe200018e0605 */
[----:B------:R-:W-:Y:S01]  /*20700*/  ISETP.NE.U32.AND P0, PT, RZ, UR4, PT ;  /* 0x00000004ff007c0c */ /* 0x000fe2000bf05070 */
[----:B------:R-:W-:Y:S01]  /*20710*/  IMAD.X R27, RZ, RZ, R5, P1 ;  /* 0x000000ffff1b7224 */ /* 0x000fe200008e0605 */
[----:B------:R-:W-:-:S02]  /*20720*/  SHF.R.U64 R2, R2, 0x3, RZ ;  /* 0x0000000302027819 */ /* 0x000fc400000012ff */
[----:B------:R-:W-:Y:S02]  /*20730*/  LOP3.LUT R10, R79, 0x380, RZ, 0xc0, !PT ;  /* 0x000003804f0a7812 */ /* 0x000fe400078ec0ff */
[----:B------:R-:W-:Y:S02]  /*20740*/  MOV R92, R4 ;  /* 0x00000004005c7202 */ /* 0x000fe40000000f00 */
[----:B------:R-:W-:Y:S02]  /*20750*/  F2FP.BF16.F32.PACK_AB R5, R28, R95 ;  /* 0x0000005f1c05723e */ /* 0x000fe400000010ff */
[----:B------:R-:W-:Y:S01]  /*20760*/  ISETP.NE.AND.EX P0, PT, RZ, UR5, PT, P0 ;  /* 0x00000005ff007c0c */ /* 0x000fe2000bf05300 */
[----:B------:R-:W-:Y:S01]  /*20770*/  ULDC.64 UR4, c[0x0][0xbe0] ;  /* 0x0002f80000047ab9 */ /* 0x000fe20000000a00 */
[----:B------:R-:W-:Y:S02]  /*20780*/  LOP3.LUT R28, R103, 0x380, RZ, 0xc0, !PT ;  /* 0x00000380671c7812 */ /* 0x000fe400078ec0ff */
[----:B------:R-:W-:-:S02]  /*20790*/  LOP3.LUT R12, R97, 0x380, RZ, 0xc0, !PT ;  /* 0x00000380610c7812 */ /* 0x000fc400078ec0ff */
[----:B------:R-:W-:Y:S02]  /*207a0*/  LOP3.LUT R14, R99, 0x380, RZ, 0xc0, !PT ;  /* 0x00000380630e7812 */ /* 0x000fe400078ec0ff */
[----:B------:R-:W-:Y:S02]  /*207b0*/  LOP3.LUT R8, R2, R71, RZ, 0x3c, !PT ;  /* 0x0000004702087212 */ /* 0x000fe400078e3cff */
[----:B------:R-:W-:Y:S02]  /*207c0*/  LOP3.LUT R34, R105, 0x380, RZ, 0xc0, !PT ;  /* 0x0000038069227812 */ /* 0x000fe400078ec0ff */
[----:B------:R-:W-:Y:S02]  /*207d0*/  SHF.R.U64 R10, R10, 0x3, RZ ;  /* 0x000000030a0a7819 */ /* 0x000fe400000012ff */
[----:B------:R-:W-:Y:S02]  /*207e0*/  LOP3.LUT R2, R101, 0x380, RZ, 0xc0, !PT ;  /* 0x0000038065027812 */ /* 0x000fe400078ec0ff */
[----:B------:R-:W-:-:S02]  /*207f0*/  ISETP.NE.U32.AND P1, PT, RZ, UR4, PT ;  /* 0x00000004ff007c0c */ /* 0x000fc4000bf25070 */
[----:B------:R-:W-:Y:S02]  /*20800*/  SHF.R.U64 R28, R28, 0x3, RZ ;  /* 0x000000031c1c7819 */ /* 0x000fe400000012ff */
[----:B------:R-:W-:Y:S02]  /*20810*/  SHF.R.U64 R12, R12, 0x3, RZ ;  /* 0x000000030c0c7819 */ /* 0x000fe400000012ff */
[----:B------:R-:W-:Y:S02]  /*20820*/  SHF.R.U64 R14, R14, 0x3, RZ ;  /* 0x000000030e0e7819 */ /* 0x000fe400000012ff */
[----:B------:R-:W-:Y:S02]  /*20830*/  SHF.R.U64 R34, R34, 0x3, RZ ;  /* 0x0000000322227819 */ /* 0x000fe400000012ff */
[----:B------:R-:W-:Y:S02]  /*20840*/  LOP3.LUT R10, R10, R79, RZ, 0x3c, !PT ;  /* 0x0000004f0a0a7212 */ /* 0x000fe400078e3cff */
[----:B------:R-:W-:Y:S01]  /*20850*/  F2FP.BF16.F32.PACK_AB R4, R89, R24 ;  /* 0x000000185904723e */ /* 0x000fe200000010ff */
[----:B------:R-:W-:Y:S01]  /*20860*/  BAR.SYNC.DEFER_BLOCKING 0x1, 0x100 ;  /* 0x0044000000007b1d */ /* 0x000fe20000010000 */
[----:B------:R-:W-:-:S02]  /*20870*/  SHF.R.U64 R2, R2, 0x3, RZ ;  /* 0x0000000302027819 */ /* 0x000fc400000012ff */
[----:B------:R-:W-:Y:S02]  /*20880*/  ISETP.NE.AND.EX P1, PT, RZ, UR5, PT, P1 ;  /* 0x00000005ff007c0c */ /* 0x000fe4000bf25310 */
[----:B------:R-:W-:Y:S02]  /*20890*/  LOP3.LUT R26, R28, R103, RZ, 0x3c, !PT ;  /* 0x000000671c1a7212 */ /* 0x000fe400078e3cff */
[----:B------:R-:W-:Y:S02]  /*208a0*/  LOP3.LUT R12, R12, R97, RZ, 0x3c, !PT ;  /* 0x000000610c0c7212 */ /* 0x000fe400078e3cff */
[----:B------:R-:W-:Y:S02]  /*208b0*/  LOP3.LUT R14, R14, R99, RZ, 0x3c, !PT ;  /* 0x000000630e0e7212 */ /* 0x000fe400078e3cff */
[----:B------:R-:W-:Y:S02]  /*208c0*/  LOP3.LUT R28, R34, R105, RZ, 0x3c, !PT ;  /* 0x00000069221c7212 */ /* 0x000fe400078e3cff */
[----:B------:R-:W-:-:S02]  /*208d0*/  LOP3.LUT R24, R2, R101, RZ, 0x3c, !PT ;  /* 0x0000006502187212 */ /* 0x000fc400078e3cff */
[----:B------:R-:W-:Y:S02]  /*208e0*/  MOV R34, R8 ;  /* 0x0000000800227202 */ /* 0x000fe40000000f00 */
[----:B------:R-:W-:Y:S02]  /*208f0*/  MOV R90, R10 ;  /* 0x0000000a005a7202 */ /* 0x000fe40000000f00 */
[----:B------:R-:W-:Y:S02]  /*20900*/  F2FP.BF16.F32.PACK_AB R8, R33, R88 ;  /* 0x000000582108723e */ /* 0x000fe400000010ff */
[----:B------:R-:W-:Y:S02]  /*20910*/  F2FP.BF16.F32.PACK_AB R9, R30, R91 ;  /* 0x0000005b1e09723e */ /* 0x000fe400000010ff */
[----:B------:R-:W-:Y:S01]  /*20920*/  F2FP.BF16.F32.PACK_AB R10, R37, R36 ;  /* 0x00000024250a723e */ /* 0x000fe200000010ff */
[----:B------:R2:W-:Y:S01]  /*20930*/  STSM.16.M88.4 [R92], R4 ;  /* 0x000000045c007844 */ /* 0x0005e20000000200 */
[----:B------:R-:W-:Y:S01]  /*20940*/  F2FP.BF16.F32.PACK_AB R11, R39, R38 ;  /* 0x00000026270b723e */ /* 0x000fe200000010ff */
[----:B------:R-:W3:Y:S01]  /*20950*/  LDC.64 R36, c[0x0][0xbd8] ;  /* 0x0002f600ff247b82 */ /* 0x000ee20000000a00 */
[----:B------:R-:W-:-:S02]  /*20960*/  MOV R89, R12 ;  /* 0x0000000c00597202 */ /* 0x000fc40000000f00 */
[----:B------:R-:W-:Y:S01]  /*20970*/  MOV R79, R14 ;  /* 0x0000000e004f7202 */ /* 0x000fe20000000f00 */
[----:B------:R4:W-:Y:S01]  /*20980*/  STSM.16.M88.4 [R34], R8 ;  /* 0x0000000822007844 */ /* 0x0009e20000000200 */
[----:B------:R-:W-:Y:S02]  /*20990*/  MOV R72, R24 ;  /* 0x0000001800487202 */ /* 0x000fe40000000f00 */
[----:B------:R-:W-:Y:S02]  /*209a0*/  MOV R71, R26 ;  /* 0x0000001a00477202 */ /* 0x000fe40000000f00 */
[----:B------:R-:W-:Y:S01]  /*209b0*/  F2FP.BF16.F32.PACK_AB R12, R49, R48 ;  /* 0x00000030310c723e */ /* 0x000fe200000010ff */
[----:B------:R-:W-:Y:S01]  /*209c0*/  ULDC UR4, c[0x0][0xa88] ;  /* 0x0002a20000047ab9 */ /* 0x000fe20000000800 */
[----:B------:R-:W-:Y:S01]  /*209d0*/  F2FP.BF16.F32.PACK_AB R13, R51, R50 ;  /* 0x00000032330d723e */ /* 0x000fe200000010ff */
[----:B------:R-:W-:Y:S01]  /*209e0*/  IMAD.MOV.U32 R49, RZ, RZ, RZ ;  /* 0x000000ffff317224 */ /* 0x000fe200078e00ff */
[----:B------:R-:W-:-:S02]  /*209f0*/  F2FP.BF16.F32.PACK_AB R14, R53, R52 ;  /* 0x00000034350e723e */ /* 0x000fc400000010ff */
[----:B--2---:R-:W-:Y:S02]  /*20a00*/  F2FP.BF16.F32.PACK_AB R4, R41, R40 ;  /* 0x000000282904723e */ /* 0x004fe400000010ff */
[----:B------:R-:W-:Y:S02]  /*20a10*/  F2FP.BF16.F32.PACK_AB R5, R43, R42 ;  /* 0x0000002a2b05723e */ /* 0x000fe400000010ff */
[----:B------:R-:W-:Y:S01]  /*20a20*/  F2FP.BF16.F32.PACK_AB R6, R45, R44 ;  /* 0x0000002c2d06723e */ /* 0x000fe200000010ff */
[----:B----4-:R-:W2:Y:S01]  /*20a30*/  @P1 LDC.64 R8, c[0x0][0xbe0] ;  /* 0x0002f800ff081b82 */ /* 0x010ea20000000a00 */
[----:B------:R-:W-:Y:S02]  /*20a40*/  F2FP.BF16.F32.PACK_AB R7, R47, R46 ;  /* 0x0000002e2f07723e */ /* 0x000fe400000010ff */
[----:B------:R-:W-:Y:S01]  /*20a50*/  F2FP.BF16.F32.PACK_AB R15, R55, R54 ;  /* 0x00000036370f723e */ /* 0x000fe200000010ff */
[----:B---3--:R-:W-:Y:S01]  /*20a60*/  IMAD.WIDE R36, R183, 0x4, R36 ;  /* 0x00000004b7247825 */ /* 0x008fe200078e0224 */
[----:B------:R-:W-:Y:S01]  /*20a70*/  MOV R2, R28 ;  /* 0x0000001c00027202 */ /* 0x000fe20000000f00 */
[----:B------:R3:W-:Y:S01]  /*20a80*/  STSM.16.M88.4 [R90], R4 ;  /* 0x000000045a007844 */ /* 0x0007e20000000200 */
[----:B------:R-:W-:-:S02]  /*20a90*/  F2FP.BF16.F32.PACK_AB R24, R57, R56 ;  /* 0x000000383918723e */ /* 0x000fc400000010ff */
[----:B------:R-:W-:Y:S01]  /*20aa0*/  F2FP.BF16.F32.PACK_AB R25, R59, R58 ;  /* 0x0000003a3b19723e */ /* 0x000fe200000010ff */
[----:B------:R-:W-:Y:S01]  /*20ab0*/  STSM.16.M88.4 [R89], R12 ;  /* 0x0000000c59007844 */ /* 0x000fe20000000200 */
[----:B------:R-:W-:Y:S02]  /*20ac0*/  F2FP.BF16.F32.PACK_AB R26, R61, R60 ;  /* 0x0000003c3d1a723e */ /* 0x000fe400000010ff */
[----:B------:R-:W-:Y:S02]  /*20ad0*/  F2FP.BF16.F32.PACK_AB R27, R63, R62 ;  /* 0x0000003e3f1b723e */ /* 0x000fe400000010ff */
[----:B------:R-:W-:Y:S02]  /*20ae0*/  F2FP.BF16.F32.PACK_AB R28, R65, R64 ;  /* 0x00000040411c723e */ /* 0x000fe400000010ff */
[----:B------:R-:W-:Y:S01]  /*20af0*/  F2FP.BF16.F32.PACK_AB R29, R67, R66 ;  /* 0x00000042431d723e */ /* 0x000fe200000010ff */
[----:B------:R-:W-:Y:S01]  /*20b00*/  STSM.16.M88.4 [R79], R24 ;  /* 0x000000184f007844 */ /* 0x000fe20000000200 */
[----:B------:R-:W-:-:S02]  /*20b10*/  F2FP.BF16.F32.PACK_AB R30, R69, R68 ;  /* 0x00000044451e723e */ /* 0x000fc400000010ff */
[----:B------:R-:W-:Y:S02]  /*20b20*/  F2FP.BF16.F32.PACK_AB R33, R75, R74 ;  /* 0x0000004a4b21723e */ /* 0x000fe400000010ff */
[----:B------:R-:W-:Y:S01]  /*20b30*/  F2FP.BF16.F32.PACK_AB R34, R77, R76 ;  /* 0x0000004c4d22723e */ /* 0x000fe200000010ff */
[----:B------:R-:W-:Y:S01]  /*20b40*/  STSM.16.M88.4 [R72], R28 ;  /* 0x0000001c48007844 */ /* 0x000fe20000000200 */
[----:B---3--:R-:W-:Y:S02]  /*20b50*/  F2FP.BF16.F32.PACK_AB R4, R81, R80 ;  /* 0x000000505104723e */ /* 0x008fe400000010ff */
[----:B------:R-:W-:Y:S01]  /*20b60*/  F2FP.BF16.F32.PACK_AB R5, R83, R82 ;  /* 0x000000525305723e */ /* 0x000fe200000010ff */
[----:B------:R-:W-:Y:S01]  /*20b70*/  STSM.16.M88.4 [R71], R32 ;  /* 0x0000002047007844 */ /* 0x000fe20000000200 */
[----:B------:R-:W-:Y:S02]  /*20b80*/  F2FP.BF16.F32.PACK_AB R6, R85, R84 ;  /* 0x000000545506723e */ /* 0x000fe400000010ff */
[----:B------:R-:W-:-:S05]  /*20b90*/  F2FP.BF16.F32.PACK_AB R7, R87, R86 ;  /* 0x000000565707723e */ /* 0x000fca00000010ff */
[----:B------:R3:W-:Y:S01]  /*20ba0*/  STSM.16.M88.4 [R2], R4 ;  /* 0x0000000402007844 */ /* 0x0007e20000000200 */
[----:B------:R-:W-:Y:S01]  /*20bb0*/  BAR.SYNC.DEFER_BLOCKING 0x1, 0x100 ;  /* 0x0044000000007b1d */ /* 0x000fe20000010000 */
[----:B------:R-:W-:Y:S02]  /*20bc0*/  IMAD.U32 R48, RZ, RZ, UR4 ;  /* 0x00000004ff307e24 */ /* 0x000fe4000f8e00ff */
[----:B--2---:R-:W-:-:S04]  /*20bd0*/  @P1 IMAD.WIDE R8, R183, 0x4, R8 ;  /* 0x00000004b7081825 */ /* 0x004fc800078e0208 */
[----:B------:R-:W-:-:S04]  /*20be0*/  IMAD R11, R180, 0x40, R178 ;  /* 0x00000040b40b7824 */ /* 0x000fc800078e02b2 */
[----:B---3--:R-:W-:Y:S01]  /*20bf0*/  IMAD.WIDE R4, R11, 0x2, R20 ;  /* 0x000000020b047825 */ /* 0x008fe200078e0214 */
[----:B------:R2:W5:Y:S04]  /*20c00*/  @P0 LDG.E R49, desc[UR6][R36.64] ;  /* 0x0000000624310981 */ /* 0x000568000c1e1900 */
[----:B------:R2:W5:Y:S01]  /*20c10*/  @P1 LDG.E R48, desc[UR6][R8.64] ;  /* 0x0000000608301981 */ /* 0x000562000c1e1900 */
[----:B------:R-:W-:Y:S05]  /*20c20*/  @P1 BRA `(.L_x_1592) ;  /* 0x0000000000141947 */ /* 0x000fea0003800000 */
[----:B------:R-:W-:Y:S05]  /*20c30*/  @!P0 BRA `(.L_x_1592) ;  /* 0x0000000000108947 */ /* 0x000fea0003800000 */
[----:B------:R-:W-:Y:S02]  /*20c40*/  ULDC.64 UR4, c[0x0][0x208] ;  /* 0x0000820000047ab9 */ /* 0x000fe40000000a00 */
[----:B------:R-:W3:Y:S04]  /*20c50*/  LDG.E R7, desc[UR4][R36.64] ;  /* 0x0000000424077981 */ /* 0x000ee8000c1e1900 */
[----:B-----5:R-:W3:Y:S02]  /*20c60*/  LDG.E R48, desc[UR4][R36.64+0x4] ;  /* 0x0000040424307981 */ /* 0x020ee4000c1e1900 */
[----:B---3--:R-:W-:-:S07]  /*20c70*/  IMAD.IADD R48, R48, 0x1, -R7 ;  /* 0x0000000130307824 */ /* 0x008fce00078e0a07 */
.L_x_1592:
[----:B------:R-:W-:Y:S01]  /*20c80*/  SHF.R.S32.HI R50, RZ, 0x1f, R182 ;  /* 0x0000001fff327819 */ /* 0x000fe200000114b6 */
[----:B------:R-:W-:Y:S01]  /*20c90*/  ULDC.64 UR4, c[0x0][0xb70] ;  /* 0x0002dc0000047ab9 */ /* 0x000fe20000000a00 */
[--C-:B-----5:R-:W-:Y:S01]  /*20ca0*/  SHF.R.S32.HI R21, RZ, 0x1f, R49.reuse ;  /* 0x0000001fff157819 */ /* 0x120fe20000011431 */
[----:B------:R-:W-:Y:S01]  /*20cb0*/  IMAD.MOV.U32 R20, RZ, RZ, R49 ;  /* 0x000000ffff147224 */ /* 0x000fe200078e0031 */
[----:B------:R-:W-:Y:S01]  /*20cc0*/  SHF.R.S32.HI R2, RZ, 0x1f, R183 ;  /* 0x0000001fff027819 */ /* 0x000fe200000114b7 */
[----:B------:R-:W-:Y:S01]  /*20cd0*/  IMAD R7, R50, UR4, RZ ;  /* 0x0000000432077c24 */ /* 0x000fe2000f8e02ff */
[----:B------:R-:W-:Y:S01]  /*20ce0*/  SEL R51, R183, RZ, !P0 ;  /* 0x000000ffb7337207 */ /* 0x000fe20004000000 */
[----:B------:R-:W-:Y:S01]  /*20cf0*/  IMAD R11, R187, 0x80, R179 ;  /* 0x00000080bb0b7824 */ /* 0x000fe200078e02b3 */
[----:B------:R-:W-:Y:S01]  /*20d00*/  SEL R52, R2, RZ, !P0 ;  /* 0x000000ff02347207 */ /* 0x000fe20004000000 */
[----:B--2---:R-:W-:Y:S01]  /*20d10*/  IMAD R9, R182, UR5, R7 ;  /* 0x00000005b6097c24 */ /* 0x004fe2000f8e0207 */
[----:B------:R-:W-:Y:S01]  /*20d20*/  IADD3 R37, P1, R4, 0x1000, RZ ;  /* 0x0000100004257810 */ /* 0x000fe20007f3e0ff */
[----:B------:R-:W-:Y:S01]  /*20d30*/  IMAD.WIDE.U32 R6, R182, UR4, R20 ;  /* 0x00000004b6067c25 */ /* 0x000fe2000f8e0014 */
[----:B------:R-:W-:Y:S01]  /*20d40*/  ULDC.64 UR4, c[0x0][0xb78] ;  /* 0x0002de0000047ab9 */ /* 0x000fe20000000a00 */
[----:B------:R-:W-:Y:S01]  /*20d50*/  IADD3 R33, P2, R4, 0x2000, RZ ;  /* 0x0000200004217810 */ /* 0x000fe20007f5e0ff */
[----:B------:R-:W-:Y:S01]  /*20d60*/  ULDC.64 UR6, c[0x0][0x208] ;  /* 0x0000820000067ab9 */ /* 0x000fe20000000a00 */
[----:B------:R-:W-:Y:S01]  /*20d70*/  IMAD.IADD R7, R7, 0x1, R9 ;  /* 0x0000000107077824 */ /* 0x000fe200078e0209 */
[----:B------:R-:W-:Y:S01]  /*20d80*/  SHF.R.S32.HI R9, RZ, 0x1f, R11 ;  /* 0x0000001fff097819 */ /* 0x000fe2000001140b */
[----:B------:R-:W-:Y:S01]  /*20d90*/  IMAD R2, R52, UR4, RZ ;  /* 0x0000000434027c24 */ /* 0x000fe2000f8e02ff */
[----:B------:R-:W-:Y:S01]  /*20da0*/  LOP3.LUT R36, R37, 0x380, RZ, 0xc0, !PT ;  /* 0x0000038025247812 */ /* 0x000fe200078ec0ff */
[----:B------:R-:W-:Y:S01]  /*20db0*/  IMAD.WIDE.U32 R6, R51, UR4, R6 ;  /* 0x0000000433067c25 */ /* 0x000fe2000f8e0006 */
[----:B------:R-:W-:-:S02]  /*20dc0*/  LOP3.LUT R32, R33, 0x380, RZ, 0xc0, !PT ;  /* 0x0000038021207812 */ /* 0x000fc400078ec0ff */
[----:B------:R-:W-:Y:S01]  /*20dd0*/  SHF.R.U64 R36, R36, 0x3, RZ ;  /* 0x0000000324247819 */ /* 0x000fe200000012ff */
[----:B------:R-:W-:Y:S01]  /*20de0*/  IMAD R8, R51, UR5, R2 ;  /* 0x0000000533087c24 */ /* 0x000fe2000f8e0202 */
[----:B------:R-:W-:Y:S01]  /*20df0*/  IADD3 R2, P0, R11, R6, RZ ;  /* 0x000000060b027210 */ /* 0x000fe20007f1e0ff */
[----:B------:R-:W-:Y:S01]  /*20e00*/  ULDC.64 UR4, c[0x0][0xb40] ;  /* 0x0002d00000047ab9 */ /* 0x000fe20000000a00 */
[----:B------:R-:W-:Y:S02]  /*20e10*/  SHF.R.U64 R32, R32, 0x3, RZ ;  /* 0x0000000320207819 */ /* 0x000fe400000012ff */
[----:B------:R-:W-:Y:S02]  /*20e20*/  IADD3.X R7, R9, R7, R8, P0, !PT ;  /* 0x0000000709077210 */ /* 0x000fe400007fe408 */
[----:B------:R-:W-:Y:S02]  /*20e30*/  LEA R46, P0, R2, UR4, 0x2 ;  /* 0x00000004022e7c11 */ /* 0x000fe4000f8010ff */
[----:B------:R-:W-:Y:S01]  /*20e40*/  LOP3.LUT R36, R36, R37, RZ, 0x3c, !PT ;  /* 0x0000002524247212 */ /* 0x000fe200078e3cff */
[----:B------:R-:W-:Y:S01]  /*20e50*/  IMAD.X R37, RZ, RZ, R5, P1 ;  /* 0x000000ffff257224 */ /* 0x000fe200008e0605 */
[----:B------:R-:W-:Y:S01]  /*20e60*/  LEA.HI.X R47, R2, UR5, R7, 0x2, P0 ;  /* 0x00000005022f7c11 */ /* 0x000fe200080f1407 */
[----:B------:R-:W-:Y:S01]  /*20e70*/  VIADD R7, R11, 0x8 ;  /* 0x000000080b077836 */ /* 0x000fe20000000000 */
[----:B------:R-:W-:Y:S01]  /*20e80*/  LOP3.LUT P0, RZ, R191, 0x3, RZ, 0xc0, !PT ;  /* 0x00000003bfff7812 */ /* 0x000fe2000780c0ff */
[----:B------:R-:W-:Y:S01]  /*20e90*/  ULDC.64 UR4, c[0x0][0xaa0] ;  /* 0x0002a80000047ab9 */ /* 0x000fe20000000a00 */
[----:B------:R-:W-:Y:S01]  /*20ea0*/  LOP3.LUT R32, R32, R33, RZ, 0x3c, !PT ;  /* 0x0000002120207212 */ /* 0x000fe200078e3cff */
[----:B------:R-:W-:Y:S01]  /*20eb0*/  IMAD.X R33, RZ, RZ, R5, P2 ;  /* 0x000000ffff217224 */ /* 0x000fe200010e0605 */
[----:B------:R-:W-:-:S02]  /*20ec0*/  IADD3 R29, P6, R4, 0x3000, RZ ;  /* 0x00003000041d7810 */ /* 0x000fc40007fde0ff */
[C---:B------:R-:W-:Y:S02]  /*20ed0*/  IADD3 R25, P5, R4.reuse, 0x4000, RZ ;  /* 0x0000400004197810 */ /* 0x040fe40007fbe0ff */
[C---:B------:R-:W-:Y:S02]  /*20ee0*/  IADD3 R13, P4, R4.reuse, 0x5000, RZ ;  /* 0x00005000040d7810 */ /* 0x040fe40007f9e0ff */
[C---:B------:R-:W-:Y:S02]  /*20ef0*/  IADD3 R9, P3, R4.reuse, 0x6000, RZ ;  /* 0x0000600004097810 */ /* 0x040fe40007f7e0ff */
[----:B------:R-:W-:Y:S02]  /*20f00*/  ISETP.GE.OR P1, PT, R11, R48, P0 ;  /* 0x000000300b00720c */ /* 0x000fe40000726670 */
[----:B------:R-:W-:Y:S02]  /*20f10*/  IADD3 R11, P2, R4, 0x7000, RZ ;  /* 0x00007000040b7810 */ /* 0x000fe40007f5e0ff */
[----:B------:R-:W-:-:S02]  /*20f20*/  LOP3.LUT R28, R29, 0x380, RZ, 0xc0, !PT ;  /* 0x000003801d1c7812 */ /* 0x000fc400078ec0ff */
[----:B------:R-:W-:Y:S02]  /*20f30*/  LOP3.LUT R24, R25, 0x380, RZ, 0xc0, !PT ;  /* 0x0000038019187812 */ /* 0x000fe400078ec0ff */
[----:B------:R-:W-:Y:S02]  /*20f40*/  LOP3.LUT R12, R13, 0x380, RZ, 0xc0, !PT ;  /* 0x000003800d0c7812 */ /* 0x000fe400078ec0ff */
[----:B------:R-:W-:Y:S02]  /*20f50*/  LOP3.LUT R8, R9, 0x380, RZ, 0xc0, !PT ;  /* 0x0000038009087812 */ /* 0x000fe400078ec0ff */
[----:B------:R-:W-:Y:S01]  /*20f60*/  LOP3.LUT R41, R4, 0x380, RZ, 0xc0, !PT ;  /* 0x0000038004297812 */ /* 0x000fe200078ec0ff */
[----:B------:R2:W-:Y:S01]  /*20f70*/  @!P1 STG.E desc[UR6][R46.64], R0 ;  /* 0x000000002e009986 */ /* 0x0005e2000c101906 */
[----:B------:R-:W-:Y:S01]  /*20f80*/  ISETP.GE.OR P0, PT, R7, R48, P0 ;  /* 0x000000300700720c */ /* 0x000fe20000706670 */
[----:B------:R-:W-:Y:S01]  /*20f90*/  IMAD.X R7, RZ, RZ, R5, P2 ;  /* 0x000000ffff077224 */ /* 0x000fe200010e0605 */
[----:B------:R-:W-:-:S02]  /*20fa0*/  LOP3.LUT R2, R11, 0x380, RZ, 0xc0, !PT ;  /* 0x000003800b027812 */ /* 0x000fc400078ec0ff */
[----:B------:R-:W-:Y:S02]  /*20fb0*/  SHF.R.U64 R28, R28, 0x3, RZ ;  /* 0x000000031c1c7819 */ /* 0x000fe400000012ff */
[----:B------:R-:W-:Y:S02]  /*20fc0*/  SHF.R.U64 R24, R24, 0x3, RZ ;  /* 0x0000000318187819 */ /* 0x000fe400000012ff */
[----:B------:R-:W-:Y:S02]  /*20fd0*/  SHF.R.U64 R12, R12, 0x3, RZ ;  /* 0x000000030c0c7819 */ /* 0x000fe400000012ff */
[----:B------:R-:W-:Y:S02]  /*20fe0*/  SHF.R.U64 R8, R8, 0x3, RZ ;  /* 0x0000000308087819 */ /* 0x000fe400000012ff */
[----:B------:R-:W-:Y:S01]  /*20ff0*/  SHF.R.U64 R41, R41, 0x3, RZ ;  /* 0x0000000329297819 */ /* 0x000fe200000012ff */
[----:B------:R3:W-:Y:S01]  /*21000*/  @!P0 STG.E desc[UR6][R46.64+0x20], R3 ;  /* 0x000020032e008986 */ /* 0x0007e2000c101906 */
[----:B------:R-:W-:-:S02]  /*21010*/  SHF.R.U64 R2, R2, 0x3, RZ ;  /* 0x0000000302027819 */ /* 0x000fc400000012ff */
[----:B------:R-:W-:Y:S01]  /*21020*/  LOP3.LUT R28, R28, R29, RZ, 0x3c, !PT ;  /* 0x0000001d1c1c7212 */ /* 0x000fe200078e3cff */
[--C-:B------:R-:W-:Y:S01]  /*21030*/  IMAD.X R29, RZ, RZ, R5.reuse, P6 ;  /* 0x000000ffff1d7224 */ /* 0x100fe200030e0605 */
[----:B------:R-:W-:Y:S01]  /*21040*/  LOP3.LUT R24, R24, R25, RZ, 0x3c, !PT ;  /* 0x0000001918187212 */ /* 0x000fe200078e3cff */
[--C-:B------:R-:W-:Y:S01]  /*21050*/  IMAD.X R25, RZ, RZ, R5.reuse, P5 ;  /* 0x000000ffff197224 */ /* 0x100fe200028e0605 */
[----:B------:R-:W-:Y:S01]  /*21060*/  LOP3.LUT R12, R12, R13, RZ, 0x3c, !PT ;  /* 0x0000000d0c0c7212 */ /* 0x000fe200078e3cff */
[--C-:B------:R-:W-:Y:S01]  /*21070*/  IMAD.X R13, RZ, RZ, R5.reuse, P4 ;  /* 0x000000ffff0d7224 */ /* 0x100fe200020e0605 */
[----:B------:R-:W-:Y:S01]  /*21080*/  LOP3.LUT R8, R8, R9, RZ, 0x3c, !PT ;  /* 0x0000000908087212 */ /* 0x000fe200078e3cff */
[--C-:B------:R-:W-:Y:S01]  /*21090*/  IMAD.X R9, RZ, RZ, R5.reuse, P3 ;  /* 0x000000ffff097224 */ /* 0x100fe200018e0605 */
[----:B------:R-:W-:Y:S01]  /*210a0*/  LOP3.LUT R40, R41, R4, RZ, 0x3c, !PT ;  /* 0x0000000429287212 */ /* 0x000fe200078e3cff */
[----:B------:R-:W-:Y:S01]  /*210b0*/  IMAD.MOV.U32 R41, RZ, RZ, R5 ;  /* 0x000000ffff297224 */ /* 0x000fe200078e0005 */
[----:B------:R-:W-:Y:S01]  /*210c0*/  LOP3.LUT R6, R2, R11, RZ, 0x3c, !PT ;  /* 0x0000000b02067212 */ /* 0x000fe200078e3cff */
[----:B------:R-:W5:Y:S01]  /*210d0*/  LD.E.128 R36, desc[UR6][R36.64] ;  /* 0x0000000624247980 */ /* 0x000f62000c101d00 */
[----:B------:R-:W-:-:S03]  /*210e0*/  SHF.R.S32.HI R45, RZ, 0x1f, R178 ;  /* 0x0000001fff2d7819 */ /* 0x000fc600000114b2 */
[----:B------:R-:W5:Y:S01]  /*210f0*/  LD.E.128 R40, desc[UR6][R40.64] ;  /* 0x0000000628287980 */ /* 0x000f62000c101d00 */
[----:B------:R-:W-:-:S03]  /*21100*/  IMAD.MOV.U32 R44, RZ, RZ, R178 ;  /* 0x000000ffff2c7224 */ /* 0x000fc600078e00b2 */
[----:B------:R-:W5:Y:S04]  /*21110*/  LD.E.128 R32, desc[UR6][R32.64] ;  /* 0x0000000620207980 */ /* 0x000f68000c101d00 */
[----:B------:R-:W5:Y:S04]  /*21120*/  LD.E.128 R28, desc[UR6][R28.64] ;  /* 0x000000061c1c7980 */ /* 0x000f68000c101d00 */
        /* <DEDUP_REMOVED lines=11> */
[----:B---3--:R-:W-:-:S04]  /*211e0*/  IMAD.WIDE.U32 R2, R49, UR4, R44 ;  /* 0x0000000431027c25 */ /* 0x008fc8000f8e002c */
        /* <DEDUP_REMOVED lines=8> */
[----:B------:R-:W-:-:S02]  /*21270*/  VIADD R20, R180, 0x40 ;  /* 0x00000040b4147836 */ /* 0x000fc40000000000 */
[C---:B------:R-:W-:Y:S02]  /*21280*/  IMAD R45, R182.reuse, UR5, R45 ;  /* 0x00000005b62d7c24 */ /* 0x040fe4000f8e022d */
        /* <DEDUP_REMOVED lines=8> */
[----:B------:R-:W-:Y:S01]  /*21310*/  ISETP.GE.AND P1, PT, R21, R47, PT ;  /* 0x0000002f1500720c */ /* 0x000fe20003f26270 */
[C---:B------:R-:W-:Y:S01]  /*21320*/  IMAD.WIDE.U32 R44, R51.reuse, UR4, R2 ;  /* 0x00000004332c7c25 */ /* 0x040fe2000f8e0002 */
[----:B------:R-:W-:Y:S01]  /*21330*/  SHF.R.S32.HI R181, RZ, 0x1f, R180 ;  /* 0x0000001fffb57819 */ /* 0x000fe200000114b4 */
[----:B--2---:R2:W-:Y:S01]  /*21340*/  SYNCS.ARRIVE.TRANS64.RED.A1T0 RZ, [R0+URZ], RZ ;  /* 0x000000ff00ff79a7 */ /* 0x0045e2000810043f */
[----:B------:R-:W-:Y:S01]  /*21350*/  BSSY B1, `(.L_x_1593) ;  /* 0x0000016000017945 */ /* 0x000fe20003800000 */
[----:B------:R-:W-:-:S02]  /*21360*/  IMAD R47, R51, UR5, R20 ;  /* 0x00000005332f7c24 */ /* 0x000fc4000f8e0214 */
[----:B------:R-:W-:-:S04]  /*21370*/  IMAD.WIDE R20, R187, 0x80, R180 ;  /* 0x00000080bb147825 */ /* 0x000fc800078e02b4 */
[----:B------:R-:W-:Y:S01]  /*21380*/  IMAD.IADD R49, R45, 0x1, R47 ;  /* 0x000000012d317824 */ /* 0x000fe200078e022f */
[----:B--2---:R-:W-:Y:S06]  /*21390*/  @P2 BRA `(.L_x_1594) ;  /* 0x0000000000442947 */ /* 0x004fec0003800000 */
[----:B------:R-:W-:Y:S01]  /*213a0*/  ULDC.64 UR4, c[0x0][0xad8] ;  /* 0x0002b60000047ab9 */ /* 0x000fe20000000a00 */
[C---:B------:R-:W-:Y:S01]  /*213b0*/  VIADD R0, R178.reuse, 0x40 ;  /* 0x00000040b2007836 */ /* 0x040fe20000000000 */
        /* <DEDUP_REMOVED lines=13> */
[----:B-----5:R2:W-:Y:S04]  /*21490*/  @!P2 STG.E.128 desc[UR8][R46.64], R40 ;  /* 0x000000282e00a986 */ /* 0x0205e8000c101d08 */
[----:B------:R2:W-:Y:S02]  /*214a0*/  @!P3 STG.E.128 desc[UR8][R46.64+0x80], R24 ;  /* 0x000080182e00b986 */ /* 0x0005e4000c101d08 */
.L_x_1594:
[----:B------:R-:W-:Y:S05]  /*214b0*/  BSYNC B1 ;  /* 0x0000000000017941 */ /* 0x000fea0003800000 */
.L_x_1593:
[----:B------:R-:W-:Y:S04]  /*214c0*/  BSSY B1, `(.L_x_1595) ;  /* 0x0000015000017945 */ /* 0x000fe80003800000 */
[----:B------:R-:W-:Y:S05]  /*214d0*/  @P4 BRA `(.L_x_1596) ;  /* 0x00000000004c4947 */ /* 0x000fea0003800000 */
[----:B--2--5:R-:W-:Y:S01]  /*214e0*/  IADD3 R25, P2, R20, 0x20, RZ ;  /* 0x0000002014197810 */ /* 0x024fe20007f5e0ff */
        /* <DEDUP_REMOVED lines=16> */
[----:B------:R3:W-:Y:S04]  /*215f0*/  @!P3 STG.E.128 desc[UR8][R24.64], R36 ;  /* 0x000000241800b986 */ /* 0x0007e8000c101d08 */
[----:B------:R3:W-:Y:S02]  /*21600*/  @!P4 STG.E.128 desc[UR8][R24.64+0x80], R12 ;  /* 0x0000800c1800c986 */ /* 0x0007e4000c101d08 */
.L_x_1596:
[----:B------:R-:W-:Y:S05]  /*21610*/  BSYNC B1 ;  /* 0x0000000000017941 */ /* 0x000fea0003800000 */
.L_x_1595:
[----:B------:R-:W-:Y:S04]  /*21620*/  BSSY B1, `(.L_x_1597) ;  /* 0x0000015000017945 */ /* 0x000fe80003800000 */
[----:B------:R-:W-:Y:S05]  /*21630*/  @P0 BRA `(.L_x_1598) ;  /* 0x00000000004c0947 */ /* 0x000fea0003800000 */
[----:B---3-5:R-:W-:Y:S01]  /*21640*/  IADD3 R13, P0, R20, 0x40, RZ ;  /* 0x00000040140d7810 */ /* 0x028fe20007f1e0ff */
        /* <DEDUP_REMOVED lines=18> */
.L_x_1598:
[----:B------:R-:W-:Y:S05]  /*21770*/  BSYNC B1 ;  /* 0x0000000000017941 */ /* 0x000fea0003800000 */
.L_x_1597:
[----:B------:R-:W-:Y:S05]  /*21780*/  @P1 BRA `(.L_x_1599) ;  /* 0x0000000800f81947 */ /* 0x000fea0003800000 */
[----:B----45:R-:W-:Y:S01]  /*21790*/  IADD3 R9, P0, R20, 0x60, RZ ;  /* 0x0000006014097810 */ /* 0x030fe20007f1e0ff */
        /* <DEDUP_REMOVED lines=21> */
.L_x_1591:
[----:B------:R-:W-:Y:S01]  /*218f0*/  ULDC.64 UR4, c[0x0][0xbd8] ;  /* 0x0002f60000047ab9 */ /* 0x000fe20000000a00 */
[----:B------:R-:W2:Y:S01]  /*21900*/  LDC.64 R2, c[0x0][0xbd8] ;  /* 0x0002f600ff027b82 */ /* 0x000ea20000000a00 */
[----:B------:R-:W-:Y:S01]  /*21910*/  ISETP.NE.U32.AND P0, PT, RZ, UR4, PT ;  /* 0x00000004ff007c0c */ /* 0x000fe2000bf05070 */
[----:B------:R-:W-:Y:S01]  /*21920*/  IMAD.MOV.U32 R7, RZ, RZ, RZ ;  /* 0x000000ffff077224 */ /* 0x000fe200078e00ff */
[----:B------:R-:W-:Y:S02]  /*21930*/  ULDC.64 UR6, c[0x0][0x208] ;  /* 0x0000820000067ab9 */ /* 0x000fe40000000a00 */
[----:B------:R-:W-:Y:S01]  /*21940*/  ISETP.NE.AND.EX P0, PT, RZ, UR5, PT, P0 ;  /* 0x00000005ff007c0c */ /* 0x000fe2000bf05300 */
[----:B------:R-:W-:Y:S02]  /*21950*/  ULDC.64 UR4, c[0x0][0xbe0] ;  /* 0x0002f80000047ab9 */ /* 0x000fe40000000a00 */
[----:B------:R-:W-:-:S04]  /*21960*/  ISETP.NE.U32.AND P1, PT, RZ, UR4, PT ;  /* 0x00000004ff007c0c */ /* 0x000fc8000bf25070 */
[----:B------:R-:W-:Y:S01]  /*21970*/  ISETP.NE.AND.EX P1, PT, RZ, UR5, PT, P1 ;  /* 0x00000005ff007c0c */ /* 0x000fe2000bf25310 */
[----:B------:R-:W3:Y:S01]  /*21980*/  S2R R8, SR_TID.X ;  /* 0x0000000000087919 */ /* 0x000ee20000002100 */
[----:B--2---:R-:W-:-:S11]  /*21990*/  IMAD.WIDE R2, R183, 0x4, R2 ;  /* 0x00000004b7027825 */ /* 0x004fd600078e0202 */
[----:B------:R-:W2:Y:S01]  /*219a0*/  @P1 LDC.64 R4, c[0x0][0xbe0] ;  /* 0x0002f800ff041b82 */ /* 0x000ea20000000a00 */
[----:B------:R-:W-:Y:S02]  /*219b0*/  ULDC UR4, c[0x0][0xa88] ;  /* 0x0002a20000047ab9 */ /* 0x000fe40000000800 */
[----:B------:R-:W-:Y:S01]  /*219c0*/  IMAD.U32 R0, RZ, RZ, UR4 ;  /* 0x00000004ff007e24 */ /* 0x000fe2000f8e00ff */
[----:B------:R4:W5:Y:S01]  /*219d0*/  @P0 LDG.E R7, desc[UR6][R2.64] ;  /* 0x0000000602070981 */ /* 0x000962000c1e1900 */
[----:B---3--:R-:W-:Y:S02]  /*219e0*/  VIADD R6, R8, 0xffffff80 ;  /* 0xffffff8008067836 */ /* 0x008fe40000000000 */
[----:B--2---:R-:W-:-:S03]  /*219f0*/  @P1 IMAD.WIDE R4, R183, 0x4, R4 ;  /* 0x00000004b7041825 */ /* 0x004fc600078e0204 */
[----:B------:R-:W-:Y:S02]  /*21a00*/  ISETP.GT.AND P2, PT, R6, 0x7f, PT ;  /* 0x0000007f0600780c */ /* 0x000fe40003f44270 */
[----:B------:R4:W5:Y:S01]  /*21a10*/  @P1 LDG.E R0, desc[UR6][R4.64] ;  /* 0x0000000604001981 */ /* 0x000962000c1e1900 */
[----:B------:R-:W-:Y:S10]  /*21a20*/  @P1 BRA `(.L_x_1600) ;  /* 0x0000000000141947 */ /* 0x000ff40003800000 */
[----:B------:R-:W-:Y:S05]  /*21a30*/  @!P0 BRA `(.L_x_1600) ;  /* 0x0000000000108947 */ /* 0x000fea0003800000 */
[----:B------:R-:W-:Y:S02]  /*21a40*/  ULDC.64 UR4, c[0x0][0x208] ;  /* 0x0000820000047ab9 */ /* 0x000fe40000000a00 */
[----:B----4-:R-:W2:Y:S04]  /*21a50*/  LDG.E R5, desc[UR4][R2.64] ;  /* 0x0000000402057981 */ /* 0x010ea8000c1e1900 */
[----:B-----5:R-:W2:Y:S02]  /*21a60*/  LDG.E R0, desc[UR4][R2.64+0x4] ;  /* 0x0000040402007981 */ /* 0x020ea4000c1e1900 */
[----:B--2---:R-:W-:-:S07]  /*21a70*/  IMAD.IADD R0, R0, 0x1, -R5 ;  /* 0x0000000100007824 */ /* 0x004fce00078e0a05 */
.L_x_1600:
[----:B----4-:R-:W-:Y:S01]  /*21a80*/  SHF.R.S32.HI R2, RZ, 0x1f, R183 ;  /* 0x0000001fff027819 */ /* 0x010fe200000114b7 */
[----:B------:R-:W-:Y:S01]  /*21a90*/  BSSY B1, `(.L_x_1601) ;  /* 0x000001d000017945 */ /* 0x000fe20003800000 */
[----:B------:R-:W-:Y:S02]  /*21aa0*/  SHF.R.S32.HI R9, RZ, 0x1f, R182 ;  /* 0x0000001fff097819 */ /* 0x000fe400000114b6 */
[----:B------:R-:W-:Y:S02]  /*21ab0*/  SHF.R.S32.HI R13, RZ, 0x1f, R178 ;  /* 0x0000001fff0d7819 */ /* 0x000fe400000114b2 */
[----:B------:R-:W-:Y:S02]  /*21ac0*/  SEL R11, R183, RZ, !P0 ;  /* 0x000000ffb70b7207 */ /* 0x000fe40004000000 */
[----:B------:R-:W-:Y:S02]  /*21ad0*/  SEL R10, R2, RZ, !P0 ;  /* 0x000000ff020a7207 */ /* 0x000fe40004000000 */
[----:B-----5:R-:W-:Y:S01]  /*21ae0*/  SHF.R.S32.HI R6, RZ, 0x1f, R7 ;  /* 0x0000001fff067819 */ /* 0x020fe20000011407 */
[----:B------:R-:W-:Y:S06]  /*21af0*/  @P2 BRA `(.L_x_1602) ;  /* 0x0000000000582947 */ /* 0x000fec0003800000 */
[----:B------:R-:W-:-:S04]  /*21b00*/  IMAD R2, R187, 0x80, R8 ;  /* 0x00000080bb027824 */ /* 0x000fc800078e0208 */
        /* <DEDUP_REMOVED lines=21> */
.L_x_1602:
[----:B------:R-:W-:Y:S05]  /*21c60*/  BSYNC B1 ;  /* 0x0000000000017941 */ /* 0x000fea0003800000 */
.L_x_1601:
[----:B------:R-:W-:Y:S01]  /*21c70*/  ULDC.64 UR4, c[0x0][0xaa0] ;  /* 0x0002a80000047ab9 */ /* 0x000fe20000000a00 */
[----:B------:R-:W-:Y:S01]  /*21c80*/  IMAD.MOV.U32 R2, RZ, RZ, R178 ;  /* 0x000000ffff027224 */ /* 0x000fe200078e00b2 */
[----:B------:R-:W-:Y:S01]  /*21c90*/  BSSY B1, `(.L_x_1603) ;  /* 0x000002d000017945 */ /* 0x000fe20003800000 */
[----:B--2---:R-:W-:Y:S02]  /*21ca0*/  IMAD.MOV.U32 R3, RZ, RZ, R13 ;  /* 0x000000ffff037224 */ /* 0x004fe400078e000d */
[----:B------:R-:W-:Y:S02]  /*21cb0*/  IMAD R4, R6, UR4, RZ ;  /* 0x0000000406047c24 */ /* 0x000fe4000f8e02ff */
[----:B------:R-:W-:-:S04]  /*21cc0*/  IMAD.WIDE.U32 R2, R7, UR4, R2 ;  /* 0x0000000407027c25 */ /* 0x000fc8000f8e0002 */
[----:B------:R-:W-:Y:S01]  /*21cd0*/  IMAD R7, R7, UR5, R4 ;  /* 0x0000000507077c24 */ /* 0x000fe2000f8e0204 */
[----:B------:R-:W-:Y:S01]  /*21ce0*/  ULDC.64 UR4, c[0x0][0xae0] ;  /* 0x0002b80000047ab9 */ /* 0x000fe20000000a00 */
[C---:B------:R-:W-:Y:S02]  /*21cf0*/  VIADD R4, R180.reuse, 0x20 ;  /* 0x00000020b4047836 */ /* 0x040fe40000000000 */
[----:B------:R-:W-:Y:S02]  /*21d00*/  IMAD.IADD R3, R3, 0x1, R7 ;  /* 0x0000000103037824 */ /* 0x000fe400078e0207 */
[----:B------:R-:W-:Y:S02]  /*21d10*/  IMAD R7, R187, -0x80, R0 ;  /* 0xffffff80bb077824 */ /* 0x000fe400078e0200 */
[----:B------:R-:W-:Y:S02]  /*21d20*/  IMAD R5, R9, UR4, RZ ;  /* 0x0000000409057c24 */ /* 0x000fe4000f8e02ff */
[C---:B------:R-:W-:Y:S01]  /*21d30*/  VIADD R0, R180.reuse, 0x40 ;  /* 0x00000040b4007836 */ /* 0x040fe20000000000 */
[-C--:B------:R-:W-:Y:S01]  /*21d40*/  ISETP.GE.AND P2, PT, R180, R7.reuse, PT ;  /* 0x00000007b400720c */ /* 0x080fe20003f46270 */
[----:B------:R-:W-:Y:S01]  /*21d50*/  IMAD R5, R182, UR5, R5 ;  /* 0x00000005b6057c24 */ /* 0x000fe2000f8e0205 */
[-C--:B------:R-:W-:Y:S01]  /*21d60*/  ISETP.GE.AND P3, PT, R4, R7.reuse, PT ;  /* 0x000000070400720c */ /* 0x080fe20003f66270 */
[----:B------:R-:W-:Y:S01]  /*21d70*/  IMAD.WIDE.U32 R2, R182, UR4, R2 ;  /* 0x00000004b6027c25 */ /* 0x000fe2000f8e0002 */
[----:B------:R-:W-:Y:S01]  /*21d80*/  ULDC.64 UR4, c[0x0][0xae8] ;  /* 0x0002ba0000047ab9 */ /* 0x000fe20000000a00 */
[----:B------:R-:W-:-:S02]  /*21d90*/  ISETP.GE.AND P1, PT, R0, R7, PT ;  /* 0x000000070000720c */ /* 0x000fc40003f26270 */
        /* <DEDUP_REMOVED lines=28> */
.L_x_1604:
[----:B------:R-:W-:Y:S05]  /*21f60*/  BSYNC B1 ;  /* 0x0000000000017941 */ /* 0x000fea0003800000 */
.L_x_1603:
[----:B------:R-:W-:Y:S04]  /*21f70*/  BSSY B1, `(.L_x_1605) ;  /* 0x0000015000017945 */ /* 0x000fe80003800000 */
[----:B------:R-:W-:Y:S05]  /*21f80*/  @P3 BRA `(.L_x_1606) ;  /* 0x00000000004c3947 */ /* 0x000fea0003800000 */
[----:B--2---:R-:W-:Y:S01]  /*21f90*/  IADD3 R9, P2, R6, 0x20, RZ ;  /* 0x0000002006097810 */ /* 0x004fe20007f5e0ff */
        /* <DEDUP_REMOVED lines=18> */
.L_x_1606:
[----:B------:R-:W-:Y:S05]  /*220c0*/  BSYNC B1 ;  /* 0x0000000000017941 */ /* 0x000fea0003800000 */
.L_x_1605:
[----:B------:R-:W-:Y:S04]  /*220d0*/  BSSY B1, `(.L_x_1607) ;  /* 0x0000015000017945 */ /* 0x000fe80003800000 */
[----:B------:R-:W-:Y:S05]  /*220e0*/  @P1 BRA `(.L_x_1608) ;  /* 0x00000000004c1947 */ /* 0x000fea0003800000 */
[----:B--23--:R-:W-:Y:S01]  /*220f0*/  IADD3 R9, P1, R6, 0x40, RZ ;  /* 0x0000004006097810 */ /* 0x00cfe20007f3e0ff */
        /* <DEDUP_REMOVED lines=18> */
.L_x_1608:
[----:B------:R-:W-:Y:S05]  /*22220*/  BSYNC B1 ;  /* 0x0000000000017941 */ /* 0x000fea0003800000 */
.L_x_1607:
        /* <DEDUP_REMOVED lines=20> */
.L_x_1599:
[----:B------:R-:W-:Y:S05]  /*22370*/  BSYNC B0 ;  /* 0x0000000000007941 */ /* 0x000fea0003800000 */
.L_x_1590:
[----:B------:R-:W-:Y:S02]  /*22380*/  ULDC UR4, c[0x0][0xc14] ;  /* 0x0003050000047ab9 */ /* 0x000fe40000000800 */
[----:B-1----:R-:W-:-:S13]  /*22390*/  ISETP.GE.AND P0, PT, R171, UR4, PT ;  /* 0x00000004ab007c0c */ /* 0x002fda000bf06270 */
[----:B------:R-:W-:Y:S05]  /*223a0*/  @!P0 BRA `(.L_x_1609) ;  /* 0xfffffdec00748947 */ /* 0x000fea000383ffff */
[----:B------:R-:W-:Y:S05]  /*223b0*/  BRA `(.L_x_1311) ;  /* 0x0000006400e47947 */ /* 0x000fea0003800000 */
.L_x_1309:
[----:B------:R-:W-:-:S08]  /*223c0*/  NOP ;  /* 0x0000000000007918 */ /* 0x000fd00000000000 */
[----:B------:R-:W0:-:S00]  /*223d0*/  USETMAXREG.DEALLOC.CTAPOOL 0x18 ;  /* 0x00000018000079c8 */ /* 0x000e0000080e0500 */
[----:B0-----:R-:W-:-:S06]  /*223e0*/  LOP3.LUT R0, R0, 0x3, RZ, 0xc0, !PT ;  /* 0x0000000300007812 */ /* 0x001fcc00078ec0ff */
[----:B------:R-:W0:Y:S02]  /*223f0*/  SHFL.IDX PT, R0, R0, RZ, 0x1f ;  /* 0x00001fff00007589 */ /* 0x000e2400000e0000 */
[----:B0-----:R-:W-:-:S13]  /*22400*/  ISETP.NE.AND P0, PT, R0, RZ, PT ;  /* 0x000000ff0000720c */ /* 0x001fda0003f05270 */
[----:B------:R-:W-:Y:S05]  /*22410*/  @P0 BRA `(.L_x_1311) ;  /* 0x0000006400cc0947 */ /* 0x000fea0003800000 */
[----:B------:R-:W2:Y:S01]  /*22420*/  LDL.LU R6, [R1] ;  /* 0x0000000001067983 */ /* 0x000ea20000300800 */
[----:B------:R-:W-:Y:S01]  /*22430*/  LOP3.LUT R7, R4, 0x1f, RZ, 0xc0, !PT ;  /* 0x0000001f04077812 */ /* 0x000fe200078ec0ff */
[----:B------:R-:W-:Y:S01]  /*22440*/  ULDC UR5, c[0x0][0xc14] ;  /* 0x0003050000057ab9 */ /* 0x000fe20000000800 */
[----:B------:R-:W-:Y:S01]  /*22450*/  CS2R R16, SRZ ;  /* 0x0000000000107805 */ /* 0x000fe2000001ff00 */
[----:B------:R-:W-:Y:S01]  /*22460*/  ULDC.64 UR6, c[0x0][0x208] ;  /* 0x0000820000067ab9 */ /* 0x000fe20000000a00 */
[----:B------:R-:W-:Y:S01]  /*22470*/  ISETP.NE.AND P0, PT, R7, 0x1f, PT ;  /* 0x0000001f0700780c */ /* 0x000fe20003f05270 */
[----:B------:R-:W-:Y:S01]  /*22480*/  ULDC UR4, c[0x0][0xc10] ;  /* 0x0003040000047ab9 */ /* 0x000fe20000000800 */
[----:B--2---:R-:W-:-:S11]  /*22490*/  LOP3.LUT R6, R6, 0xffffffdf, RZ, 0xc0, !PT ;  /* 0xffffffdf06067812 */ /* 0x004fd600078ec0ff */
        /* <DEDUP_REMOVED lines=34> */
[----:B------:R-:W-:-:S05]  /*226c0*/  @P0 LOP3.LUT R6, R6, 0x2, RZ, 0xfc, !PT ;  /* 0x0000000206060812 */ /* 0x000fca00078efcff */
[----:B------:R-:W-:Y:S01]  /*226d0*/  STL [R1], R6 ;  /* 0x0000000601007387 */ /* 0x000fe20000100800 */
        /* <DEDUP_REMOVED lines=12> */
.L_x_1614:
        /* <DEDUP_REMOVED lines=17> */
.L_x_1613:
[----:B------:R-:W-:Y:S05]  /*228b0*/  BSYNC B0 ;  /* 0x0000000000007941 */ /* 0x000fea0003800000 */
.L_x_1612:
        /* <DEDUP_REMOVED lines=25> */
.L_x_1610:
        /* <DEDUP_REMOVED lines=21> */
.L_x_1615:
[----:B-12---:R-:W-:Y:S02]  /*22ba0*/  IMAD.MOV R0, RZ, RZ, -R3 ;  /* 0x000000ffff007224 */ /* 0x006fe400078e0a03 */
[----:B---3--:R-:W-:Y:S02]  /*22bb0*/  IMAD R16, R16, UR4, R5 ;  /* 0x0000000410107c24 */ /* 0x008fe4000f8e0205 */
[----:B------:R-:W-:Y:S01]  /*22bc0*/  IMAD R5, R0, R9, RZ ;  /* 0x0000000900057224 */ /* 0x000fe200078e02ff */
[----:B------:R-:W-:Y:S01]  /*22bd0*/  IABS R0, R6 ;  /* 0x0000000600007213 */ /* 0x000fe20000000000 */
[----:B------:R-:W-:-:S04]  /*22be0*/  IMAD.MOV.U32 R2, RZ, RZ, RZ ;  /* 0x000000ffff027224 */ /* 0x000fc800078e00ff */
[----:B------:R-:W-:Y:S01]  /*22bf0*/  IMAD.HI.U32 R2, R3, R5, R2 ;  /* 0x0000000503027227 */ /* 0x000fe200078e0002 */
[----:B------:R-:W-:-:S03]  /*22c00*/  IADD3 R5, -R16, UR6, RZ ;  /* 0x0000000610057c10 */ /* 0x000fc6000fffe1ff */
[----:B------:R-:W-:Y:S01]  /*22c10*/  IMAD.MOV R0, RZ, RZ, -R0 ;  /* 0x000000ffff007224 */ /* 0x000fe200078e0a00 */
        /* <DEDUP_REMOVED lines=16> */
[----:B------:R-:W-:Y:S02]  /*22d20*/  IMAD R5, R6, R2, R5 ;  /* 0x0000000206057224 */ /* 0x000fe400078e0205 */
[----:B------:R-:W-:Y:S01]  /*22d30*/  IMAD.MOV.U32 R2, RZ, RZ, RZ ;  /* 0x000000ffff027224 */ /* 0x000fe200078e00ff */
[----:B------:R-:W-:-:S04]  /*22d40*/  VIADDMNMX R8, R3, UR4, R8, PT ;  /* 0x0000000403087c46 */ /* 0x000fc8000b800108 */
[-C--:B------:R-:W-:Y:S02]  /*22d50*/  IABS R4, R8.reuse ;  /* 0x0000000800047213 */ /* 0x080fe40000000000 */
[----:B------:R-:W-:Y:S02]  /*22d60*/  IABS R6, R8 ;  /* 0x0000000800067213 */ /* 0x000fe40000000000 */
[----:B------:R-:W1:Y:S08]  /*22d70*/  I2F.RP R7, R4 ;  /* 0x0000000400077306 */ /* 0x000e700000209400 */
[----:B-1----:R-:W1:Y:S02]  /*22d80*/  MUFU.RCP R7, R7 ;  /* 0x0000000700077308 */ /* 0x002e640000001000 */
[----:B-1----:R-:W-:Y:S01]  /*22d90*/  VIADD R3, R7, 0xffffffe ;  /* 0x0ffffffe07037836 */ /* 0x002fe20000000000 */
[----:B------:R-:W-:-:S05]  /*22da0*/  IABS R7, R5 ;  /* 0x0000000500077213 */ /* 0x000fca0000000000 */
[----:B------:R-:W1:Y:S02]  /*22db0*/  F2I.FTZ.U32.TRUNC.NTZ R3, R3 ;  /* 0x0000000300037305 */ /* 0x000e64000021f000 */
[----:B-1----:R-:W-:-:S04]  /*22dc0*/  IMAD.MOV R9, RZ, RZ, -R3 ;  /* 0x000000ffff097224 */ /* 0x002fc800078e0a03 */
[----:B------:R-:W-:-:S04]  /*22dd0*/  IMAD R9, R9, R4, RZ ;  /* 0x0000000409097224 */ /* 0x000fc800078e02ff */
[----:B------:R-:W-:-:S04]  /*22de0*/  IMAD.HI.U32 R2, R3, R9, R2 ;  /* 0x0000000903027227 */ /* 0x000fc800078e0002 */
[----:B------:R-:W-:Y:S02]  /*22df0*/  IMAD.MOV R3, RZ, RZ, -R6 ;  /* 0x000000ffff037224 */ /* 0x000fe400078e0a06 */
[----:B------:R-:W-:-:S04]  /*22e00*/  IMAD.HI.U32 R2, R2, R7, RZ ;  /* 0x0000000702027227 */ /* 0x000fc800078e00ff */
[----:B------:R-:W-:-:S05]  /*22e10*/  IMAD R3, R2, R3, R7 ;  /* 0x0000000302037224 */ /* 0x000fca00078e0207 */
[----:B------:R-:W-:-:S13]  /*22e20*/  ISETP.GT.U32.AND P0, PT, R4, R3, PT ;  /* 0x000000030400720c */ /* 0x000fda0003f04070 */
[----:B------:R-:W-:Y:S02]  /*22e30*/  @!P0 IMAD.IADD R3, R3, 0x1, -R4 ;  /* 0x0000000103038824 */ /* 0x000fe400078e0a04 */
[----:B------:R-:W-:-:S03]  /*22e40*/  @!P0 VIADD R2, R2, 0x1 ;  /* 0x0000000102028836 */ /* 0x000fc60000000000 */
[----:B------:R-:W-:Y:S02]  /*22e50*/  ISETP.GE.U32.AND P0, PT, R3, R4, PT ;  /* 0x000000040300720c */ /* 0x000fe40003f06070 */
[C---:B------:R-:W-:Y:S01]  /*22e60*/  LOP3.LUT R3, R5.reuse, R8, RZ, 0x3c, !PT ;  /* 0x0000000805037212 */ /* 0x040fe200078e3cff */
[----:B------:R-:W-:-:S10]  /*22e70*/  IMAD.IADD R5, R5, 0x1, R0 ;  /* 0x0000000105057824 */ /* 0x000fd400078e0200 */
        /* <DEDUP_REMOVED lines=10> */
.L_x_1611:
[----:B------:R-:W-:Y:S02]  /*22f20*/  IMAD.MOV.U32 R17, RZ, RZ, RZ ;  /* 0x000000ffff117224 */ /* 0x000fe400078e00ff */
[----:B------:R-:W-:Y:S02]  /*22f30*/  IMAD.U32 R16, RZ, RZ, UR6 ;  /* 0x00000006ff107e24 */ /* 0x000fe4000f8e00ff */
[----:B------:R-:W-:-:S07]  /*22f40*/  IMAD.MOV.U32 R18, RZ, RZ, RZ ;  /* 0x000000ffff127224 */ /* 0x000fce00078e00ff */
.L_x_1616:
        /* <DEDUP_REMOVED lines=16> */
[----:B------:R-:W-:Y:S01]  /*23050*/  ULDC.64 UR38, c[0x0][0x198] ;  /* 0x0000660000267ab9 */ /* 0x000fe20000000a00 */
[----:B------:R-:W-:Y:S02]  /*23060*/  ULDC UR36, c[0x0][0xc] ;  /* 0x0000030000247ab9 */ /* 0x000fe40000000800 */
[----:B------:R1:W-:Y:S04]  /*23070*/  STL [R1+0x10], R0 ;  /* 0x0000100001007387 */ /* 0x0003e80000100800 */
[----:B------:R1:W-:Y:S04]  /*23080*/  STL [R1+0x4], RZ ;  /* 0x000004ff01007387 */ /* 0x0003e80000100800 */
[----:B------:R1:W-:Y:S04]  /*23090*/  STL [R1], RZ ;  /* 0x000000ff01007387 */ /* 0x0003e80000100800 */
[----:B------:R1:W-:Y:S02]  /*230a0*/  STL [R1+0xc], R0 ;  /* 0x00000c0001007387 */ /* 0x0003e40000100800 */
.L_x_1719:
[----:B------:R-:W-:Y:S05]  /*230b0*/  YIELD ;  /* 0x0000000000007946 */ /* 0x000fea0003800000 */
[----:B------:R-:W-:Y:S01]  /*230c0*/  ULDC.64 UR4, c[0x0][0xa28] ;  /* 0x00028a0000047ab9 */ /* 0x000fe20000000a00 */
[----:B--2---:R-:W-:Y:S01]  /*230d0*/  IMAD.MOV.U32 R9, RZ, RZ, RZ ;  /* 0x000000ffff097224 */ /* 0x004fe200078e00ff */
[----:B------:R-:W-:Y:S01]  /*230e0*/  ISETP.NE.U32.AND P0, PT, RZ, UR4, PT ;  /* 0x00000004ff007c0c */ /* 0x000fe2000bf05070 */
[----:B------:R-:W-:Y:S01]  /*230f0*/  ULDC.64 UR6, c[0x0][0x208] ;  /* 0x0000820000067ab9 */ /* 0x000fe20000000a00 */
[----:B-1----:R-:W-:Y:S01]  /*23100*/  IMAD.MOV.U32 R0, RZ, RZ, RZ ;  /* 0x000000ffff007224 */ /* 0x002fe200078e00ff */
[----:B------:R-:W-:Y:S01]  /*23110*/  ULDC.64 UR8, c[0x0][0xa08] ;  /* 0x0002820000087ab9 */ /* 0x000fe20000000a00 */
[----:B------:R-:W-:Y:S01]  /*23120*/  ISETP.NE.AND.EX P0, PT, RZ, UR5, PT, P0 ;  /* 0x00000005ff007c0c */ /* 0x000fe2000bf05300 */
[----:B------:R-:W-:Y:S01]  /*23130*/  ULDC.64 UR4, c[0x0][0xa00] ;  /* 0x0002800000047ab9 */ /* 0x000fe20000000a00 */
[----:B------:R-:W-:-:S11]  /*23140*/  ULDC.64 UR10, c[0x0][0xa10] ;  /* 0x00028400000a7ab9 */ /* 0x000fd60000000a00 */
[----:B---3--:R-:W1:Y:S01]  /*23150*/  @P0 LDC.64 R2, c[0x0][0xa28] ;  /* 0x00028a00ff020b82 */ /* 0x008e620000000a00 */
[----:B------:R-:W-:Y:S01]  /*23160*/  ISETP.NE.U32.AND P2, PT, RZ, UR4, PT ;  /* 0x00000004ff007c0c */ /* 0x000fe2000bf45070 */
[----:B-1----:R-:W-:-:S05]  /*23170*/  @P0 IMAD.WIDE R2, R19, 0x4, R2 ;  /* 0x0000000413020825 */ /* 0x002fca00078e0202 */
[----:B------:R1:W5:Y:S01]  /*23180*/  @P0 LDG.E R9, desc[UR6][R2.64] ;  /* 0x0000000602090981 */ /* 0x000362000c1e1900 */
[----:B------:R-:W-:Y:S01]  /*23190*/  ISETP.NE.AND.EX P2, PT, RZ, UR5, PT, P2 ;  /* 0x00000005ff007c0c */ /* 0x000fe2000bf45320 */
[----:B------:R-:W-:Y:S01]  /*231a0*/  ULDC.64 UR4, c[0x0][0xa18] ;  /* 0x0002860000047ab9 */ /* 0x000fe20000000a00 */
[----:B-1----:R-:W1:Y:S02]  /*231b0*/  LDC.64 R2, c[0x0][0xa00] ;  /* 0x00028000ff027b82 */ /* 0x002e640000000a00 */
[----:B-1----:R-:W-:-:S09]  /*231c0*/  IMAD.WIDE R2, R19, 0x4, R2 ;  /* 0x0000000413027825 */ /* 0x002fd200078e0202 */
[----:B------:R-:W2:Y:S01]  /*231d0*/  @P2 LDG.E R0, desc[UR6][R2.64] ;  /* 0x0000000602002981 */ /* 0x000ea2000c1e1900 */
[----:B------:R-:W-:Y:S01]  /*231e0*/  ISETP.NE.U32.AND P0, PT, RZ, UR4, PT ;  /* 0x00000004ff007c0c */ /* 0x000fe2000bf05070 */
[----:B------:R-:W-:-:S03]  /*231f0*/  ULDC UR4, c[0x0][0x288] ;  /* 0x0000a20000047ab9 */ /* 0x000fc60000000800 */
[----:B------:R-:W-:-:S13]  /*23200*/  ISETP.NE.AND.EX P0, PT, RZ, UR5, PT, P0 ;  /* 0x00000005ff007c0c */ /* 0x000fda000bf05300 */
[----:B------:R-:W1:Y:S01]  /*23210*/  @P0 LDC.64 R4, c[0x0][0xa18] ;  /* 0x00028600ff040b82 */ /* 0x000e620000000a00 */
[----:B------:R-:W-:-:S04]  /*23220*/  ISETP.NE.U32.AND P1, PT, RZ, UR8, PT ;  /* 0x00000008ff007c0c */ /* 0x000fc8000bf25070 */
[----:B------:R-:W-:Y:S02]  /*23230*/  ISETP.NE.AND.EX P3, PT, RZ, UR9, PT, P1 ;  /* 0x00000009ff007c0c */ /* 0x000fe4000bf65310 */
[----:B------:R-:W-:-:S04]  /*23240*/  ISETP.NE.U32.AND P1, PT, RZ, UR10, PT ;  /* 0x0000000aff007c0c */ /* 0x000fc8000bf25070 */
[----:B------:R-:W-:Y:S01]  /*23250*/  ISETP.NE.AND.EX P1, PT, RZ, UR11, PT, P1 ;  /* 0x0000000bff007c0c */ /* 0x000fe2000bf25310 */
        /* <DEDUP_REMOVED lines=8> */
[----:B------:R-:W-:Y:S01]  /*232e0*/  ULDC UR6, c[0x0][0x338] ;  /* 0x0000ce0000067ab9 */ /* 0x000fe20000000800 */
[----:B------:R-:W-:Y:S01]  /*232f0*/  ULDC UR5, c[0x0][0x2e0] ;  /* 0x0000b80000057ab9 */ /* 0x000fe20000000800 */
[----:B------:R-:W-:Y:S01]  /*23300*/  USEL UR4, UR4, 0x1, UP0 ;  /* 0x0000000104047887 */ /* 0x000fe20008000000 */
[----:B------:R-:W-:-:S03]  /*23310*/  IMAD.U32 R10, RZ, RZ, UR6 ;  /* 0x00000006ff0a7e24 */ /* 0x000fc6000f8e00ff */
[----:B------:R-:W-:-:S06]  /*23320*/  UIMAD UR4, UR4, UR5, URZ ;  /* 0x00000005040472a4 */ /* 0x000fcc000f8e023f */
[----:B-1----:R-:W-:Y:S01]  /*23330*/  IMAD.U32 R4, RZ, RZ, UR4 ;  /* 0x00000004ff047e24 */ /* 0x002fe2000f8e00ff */
[----:B------:R-:W-:Y:S06]  /*23340*/  @P0 BRA `(.L_x_1618) ;  /* 0x0000000000140947 */ /* 0x000fec0003800000 */
[----:B------:R-:W-:Y:S05]  /*23350*/  @!P2 BRA `(.L_x_1618) ;  /* 0x000000000010a947 */ /* 0x000fea0003800000 */
[----:B------:R-:W-:Y:S02]  /*23360*/  ULDC.64 UR4, c[0x0][0x208] ;  /* 0x0000820000047ab9 */ /* 0x000fe40000000a00 */
[----:B------:R-:W2:Y:S04]  /*23370*/  LDG.E R5, desc[UR4][R2.64] ;  /* 0x0000000402057981 */ /* 0x000ea8000c1e1900 */
[----:B-----5:R-:W2:Y:S02]  /*23380*/  LDG.E R0, desc[UR4][R2.64+0x4] ;  /* 0x0000040402007981 */ /* 0x020ea4000c1e1900 */
[----:B--2---:R-:W-:-:S07]  /*23390*/  IMAD.IADD R0, R0, 0x1, -R5 ;  /* 0x0000000100007824 */ /* 0x004fce00078e0a05 */
.L_x_1618:
[----:B------:R-:W1:Y:S01]  /*233a0*/  LDC.64 R6, c[0x0][0xa08] ;  /* 0x00028200ff067b82 */ /* 0x000e620000000a00 */
[----:B------:R-:W-:Y:S01]  /*233b0*/  IMAD.MOV.U32 R8, RZ, RZ, RZ ;  /* 0x000000ffff087224 */ /* 0x000fe200078e00ff */
[----:B------:R-:W-:-:S06]  /*233c0*/  ULDC.64 UR4, c[0x0][0x208] ;  /* 0x0000820000047ab9 */ /* 0x000fcc0000000a00 */
[----:B------:R-:W2:Y:S01]  /*233d0*/  LDC.64 R2, c[0x0][0xa10] ;  /* 0x00028400ff027b82 */ /* 0x000ea20000000a00 */
[----:B-1----:R-:W-:-:S05]  /*233e0*/  IMAD.WIDE R6, R19, 0x4, R6 ;  /* 0x0000000413067825 */ /* 0x002fca00078e0206 */
[----:B------:R-:W3:Y:S01]  /*233f0*/  @P3 LDG.E R8, desc[UR4][R6.64] ;  /* 0x0000000406083981 */ /* 0x000ee2000c1e1900 */
[----:B------:R-:W-:Y:S02]  /*23400*/  IMAD.MOV.U32 R5, RZ, RZ, RZ ;  /* 0x000000ffff057224 */ /* 0x000fe400078e00ff */
[----:B--2---:R-:W-:-:S05]  /*23410*/  IMAD.WIDE R2, R19, 0x4, R2 ;  /* 0x0000000413027825 */ /* 0x004fca00078e0202 */
[----:B------:R1:W5:Y:S01]  /*23420*/  @P1 LDG.E R5, desc[UR4][R2.64] ;  /* 0x0000000402051981 */ /* 0x000362000c1e1900 */
[----:B------:R-:W-:Y:S02]  /*23430*/  ULDC.64 UR4, c[0x0][0xa20] ;  /* 0x0002880000047ab9 */ /* 0x000fe40000000a00 */
[----:B------:R-:W-:-:S04]  /*23440*/  ISETP.NE.U32.AND P0, PT, RZ, UR4, PT ;  /* 0x00000004ff007c0c */ /* 0x000fc8000bf05070 */
[----:B------:R-:W-:Y:S01]  /*23450*/  ISETP.NE.AND.EX P0, PT, RZ, UR5, PT, P0 ;  /* 0x00000005ff007c0c */ /* 0x000fe2000bf05300 */
[----:B---3-5:R-:W-:-:S05]  /*23460*/  IMAD.IADD R8, R8, 0x1, R9 ;  /* 0x0000000108087824 */ /* 0x028fca00078e0209 */
[----:B------:R1:W-:Y:S07]  /*23470*/  STL [R1+0x8], R8 ;  /* 0x0000080801007387 */ /* 0x0003ee0000100800 */
[----:B------:R-:W-:Y:S05]  /*23480*/  @!P0 BRA `(.L_x_1619) ;  /* 0x0000000000148947 */ /* 0x000fea0003800000 */
[----:B------:R-:W2:Y:S01]  /*23490*/  LDC.64 R6, c[0x0][0xa20] ;  /* 0x00028800ff067b82 */ /* 0x000ea20000000a00 */
[----:B------:R-:W-:Y:S01]  /*234a0*/  ULDC.64 UR4, c[0x0][0x208] ;  /* 0x0000820000047ab9 */ /* 0x000fe20000000a00 */
[----:B--2---:R-:W-:-:S05]  /*234b0*/  IMAD.WIDE R6, R19, 0x4, R6 ;  /* 0x0000000413067825 */ /* 0x004fca00078e0206 */
[----:B------:R2:W5:Y:S01]  /*234c0*/  LDG.E R4, desc[UR4][R6.64] ;  /* 0x0000000406047981 */ /* 0x000562000c1e1900 */
[----:B------:R-:W-:Y:S05]  /*234d0*/  BRA `(.L_x_1620) ;  /* 0x0000000000147947 */ /* 0x000fea0003800000 */
.L_x_1619:
[----:B------:R-:W-:Y:S05]  /*234e0*/  @!P3 BRA `(.L_x_1620) ;  /* 0x000000000010b947 */ /* 0x000fea0003800000 */
[----:B------:R-:W-:Y:S02]  /*234f0*/  ULDC.64 UR4, c[0x0][0x208] ;  /* 0x0000820000047ab9 */ /* 0x000fe40000000a00 */
[----:B------:R-:W2:Y:S04]  /*23500*/  LDG.E R4, desc[UR4][R6.64] ;  /* 0x0000000406047981 */ /* 0x000ea8000c1e1900 */
[----:B------:R-:W2:Y:S02]  /*23510*/  LDG.E R6, desc[UR4][R6.64+0x4] ;  /* 0x0000040406067981 */ /* 0x000ea4000c1e1900 */
[----:B--2---:R-:W-:-:S07]  /*23520*/  IMAD.IADD R4, R6, 0x1, -R4 ;  /* 0x0000000106047824 */ /* 0x004fce00078e0a04 */
.L_x_1620:
[----:B------:R-:W-:Y:S02]  /*23530*/  ULDC.64 UR4, c[0x0][0x208] ;  /* 0x0000820000047ab9 */ /* 0x000fe40000000a00 */
[----:B--2---:R-:W2:Y:S04]  /*23540*/  @P1 LDG.E R6, desc[UR4][R2.64] ;  /* 0x0000000402061981 */ /* 0x004ea8000c1e1900 */
[----:B------:R1:W2:Y:S01]  /*23550*/  @P1 LDG.E R7, desc[UR4][R2.64+0x4] ;  /* 0x0000040402071981 */ /* 0x0002a2000c1e1900 */
[----:B-----5:R-:W-:Y:S01]  /*23560*/  IMAD.IADD R9, R4, 0x1, -R9 ;  /* 0x0000000104097824 */ /* 0x020fe200078e0a09 */
[----:B-1----:R-:W1:Y:S02]  /*23570*/  LDC.64 R2, c[0x0][0x9e0] ;  /* 0x00027800ff027b82 */ /* 0x002e640000000a00 */
[----:B-1----:R-:W-:Y:S01]  /*23580*/  ISETP.GE.AND P2, PT, R3, 0x1, PT ;  /* 0x000000010300780c */ /* 0x002fe20003f46270 */
[----:B--2---:R-:W-:-:S04]  /*23590*/  @P1 IMAD.IADD R10, R7, 0x1, -R6 ;  /* 0x00000001070a1824 */ /* 0x004fc800078e0a06 */
[----:B------:R-:W-:-:S04]  /*235a0*/  IMAD.IADD R8, R9, 0x1, R10 ;  /* 0x0000000109087824 */ /* 0x000fc800078e020a */
[----:B------:R-:W-:-:S04]  /*235b0*/  VIADD R4, R8, 0x5f ;  /* 0x0000005f08047836 */ /* 0x000fc80000000000 */
[----:B------:R-:W-:-:S05]  /*235c0*/  IMAD.HI R4, R4, 0x2aaaaaab, RZ ;  /* 0x2aaaaaab04047827 */ /* 0x000fca00078e02ff */
[----:B------:R-:W-:-:S04]  /*235d0*/  SHF.R.U32.HI R7, RZ, 0x1f, R4 ;  /* 0x0000001fff077819 */ /* 0x000fc80000011604 */
[----:B------:R-:W-:Y:S02]  /*235e0*/  LEA.HI.SX32 R20, R4, R7, 0x1c ;  /* 0x0000000704147211 */ /* 0x000fe400078fe2ff */
[----:B------:R-:W-:-:S04]  /*235f0*/  LEA R4, R17, 0x80, 0x7 ;  /* 0x0000008011047811 */ /* 0x000fc800078e38ff */
[----:B------:R-:W-:-:S05]  /*23600*/  IADD3 R4, R8, R4, -R0 ;  /* 0x0000000408047210 */ /* 0x000fca0007ffe800 */
[----:B------:R-:W-:Y:S01]  /*23610*/  IMAD.IADD R2, R4, 0x1, R2 ;  /* 0x0000000104027824 */ /* 0x000fe200078e0202 */
[----:B------:R-:W-:Y:S06]  /*23620*/  @!P2 BRA `(.L_x_1621) ;  /* 0x000000000048a947 */ /* 0x000fec0003800000 */
[C---:B------:R-:W-:Y:S01]  /*23630*/  ISETP.GT.AND P0, PT, R4.reuse, RZ, PT ;  /* 0x000000ff0400720c */ /* 0x040fe20003f04270 */
[----:B------:R-:W-:Y:S01]  /*23640*/  BSSY B0, `(.L_x_1622) ;  /* 0x000000e000007945 */ /* 0x000fe20003800000 */
[----:B0-----:R-:W-:-:S11]  /*23650*/  VIADD R11, R4, 0xffffffff ;  /* 0xffffffff040b7836 */ /* 0x001fd60000000000 */
        /* <DEDUP_REMOVED lines=8> */
.L_x_1623:
[----:B------:R-:W-:-:S13]  /*236e0*/  ISETP.NE.AND P0, PT, R3, 0x1, PT ;  /* 0x000000010300780c */ /* 0x000fda0003f05270 */
[----:B------:R-:W0:Y:S02]  /*236f0*/  @P0 LDC.64 R6, c[0x0][0x9e8] ;  /* 0x00027a00ff060b82 */ /* 0x000e240000000a00 */
[----:B0-----:R-:W-:-:S05]  /*23700*/  @P0 IMAD.HI.U32 R6, R11, R6, RZ ;  /* 0x000000060b060227 */ /* 0x001fca00078e00ff */
[----:B------:R-:W-:-:S07]  /*23710*/  @P0 SHF.R.U32.HI R11, RZ, R7, R6 ;  /* 0x00000007ff0b0219 */ /* 0x000fce0000011606 */
.L_x_1624:
[----:B------:R-:W-:Y:S05]  /*23720*/  BSYNC B0 ;  /* 0x0000000000007941 */ /* 0x000fea0003800000 */
.L_x_1622:
[----:B------:R-:W-:-:S05]  /*23730*/  IMAD R11, R11, R3, R3 ;  /* 0x000000030b0b7224 */ /* 0x000fca00078e0203 */
[----:B------:R-:W-:-:S07]  /*23740*/  VIMNMX R2, R2, R11, PT ;  /* 0x0000000b02027248 */ /* 0x000fce0003fe0100 */
.L_x_1621:
        /* <DEDUP_REMOVED lines=9> */
[----:B0-----:R-:W-:-:S11]  /*237e0*/  LOP3.LUT R11, RZ, R0, RZ, 0x33, !PT ;  /* 0x00000000ff0b7212 */ /* 0x001fd600078e33ff */
[----:B------:R-:W0:Y:S02]  /*237f0*/  @P0 LDC.64 R6, c[0x0][0x9e8] ;  /* 0x00027a00ff060b82 */ /* 0x000e240000000a00 */
[----:B0-----:R-:W-:-:S05]  /*23800*/  @P0 IMAD.HI.U32 R6, R11, R6, RZ ;  /* 0x000000060b060227 */ /* 0x001fca00078e00ff */
[----:B------:R-:W-:-:S04]  /*23810*/  @P0 SHF.R.U32.HI R11, RZ, R7, R6 ;  /* 0x00000007ff0b0219 */ /* 0x000fc80000011606 */
[----:B------:R-:W-:Y:S01]  /*23820*/  LOP3.LUT R11, RZ, R11, RZ, 0x33, !PT ;  /* 0x0000000bff0b7212 */ /* 0x000fe200078e33ff */
[----:B------:R-:W-:Y:S06]  /*23830*/  BRA `(.L_x_1628) ;  /* 0x0000000000147947 */ /* 0x000fec0003800000 */
.L_x_1627:
[----:B------:R-:W-:Y:S01]  /*23840*/  ISETP.NE.AND P0, PT, R3, 0x1, PT ;  /* 0x000000010300780c */ /* 0x000fe20003f05270 */
[----:B0-----:R-:W-:-:S12]  /*23850*/  IMAD.MOV.U32 R11, RZ, RZ, R0 ;  /* 0x000000ffff0b7224 */ /* 0x001fd800078e0000 */
[----:B------:R-:W0:Y:S02]  /*23860*/  @P0 LDC.64 R6, c[0x0][0x9e8] ;  /* 0x00027a00ff060b82 */ /* 0x000e240000000a00 */
[----:B0-----:R-:W-:-:S05]  /*23870*/  @P0 IMAD.HI.U32 R6, R0, R6, RZ ;  /* 0x0000000600060227 */ /* 0x001fca00078e00ff */
[----:B------:R-:W-:-:S07]  /*23880*/  @P0 SHF.R.U32.HI R11, RZ, R7, R6 ;  /* 0x00000007ff0b0219 */ /* 0x000fce0000011606 */
.L_x_1628:
[----:B------:R-:W-:Y:S05]  /*23890*/  BSYNC B0 ;  /* 0x0000000000007941 */ /* 0x000fea0003800000 */
.L_x_1626:
[----:B------:R-:W-:-:S05]  /*238a0*/  IMAD R3, R11, R3, RZ ;  /* 0x000000030b037224 */ /* 0x000fca00078e02ff */
[----:B------:R-:W-:-:S07]  /*238b0*/  VIMNMX R8, R8, R3, !PT ;  /* 0x0000000308087248 */ /* 0x000fce0007fe0100 */
.L_x_1625:
[----:B------:R-:W-:Y:S01]  /*238c0*/  VIADD R2, R2, 0x5f ;  /* 0x0000005f02027836 */ /* 0x000fe20000000000 */
[----:B------:R-:W-:Y:S01]  /*238d0*/  BSSY B0, `(.L_x_1629) ;  /* 0x00000e9000007945 */ /* 0x000fe20003800000 */
[----:B------:R-:W-:Y:S01]  /*238e0*/  IMAD.HI R8, R8, 0x2aaaaaab, RZ ;  /* 0x2aaaaaab08087827 */ /* 0x000fe200078e02ff */
[----:B------:R-:W-:-:S03]  /*238f0*/  PLOP3.LUT P2, PT, PT, PT, PT, 0x80, 0x0 ;  /* 0x000000000000781c */ /* 0x000fc60003f4f070 */
[----:B------:R-:W-:-:S05]  /*23900*/  IMAD.HI R2, R2, 0x2aaaaaab, RZ ;  /* 0x2aaaaaab02027827 */ /* 0x000fca00078e02ff */
[----:B------:R-:W-:-:S04]  /*23910*/  SHF.R.U32.HI R3, RZ, 0x1f, R2 ;  /* 0x0000001fff037819 */ /* 0x000fc80000011602 */
[----:B------:R-:W-:Y:S02]  /*23920*/  LEA.HI.SX32 R3, R2, R3, 0x1c ;  /* 0x0000000302037211 */ /* 0x000fe400078fe2ff */
[----:B------:R-:W-:Y:S02]  /*23930*/  SHF.R.U32.HI R2, RZ, 0x1f, R8 ;  /* 0x0000001fff027819 */ /* 0x000fe40000011608 */
[----:B------:R-:W-:Y:S02]  /*23940*/  VIMNMX R3, R20, R3, PT ;  /* 0x0000000314037248 */ /* 0x000fe40003fe0100 */
[----:B------:R-:W-:-:S03]  /*23950*/  LEA.HI.SX32 R2, R8, R2, 0x1c ;  /* 0x0000000208027211 */ /* 0x000fc600078fe2ff */
[----:B------:R-:W-:Y:S01]  /*23960*/  IMAD R3, R3, 0x60, -R9 ;  /* 0x0000006003037824 */ /* 0x000fe200078e0a09 */
[----:B------:R-:W-:-:S04]  /*23970*/  VIMNMX R2, RZ, R2, !PT ;  /* 0x00000002ff027248 */ /* 0x000fc80007fe0100 */
[----:B------:R-:W-:Y:S01]  /*23980*/  VIMNMX R10, R3, R10, PT ;  /* 0x0000000a030a7248 */ /* 0x000fe20003fe0100 */
[----:B------:R-:W-:-:S05]  /*23990*/  IMAD R2, R2, 0x60, -R9 ;  /* 0x0000006002027824 */ /* 0x000fca00078e0a09 */
[----:B------:R-:W-:-:S04]  /*239a0*/  VIMNMX R6, RZ, R2, !PT ;  /* 0x00000002ff067248 */ /* 0x000fc80007fe0100 */
[----:B------:R-:W-:Y:S01]  /*239b0*/  ISETP.GT.AND P0, PT, R10, R6, PT ;  /* 0x000000060a00720c */ /* 0x000fe20003f04270 */
[----:B------:R-:W-:-:S05]  /*239c0*/  IMAD.WIDE.U32 R2, R6, -0x55555555, RZ ;  /* 0xaaaaaaab06027825 */ /* 0x000fca00078e00ff */
[----:B------:R-:W-:-:S05]  /*239d0*/  SHF.R.U32.HI R2, RZ, 0x6, R3 ;  /* 0x00000006ff027819 */ /* 0x000fca0000011603 */
[----:B------:R-:W-:Y:S02]  /*239e0*/  IMAD.MOV.U32 R7, RZ, RZ, R2 ;  /* 0x000000ffff077224 */ /* 0x000fe400078e0002 */
[----:B------:R-:W-:-:S04]  /*239f0*/  @P0 VIADD R3, R10, 0x5f ;  /* 0x0000005f0a030836 */ /* 0x000fc80000000000 */
[----:B------:R-:W-:-:S05]  /*23a00*/  @P0 IMAD.HI R3, R3, 0x2aaaaaab, RZ ;  /* 0x2aaaaaab03030827 */ /* 0x000fca00078e02ff */
[----:B------:R-:W-:-:S04]  /*23a10*/  @P0 SHF.R.U32.HI R6, RZ, 0x1f, R3 ;  /* 0x0000001fff060819 */ /* 0x000fc80000011603 */
[----:B------:R-:W-:-:S04]  /*23a20*/  @P0 LEA.HI.SX32 R7, R3, R6, 0x1c ;  /* 0x0000000603070211 */ /* 0x000fc800078fe2ff */
[----:B------:R-:W-:-:S13]  /*23a30*/  ISETP.GT.AND P0, PT, R7, R2, PT ;  /* 0x000000020700720c */ /* 0x000fda0003f04270 */
[----:B------:R-:W-:Y:S05]  /*23a40*/  @!P0 BRA `(.L_x_1630) ;  /* 0x0000000c00448947 */ /* 0x000fea0003800000 */
[----:B------:R-:W1:Y:S01]  /*23a50*/  LDC R3, c[0x0][0x428] ;  /* 0x00010a00ff037b82 */ /* 0x000e620000000800 */
[----:B------:R-:W-:Y:S01]  /*23a60*/  UMOV UR4, 0xffffffff ;  /* 0xffffffff00047882 */ /* 0x000fe20000000000 */
[----:B-1----:R-:W-:Y:S01]  /*23a70*/  ISETP.NE.AND P0, PT, R3, 0x1, PT ;  /* 0x000000010300780c */ /* 0x002fe20003f05270 */
[----:B------:R-:W-:-:S12]  /*23a80*/  IMAD.MOV.U32 R3, RZ, RZ, R18 ;  /* 0x000000ffff037224 */ /* 0x000fd800078e0012 */
[----:B------:R-:W1:Y:S08]  /*23a90*/  @P0 LDC R8, c[0x0][0x42c] ;  /* 0x00010b00ff080b82 */ /* 0x000e700000000800 */
[----:B------:R-:W2:Y:S01]  /*23aa0*/  @P0 LDC R6, c[0x0][0x430] ;  /* 0x00010c00ff060b82 */ /* 0x000ea20000000800 */
[----:B-1----:R-:W-:-:S05]  /*23ab0*/  @P0 IMAD.HI.U32 R8, R18, R8, RZ ;  /* 0x0000000812080227 */ /* 0x002fca00078e00ff */
[----:B--2---:R-:W-:Y:S02]  /*23ac0*/  @P0 SHF.R.U32.HI R3, RZ, R6, R8 ;  /* 0x00000006ff030219 */ /* 0x004fe40000011608 */
[----:B------:R-:W-:Y:S01]  /*23ad0*/  SEL R6, R19, RZ, !P1 ;  /* 0x000000ff13067207 */ /* 0x000fe20004800000 */
[----:B------:R-:W-:Y:S06]  /*23ae0*/  BRA.DIV UR4, `(.L_x_1631) ;  /* 0x0000005e04b87947 */ /* 0x000fec000b800000 */
.L_x_1786:
[----:B------:R-:W-:-:S03]  /*23af0*/  UMOV UR4, 0xffffffff ;  /* 0xffffffff00047882 */ /* 0x000fc60000000000 */
[----:B------:R-:W-:Y:S05]  /*23b00*/  BRA.DIV UR4, `(.L_x_1632) ;  /* 0x0000005e04e47947 */ /* 0x000fea000b800000 */
[----:B------:R-:W-:-:S13]  /*23b10*/  ELECT P6, URZ, PT ;  /* 0x00000000003f782f */ /* 0x000fda00038c0000 */
.L_x_1789:
[----:B------:R-:W2:Y:S01]  /*23b20*/  LDL R8, [R1+0x24] ;  /* 0x0000240001087983 */ /* 0x000ea20000100800 */
[----:B------:R-:W-:Y:S01]  /*23b30*/  MOV R10, 0x400 ;  /* 0x00000400000a7802 */ /* 0x000fe20000000f00 */
[----:B------:R-:W-:Y:S01]  /*23b40*/  BSSY B1, `(.L_x_1633) ;  /* 0x000000a000017945 */ /* 0x000fe20003800000 */
[----:B--2---:R-:W-:-:S05]  /*23b50*/  VIADD R9, R8, 0x1 ;  /* 0x0000000108097836 */ /* 0x004fca0000000000 */
[----:B------:R-:W-:-:S04]  /*23b60*/  LEA.HI R8, R9, R9, RZ, 0x1 ;  /* 0x0000000909087211 */ /* 0x000fc800078f08ff */
[----:B------:R-:W-:-:S05]  /*23b70*/  LOP3.LUT R8, R8, 0xfffffffe, RZ, 0xc0, !PT ;  /* 0xfffffffe08087812 */ /* 0x000fca00078ec0ff */
[----:B------:R-:W-:Y:S02]  /*23b80*/  IMAD.IADD R9, R9, 0x1, -R8 ;  /* 0x0000000109097824 */ /* 0x000fe400078e0a08 */
[----:B------:R-:W1:Y:S03]  /*23b90*/  S2R R8, SR_CgaCtaId ;  /* 0x0000000000087919 */ /* 0x000e660000008800 */
[----:B------:R-:W-:Y:S02]  /*23ba0*/  SHF.L.U32 R9, R9, 0x1f, RZ ;  /* 0x0000001f09097819 */ /* 0x000fe400000006ff */
[----:B-1----:R-:W-:-:S04]  /*23bb0*/  LEA R8, R8, R10, 0x18 ;  /* 0x0000000a08087211 */ /* 0x002fc800078ec0ff */
[----:B------:R-:W1:Y:S02]  /*23bc0*/  SYNCS.PHASECHK.TRANS64.TRYWAIT P0, [R8+URZ+0x2a820], R9 ;  /* 0x02a82009080075a7 */ /* 0x000e64000800017f */
[----:B-1----:R-:W-:Y:S05]  /*23bd0*/  @!P0 BRA `(.L_x_1634) ;  /* 0x0000005c00d08947 */ /* 0x002fea0003800000 */
.L_x_1790:
[----:B------:R-:W-:Y:S05]  /*23be0*/  BSYNC B1 ;  /* 0x0000000000017941 */ /* 0x000fea0003800000 */
.L_x_1633:
[----:B------:R-:W-:Y:S04]  /*23bf0*/  BSSY B1, `(.L_x_1635) ;  /* 0x000004e000017945 */ /* 0x000fe80003800000 */
[----:B------:R-:W-:Y:S05]  /*23c00*/  @!P6 BRA `(.L_x_1636) ;  /* 0x000000040030e947 */ /* 0x000fea0003800000 */
[----:B0-----:R-:W1:Y:S04]  /*23c10*/  LDL R11, [R1+0x4] ;  /* 0x00000400010b7983 */ /* 0x001e680000100800 */
[----:B------:R-:W2:Y:S01]  /*23c20*/  LDL R10, [R1+0x10] ;  /* 0x00001000010a7983 */ /* 0x000ea20000100800 */
[----:B-1----:R-:W-:Y:S01]  /*23c30*/  IMAD R9, R11, 0x8, R8 ;  /* 0x000000080b097824 */ /* 0x002fe200078e0208 */
[----:B--2---:R-:W-:-:S04]  /*23c40*/  SHF.L.U32 R11, R10, 0x1f, RZ ;  /* 0x0000001f0a0b7819 */ /* 0x004fc800000006ff */
[----:B------:R-:W0:Y:S02]  /*23c50*/  SYNCS.PHASECHK.TRANS64.TRYWAIT P0, [R9+URZ+0x2a8a0], R11 ;  /* 0x02a8a00b090075a7 */ /* 0x000e24000800017f */
[----:B0-----:R-:W-:Y:S05]  /*23c60*/  @!P0 BRA `(.L_x_1637) ;  /* 0x0000005c00c08947 */ /* 0x001fea0003800000 */
.L_x_1791:
        /* <DEDUP_REMOVED lines=11> */
.L_x_1638:
        /* <DEDUP_REMOVED lines=13> */
[----:B------:R-:W-:-:S04]  /*23df0*/  IMAD R10, R7, 0x60, R5 ;  /* 0x00000060070a7824 */ /* 0x000fc800078e0205 */
        /* <DEDUP_REMOVED lines=16> */
.L_x_1792:
        /* <DEDUP_REMOVED lines=8> */
.L_x_1640:
[----:B01----:R-:W2:Y:S01]  /*23f80*/  LDL R11, [R1+0x4] ;  /* 0x00000400010b7983 */ /* 0x003ea20000100800 */
        /* <DEDUP_REMOVED lines=11> */
[----:B------:R-:W-:-:S13]  /*24040*/  R2UR UR6, R9 ;  /* 0x00000000090672ca */ /* 0x000fda00000e0000 */
[----:B------:R-:W-:Y:S02]  /*24050*/  UIADD3 UR8, UR6, 0x400, URZ ;  /* 0x0000040006087890 */ /* 0x000fe4000fffe03f */
[----:B------:R-:W-:-:S03]  /*24060*/  UIADD3 UR14, UR6, 0x3400, URZ ;  /* 0x00003400060e7890 */ /* 0x000fc6000fffe03f */
[----:B------:R-:W-:-:S04]  /*24070*/  UMOV UR6, 0x0 ;  /* 0x0000000000067882 */ /* 0x000fc80000000000 */
[----:B------:R0:W-:Y:S02]  /*24080*/  UTMALDG.4D [UR8], [UR4], desc[UR6] ;  /* 0x00000608040075b4 */ /* 0x0001e40008019000 */
[----:B0-----:R-:W-:Y:S01]  /*24090*/  UMOV UR8, UR14 ;  /* 0x0000000e00087c82 */ /* 0x001fe20008000000 */
[----:B------:R-:W-:Y:S02]  /*240a0*/  UMOV UR10, UR15 ;  /* 0x0000000f000a7c82 */ /* 0x000fe40008000000 */
[----:B------:R2:W-:Y:S02]  /*240b0*/  UTMALDG.4D [UR8], [UR4], desc[UR6] ;  /* 0x00000608040075b4 */ /* 0x0005e40008019000 */
[----:B--2---:R-:W-:Y:S01]  /*240c0*/  NOP ;  /* 0x0000000000007918 */ /* 0x004fe20000000000 */
.L_x_1636:
[----:B------:R-:W-:Y:S05]  /*240d0*/  BSYNC B1 ;  /* 0x0000000000017941 */ /* 0x000fea0003800000 */
.L_x_1635:
[----:B-1----:R-:W2:Y:S04]  /*240e0*/  LDL.LU R9, [R1+0x4] ;  /* 0x0000040001097983 */ /* 0x002ea80000300800 */
[----:B0-----:R-:W3:Y:S01]  /*240f0*/  LDL.LU R11, [R1+0x10] ;  /* 0x00001000010b7983 */ /* 0x001ee20000300800 */
[----:B------:R-:W-:Y:S01]  /*24100*/  VIADD R7, R7, 0xfffffffe ;  /* 0xfffffffe07077836 */ /* 0x000fe20000000000 */
[----:B------:R-:W-:Y:S01]  /*24110*/  PLOP3.LUT P2, PT, PT, PT, PT, 0x8, 0x0 ;  /* 0x000000000000781c */ /* 0x000fe20003f4e170 */
[----:B--2---:R-:W-:-:S05]  /*24120*/  VIADD R9, R9, 0x1 ;  /* 0x0000000109097836 */ /* 0x004fca0000000000 */
[----:B------:R-:W-:-:S04]  /*24130*/  ISETP.NE.AND P0, PT, R9, 0x2, PT ;  /* 0x000000020900780c */ /* 0x000fc80003f05270 */
[----:B------:R-:W-:Y:S02]  /*24140*/  SEL R10, RZ, 0x1, P0 ;  /* 0x00000001ff0a7807 */ /* 0x000fe40000000000 */
[----:B------:R-:W-:Y:S02]  /*24150*/  SEL R9, R9, RZ, P0 ;  /* 0x000000ff09097207 */ /* 0x000fe40000000000 */
[----:B---3--:R-:W-:Y:S02]  /*24160*/  LOP3.LUT R11, R11, R10, RZ, 0x3c, !PT ;  /* 0x0000000a0b0b7212 */ /* 0x008fe400078e3cff */
[----:B------:R-:W-:-:S03]  /*24170*/  ISETP.GE.AND P0, PT, R7, R2, PT ;  /* 0x000000020700720c */ /* 0x000fc60003f06270 */
[----:B------:R1:W-:Y:S04]  /*24180*/  STL [R1+0x10], R11 ;  /* 0x0000100b01007387 */ /* 0x0003e80000100800 */
[----:B------:R1:W-:Y:S06]  /*24190*/  STL [R1+0x4], R9 ;  /* 0x0000040901007387 */ /* 0x0003ec0000100800 */
[----:B------:R-:W-:Y:S05]  /*241a0*/  @!P0 BRA `(.L_x_1630) ;  /* 0x00000004006c8947 */ /* 0x000fea0003800000 */
.L_x_1647:
[----:B------:R-:W-:Y:S05]  /*241b0*/  YIELD ;  /* 0x0000000000007946 */ /* 0x000fea0003800000 */
[----:B------:R-:W-:Y:S04]  /*241c0*/  BSSY B1, `(.L_x_1641) ;  /* 0x000004d000017945 */ /* 0x000fe80003800000 */
[----:B--2---:R-:W-:Y:S05]  /*241d0*/  @!P6 BRA `(.L_x_1642) ;  /* 0x00000004002ce947 */ /* 0x004fea0003800000 */
[----:B-1----:R-:W2:Y:S04]  /*241e0*/  LDL R9, [R1+0x4] ;  /* 0x0000040001097983 */ /* 0x002ea80000100800 */
[----:B------:R-:W3:Y:S01]  /*241f0*/  LDL R10, [R1+0x10] ;  /* 0x00001000010a7983 */ /* 0x000ee20000100800 */
[----:B--2---:R-:W-:Y:S01]  /*24200*/  IMAD R9, R9, 0x8, R8 ;  /* 0x0000000809097824 */ /* 0x004fe200078e0208 */
[----:B---3--:R-:W-:-:S04]  /*24210*/  SHF.L.U32 R10, R10, 0x1f, RZ ;  /* 0x0000001f0a0a7819 */ /* 0x008fc800000006ff */
[----:B------:R-:W0:Y:S02]  /*24220*/  SYNCS.PHASECHK.TRANS64.TRYWAIT P0, [R9+URZ+0x2a8a0], R10 ;  /* 0x02a8a00a090075a7 */ /* 0x000e24000800017f */
[----:B0-----:R-:W-:Y:S05]  /*24230*/  @!P0 BRA `(.L_x_1643) ;  /* 0x0000005800748947 */ /* 0x001fea0003800000 */
.L_x_1793:
        /* <DEDUP_REMOVED lines=11> */
.L_x_1644:
        /* <DEDUP_REMOVED lines=13> */
[----:B------:R-:W-:-:S05]  /*243c0*/  IMAD R11, R7, 0x60, R5 ;  /* 0x00000060070b7824 */ /* 0x000fca00078e0205 */
[----:B------:R-:W-:-:S07]  /*243d0*/  R2UR UR11, R11 ;  /* 0x000000000b0b72ca */ /* 0x000fce00000e0000 */
        /* <DEDUP_REMOVED lines=14> */
.L_x_1794:
        /* <DEDUP_REMOVED lines=8> */
.L_x_1646:
        /* <DEDUP_REMOVED lines=21> */
.L_x_1642:
[----:B------:R-:W-:Y:S05]  /*24690*/  BSYNC B1 ;  /* 0x0000000000017941 */ /* 0x000fea0003800000 */
.L_x_1641:
[----:B-1----:R-:W2:Y:S04]  /*246a0*/  LDL.LU R9, [R1+0x4] ;  /* 0x0000040001097983 */ /* 0x002ea80000300800 */
[----:B------:R-:W3:Y:S01]  /*246b0*/  LDL.LU R11, [R1+0x10] ;  /* 0x00001000010b7983 */ /* 0x000ee20000300800 */
[----:B--2---:R-:W-:-:S05]  /*246c0*/  VIADD R9, R9, 0x1 ;  /* 0x0000000109097836 */ /* 0x004fca0000000000 */
[----:B------:R-:W-:-:S04]  /*246d0*/  ISETP.NE.AND P0, PT, R9, 0x2, PT ;  /* 0x000000020900780c */ /* 0x000fc80003f05270 */
[----:B------:R-:W-:Y:S02]  /*246e0*/  SEL R10, RZ, 0x1, P0 ;  /* 0x00000001ff0a7807 */ /* 0x000fe40000000000 */
[----:B------:R-:W-:Y:S02]  /*246f0*/  SEL R9, R9, RZ, P0 ;  /* 0x000000ff09097207 */ /* 0x000fe40000000000 */
[----:B---3--:R-:W-:Y:S02]  /*24700*/  LOP3.LUT R11, R11, R10, RZ, 0x3c, !PT ;  /* 0x0000000a0b0b7212 */ /* 0x008fe400078e3cff */
[C---:B------:R-:W-:Y:S01]  /*24710*/  ISETP.GT.AND P0, PT, R7.reuse, R2, PT ;  /* 0x000000020700720c */ /* 0x040fe20003f04270 */
[----:B------:R-:W-:Y:S02]  /*24720*/  VIADD R7, R7, 0xffffffff ;  /* 0xffffffff07077836 */ /* 0x000fe40000000000 */
[----:B------:R2:W-:Y:S04]  /*24730*/  STL [R1+0x10], R11 ;  /* 0x0000100b01007387 */ /* 0x0005e80000100800 */
[----:B------:R2:W-:Y:S06]  /*24740*/  STL [R1+0x4], R9 ;  /* 0x0000040901007387 */ /* 0x0005ec0000100800 */
[----:B------:R-:W-:Y:S05]  /*24750*/  @P0 BRA `(.L_x_1647) ;  /* 0xfffffff800940947 */ /* 0x000fea000383ffff */
.L_x_1630:
[----:B------:R-:W-:Y:S05]  /*24760*/  BSYNC B0 ;  /* 0x0000000000007941 */ /* 0x000fea0003800000 */
.L_x_1629:
[----:B------:R-:W3:Y:S01]  /*24770*/  LDC.64 R2, c[0x0][0x9e0] ;  /* 0x00027800ff027b82 */ /* 0x000ee20000000a00 */
[----:B------:R-:W-:Y:S07]  /*24780*/  @!P2 WARPSYNC.ALL ;  /* 0x000000000000a948 */ /* 0x000fee0003800000 */
[----:B------:R-:W-:Y:S01]  /*24790*/  @!P2 BAR.SYNC.DEFER_BLOCKING 0xc, 0x120 ;  /* 0x030480000000ab1d */ /* 0x000fe20000010000 */
[----:B---3--:R-:W-:Y:S01]  /*247a0*/  ISETP.GE.AND P0, PT, R3, 0x1, PT ;  /* 0x000000010300780c */ /* 0x008fe20003f06270 */
[----:B------:R-:W-:-:S12]  /*247b0*/  IMAD.IADD R2, R4, 0x1, R2 ;  /* 0x0000000104027824 */ /* 0x000fd800078e0202 */
[----:B------:R-:W-:Y:S05]  /*247c0*/  @!P0 BRA `(.L_x_1648) ;  /* 0x0000000000488947 */ /* 0x000fea0003800000 */
[C---:B------:R-:W-:Y:S01]  /*247d0*/  ISETP.GT.AND P1, PT, R4.reuse, RZ, PT ;  /* 0x000000ff0400720c */ /* 0x040fe20003f24270 */
[----:B------:R-:W-:Y:S01]  /*247e0*/  BSSY B0, `(.L_x_1649) ;  /* 0x000000e000007945 */ /* 0x000fe20003800000 */
[----:B------:R-:W-:-:S11]  /*247f0*/  VIADD R6, R4, 0xffffffff ;  /* 0xffffffff04067836 */ /* 0x000fd60000000000 */
[----:B------:R-:W-:Y:S05]  /*24800*/  @P1 BRA `(.L_x_1650) ;  /* 0x00000000001c1947 */ /* 0x000fea0003800000 */
[----:B------:R-:W-:Y:S01]  /*24810*/  ISETP.NE.AND P1, PT, R3, 0x1, PT ;  /* 0x000000010300780c */ /* 0x000fe20003f25270 */
[----:B------:R-:W-:-:S12]  /*24820*/  IMAD.MOV R5, RZ, RZ, -R4 ;  /* 0x000000ffff057224 */ /* 0x000fd800078e0a04 */
[----:B------:R-:W3:Y:S02]  /*24830*/  @P1 LDC.64 R6, c[0x0][0x9e8] ;  /* 0x00027a00ff061b82 */ /* 0x000ee40000000a00 */
[----:B---3--:R-:W-:-:S05]  /*24840*/  @P1 IMAD.HI.U32 R6, R5, R6, RZ ;  /* 0x0000000605061227 */ /* 0x008fca00078e00ff */
[----:B------:R-:W-:-:S04]  /*24850*/  @P1 SHF.R.U32.HI R5, RZ, R7, R6 ;  /* 0x00000007ff051219 */ /* 0x000fc80000011606 */
[----:B------:R-:W-:Y:S01]  /*24860*/  LOP3.LUT R6, RZ, R5, RZ, 0x33, !PT ;  /* 0x00000005ff067212 */ /* 0x000fe200078e33ff */
[----:B------:R-:W-:Y:S06]  /*24870*/  BRA `(.L_x_1651) ;  /* 0x0000000000107947 */ /* 0x000fec0003800000 */
.L_x_1650:
[----:B------:R-:W-:-:S13]  /*24880*/  ISETP.NE.AND P1, PT, R3, 0x1, PT ;  /* 0x000000010300780c */ /* 0x000fda0003f25270 */
[----:B------:R-:W3:Y:S02]  /*24890*/  @P1 LDC.64 R4, c[0x0][0x9e8] ;  /* 0x00027a00ff041b82 */ /* 0x000ee40000000a00 */
[----:B---3--:R-:W-:-:S05]  /*248a0*/  @P1 IMAD.HI.U32 R4, R6, R4, RZ ;  /* 0x0000000406041227 */ /* 0x008fca00078e00ff */
[----:B------:R-:W-:-:S07]  /*248b0*/  @P1 SHF.R.U32.HI R6, RZ, R5, R4 ;  /* 0x00000005ff061219 */ /* 0x000fce0000011604 */
.L_x_1651:
[----:B------:R-:W-:Y:S05]  /*248c0*/  BSYNC B0 ;  /* 0x0000000000007941 */ /* 0x000fea0003800000 */
.L_x_1649:
[----:B------:R-:W-:-:S05]  /*248d0*/  IMAD R5, R6, R3, R3 ;  /* 0x0000000306057224 */ /* 0x000fca00078e0203 */
[----:B------:R-:W-:-:S07]  /*248e0*/  VIMNMX R2, R2, R5, PT ;  /* 0x0000000502027248 */ /* 0x000fce0003fe0100 */
.L_x_1648:
[----:B------:R-:W-:Y:S01]  /*248f0*/  VIADD R2, R2, 0x5f ;  /* 0x0000005f02027836 */ /* 0x000fe20000000000 */
[----:B------:R-:W-:-:S03]  /*24900*/  ULDC UR4, c[0x0][0x9dc] ;  /* 0x0002770000047ab9 */ /* 0x000fc60000000800 */
[----:B------:R-:W-:-:S05]  /*24910*/  IMAD.HI R2, R2, 0x2aaaaaab, RZ ;  /* 0x2aaaaaab02027827 */ /* 0x000fca00078e02ff */
[----:B------:R-:W-:-:S04]  /*24920*/  SHF.R.U32.HI R5, RZ, 0x1f, R2 ;  /* 0x0000001fff057819 */ /* 0x000fc80000011602 */
[----:B------:R-:W-:Y:S01]  /*24930*/  LEA.HI.SX32 R5, R2, R5, 0x1c ;  /* 0x0000000502057211 */ /* 0x000fe200078fe2ff */
[----:B------:R-:W-:-:S03]  /*24940*/  VIADD R2, R0, -UR4 ;  /* 0x8000000400027c36 */ /* 0x000fc60008000000 */
[----:B------:R-:W-:-:S05]  /*24950*/  VIMNMX R6, R20, R5, PT ;  /* 0x0000000514067248 */ /* 0x000fca0003fe0100 */
[----:B------:R3:W-:Y:S01]  /*24960*/  STL [R1+0x20], R6 ;  /* 0x0000200601007387 */ /* 0x0007e20000100800 */
[----:B------:R-:W-:Y:S05]  /*24970*/  @!P0 BRA `(.L_x_1652) ;  /* 0x0000000000448947 */ /* 0x000fea0003800000 */
[----:B------:R-:W-:Y:S01]  /*24980*/  ISETP.GT.AND P0, PT, R0, -0x1, PT ;  /* 0xffffffff0000780c */ /* 0x000fe20003f04270 */
[----:B------:R-:W-:-:S12]  /*24990*/  BSSY B0, `(.L_x_1653) ;  /* 0x000000d000007945 */ /* 0x000fd80003800000 */
[----:B------:R-:W-:Y:S05]  /*249a0*/  @P0 BRA `(.L_x_1654) ;  /* 0x00000000001c0947 */ /* 0x000fea0003800000 */
[----:B------:R-:W-:Y:S02]  /*249b0*/  ISETP.NE.AND P0, PT, R3, 0x1, PT ;  /* 0x000000010300780c */ /* 0x000fe40003f05270 */
[----:B------:R-:W-:-:S11]  /*249c0*/  LOP3.LUT R7, RZ, R0, RZ, 0x33, !PT ;  /* 0x00000000ff077212 */ /* 0x000fd600078e33ff */
[----:B------:R-:W4:Y:S02]  /*249d0*/  @P0 LDC.64 R4, c[0x0][0x9e8] ;  /* 0x00027a00ff040b82 */ /* 0x000f240000000a00 */
[----:B----4-:R-:W-:-:S05]  /*249e0*/  @P0 IMAD.HI.U32 R4, R7, R4, RZ ;  /* 0x0000000407040227 */ /* 0x010fca00078e00ff */
[----:B------:R-:W-:-:S04]  /*249f0*/  @P0 SHF.R.U32.HI R7, RZ, R5, R4 ;  /* 0x00000005ff070219 */ /* 0x000fc80000011604 */
[----:B------:R-:W-:Y:S01]  /*24a00*/  LOP3.LUT R0, RZ, R7, RZ, 0x33, !PT ;  /* 0x00000007ff007212 */ /* 0x000fe200078e33ff */
[----:B------:R-:W-:Y:S06]  /*24a10*/  BRA `(.L_x_1655) ;  /* 0x0000000000107947 */ /* 0x000fec0003800000 */
.L_x_1654:
[----:B------:R-:W-:-:S13]  /*24a20*/  ISETP.NE.AND P0, PT, R3, 0x1, PT ;  /* 0x000000010300780c */ /* 0x000fda0003f05270 */
[----:B------:R-:W4:Y:S02]  /*24a30*/  @P0 LDC.64 R4, c[0x0][0x9e8] ;  /* 0x00027a00ff040b82 */ /* 0x000f240000000a00 */
[----:B----4-:R-:W-:-:S05]  /*24a40*/  @P0 IMAD.HI.U32 R4, R0, R4, RZ ;  /* 0x0000000400040227 */ /* 0x010fca00078e00ff */
[----:B------:R-:W-:-:S07]  /*24a50*/  @P0 SHF.R.U32.HI R0, RZ, R5, R4 ;  /* 0x00000005ff000219 */ /* 0x000fce0000011604 */
.L_x_1655:
[----:B------:R-:W-:Y:S05]  /*24a60*/  BSYNC B0 ;  /* 0x0000000000007941 */ /* 0x000fea0003800000 */
.L_x_1653:
[----:B------:R-:W-:-:S05]  /*24a70*/  IMAD R3, R0, R3, RZ ;  /* 0x0000000300037224 */ /* 0x000fca00078e02ff */
[----:B------:R-:W-:-:S07]  /*24a80*/  VIMNMX R2, R2, R3, !PT ;  /* 0x0000000302027248 */ /* 0x000fce0007fe0100 */
.L_x_1652:
[----:B------:R-:W-:Y:S01]  /*24a90*/  IMAD.HI R2, R2, 0x2aaaaaab, RZ ;  /* 0x2aaaaaab02027827 */ /* 0x000fe200078e02ff */
[----:B------:R-:W-:Y:S04]  /*24aa0*/  BSSY B6, `(.L_x_1656) ;  /* 0x000030c000067945 */ /* 0x000fe80003800000 */
[----:B------:R-:W-:-:S04]  /*24ab0*/  SHF.R.U32.HI R3, RZ, 0x1f, R2 ;  /* 0x0000001fff037819 */ /* 0x000fc80000011602 */
[----:B------:R-:W-:-:S04]  /*24ac0*/  LEA.HI.SX32 R3, R2, R3, 0x1c ;  /* 0x0000000302037211 */ /* 0x000fc800078fe2ff */
[----:B------:R-:W-:-:S04]  /*24ad0*/  VIMNMX R0, RZ, R3, !PT ;  /* 0x00000003ff007248 */ /* 0x000fc80007fe0100 */
[----:B------:R-:W-:Y:S01]  /*24ae0*/  ISETP.GT.AND P0, PT, R6, R0, PT ;  /* 0x000000000600720c */ /* 0x000fe20003f04270 */
[----:B------:R4:W-:-:S12]  /*24af0*/  STL [R1+0x1c], R0 ;  /* 0x00001c0001007387 */ /* 0x0009d80000100800 */
[----:B----4-:R-:W-:Y:S05]  /*24b00*/  @P0 BRA `(.L_x_1657) ;  /* 0x0000000000480947 */ /* 0x010fea0003800000 */
[----:B------:R-:W4:Y:S02]  /*24b10*/  S2R R0, SR_TID.X ;  /* 0x0000000000007919 */ /* 0x000f240000002100 */
[----:B----4-:R-:W-:-:S04]  /*24b20*/  LOP3.LUT R0, R0, 0x1f, RZ, 0xc0, !PT ;  /* 0x0000001f00007812 */ /* 0x010fc800078ec0ff */
[----:B------:R-:W-:-:S13]  /*24b30*/  ISETP.NE.AND P1, PT, R0, RZ, PT ;  /* 0x000000ff0000720c */ /* 0x000fda0003f25270 */
[----:B------:R-:W-:Y:S05]  /*24b40*/  @P1 BRA `(.L_x_1658) ;  /* 0x0000003000041947 */ /* 0x000fea0003800000 */
[----:B------:R-:W4:Y:S01]  /*24b50*/  S2R R7, SR_LANEID ;  /* 0x0000000000077919 */ /* 0x000f220000000000 */
[----:B------:R-:W-:Y:S01]  /*24b60*/  VOTEU.ANY UR4, UPT, PT ;  /* 0x0000000000047886 */ /* 0x000fe200038e0100 */
[----:B------:R-:W5:Y:S01]  /*24b70*/  LDC.64 R2, c[0x0][0xc38] ;  /* 0x00030e00ff027b82 */ /* 0x000f620000000a00 */
[----:B------:R-:W4:Y:S01]  /*24b80*/  FLO.U32 R0, UR4 ;  /* 0x0000000400007d00 */ /* 0x000f2200080e0000 */
[----:B------:R-:W-:-:S07]  /*24b90*/  ULDC.64 UR6, c[0x0][0x208] ;  /* 0x0000820000067ab9 */ /* 0x000fce0000000a00 */
[----:B------:R-:W5:Y:S01]  /*24ba0*/  POPC R5, UR4 ;  /* 0x0000000400057d09 */ /* 0x000f620008000000 */
[----:B----4-:R-:W-:-:S13]  /*24bb0*/  ISETP.EQ.U32.AND P0, PT, R0, R7, PT ;  /* 0x000000070000720c */ /* 0x010fda0003f02070 */
[----:B-----5:R-:W4:Y:S01]  /*24bc0*/  @P0 ATOMG.E.ADD.STRONG.GPU PT, R3, desc[UR6][R2.64], R5 ;  /* 0x00000005020309a8 */ /* 0x020f2200081ee1c6 */
[----:B------:R-:W5:Y:S02]  /*24bd0*/  S2R R4, SR_LTMASK ;  /* 0x0000000000047919 */ /* 0x000f640000003900 */
[----:B-----5:R-:W-:-:S04]  /*24be0*/  LOP3.LUT R4, R4, UR4, RZ, 0xc0, !PT ;  /* 0x0000000404047c12 */ /* 0x020fc8000f8ec0ff */
[----:B------:R-:W5:Y:S01]  /*24bf0*/  POPC R7, R4 ;  /* 0x0000000400077309 */ /* 0x000f620000000000 */
[----:B----4-:R-:W5:Y:S02]  /*24c00*/  SHFL.IDX PT, R0, R3, R0, 0x1f ;  /* 0x00001f0003007589 */ /* 0x010f6400000e0000 */
[----:B-----5:R-:W-:Y:S01]  /*24c10*/  IADD3 R16, R0, UR36, R7 ;  /* 0x0000002400107c10 */ /* 0x020fe2000fffe007 */
[----:B------:R-:W-:Y:S06]  /*24c20*/  BRA `(.L_x_1658) ;  /* 0x0000002c00cc7947 */ /* 0x000fec0003800000 */
.L_x_1657:
[----:B------:R-:W4:Y:S01]  /*24c30*/  S2R R3, SR_CgaCtaId ;  /* 0x0000000000037919 */ /* 0x000f220000008800 */
[----:B------:R-:W-:-:S04]  /*24c40*/  MOV R0, 0x400 ;  /* 0x0000040000007802 */ /* 0x000fc80000000f00 */
[----:B----4-:R-:W-:-:S05]  /*24c50*/  LEA R2, R3, R0, 0x18 ;  /* 0x0000000003027211 */ /* 0x010fca00078ec0ff */
[----:B------:R4:W-:Y:S01]  /*24c60*/  STL [R1+0x14], R2 ;  /* 0x0000140201007387 */ /* 0x0009e20000100800 */
[----:B------:R-:W-:-:S05]  /*24c70*/  VIADD R0, R2, 0x18400 ;  /* 0x0001840002007836 */ /* 0x000fca0000000000 */
[----:B------:R-:W-:-:S13]  /*24c80*/  LOP3.LUT P0, RZ, R0, 0x3ff, RZ, 0xc0, !PT ;  /* 0x000003ff00ff7812 */ /* 0x000fda000780c0ff */
[----:B----4-:R-:W-:Y:S05]  /*24c90*/  @!P0 BRA `(.L_x_1659) ;  /* 0x0000000000408947 */ /* 0x010fea0003800000 */
[----:B------:R-:W-:Y:S01]  /*24ca0*/  MOV R2, 0x0 ;  /* 0x0000000000027802 */ /* 0x000fe20000000f00 */
[----:B------:R-:W-:Y:S01]  /*24cb0*/  ULDC.64 UR6, c[0x4][0xb8] ;  /* 0x01002e0000067ab9 */ /* 0x000fe20000000a00 */
[----:B------:R-:W-:Y:S01]  /*24cc0*/  ULDC.64 UR8, c[0x4][0xc0] ;  /* 0x0100300000087ab9 */ /* 0x000fe20000000a00 */
[----:B------:R-:W-:Y:S01]  /*24cd0*/  ULDC.64 UR4, c[0x4][0x38] ;  /* 0x01000e0000047ab9 */ /* 0x000fe20000000a00 */
[----:B------:R-:W-:Y:S02]  /*24ce0*/  IMAD.U32 R4, RZ, RZ, UR6 ;  /* 0x00000006ff047e24 */ /* 0x000fe4000f8e00ff */
[----:B------:R-:W4:Y:S01]  /*24cf0*/  LDC.64 R2, c[0x4][R2] ;  /* 0x0100000002027b82 */ /* 0x000f220000000a00 */
[----:B------:R-:W-:Y:S02]  /*24d00*/  IMAD.U32 R5, RZ, RZ, UR7 ;  /* 0x00000007ff057e24 */ /* 0x000fe4000f8e00ff */
[----:B---3--:R-:W-:Y:S02]  /*24d10*/  IMAD.U32 R6, RZ, RZ, UR8 ;  /* 0x00000008ff067e24 */ /* 0x008fe4000f8e00ff */
[----:B------:R-:W-:-:S02]  /*24d20*/  IMAD.U32 R7, RZ, RZ, UR9 ;  /* 0x00000009ff077e24 */ /* 0x000fc4000f8e00ff */
[----:B------:R-:W-:Y:S02]  /*24d30*/  IMAD.U32 R10, RZ, RZ, UR4 ;  /* 0x00000004ff0a7e24 */ /* 0x000fe4000f8e00ff */
[----:B012---:R-:W-:Y:S02]  /*24d40*/  IMAD.U32 R11, RZ, RZ, UR5 ;  /* 0x00000005ff0b7e24 */ /* 0x007fe4000f8e00ff */
[----:B------:R-:W-:Y:S02]  /*24d50*/  IMAD.MOV.U32 R8, RZ, RZ, 0x70 ;  /* 0x00000070ff087424 */ /* 0x000fe400078e00ff */
[----:B------:R-:W-:Y:S02]  /*24d60*/  IMAD.MOV.U32 R12, RZ, RZ, 0x1 ;  /* 0x00000001ff0c7424 */ /* 0x000fe400078e00ff */
[----:B------:R-:W-:-:S07]  /*24d70*/  IMAD.MOV.U32 R13, RZ, RZ, RZ ;  /* 0x000000ffff0d7224 */ /* 0x000fce00078e00ff */
[----:B------:R-:W-:-:S07]  /*24d80*/  LEPC R20, `(.L_x_1659) ;  /* 0x000000001014794e */ /* 0x000fce0000000000 */
[----:B----4-:R-:W-:Y:S05]  /*24d90*/  CALL.ABS.NOINC R2 ;  /* 0x0000000002007343 */ /* 0x010fea0003c00000 */
.L_x_1659:
[----:B------:R-:W4:Y:S02]  /*24da0*/  LDL R2, [R1+0x14] ;  /* 0x0000140001027983 */ /* 0x000f240000100800 */
[----:B----4-:R-:W-:-:S05]  /*24db0*/  VIADD R0, R2, 0x400 ;  /* 0x0000040002007836 */ /* 0x010fca0000000000 */
[----:B------:R-:W-:-:S13]  /*24dc0*/  LOP3.LUT P0, RZ, R0, 0x3ff, RZ, 0xc0, !PT ;  /* 0x000003ff00ff7812 */ /* 0x000fda000780c0ff */
[----:B------:R-:W-:Y:S05]  /*24dd0*/  @!P0 BRA `(.L_x_1660) ;  /* 0x0000000000808947 */ /* 0x000fea0003800000 */
[----:B------:R-:W-:Y:S01]  /*24de0*/  MOV R0, 0x0 ;  /* 0x0000000000007802 */ /* 0x000fe20000000f00 */
[----:B------:R-:W-:Y:S01]  /*24df0*/  ULDC.64 UR6, c[0x4][0xb8] ;  /* 0x01002e0000067ab9 */ /* 0x000fe20000000a00 */
[----:B------:R-:W-:Y:S01]  /*24e00*/  ULDC.64 UR8, c[0x4][0xc0] ;  /* 0x0100300000087ab9 */ /* 0x000fe20000000a00 */
[----:B------:R-:W-:Y:S01]  /*24e10*/  ULDC.64 UR4, c[0x4][0x40] ;  /* 0x0100100000047ab9 */ /* 0x000fe20000000a00 */
[----:B------:R4:W4:Y:S01]  /*24e20*/  LDC.64 R2, c[0x4][R0] ;  /* 0x0100000000027b82 */ /* 0x0009220000000a00 */
[----:B------:R-:W-:Y:S02]  /*24e30*/  IMAD.U32 R4, RZ, RZ, UR6 ;  /* 0x00000006ff047e24 */ /* 0x000fe4000f8e00ff */
        /* <DEDUP_REMOVED lines=10> */
.L_x_1661:
        /* <DEDUP_REMOVED lines=16> */
.L_x_1660:
[----:B------:R-:W4:Y:S01]  /*24fe0*/  LDL.LU R4, [R1+0x28] ;  /* 0x0000280001047983 */ /* 0x000f220000300800 */
[----:B------:R-:W0:Y:S01]  /*24ff0*/  LDC R0, c[0x0][0x428] ;  /* 0x00010a00ff007b82 */ /* 0x000e220000000800 */
[----:B------:R-:W-:Y:S01]  /*25000*/  ULDC.64 UR4, c[0x0][0x9f8] ;  /* 0x00027e0000047ab9 */ /* 0x000fe20000000a00 */
[----:B------:R-:W-:Y:S01]  /*25010*/  ULDC.64 UR6, c[0x0][0x208] ;  /* 0x0000820000067ab9 */ /* 0x000fe20000000a00 */
[----:B------:R-:W1:Y:S01]  /*25020*/  S2R R5, SR_TID.X ;  /* 0x0000000000057919 */ /* 0x000e620000002100 */
[----:B0-----:R-:W-:Y:S01]  /*25030*/  ISETP.NE.AND P0, PT, R0, 0x1, PT ;  /* 0x000000010000780c */ /* 0x001fe20003f05270 */
[----:B------:R-:W-:Y:S01]  /*25040*/  IMAD.MOV.U32 R0, RZ, RZ, R18 ;  /* 0x000000ffff007224 */ /* 0x000fe200078e0012 */
[----:B-1----:R-:W-:-:S11]  /*25050*/  LOP3.LUT R5, R5, 0x1f, RZ, 0xc0, !PT ;  /* 0x0000001f05057812 */ /* 0x002fd600078ec0ff */
[----:B------:R-:W0:Y:S08]  /*25060*/  @P0 LDC R3, c[0x0][0x42c] ;  /* 0x00010b00ff030b82 */ /* 0x000e300000000800 */
[----:B------:R-:W1:Y:S01]  /*25070*/  @P0 LDC R2, c[0x0][0x430] ;  /* 0x00010c00ff020b82 */ /* 0x000e620000000800 */
[----:B0-----:R-:W-:-:S05]  /*25080*/  @P0 IMAD.HI.U32 R3, R18, R3, RZ ;  /* 0x0000000312030227 */ /* 0x001fca00078e00ff */
[----:B-1----:R-:W-:Y:S02]  /*25090*/  @P0 SHF.R.U32.HI R0, RZ, R2, R3 ;  /* 0x00000002ff000219 */ /* 0x002fe40000011603 */
[----:B------:R-:W-:-:S04]  /*250a0*/  ISETP.NE.U32.AND P0, PT, RZ, UR4, PT ;  /* 0x00000004ff007c0c */ /* 0x000fc8000bf05070 */
[----:B------:R-:W-:Y:S01]  /*250b0*/  ISETP.NE.AND.EX P0, PT, RZ, UR5, PT, P0 ;  /* 0x00000005ff007c0c */ /* 0x000fe2000bf05300 */
[----:B------:R-:W-:-:S12]  /*250c0*/  ULDC.64 UR4, c[0x0][0xa00] ;  /* 0x0002800000047ab9 */ /* 0x000fd80000000a00 */
[----:B---3--:R-:W0:Y:S01]  /*250d0*/  @P0 LDC.64 R6, c[0x0][0x9f8] ;  /* 0x00027e00ff060b82 */ /* 0x008e220000000a00 */
[----:B------:R-:W-:-:S04]  /*250e0*/  ISETP.NE.AND P6, PT, R5, RZ, PT ;  /* 0x000000ff0500720c */ /* 0x000fc80003fc5270 */
[----:B------:R-:W-:-:S09]  /*250f0*/  PLOP3.LUT P1, PT, P6, PT, PT, 0x8, 0x0 ;  /* 0x000000000000781c */ /* 0x000fd2000372e170 */
[----:B------:R-:W-:Y:S01]  /*25100*/  VOTEU.ALL UP1, P6 ;  /* 0x00000000003f7886 */ /* 0x000fe20003020000 */
[----:B0-----:R-:W-:-:S04]  /*25110*/  @P0 IMAD.WIDE R6, R19, 0x4, R6 ;  /* 0x0000000413060825 */ /* 0x001fc800078e0206 */
[----:B------:R-:W-:-:S04]  /*25120*/  @!UP1 UIADD3 UR8, UP0, UR38, 0x270, URZ ;  /* 0x0000027026089890 */ /* 0x000fc8000ff1e03f */
[----:B------:R-:W-:-:S03]  /*25130*/  @!UP1 UIADD3.X UR9, URZ, UR39, URZ, UP0, !UPT ;  /* 0x000000273f099290 */ /* 0x000fc600087fe43f */
[----:B------:R-:W-:Y:S01]  /*25140*/  VOTEU.ALL UP0, P6 ;  /* 0x00000000003f7886 */ /* 0x000fe20003000000 */
[----:B----4-:R-:W-:Y:S02]  /*25150*/  IMAD R2, R17, 0x80, R4 ;  /* 0x0000008011027824 */ /* 0x010fe400078e0204 */
[----:B------:R-:W-:-:S06]  /*25160*/  IMAD.MOV.U32 R4, RZ, RZ, R19 ;  /* 0x000000ffff047224 */ /* 0x000fcc00078e0013 */
[----:B------:R0:W5:Y:S01]  /*25170*/  @P0 LDG.E R4, desc[UR6][R6.64] ;  /* 0x0000000606040981 */ /* 0x000162000c1e1900 */
[----:B------:R-:W-:-:S04]  /*25180*/  ISETP.NE.U32.AND P0, PT, RZ, UR4, PT ;  /* 0x00000004ff007c0c */ /* 0x000fc8000bf05070 */
[----:B------:R-:W-:-:S04]  /*25190*/  ISETP.NE.AND.EX P0, PT, RZ, UR5, PT, P0 ;  /* 0x00000005ff007c0c */ /* 0x000fc8000bf05300 */
[----:B------:R-:W-:-:S09]  /*251a0*/  SEL R3, R19, RZ, !P0 ;  /* 0x000000ff13037207 */ /* 0x000fd20004000000 */
.L_x_1662:
        /* <DEDUP_REMOVED lines=16> */
.L_x_1663:
        /* <DEDUP_REMOVED lines=15> */
.L_x_1664:
        /* <DEDUP_REMOVED lines=9> */
[----:B------:R-:W3:Y:S01]  /*25430*/  LDL R5, [R1+0x20] ;  /* 0x0000200001057983 */ /* 0x000ee20000100800 */
[----:B--2---:R-:W1:Y:S01]  /*25440*/  LDC.64 R8, c[0x0][0x3f8] ;  /* 0x0000fe00ff087b82 */ /* 0x004e620000000a00 */
[----:B------:R-:W-:Y:S02]  /*25450*/  ULDC.64 UR4, c[0x0][0xa08] ;  /* 0x0002820000047ab9 */ /* 0x000fe40000000a00 */
[----:B-1----:R-:W-:Y:S01]  /*25460*/  LOP3.LUT P0, RZ, R8, UR4, RZ, 0xfc, !PT ;  /* 0x0000000408ff7c12 */ /* 0x002fe2000f80fcff */
[----:B------:R-:W-:-:S03]  /*25470*/  UMOV UR4, 0xffffffff ;  /* 0xffffffff00047882 */ /* 0x000fc60000000000 */
[----:B------:R-:W-:-:S04]  /*25480*/  LOP3.LUT P0, RZ, R9, UR5, RZ, 0xfc, P0 ;  /* 0x0000000509ff7c12 */ /* 0x000fc8000800fcff */
[----:B0----5:R-:W-:Y:S01]  /*25490*/  SEL R6, R4, RZ, !P0 ;  /* 0x000000ff04067207 */ /* 0x021fe20004000000 */
[----:B---3--:R-:W-:Y:S01]  /*254a0*/  VIADD R5, R5, 0xffffffff ;  /* 0xffffffff05057836 */ /* 0x008fe20000000000 */
[----:B------:R-:W-:Y:S07]  /*254b0*/  BRA.DIV UR4, `(.L_x_1665) ;  /* 0x0000004604fc7947 */ /* 0x000fee000b800000 */
.L_x_1797:
[----:B------:R-:W-:Y:S01]  /*254c0*/  UMOV UR4, 0xffffffff ;  /* 0xffffffff00047882 */ /* 0x000fe20000000000 */
[----:B------:R-:W-:Y:S02]  /*254d0*/  SHF.R.S32.HI R17, RZ, 0x1f, R4 ;  /* 0x0000001fff117819 */ /* 0x000fe40000011404 */
[----:B------:R-:W-:Y:S05]  /*254e0*/  BRA.DIV UR4, `(.L_x_1666) ;  /* 0x0000004a04247947 */ /* 0x000fea000b800000 */
[----:B------:R-:W-:-:S13]  /*254f0*/  ELECT P6, URZ, PT ;  /* 0x00000000003f782f */ /* 0x000fda00038c0000 */
.L_x_1800:
[----:B------:R-:W-:Y:S05]  /*25500*/  @!P6 BRA `(.L_x_1667) ;  /* 0x000000040028e947 */ /* 0x000fea0003800000 */
[----:B------:R-:W-:-:S04]  /*25510*/  ISETP.NE.U32.AND P0, PT, R8, RZ, PT ;  /* 0x000000ff0800720c */ /* 0x000fc80003f05070 */
        /* <DEDUP_REMOVED lines=20> */
.L_x_1668:
        /* <DEDUP_REMOVED lines=9> */
.L_x_1801:
        /* <DEDUP_REMOVED lines=11> */
.L_x_1670:
        /* <DEDUP_REMOVED lines=33> */
.L_x_1667:
[----:B------:R-:W2:Y:S01]  /*259b0*/  LDL.LU R12, [R1+0x24] ;  /* 0x00002400010c7983 */ /* 0x000ea20000300800 */
[----:B------:R-:W-:Y:S01]  /*259c0*/  MOV R10, 0x400 ;  /* 0x00000400000a7802 */ /* 0x000fe20000000f00 */
[----:B------:R-:W-:Y:S05]  /*259d0*/  WARPSYNC.ALL ;  /* 0x0000000000007948 */ /* 0x000fea0003800000 */
[----:B------:R-:W0:Y:S01]  /*259e0*/  S2R R11, SR_CgaCtaId ;  /* 0x00000000000b7919 */ /* 0x000e220000008800 */
[----:B------:R-:W-:-:S13]  /*259f0*/  ELECT P0, URZ, PT ;  /* 0x00000000003f782f */ /* 0x000fda0003800000 */
[C---:B------:R-:W-:Y:S01]  /*25a00*/  @P0 R2UR UR13, R3.reuse ;  /* 0x00000000030d02ca */ /* 0x040fe200000e0000 */
        /* <DEDUP_REMOVED lines=41> */
.L_x_1802:
[----:B------:R-:W-:Y:S05]  /*25ca0*/  BSYNC B0 ;  /* 0x0000000000007941 */ /* 0x000fea0003800000 */
.L_x_1671:
[----:B0-----:R-:W2:Y:S04]  /*25cb0*/  LDL R3, [R1+0x20] ;  /* 0x0000200001037983 */ /* 0x001ea80000100800 */
[----:B------:R-:W3:Y:S01]  /*25cc0*/  LDL R10, [R1+0x1c] ;  /* 0x00001c00010a7983 */ /* 0x000ee20000100800 */
[----:B------:R-:W-:Y:S01]  /*25cd0*/  BSSY B0, `(.L_x_1673) ;  /* 0x000019a000007945 */ /* 0x000fe20003800000 */
[----:B--2---:R-:W-:-:S05]  /*25ce0*/  VIADD R7, R3, 0xfffffffe ;  /* 0xfffffffe03077836 */ /* 0x004fca0000000000 */
[----:B---3--:R-:W-:-:S13]  /*25cf0*/  ISETP.GE.AND P0, PT, R7, R10, PT ;  /* 0x0000000a0700720c */ /* 0x008fda0003f06270 */
[----:B------:R-:W-:Y:S05]  /*25d00*/  @!P0 BRA `(.L_x_1674) ;  /* 0x0000001800588947 */ /* 0x000fea0003800000 */
[----:B------:R-:W-:Y:S01]  /*25d10*/  IMAD.MOV R13, RZ, RZ, -R3 ;  /* 0x000000ffff0d7224 */ /* 0x000fe200078e0a03 */
[----:B------:R-:W-:Y:S01]  /*25d20*/  LOP3.LUT R2, RZ, R10, RZ, 0x33, !PT ;  /* 0x0000000aff027212 */ /* 0x000fe200078e33ff */
[----:B------:R-:W-:Y:S03]  /*25d30*/  BSSY B1, `(.L_x_1675) ;  /* 0x000008d000017945 */ /* 0x000fe60003800000 */
        /* <DEDUP_REMOVED lines=36> */
.L_x_1679:
[----:B0-----:R-:W0:Y:S01]  /*25f80*/  S2R R8, SR_CgaCtaId ;  /* 0x0000000000087919 */ /* 0x001e220000008800 */
[----:B------:R-:W-:-:S04]  /*25f90*/  MOV R3, 0x400 ;  /* 0x0000040000037802 */ /* 0x000fc80000000f00 */
[----:B0-----:R-:W-:Y:S02]  /*25fa0*/  LEA R3, R8, R3, 0x18 ;  /* 0x0000000308037211 */ /* 0x001fe400078ec0ff */
[----:B------:R-:W-:-:S03]  /*25fb0*/  SHF.L.U32 R8, R14, 0x1f, RZ ;  /* 0x0000001f0e087819 */ /* 0x000fc600000006ff */
[----:B------:R-:W-:-:S04]  /*25fc0*/  IMAD R3, R12, 0x8, R3 ;  /* 0x000000080c037824 */ /* 0x000fc800078e0203 */
[----:B------:R-:W0:Y:S02]  /*25fd0*/  SYNCS.PHASECHK.TRANS64.TRYWAIT P0, [R3+URZ+0x2a840], R8 ;  /* 0x02a84008030075a7 */ /* 0x000e24000800017f */
[----:B0-----:R-:W-:Y:S05]  /*25fe0*/  @!P0 BRA `(.L_x_1680) ;  /* 0x0000003c00b88947 */ /* 0x001fea0003800000 */
.L_x_1803:
        /* <DEDUP_REMOVED lines=11> */
.L_x_1681:
        /* <DEDUP_REMOVED lines=37> */
.L_x_1804:
        /* <DEDUP_REMOVED lines=13> */
.L_x_1683:
        /* <DEDUP_REMOVED lines=31> */
.L_x_1678:
[----:B------:R-:W-:Y:S05]  /*265b0*/  BSYNC B2 ;  /* 0x0000000000027941 */ /* 0x000fea0003800000 */
.L_x_1677:
[----:B------:R-:W2:Y:S04]  /*265c0*/  LDL R2, [R1+0x20] ;  /* 0x0000200001027983 */ /* 0x000ea80000100800 */
[----:B------:R0:W-:Y:S04]  /*265d0*/  STL [R1], R12 ;  /* 0x0000000c01007387 */ /* 0x0001e80000100800 */
[----:B------:R0:W-:Y:S02]  /*265e0*/  STL [R1+0xc], R14 ;  /* 0x00000c0e01007387 */ /* 0x0001e40000100800 */
[----:B0-2---:R-:W-:-:S07]  /*265f0*/  VIADD R7, R2, 0xfffffffd ;  /* 0xfffffffd02077836 */ /* 0x005fce0000000000 */
.L_x_1676:
[----:B------:R-:W-:Y:S05]  /*26600*/  BSYNC B1 ;  /* 0x0000000000017941 */ /* 0x000fea0003800000 */
.L_x_1675:
[----:B------:R-:W2:Y:S01]  /*26610*/  LDL.LU R2, [R1+0x20] ;  /* 0x0000200001027983 */ /* 0x000ea20000300800 */
[----:B------:R-:W-:Y:S01]  /*26620*/  VIADD R13, R13, 0xfffffffe ;  /* 0xfffffffe0d0d7836 */ /* 0x000fe20000000000 */
[----:B--2---:R-:W-:-:S04]  /*26630*/  LOP3.LUT R2, RZ, R2, RZ, 0x33, !PT ;  /* 0x00000002ff027212 */ /* 0x004fc800078e33ff */
[----:B------:R-:W-:-:S13]  /*26640*/  ISETP.NE.AND P0, PT, R13, R2, PT ;  /* 0x000000020d00720c */ /* 0x000fda0003f05270 */
[----:B------:R-:W-:Y:S05]  /*26650*/  @!P0 BRA `(.L_x_1674) ;  /* 0x0000001000048947 */ /* 0x000fea0003800000 */
[----:B------:R-:W-:-:S07]  /*26660*/  IMAD.MOV.U32 R13, RZ, RZ, R6 ;  /* 0x000000ffff0d7224 */ /* 0x000fce00078e0006 */
.L_x_1698:
        /* <DEDUP_REMOVED lines=24> */
[--C-:B------:R-:W-:Y:S01]  /*267f0*/  SHF.R.S32.HI R3, RZ, 0x1f, R2.reuse ;  /* 0x0000001fff037819 */ /* 0x100fe20000011402 */
[----:B------:R-:W-:Y:S02]  /*26800*/  IMAD.MOV R12, RZ, RZ, -R2 ;  /* 0x000000ffff0c7224 */ /* 0x000fe400078e0a02 */
[C---:B------:R-:W-:Y:S02]  /*26810*/  IMAD R10, R4.reuse, UR7, R10 ;  /* 0x00000007040a7c24 */ /* 0x040fe4000f8e020a */
[----:B------:R-:W-:-:S04]  /*26820*/  IMAD.WIDE.U32 R2, R4, UR6, R2 ;  /* 0x0000000604027c25 */ /* 0x000fc8000f8e0002 */
[----:B------:R-:W-:Y:S01]  /*26830*/  IMAD.IADD R3, R10, 0x1, R3 ;  /* 0x000000010a037824 */ /* 0x000fe200078e0203 */
[----:B------:R-:W-:Y:S01]  /*26840*/  LEA R10, P0, R2, UR4, 0x2 ;  /* 0x00000004020a7c11 */ /* 0x000fe2000f8010ff */
[----:B------:R-:W-:-:S03]  /*26850*/  IMAD R12, R11, R12, R7 ;  /* 0x0000000c0b0c7224 */ /* 0x000fc600078e0207 */
[----:B------:R-:W-:-:S05]  /*26860*/  LEA.HI.X R11, R2, UR5, R3, 0x2, P0 ;  /* 0x00000005020b7c11 */ /* 0x000fca00080f1403 */
[----:B------:R0:W5:Y:S04]  /*26870*/  LDG.E R13, desc[UR8][R10.64] ;  /* 0x000000080a0d7981 */ /* 0x000168000c1e1900 */
.L_x_1686:
[----:B------:R-:W1:Y:S01]  /*26880*/  S2R R3, SR_CgaCtaId ;  /* 0x0000000000037919 */ /* 0x000e620000008800 */
[----:B------:R-:W-:-:S04]  /*26890*/  MOV R2, 0x400 ;  /* 0x0000040000027802 */ /* 0x000fc80000000f00 */
[----:B-1----:R-:W-:Y:S02]  /*268a0*/  LEA R2, R3, R2, 0x18 ;  /* 0x0000000203027211 */ /* 0x002fe400078ec0ff */
[----:B------:R-:W-:-:S03]  /*268b0*/  SHF.L.U32 R3, R9, 0x1f, RZ ;  /* 0x0000001f09037819 */ /* 0x000fc600000006ff */
[----:B------:R-:W-:-:S04]  /*268c0*/  IMAD R2, R8, 0x8, R2 ;  /* 0x0000000808027824 */ /* 0x000fc800078e0202 */
[----:B------:R-:W1:Y:S02]  /*268d0*/  SYNCS.PHASECHK.TRANS64.TRYWAIT P0, [R2+URZ+0x2a840], R3 ;  /* 0x02a84003020075a7 */ /* 0x000e64000800017f */
[----:B-1----:R-:W-:Y:S05]  /*268e0*/  @!P0 BRA `(.L_x_1687) ;  /* 0x0000003400a08947 */ /* 0x002fea0003800000 */
.L_x_1805:
        /* <DEDUP_REMOVED lines=11> */
.L_x_1688:
        /* <DEDUP_REMOVED lines=37> */
.L_x_1806:
        /* <DEDUP_REMOVED lines=8> */
.L_x_1690:
        /* <DEDUP_REMOVED lines=29> */
.L_x_1685:
[----:B------:R-:W-:Y:S05]  /*26e40*/  BSYNC B1 ;  /* 0x0000000000017941 */ /* 0x000fea0003800000 */
.L_x_1684:
        /* <DEDUP_REMOVED lines=31> */
[----:B------:R-:W-:-:S06]  /*27040*/  LEA.HI.X R13, R2, UR5, R3, 0x2, P0 ;  /* 0x00000005020d7c11 */ /* 0x000fcc00080f1403 */
[----:B------:R1:W5:Y:S03]  /*27050*/  LDG.E R13, desc[UR8][R12.64] ;  /* 0x000000080c0d7981 */ /* 0x000366000c1e1900 */
.L_x_1693:
[----:B------:R-:W2:Y:S01]  /*27060*/  S2R R3, SR_CgaCtaId ;  /* 0x0000000000037919 */ /* 0x000ea20000008800 */
[----:B------:R-:W-:-:S04]  /*27070*/  MOV R2, 0x400 ;  /* 0x0000040000027802 */ /* 0x000fc80000000f00 */
[----:B--2---:R-:W-:Y:S02]  /*27080*/  LEA R2, R3, R2, 0x18 ;  /* 0x0000000203027211 */ /* 0x004fe400078ec0ff */
[----:B------:R-:W-:-:S03]  /*27090*/  SHF.L.U32 R3, R14, 0x1f, RZ ;  /* 0x0000001f0e037819 */ /* 0x000fc600000006ff */
[----:B------:R-:W-:-:S04]  /*270a0*/  IMAD R2, R15, 0x8, R2 ;  /* 0x000000080f027824 */ /* 0x000fc800078e0202 */
[----:B------:R-:W2:Y:S02]  /*270b0*/  SYNCS.PHASECHK.TRANS64.TRYWAIT P0, [R2+URZ+0x2a840], R3 ;  /* 0x02a84003020075a7 */ /* 0x000ea4000800017f */
[----:B--2---:R-:W-:Y:S05]  /*270c0*/  @!P0 BRA `(.L_x_1694) ;  /* 0x0000002c00d08947 */ /* 0x004fea0003800000 */
.L_x_1807:
        /* <DEDUP_REMOVED lines=11> */
.L_x_1695:
        /* <DEDUP_REMOVED lines=38> */
.L_x_1808:
        /* <DEDUP_REMOVED lines=8> */
.L_x_1697:
        /* <DEDUP_REMOVED lines=28> */
.L_x_1692:
[----:B------:R-:W-:Y:S05]  /*27620*/  BSYNC B1 ;  /* 0x0000000000017941 */ /* 0x000fea0003800000 */
.L_x_1691:
[----:B------:R-:W2:Y:S01]  /*27630*/  LDL R2, [R1+0x1c] ;  /* 0x00001c0001027983 */ /* 0x000ea20000100800 */
[----:B------:R-:W-:Y:S01]  /*27640*/  VIADD R7, R7, 0xfffffffe ;  /* 0xfffffffe07077836 */ /* 0x000fe20000000000 */
[----:B--2---:R-:W-:-:S13]  /*27650*/  ISETP.GT.AND P0, PT, R11, R2, PT ;  /* 0x000000020b00720c */ /* 0x004fda0003f04270 */
[----:B------:R-:W-:Y:S05]  /*27660*/  @P0 BRA `(.L_x_1698) ;  /* 0xfffffff000000947 */ /* 0x000fea000383ffff */
.L_x_1674:
[----:B------:R-:W-:Y:S05]  /*27670*/  BSYNC B0 ;  /* 0x0000000000007941 */ /* 0x000fea0003800000 */
.L_x_1673:
        /* <DEDUP_REMOVED lines=9> */
[----:B------:R-:W-:Y:S01]  /*27710*/  ULDC.64 UR6, c[0x0][0x208] ;  /* 0x0000820000067ab9 */ /* 0x000fe20000000a00 */
        /* <DEDUP_REMOVED lines=8> */
.L_x_1700:
[----:B------:R-:W-:Y:S05]  /*277a0*/  BSYNC B0 ;  /* 0x0000000000007941 */ /* 0x000fea0003800000 */
.L_x_1699:
        /* <DEDUP_REMOVED lines=11> */
.L_x_1809:
        /* <DEDUP_REMOVED lines=11> */
.L_x_1704:
        /* <DEDUP_REMOVED lines=27> */
.L_x_1702:
[----:B------:R-:W-:Y:S05]  /*27ac0*/  BSYNC B0 ;  /* 0x0000000000007941 */ /* 0x000fea0003800000 */
.L_x_1701:
        /* <DEDUP_REMOVED lines=9> */
.L_x_1658:
[----:B------:R-:W-:Y:S05]  /*27b60*/  BSYNC B6 ;  /* 0x0000000000067941 */ /* 0x000fea0003800000 */
.L_x_1656:
[----:B------:R-:W-:-:S03]  /*27b70*/  UMOV UR4, 0xffffffff ;  /* 0xffffffff00047882 */ /* 0x000fc60000000000 */
[----:B------:R-:W-:Y:S05]  /*27b80*/  BRA.DIV UR4, `(.L_x_1705) ;  /* 0x00000026045c7947 */ /* 0x000fea000b800000 */
[----:B------:R4:W0:Y:S04]  /*27b90*/  SHFL.IDX PT, R4, R16, RZ, 0x1f ;  /* 0x00001fff10047589 */ /* 0x00082800000e0000 */
[----:B------:R-:W0:Y:S02]  /*27ba0*/  SHFL.IDX PT, R16, R16, 0x1, 0x1f ;  /* 0x00201f0010107f89 */ /* 0x000e2400000e0000 */
.L_x_1813:
[----:B------:R-:W5:Y:S01]  /*27bb0*/  S2R R7, SR_TID.X ;  /* 0x0000000000077919 */ /* 0x000f620000002100 */
[----:B------:R-:W-:Y:S01]  /*27bc0*/  ULDC UR4, c[0x0][0xc14] ;  /* 0x0003050000047ab9 */ /* 0x000fe20000000800 */
[----:B------:R-:W-:Y:S01]  /*27bd0*/  BSSY B0, `(.L_x_1706) ;  /* 0x000000c000007945 */ /* 0x000fe20003800000 */
[----:B-1----:R-:W-:Y:S02]  /*27be0*/  IMAD.U32 R0, RZ, RZ, UR4 ;  /* 0x00000004ff007e24 */ /* 0x002fe4000f8e00ff */
[----:B------:R-:W-:Y:S01]  /*27bf0*/  IMAD.MOV.U32 R17, RZ, RZ, RZ ;  /* 0x000000ffff117224 */ /* 0x000fe200078e00ff */
[----:B-----5:R-:W-:-:S04]  /*27c00*/  LOP3.LUT R7, R7, 0x1f, RZ, 0xc0, !PT ;  /* 0x0000001f07077812 */ /* 0x020fc800078ec0ff */
        /* <DEDUP_REMOVED lines=8> */
.L_x_1707:
[----:B------:R-:W-:Y:S05]  /*27c90*/  BSYNC B0 ;  /* 0x0000000000007941 */ /* 0x000fea0003800000 */
.L_x_1706:
[----:B------:R-:W-:-:S03]  /*27ca0*/  UMOV UR4, 0xffffffff ;  /* 0xffffffff00047882 */ /* 0x000fc60000000000 */
[----:B------:R-:W-:Y:S05]  /*27cb0*/  BRA.DIV UR4, `(.L_x_1708) ;  /* 0x00000026045c7947 */ /* 0x000fea000b800000 */
[----:B0----5:R-:W0:Y:S01]  /*27cc0*/  SHFL.UP PT, R14, R17, 0x1, RZ ;  /* 0x04200000110e7989 */ /* 0x021e2200000e00ff */
[C---:B------:R-:W-:Y:S02]  /*27cd0*/  ISETP.NE.AND P0, PT, R7.reuse, RZ, PT ;  /* 0x000000ff0700720c */ /* 0x040fe40003f05270 */
[C---:B------:R-:W-:Y:S02]  /*27ce0*/  ISETP.GE.U32.AND P1, PT, R7.reuse, 0x2, PT ;  /* 0x000000020700780c */ /* 0x040fe40003f26070 */
[----:B0-----:R-:W-:Y:S02]  /*27cf0*/  SEL R14, R14, RZ, P0 ;  /* 0x000000ff0e0e7207 */ /* 0x001fe40000000000 */
[----:B------:R-:W-:-:S03]  /*27d00*/  ISETP.GE.U32.AND P0, PT, R7, 0x4, PT ;  /* 0x000000040700780c */ /* 0x000fc60003f06070 */
[----:B------:R-:W-:-:S05]  /*27d10*/  IMAD.IADD R13, R17, 0x1, R14 ;  /* 0x00000001110d7824 */ /* 0x000fca00078e020e */
[----:B------:R-:W0:Y:S02]  /*27d20*/  SHFL.UP PT, R14, R13, 0x2, RZ ;  /* 0x044000000d0e7989 */ /* 0x000e2400000e00ff */
[----:B0-----:R-:W-:Y:S02]  /*27d30*/  SEL R14, R14, RZ, P1 ;  /* 0x000000ff0e0e7207 */ /* 0x001fe40000800000 */
[----:B------:R-:W-:-:S03]  /*27d40*/  ISETP.GE.U32.AND P1, PT, R7, 0x8, PT ;  /* 0x000000080700780c */ /* 0x000fc60003f26070 */
[----:B-1----:R-:W-:-:S05]  /*27d50*/  IMAD.IADD R3, R13, 0x1, R14 ;  /* 0x000000010d037824 */ /* 0x002fca00078e020e */
[----:B------:R-:W0:Y:S02]  /*27d60*/  SHFL.UP PT, R14, R3, 0x4, RZ ;  /* 0x04800000030e7989 */ /* 0x000e2400000e00ff */
[----:B0-----:R-:W-:Y:S02]  /*27d70*/  SEL R14, R14, RZ, P0 ;  /* 0x000000ff0e0e7207 */ /* 0x001fe40000000000 */
[----:B------:R-:W-:-:S03]  /*27d80*/  ISETP.GE.U32.AND P0, PT, R7, 0x10, PT ;  /* 0x000000100700780c */ /* 0x000fc60003f06070 */
[----:B------:R-:W-:-:S05]  /*27d90*/  IMAD.IADD R5, R3, 0x1, R14 ;  /* 0x0000000103057824 */ /* 0x000fca00078e020e */
[----:B------:R-:W3:Y:S02]  /*27da0*/  SHFL.UP PT, R14, R5, 0x8, RZ ;  /* 0x05000000050e7989 */ /* 0x000ee400000e00ff */
[----:B---3--:R-:W-:-:S05]  /*27db0*/  SEL R6, R14, RZ, P1 ;  /* 0x000000ff0e067207 */ /* 0x008fca0000800000 */
[----:B------:R-:W-:-:S05]  /*27dc0*/  IMAD.IADD R6, R5, 0x1, R6 ;  /* 0x0000000105067824 */ /* 0x000fca00078e0206 */
[----:B------:R-:W0:Y:S02]  /*27dd0*/  SHFL.UP PT, R14, R6, 0x10, RZ ;  /* 0x06000000060e7989 */ /* 0x000e2400000e00ff */
[----:B0-----:R-:W-:-:S05]  /*27de0*/  SEL R7, R14, RZ, P0 ;  /* 0x000000ff0e077207 */ /* 0x001fca0000000000 */
[----:B------:R-:W-:-:S05]  /*27df0*/  IMAD.IADD R2, R6, 0x1, R7 ;  /* 0x0000000106027824 */ /* 0x000fca00078e0207 */
[----:B------:R0:W1:Y:S02]  /*27e00*/  SHFL.IDX PT, R14, R2, 0x1f, 0x1f ;  /* 0x03e01f00020e7f89 */ /* 0x00006400000e0000 */
.L_x_1821:
[----:B------:R-:W-:Y:S02]  /*27e10*/  ULDC UR4, c[0x0][0xc10] ;  /* 0x0003040000047ab9 */ /* 0x000fe40000000800 */
[----:B------:R-:W-:-:S04]  /*27e20*/  IMAD.U32 R5, RZ, RZ, UR4 ;  /* 0x00000004ff057e24 */ /* 0x000fc8000f8e00ff */
[----:B-1----:R-:W-:-:S04]  /*27e30*/  IMAD R3, R14, R5, RZ ;  /* 0x000000050e037224 */ /* 0x002fc800078e02ff */
[----:B----4-:R-:W-:-:S05]  /*27e40*/  IMAD.IADD R16, R16, 0x1, R3 ;  /* 0x0000000110107824 */ /* 0x010fca00078e0203 */
[----:B------:R-:W-:-:S13]  /*27e50*/  ISETP.GT.AND P0, PT, R16, R4, PT ;  /* 0x000000041000720c */ /* 0x000fda0003f04270 */
[----:B------:R-:W-:Y:S05]  /*27e60*/  @P0 BRA `(.L_x_1709) ;  /* 0x0000000000b80947 */ /* 0x000fea0003800000 */
[----:B------:R-:W1:Y:S02]  /*27e70*/  LDC R0, c[0x0][0xc14] ;  /* 0x00030500ff007b82 */ /* 0x000e640000000800 */
.L_x_1714:
        /* <DEDUP_REMOVED lines=11> */
[----:B0-----:R-:W0:Y:S01]  /*27f30*/  LDC.64 R2, c[0x0][0xc58] ;  /* 0x00031600ff027b82 */ /* 0x001e220000000a00 */
[----:B------:R-:W-:Y:S01]  /*27f40*/  ULDC.64 UR4, c[0x0][0x208] ;  /* 0x0000820000047ab9 */ /* 0x000fe20000000a00 */
[----:B0-----:R-:W-:-:S05]  /*27f50*/  IMAD.WIDE R2, R5, 0x4, R2 ;  /* 0x0000000405027825 */ /* 0x001fca00078e0202 */
[----:B------:R1:W5:Y:S02]  /*27f60*/  LDG.E R17, desc[UR4][R2.64] ;  /* 0x0000000402117981 */ /* 0x000364000c1e1900 */
.L_x_1712:
[----:B------:R-:W-:Y:S05]  /*27f70*/  BSYNC B0 ;  /* 0x0000000000007941 */ /* 0x000fea0003800000 */
.L_x_1711:
[----:B------:R-:W-:-:S03]  /*27f80*/  UMOV UR4, 0xffffffff ;  /* 0xffffffff00047882 */ /* 0x000fc60000000000 */
[----:B------:R-:W-:Y:S05]  /*27f90*/  BRA.DIV UR4, `(.L_x_1713) ;  /* 0x0000002604747947 */ /* 0x000fea000b800000 */
[----:B-----5:R-:W3:Y:S01]  /*27fa0*/  SHFL.UP PT, R14, R17, 0x1, RZ ;  /* 0x04200000110e7989 */ /* 0x020ee200000e00ff */
[C---:B------:R-:W-:Y:S02]  /*27fb0*/  ISETP.NE.AND P0, PT, R6.reuse, RZ, PT ;  /* 0x000000ff0600720c */ /* 0x040fe40003f05270 */
[----:B------:R-:W-:Y:S02]  /*27fc0*/  ISETP.GE.U32.AND P1, PT, R6, 0x2, PT ;  /* 0x000000020600780c */ /* 0x000fe40003f26070 */
[----:B---3--:R-:W-:Y:S02]  /*27fd0*/  SEL R14, R14, RZ, P0 ;  /* 0x000000ff0e0e7207 */ /* 0x008fe40000000000 */
[----:B------:R-:W-:-:S03]  /*27fe0*/  ISETP.GE.U32.AND P0, PT, R6, 0x4, PT ;  /* 0x000000040600780c */ /* 0x000fc60003f06070 */
[----:B------:R-:W-:-:S05]  /*27ff0*/  IMAD.IADD R13, R17, 0x1, R14 ;  /* 0x00000001110d7824 */ /* 0x000fca00078e020e */
[----:B------:R-:W0:Y:S02]  /*28000*/  SHFL.UP PT, R14, R13, 0x2, RZ ;  /* 0x044000000d0e7989 */ /* 0x000e2400000e00ff */
[----:B01----:R-:W-:Y:S02]  /*28010*/  SEL R2, R14, RZ, P1 ;  /* 0x000000ff0e027207 */ /* 0x003fe40000800000 */
        /* <DEDUP_REMOVED lines=13> */
.L_x_1829:
[----:B------:R-:W-:Y:S02]  /*280f0*/  ULDC UR4, c[0x0][0xc10] ;  /* 0x0003040000047ab9 */ /* 0x000fe40000000800 */
[----:B------:R-:W-:-:S04]  /*28100*/  IMAD.U32 R5, RZ, RZ, UR4 ;  /* 0x00000004ff057e24 */ /* 0x000fc8000f8e00ff */
[----:B-1----:R-:W-:-:S04]  /*28110*/  IMAD R3, R14, R5, RZ ;  /* 0x000000050e037224 */ /* 0x002fc800078e02ff */
[----:B------:R-:W-:-:S05]  /*28120*/  IMAD.IADD R16, R3, 0x1, R16 ;  /* 0x0000000103107824 */ /* 0x000fca00078e0210 */
[----:B------:R-:W-:-:S13]  /*28130*/  ISETP.GT.AND P0, PT, R16, R4, PT ;  /* 0x000000041000720c */ /* 0x000fda0003f04270 */
[----:B------:R-:W-:Y:S05]  /*28140*/  @!P0 BRA `(.L_x_1714) ;  /* 0xfffffffc004c8947 */ /* 0x000fea000383ffff */
.L_x_1709:
[----:B------:R-:W-:Y:S01]  /*28150*/  IMAD.IADD R16, R16, 0x1, -R3 ;  /* 0x0000000110107824 */ /* 0x000fe200078e0a03 */
[----:B------:R-:W-:-:S03]  /*28160*/  UMOV UR4, 0xffffffff ;  /* 0xffffffff00047882 */ /* 0x000fc60000000000 */
[----:B------:R-:W-:-:S05]  /*28170*/  IMAD R3, R2, R5, R16 ;  /* 0x0000000502037224 */ /* 0x000fca00078e0210 */
[----:B------:R-:W-:Y:S01]  /*28180*/  ISETP.GT.AND P6, PT, R3, R4, PT ;  /* 0x000000040300720c */ /* 0x000fe20003fc4270 */
[----:B------:R-:W-:-:S12]  /*28190*/  BRA.DIV UR4, `(.L_x_1715) ;  /* 0x0000002604c47947 */ /* 0x000fd8000b800000 */
[----:B------:R-:W-:-:S04]  /*281a0*/  VOTE.ANY R3, PT, !P6 ;  /* 0x0000000000037806 */ /* 0x000fc800070e0100 */
[----:B------:R-:W1:Y:S02]  /*281b0*/  POPC R6, R3 ;  /* 0x0000000300067309 */ /* 0x000e640000000000 */
[----:B-1----:R1:W3:Y:S02]  /*281c0*/  SHFL.IDX PT, R17, R17, R6, 0x1f ;  /* 0x00001f0611117589 */ /* 0x0022e400000e0000 */
.L_x_1833:
[----:B------:R-:W-:Y:S01]  /*281d0*/  ISETP.NE.AND P0, PT, R3, RZ, PT ;  /* 0x000000ff0300720c */ /* 0x000fe20003f05270 */
[----:B------:R-:W-:-:S12]  /*281e0*/  IMAD.MOV.U32 R7, RZ, RZ, RZ ;  /* 0x000000ffff077224 */ /* 0x000fd800078e00ff */
[----:B------:R-:W-:Y:S05]  /*281f0*/  @!P0 BRA `(.L_x_1716) ;  /* 0x0000000000108947 */ /* 0x000fea0003800000 */
[----:B------:R-:W-:Y:S01]  /*28200*/  UMOV UR4, 0xffffffff ;  /* 0xffffffff00047882 */ /* 0x000fe20000000000 */
[----:B------:R-:W-:Y:S02]  /*28210*/  VIADD R12, R6, 0xffffffff ;  /* 0xffffffff060c7836 */ /* 0x000fe40000000000 */
[----:B------:R-:W-:Y:S05]  /*28220*/  BRA.DIV UR4, `(.L_x_1717) ;  /* 0x0000002604e87947 */ /* 0x000fea000b800000 */
[----:B------:R4:W0:Y:S02]  /*28230*/  SHFL.IDX PT, R7, R2, R12, 0x1f ;  /* 0x00001f0c02077589 */ /* 0x00082400000e0000 */
.L_x_1716:
[----:B0---4-:R-:W0:Y:S01]  /*28240*/  LDC.64 R2, c[0x0][0xc68] ;  /* 0x00031a00ff027b82 */ /* 0x011e220000000a00 */
[----:B------:R-:W-:Y:S01]  /*28250*/  IMAD.IADD R19, R6, 0x1, R19 ;  /* 0x0000000106137824 */ /* 0x000fe200078e0213 */
[----:B------:R-:W-:-:S03]  /*28260*/  ULDC.64 UR4, c[0x0][0x208] ;  /* 0x0000820000047ab9 */ /* 0x000fc60000000a00 */
[----:B0-----:R-:W-:-:S05]  /*28270*/  IMAD.WIDE R2, R19, 0x4, R2 ;  /* 0x0000000413027825 */ /* 0x001fca00078e0202 */
[----:B------:R0:W1:Y:S01]  /*28280*/  LDG.E R8, desc[UR4][R2.64] ;  /* 0x0000000402087981 */ /* 0x000062000c1e1900 */
[----:B------:R-:W-:-:S04]  /*28290*/  IMAD R16, R7, R5, R16 ;  /* 0x0000000507107224 */ /* 0x000fc800078e0210 */
[----:B------:R-:W-:Y:S02]  /*282a0*/  IMAD.IADD R7, R4, 0x1, -R16 ;  /* 0x0000000104077824 */ /* 0x000fe400078e0a10 */
[----:B0-----:R-:W-:Y:S02]  /*282b0*/  IMAD.MOV.U32 R2, RZ, RZ, RZ ;  /* 0x000000ffff027224 */ /* 0x001fe400078e00ff */
[----:B-1-3--:R-:W-:-:S05]  /*282c0*/  IMAD R6, R17, R8, RZ ;  /* 0x0000000811067224 */ /* 0x00afca00078e02ff */
[-C--:B--2---:R-:W-:Y:S02]  /*282d0*/  IABS R9, R6.reuse ;  /* 0x0000000600097213 */ /* 0x084fe40000000000 */
        /* <DEDUP_REMOVED lines=28> */
[----:B------:R-:W-:Y:S02]  /*284a0*/  IMAD.MOV.U32 R2, RZ, RZ, RZ ;  /* 0x000000ffff027224 */ /* 0x000fe400078e00ff */
[----:B------:R-:W-:Y:S01]  /*284b0*/  IMAD.IADD R4, R6, 0x1, R4 ;  /* 0x0000000106047824 */ /* 0x000fe200078e0204 */
[----:B------:R-:W-:-:S04]  /*284c0*/  IABS R8, R5 ;  /* 0x0000000500087213 */ /* 0x000fc80000000000 */
[----:B------:R-:W0:Y:S08]  /*284d0*/  I2F.RP R10, R8 ;  /* 0x00000008000a7306 */ /* 0x000e300000209400 */
[----:B0-----:R-:W0:Y:S02]  /*284e0*/  MUFU.RCP R10, R10 ;  /* 0x0000000a000a7308 */ /* 0x001e240000001000 */
[----:B0-----:R-:W-:-:S06]  /*284f0*/  VIADD R11, R10, 0xffffffe ;  /* 0x0ffffffe0a0b7836 */ /* 0x001fcc0000000000 */
[----:B------:R-:W0:Y:S02]  /*28500*/  F2I.FTZ.U32.TRUNC.NTZ R3, R11 ;  /* 0x0000000b00037305 */ /* 0x000e24000021f000 */
[----:B0-----:R-:W-:-:S04]  /*28510*/  IMAD.MOV R7, RZ, RZ, -R3 ;  /* 0x000000ffff077224 */ /* 0x001fc800078e0a03 */
[----:B------:R-:W-:-:S04]  /*28520*/  IMAD R7, R7, R8, RZ ;  /* 0x0000000807077224 */ /* 0x000fc800078e02ff */
[----:B------:R-:W-:Y:S01]  /*28530*/  IMAD.HI.U32 R3, R3, R7, R2 ;  /* 0x0000000703037227 */ /* 0x000fe200078e0002 */
[----:B------:R-:W-:Y:S02]  /*28540*/  IABS R2, R6 ;  /* 0x0000000600027213 */ /* 0x000fe40000000000 */
[----:B------:R-:W-:-:S03]  /*28550*/  IABS R7, R5 ;  /* 0x0000000500077213 */ /* 0x000fc60000000000 */
[----:B------:R-:W-:-:S04]  /*28560*/  IMAD.HI.U32 R3, R3, R2, RZ ;  /* 0x0000000203037227 */ /* 0x000fc800078e00ff */
[----:B------:R-:W-:-:S04]  /*28570*/  IMAD.MOV R7, RZ, RZ, -R7 ;  /* 0x000000ffff077224 */ /* 0x000fc800078e0a07 */
        /* <DEDUP_REMOVED lines=16> */
.L_x_1710:
[----:B------:R-:W-:Y:S01]  /*28680*/  UMOV UR4, URZ ;  /* 0x0000003f00047c82 */ /* 0x000fe20008000000 */
[----:B------:R-:W-:Y:S01]  /*28690*/  UMOV UR5, URZ ;  /* 0x0000003f00057c82 */ /* 0x000fe20008000000 */
[----:B------:R-:W-:Y:S01]  /*286a0*/  ULDC UR6, c[0x0][0xc14] ;  /* 0x0003050000067ab9 */ /* 0x000fe20000000800 */
[----:B------:R-:W-:Y:S02]  /*286b0*/  IMAD.MOV.U32 R16, RZ, RZ, R4 ;  /* 0x000000ffff107224 */ /* 0x000fe400078e0004 */
[----:B------:R-:W-:Y:S02]  /*286c0*/  IMAD.U32 R17, RZ, RZ, UR4 ;  /* 0x00000004ff117e24 */ /* 0x000fe4000f8e00ff */
[----:B------:R-:W-:Y:S02]  /*286d0*/  IMAD.U32 R18, RZ, RZ, UR5 ;  /* 0x00000005ff127e24 */ /* 0x000fe4000f8e00ff */
[----:B------:R-:W-:-:S07]  /*286e0*/  IMAD.U32 R19, RZ, RZ, UR6 ;  /* 0x00000006ff137e24 */ /* 0x000fce000f8e00ff */
.L_x_1718:
        /* <DEDUP_REMOVED lines=12> */
.L_x_1617:
[----:B-1----:R-:W4:Y:S01]  /*287b0*/  LDL.LU R0, [R1+0x24] ;  /* 0x0000240001007983 */ /* 0x002f220000300800 */
[----:B------:R-:W-:Y:S01]  /*287c0*/  BSSY B0, `(.L_x_1720) ;  /* 0x000000b000007945 */ /* 0x000fe20003800000 */
[----:B------:R-:W1:Y:S01]  /*287d0*/  S2R R5, SR_CgaCtaId ;  /* 0x0000000000057919 */ /* 0x000e620000008800 */
[----:B----4-:R-:W-:-:S05]  /*287e0*/  VIADD R0, R0, 0x1 ;  /* 0x0000000100007836 */ /* 0x010fca0000000000 */
[----:B---3--:R-:W-:-:S04]  /*287f0*/  LEA.HI R2, R0, R0, RZ, 0x1 ;  /* 0x0000000000027211 */ /* 0x008fc800078f08ff */
[----:B------:R-:W-:-:S05]  /*28800*/  LOP3.LUT R3, R2, 0xfffffffe, RZ, 0xc0, !PT ;  /* 0xfffffffe02037812 */ /* 0x000fca00078ec0ff */
[----:B------:R-:W-:Y:S01]  /*28810*/  IMAD.IADD R3, R0, 0x1, -R3 ;  /* 0x0000000100037824 */ /* 0x000fe200078e0a03 */
[----:B------:R-:W-:-:S04]  /*28820*/  MOV R0, 0x400 ;  /* 0x0000040000007802 */ /* 0x000fc80000000f00 */
[----:B-1----:R-:W-:Y:S02]  /*28830*/  LEA R0, R5, R0, 0x18 ;  /* 0x0000000005007211 */ /* 0x002fe400078ec0ff */
[----:B------:R-:W-:-:S04]  /*28840*/  SHF.L.U32 R3, R3, 0x1f, RZ ;  /* 0x0000001f03037819 */ /* 0x000fc800000006ff */
[----:B------:R-:W1:Y:S02]  /*28850*/  SYNCS.PHASECHK.TRANS64.TRYWAIT P0, [R0+URZ+0x2a820], R3 ;  /* 0x02a82003000075a7 */ /* 0x000e64000800017f */
[----:B-1----:R-:W-:Y:S05]  /*28860*/  @!P0 BRA `(.L_x_1721) ;  /* 0x0000002000808947 */ /* 0x002fea0003800000 */
.L_x_1836:
[----:B------:R-:W-:Y:S05]  /*28870*/  BSYNC B0 ;  /* 0x0000000000007941 */ /* 0x000fea0003800000 */
.L_x_1720:
[----:B------:R-:W-:-:S03]  /*28880*/  UMOV UR4, 0xffffffff ;  /* 0xffffffff00047882 */ /* 0x000fc60000000000 */
[----:B------:R-:W-:Y:S05]  /*28890*/  BRA.DIV UR4, `(.L_x_1722) ;  /* 0x0000002204887947 */ /* 0x000fea000b800000 */
[----:B------:R-:W3:Y:S02]  /*288a0*/  S2R R2, SR_TID.X ;  /* 0x0000000000027919 */ /* 0x000ee40000002100 */
[----:B---3--:R-:W-:-:S04]  /*288b0*/  SHF.R.U32.HI R2, RZ, 0x5, R2 ;  /* 0x00000005ff027819 */ /* 0x008fc80000011602 */
[----:B------:R-:W-:-:S05]  /*288c0*/  LOP3.LUT R2, R2, 0x3, RZ, 0xc0, !PT ;  /* 0x0000000302027812 */ /* 0x000fca00078ec0ff */
[----:B------:R3:W4:Y:S02]  /*288d0*/  SHFL.IDX PT, R14, R2, RZ, 0x1f ;  /* 0x00001fff020e7589 */ /* 0x00072400000e0000 */
.L_x_1839:
[----:B----4-:R-:W-:-:S13]  /*288e0*/  ISETP.NE.AND P0, PT, R14, RZ, PT ;  /* 0x000000ff0e00720c */ /* 0x010fda0003f05270 */
[----:B------:R-:W-:Y:S05]  /*288f0*/  @P0 BRA `(.L_x_1311) ;  /* 0x0000000000940947 */ /* 0x000fea0003800000 */
[----:B------:R-:W-:-:S03]  /*28900*/  UMOV UR4, 0xffffffff ;  /* 0xffffffff00047882 */ /* 0x000fc60000000000 */
[----:B------:R-:W-:Y:S05]  /*28910*/  BRA.DIV UR4, `(.L_x_1723) ;  /* 0x00000022049c7947 */ /* 0x000fea000b800000 */
[----:B------:R-:W-:-:S13]  /*28920*/  ELECT P6, URZ, PT ;  /* 0x00000000003f782f */ /* 0x000fda00038c0000 */
.L_x_1842:
[----:B------:R-:W-:Y:S05]  /*28930*/  @!P6 BRA `(.L_x_1311) ;  /* 0x000000000084e947 */ /* 0x000fea0003800000 */
[----:B------:R-:W-:-:S06]  /*28940*/  ULOP3.LUT UR4, UR60, 0x2, URZ, 0xfc, !UPT ;  /* 0x000000023c047892 */ /* 0x000fcc000f8efc3f */
[----:B---3--:R-:W-:-:S05]  /*28950*/  IMAD.U32 R2, RZ, RZ, UR4 ;  /* 0x00000004ff027e24 */ /* 0x008fca000f8e00ff */
[----:B------:R-:W-:-:S13]  /*28960*/  ISETP.NE.AND P2, PT, R2, 0x3, PT ;  /* 0x000000030200780c */ /* 0x000fda0003f45270 */
[----:B------:R-:W-:Y:S05]  /*28970*/  @!P2 BRA `(.L_x_1724) ;  /* 0x000000000004a947 */ /* 0x000fea0003800000 */
[----:B------:R-:W-:Y:S01]  /*28980*/  BPT.TRAP 0x1 ;  /* 0x000000040000795c */ /* 0x000fe20000300000 */
.L_x_1724:
[----:B-1----:R-:W3:Y:S04]  /*28990*/  LDL R3, [R1] ;  /* 0x0000000001037983 */ /* 0x002ee80000100800 */
[----:B------:R-:W4:Y:S01]  /*289a0*/  LDL.LU R7, [R1+0xc] ;  /* 0x00000c0001077983 */ /* 0x000f220000300800 */
[----:B------:R-:W-:-:S04]  /*289b0*/  VIADD R2, R0, 0x2a840 ;  /* 0x0002a84000027836 */ /* 0x000fc80000000000 */
[C---:B---3--:R-:W-:Y:S02]  /*289c0*/  IMAD R6, R3.reuse, 0x8, R2 ;  /* 0x0000000803067824 */ /* 0x048fe400078e0202 */
[----:B------:R-:W-:Y:S01]  /*289d0*/  VIADD R3, R3, 0x1 ;  /* 0x0000000103037836 */ /* 0x000fe20000000000 */
[----:B----4-:R-:W-:-:S04]  /*289e0*/  SHF.L.U32 R5, R7, 0x1f, RZ ;  /* 0x0000001f07057819 */ /* 0x010fc800000006ff */
        /* <DEDUP_REMOVED lines=8> */
.L_x_1843:
[----:B------:R-:W3:Y:S02]  /*28a70*/  SYNCS.PHASECHK.TRANS64.TRYWAIT P0, [R7+URZ], R2 ;  /* 0x00000002070075a7 */ /* 0x000ee4000800017f */
[----:B---3--:R-:W-:Y:S05]  /*28a80*/  @!P0 BRA `(.L_x_1726) ;  /* 0x0000002000748947 */ /* 0x008fea0003800000 */
.L_x_1844:
[----:B------:R-:W-:Y:S05]  /*28a90*/  @!P2 BRA `(.L_x_1727) ;  /* 0x000000000004a947 */ /* 0x000fea0003800000 */
[----:B------:R-:W-:Y:S01]  /*28aa0*/  BPT.TRAP 0x1 ;  /* 0x000000040000795c */ /* 0x000fe20000300000 */
.L_x_1727:
[----:B------:R-:W4:Y:S01]  /*28ab0*/  LDL.LU R4, [R1] ;  /* 0x0000000001047983 */ /* 0x000f220000300800 */
[----:B------:R-:W-:-:S04]  /*28ac0*/  VIADD R0, R0, 0x2a860 ;  /* 0x0002a86000007836 */ /* 0x000fc80000000000 */
[----:B----4-:R-:W-:-:S04]  /*28ad0*/  IMAD R4, R4, 0x8, R0 ;  /* 0x0000000804047824 */ /* 0x010fc800078e0200 */
[----:B------:R-:W4:Y:S02]  /*28ae0*/  SYNCS.PHASECHK.TRANS64.TRYWAIT P0, [R4+URZ], R5 ;  /* 0x00000005040075a7 */ /* 0x000f24000800017f */
[----:B----4-:R-:W-:Y:S05]  /*28af0*/  @!P0 BRA `(.L_x_1728) ;  /* 0x00000020006c8947 */ /* 0x010fea0003800000 */
.L_x_1845:
[----:B------:R-:W-:-:S07]  /*28b00*/  IMAD R3, R3, 0x8, R0 ;  /* 0x0000000803037824 */ /* 0x000fce00078e0200 */
.L_x_1729:
[----:B------:R0:W0:Y:S02]  /*28b10*/  SYNCS.PHASECHK.TRANS64.TRYWAIT P0, [R3+URZ], R2 ;  /* 0x00000002030075a7 */ /* 0x000024000800017f */
[----:B0-----:R-:W-:Y:S05]  /*28b20*/  @!P0 NANOSLEEP.SYNCS 0x989680 ;  /* 0x009896800000895d */ /* 0x001fea0003900000 */
[----:B------:R-:W0:Y:S02]  /*28b30*/  @!P0 SYNCS.PHASECHK.TRANS64 P0, [R3+URZ], R2 ;  /* 0x00000002030085a7 */ /* 0x000e24000800007f */
[----:B0-----:R-:W-:Y:S05]  /*28b40*/  @!P0 BRA `(.L_x_1729) ;  /* 0xfffffffc00f08947 */ /* 0x001fea000383ffff */
.L_x_1311:
[----:B------:R-:W-:Y:S05]  /*28b50*/  BSYNC B7 ;  /* 0x0000000000077941 */ /* 0x000fea0003800000 */
.L_x_1308:
[----:B------:R-:W-:Y:S05]  /*28b60*/  EXIT ;  /* 0x000000000000794d */ /* 0x000fea0003800000 */
.L_x_1337:
[----:B0-----:R0:W1:Y:S02]  /*28b70*/  SYNCS.PHASECHK.TRANS64.TRYWAIT P5, [R4+URZ+0x2a890], R3 ;  /* 0x02a89003040075a7 */ /* 0x00106400080a017f */
[----:B-1----:R-:W-:Y:S05]  /*28b80*/  @!P5 NANOSLEEP.SYNCS 0x989680 ;  /* 0x009896800000d95d */ /* 0x002fea0003900000 */
[----:B------:R-:W1:Y:S02]  /*28b90*/  @!P5 SYNCS.PHASECHK.TRANS64 P5, [R4+URZ+0x2a890], R3 ;  /* 0x02a890030400d5a7 */ /* 0x000e6400080a007f */
[----:B-1----:R-:W-:Y:S05]  /*28ba0*/  @!P5 BRA `(.L_x_1337) ;  /* 0xfffffffc00f0d947 */ /* 0x002fea000383ffff */
[----:B------:R-:W-:Y:S05]  /*28bb0*/  BRA `(.L_x_1730) ;  /* 0xfffffdac00d07947 */ /* 0x000fea000383ffff */
.L_x_1391:
[----:B-1----:R1:W3:Y:S02]  /*28bc0*/  SYNCS.PHASECHK.TRANS64.TRYWAIT P5, [R4+URZ+0x2a890], R3 ;  /* 0x02a89003040075a7 */ /* 0x0022e400080a017f */
[----:B---3--:R-:W-:Y:S05]  /*28bd0*/  @!P5 NANOSLEEP.SYNCS 0x989680 ;  /* 0x009896800000d95d */ /* 0x008fea0003900000 */
[----:B------:R-:W3:Y:S02]  /*28be0*/  @!P5 SYNCS.PHASECHK.TRANS64 P5, [R4+URZ+0x2a890], R3 ;  /* 0x02a890030400d5a7 */ /* 0x000ee400080a007f */
[----:B---3--:R-:W-:Y:S05]  /*28bf0*/  @!P5 BRA `(.L_x_1391) ;  /* 0xfffffffc00f0d947 */ /* 0x008fea000383ffff */
[----:B------:R-:W-:Y:S05]  /*28c00*/  BRA `(.L_x_1731) ;  /* 0xfffffde400b87947 */ /* 0x000fea000383ffff */
.L_x_1416:
[----:B-1----:R1:W2:Y:S02]  /*28c10*/  SYNCS.PHASECHK.TRANS64.TRYWAIT P4, [R4+URZ+0x2a890], R3 ;  /* 0x02a89003040075a7 */ /* 0x0022a4000808017f */
[----:B--2---:R-:W-:Y:S05]  /*28c20*/  @!P4 NANOSLEEP.SYNCS 0x989680 ;  /* 0x009896800000c95d */ /* 0x004fea0003900000 */
[----:B------:R-:W2:Y:S02]  /*28c30*/  @!P4 SYNCS.PHASECHK.TRANS64 P4, [R4+URZ+0x2a890], R3 ;  /* 0x02a890030400c5a7 */ /* 0x000ea4000808007f */
[----:B--2---:R-:W-:Y:S05]  /*28c40*/  @!P4 BRA `(.L_x_1416) ;  /* 0xfffffffc00f0c947 */ /* 0x004fea000383ffff */
[----:B------:R-:W-:Y:S05]  /*28c50*/  BRA `(.L_x_1732) ;  /* 0xfffffe1800547947 */ /* 0x000fea000383ffff */
.L_x_1422:
[----:B0-----:R0:W1:Y:S02]  /*28c60*/  SYNCS.PHASECHK.TRANS64.TRYWAIT P4, [R4+URZ+0x2a8b0], R3 ;  /* 0x02a8b003040075a7 */ /* 0x001064000808017f */
[----:B-1----:R-:W-:Y:S05]  /*28c70*/  @!P4 NANOSLEEP.SYNCS 0x989680 ;  /* 0x009896800000c95d */ /* 0x002fea0003900000 */
[----:B------:R-:W1:Y:S02]  /*28c80*/  @!P4 SYNCS.PHASECHK.TRANS64 P4, [R4+URZ+0x2a8b0], R3 ;  /* 0x02a8b0030400c5a7 */ /* 0x000e64000808007f */
[----:B-1----:R-:W-:Y:S05]  /*28c90*/  @!P4 BRA `(.L_x_1422) ;  /* 0xfffffffc00f0c947 */ /* 0x002fea000383ffff */
[----:B------:R-:W-:Y:S05]  /*28ca0*/  BRA `(.L_x_1733) ;  /* 0xfffffe1c00607947 */ /* 0x000fea000383ffff */
.L_x_1452:
        /* <DEDUP_REMOVED lines=8> */
.L_x_1735:
[----:B------:R-:W-:Y:S05]  /*28d30*/  BSYNC B1 ;  /* 0x0000000000017941 */ /* 0x000fea0003800000 */
.L_x_1734:
[----:B------:R-:W-:Y:S05]  /*28d40*/  BRA `(.L_x_1736) ;  /* 0xfffffe3c00507947 */ /* 0x000fea000383ffff */
.L_x_1453:
        /* <DEDUP_REMOVED lines=8> */
.L_x_1738:
[----:B------:R-:W-:Y:S05]  /*28dd0*/  BSYNC B1 ;  /* 0x0000000000017941 */ /* 0x000fea0003800000 */
.L_x_1737:
[----:B------:R-:W-:Y:S05]  /*28de0*/  BRA `(.L_x_1739) ;  /* 0xfffffe3c00307947 */ /* 0x000fea000383ffff */
.L_x_1454:
        /* <DEDUP_REMOVED lines=8> */
.L_x_1741:
[----:B------:R-:W-:Y:S05]  /*28e70*/  BSYNC B1 ;  /* 0x0000000000017941 */ /* 0x000fea0003800000 */
.L_x_1740:
[----:B------:R-:W-:Y:S05]  /*28e80*/  BRA `(.L_x_1742) ;  /* 0xfffffe3c00107947 */ /* 0x000fea000383ffff */
.L_x_1455:
        /* <DEDUP_REMOVED lines=8> */
.L_x_1744:
[----:B------:R-:W-:Y:S05]  /*28f10*/  BSYNC B1 ;  /* 0x0000000000017941 */ /* 0x000fea0003800000 */
.L_x_1743:
[----:B------:R-:W-:Y:S05]  /*28f20*/  BRA `(.L_x_1745) ;  /* 0xfffffe3800f07947 */ /* 0x000fea000383ffff */
.L_x_1456:
[----:B------:R-:W-:Y:S01]  /*28f30*/  BSSY B1, `(.L_x_1746) ;  /* 0x0000008000017945 */ /* 0x000fe20003800000 */
[----:B------:R-:W-:Y:S02]  /*28f40*/  IMAD.MOV.U32 R13, RZ, RZ, R5 ;  /* 0x000000ffff0d7224 */ /* 0x000fe400078e0005 */
[----:B------:R-:W-:Y:S02]  /*28f50*/  IMAD.MOV.U32 R12, RZ, RZ, 0x1 ;  /* 0x00000001ff0c7424 */ /* 0x000fe400078e00ff */
[----:B------:R-:W-:Y:S02]  /*28f60*/  IMAD.MOV.U32 R11, RZ, RZ, 0x1c1f ;  /* 0x00001c1fff0b7424 */ /* 0x000fe400078e00ff */
[----:B------:R-:W-:-:S07]  /*28f70*/  IMAD.MOV.U32 R15, RZ, RZ, -0x1 ;  /* 0xffffffffff0f7424 */ /* 0x000fce00078e00ff */
[----:B------:R-:W-:Y:S05]  /*28f80*/  WARPSYNC.COLLECTIVE R15, `(.L_x_1747) ;  /* 0x000000000f087348 */ /* 0x000fea0003c00000 */
[----:B------:R0:W1:Y:S02]  /*28f90*/  SHFL.IDX P6, R14, R13, R12, R11 ;  /* 0x0000000c0d0e7389 */ /* 0x00006400000c000b */
[----:B01----:R-:W-:Y:S01]  /*28fa0*/  ENDCOLLECTIVE ;  /* 0x000000000000791b */ /* 0x003fe20003800000 */
.L_x_1747:
[----:B------:R-:W-:Y:S05]  /*28fb0*/  BSYNC B1 ;  /* 0x0000000000017941 */ /* 0x000fea0003800000 */
.L_x_1746:
[----:B------:R-:W-:Y:S05]  /*28fc0*/  BRA `(.L_x_1748) ;  /* 0xfffffe3800d07947 */ /* 0x000fea000383ffff */
.L_x_1457:
        /* <DEDUP_REMOVED lines=8> */
.L_x_1750:
[----:B------:R-:W-:Y:S05]  /*29050*/  BSYNC B1 ;  /* 0x0000000000017941 */ /* 0x000fea0003800000 */
.L_x_1749:
[----:B------:R-:W-:Y:S05]  /*29060*/  BRA `(.L_x_1751) ;  /* 0xfffffe3800b47947 */ /* 0x000fea000383ffff */
.L_x_1458:
        /* <DEDUP_REMOVED lines=8> */
.L_x_1753:
[----:B------:R-:W-:Y:S05]  /*290f0*/  BSYNC B1 ;  /* 0x0000000000017941 */ /* 0x000fea0003800000 */
.L_x_1752:
[----:B------:R-:W-:Y:S05]  /*29100*/  BRA `(.L_x_1754) ;  /* 0xfffffe3800987947 */ /* 0x000fea000383ffff */
.L_x_1459:
        /* <DEDUP_REMOVED lines=8> */
.L_x_1756:
[----:B------:R-:W-:Y:S05]  /*29190*/  BSYNC B1 ;  /* 0x0000000000017941 */ /* 0x000fea0003800000 */
.L_x_1755:
[----:B------:R-:W-:Y:S05]  /*291a0*/  BRA `(.L_x_1757) ;  /* 0xfffffe38007c7947 */ /* 0x000fea000383ffff */
.L_x_1461:
[----:B0-----:R0:W1:Y:S02]  /*291b0*/  SYNCS.PHASECHK.TRANS64.TRYWAIT P2, [R18+URZ+0x2a800], R5 ;  /* 0x02a80005120075a7 */ /* 0x001064000804017f */
[----:B-1----:R-:W-:Y:S05]  /*291c0*/  @!P2 NANOSLEEP.SYNCS 0x989680 ;  /* 0x009896800000a95d */ /* 0x002fea0003900000 */
[----:B------:R-:W1:Y:S02]  /*291d0*/  @!P2 SYNCS.PHASECHK.TRANS64 P2, [R18+URZ+0x2a800], R5 ;  /* 0x02a800051200a5a7 */ /* 0x000e64000804007f */
[----:B-1----:R-:W-:Y:S05]  /*291e0*/  @!P2 BRA `(.L_x_1461) ;  /* 0xfffffffc00f0a947 */ /* 0x002fea000383ffff */
[----:B------:R-:W-:Y:S05]  /*291f0*/  BRA `(.L_x_1758) ;  /* 0xfffffe3800f47947 */ /* 0x000fea000383ffff */
.L_x_1489:
        /* <DEDUP_REMOVED lines=8> */
.L_x_1760:
[----:B------:R-:W-:Y:S05]  /*29280*/  BSYNC B1 ;  /* 0x0000000000017941 */ /* 0x000fea0003800000 */
.L_x_1759:
[----:B------:R-:W-:Y:S05]  /*29290*/  BRA `(.L_x_1761) ;  /* 0xfffffe6c005c7947 */ /* 0x000fea000383ffff */
.L_x_1490:
        /* <DEDUP_REMOVED lines=8> */
.L_x_1763:
[----:B------:R-:W-:Y:S05]  /*29320*/  BSYNC B1 ;  /* 0x0000000000017941 */ /* 0x000fea0003800000 */
.L_x_1762:
[----:B------:R-:W-:Y:S05]  /*29330*/  BRA `(.L_x_1764) ;  /* 0xfffffe6c003c7947 */ /* 0x000fea000383ffff */
.L_x_1491:
        /* <DEDUP_REMOVED lines=8> */
.L_x_1766:
[----:B------:R-:W-:Y:S05]  /*293c0*/  BSYNC B1 ;  /* 0x0000000000017941 */ /* 0x000fea0003800000 */
.L_x_1765:
[----:B------:R-:W-:Y:S05]  /*293d0*/  BRA `(.L_x_1767) ;  /* 0xfffffe6c001c7947 */ /* 0x000fea000383ffff */
.L_x_1492:
        /* <DEDUP_REMOVED lines=8> */
.L_x_1769:
[----:B------:R-:W-:Y:S05]  /*29460*/  BSYNC B1 ;  /* 0x0000000000017941 */ /* 0x000fea0003800000 */
.L_x_1768:
[----:B------:R-:W-:Y:S05]  /*29470*/  BRA `(.L_x_1770) ;  /* 0xfffffe6800fc7947 */ /* 0x000fea000383ffff */
.L_x_1493:
        /* <DEDUP_REMOVED lines=8> */
.L_x_1772:
[----:B------:R-:W-:Y:S05]  /*29500*/  BSYNC B1 ;  /* 0x0000000000017941 */ /* 0x000fea0003800000 */
.L_x_1771:
[----:B------:R-:W-:Y:S05]  /*29510*/  BRA `(.L_x_1773) ;  /* 0xfffffe6800dc7947 */ /* 0x000fea000383ffff */
.L_x_1494:
        /* <DEDUP_REMOVED lines=8> */
.L_x_1775:
[----:B------:R-:W-:Y:S05]  /*295a0*/  BSYNC B1 ;  /* 0x0000000000017941 */ /* 0x000fea0003800000 */
.L_x_1774:
[----:B------:R-:W-:Y:S05]  /*295b0*/  BRA `(.L_x_1776) ;  /* 0xfffffe6800c07947 */ /* 0x000fea000383ffff */
.L_x_1495:
        /* <DEDUP_REMOVED lines=8> */
.L_x_1778:
[----:B------:R-:W-:Y:S05]  /*29640*/  BSYNC B1 ;  /* 0x0000000000017941 */ /* 0x000fea0003800000 */
.L_x_1777:
[----:B------:R-:W-:Y:S05]  /*29650*/  BRA `(.L_x_1779) ;  /* 0xfffffe6800a47947 */ /* 0x000fea000383ffff */
.L_x_1496:
        /* <DEDUP_REMOVED lines=8> */
.L_x_1781:
[----:B------:R-:W-:Y:S05]  /*296e0*/  BSYNC B1 ;  /* 0x0000000000017941 */ /* 0x000fea0003800000 */
.L_x_1780:
[----:B------:R-:W-:Y:S05]  /*296f0*/  BRA `(.L_x_1782) ;  /* 0xfffffe6800887947 */ /* 0x000fea000383ffff */
.L_x_1498:
[----:B0-----:R0:W1:Y:S02]  /*29700*/  SYNCS.PHASECHK.TRANS64.TRYWAIT P2, [R18+URZ+0x2a800], R9 ;  /* 0x02a80009120075a7 */ /* 0x001064000804017f */
[----:B-1----:R-:W-:Y:S05]  /*29710*/  @!P2 NANOSLEEP.SYNCS 0x989680 ;  /* 0x009896800000a95d */ /* 0x002fea0003900000 */
[----:B------:R-:W1:Y:S02]  /*29720*/  @!P2 SYNCS.PHASECHK.TRANS64 P2, [R18+URZ+0x2a800], R9 ;  /* 0x02a800091200a5a7 */ /* 0x000e64000804007f */
[----:B-1----:R-:W-:Y:S05]  /*29730*/  @!P2 BRA `(.L_x_1498) ;  /* 0xfffffffc00f0a947 */ /* 0x002fea000383ffff */
[----:B------:R-:W-:Y:S05]  /*29740*/  BRA `(.L_x_1783) ;  /* 0xfffffe6c00087947 */ /* 0x000fea000383ffff */
.L_x_1512:
[----:B-1----:R1:W2:Y:S02]  /*29750*/  SYNCS.PHASECHK.TRANS64.TRYWAIT P2, [R4+URZ+0x2a830], R3 ;  /* 0x02a83003040075a7 */ /* 0x0022a4000804017f */
[----:B--2---:R-:W-:Y:S05]  /*29760*/  @!P2 NANOSLEEP.SYNCS 0x989680 ;  /* 0x009896800000a95d */ /* 0x004fea0003900000 */
[----:B------:R-:W2:Y:S02]  /*29770*/  @!P2 SYNCS.PHASECHK.TRANS64 P2, [R4+URZ+0x2a830], R3 ;  /* 0x02a830030400a5a7 */ /* 0x000ea4000804007f */
[----:B--2---:R-:W-:Y:S05]  /*29780*/  @!P2 BRA `(.L_x_1512) ;  /* 0xfffffffc00f0a947 */ /* 0x004fea000383ffff */
[----:B------:R-:W-:Y:S05]  /*29790*/  BRA `(.L_x_1511) ;  /* 0xfffffe94006c7947 */ /* 0x000fea000383ffff */
.L_x_1532:
[----:B-1----:R1:W2:Y:S02]  /*297a0*/  SYNCS.PHASECHK.TRANS64.TRYWAIT P2, [R192+URZ+0x2a830], R13 ;  /* 0x02a8300dc00075a7 */ /* 0x0022a4000804017f */
[----:B--2---:R-:W-:Y:S05]  /*297b0*/  @!P2 NANOSLEEP.SYNCS 0x989680 ;  /* 0x009896800000a95d */ /* 0x004fea0003900000 */
[----:B------:R-:W2:Y:S02]  /*297c0*/  @!P2 SYNCS.PHASECHK.TRANS64 P2, [R192+URZ+0x2a830], R13 ;  /* 0x02a8300dc000a5a7 */ /* 0x000ea4000804007f */
[----:B--2---:R-:W-:Y:S05]  /*297d0*/  @!P2 BRA `(.L_x_1532) ;  /* 0xfffffffc00f0a947 */ /* 0x004fea000383ffff */
[----:B------:R-:W-:Y:S05]  /*297e0*/  BRA `(.L_x_1531) ;  /* 0xfffffec800807947 */ /* 0x000fea000383ffff */
.L_x_1537:
[----:B-1----:R1:W2:Y:S02]  /*297f0*/  SYNCS.PHASECHK.TRANS64.TRYWAIT P2, [R12+URZ+0x2a850], R11 ;  /* 0x02a8500b0c0075a7 */ /* 0x0022a4000804017f */
[----:B--2---:R-:W-:Y:S05]  /*29800*/  @!P2 NANOSLEEP.SYNCS 0x989680 ;  /* 0x009896800000a95d */ /* 0x004fea0003900000 */
[----:B------:R-:W2:Y:S02]  /*29810*/  @!P2 SYNCS.PHASECHK.TRANS64 P2, [R12+URZ+0x2a850], R11 ;  /* 0x02a8500b0c00a5a7 */ /* 0x000ea4000804007f */
[----:B--2---:R-:W-:Y:S05]  /*29820*/  @!P2 BRA `(.L_x_1537) ;  /* 0xfffffffc00f0a947 */ /* 0x004fea000383ffff */
[----:B------:R-:W-:Y:S05]  /*29830*/  BRA `(.L_x_1536) ;  /* 0xfffffed400747947 */ /* 0x000fea000383ffff */
.L_x_1557:
[----:B-1----:R1:W2:Y:S02]  /*29840*/  SYNCS.PHASECHK.TRANS64.TRYWAIT P2, [R10+URZ+0x2a830], R11 ;  /* 0x02a8300b0a0075a7 */ /* 0x0022a4000804017f */
[----:B--2---:R-:W-:Y:S05]  /*29850*/  @!P2 NANOSLEEP.SYNCS 0x989680 ;  /* 0x009896800000a95d */ /* 0x004fea0003900000 */
[----:B------:R-:W2:Y:S02]  /*29860*/  @!P2 SYNCS.PHASECHK.TRANS64 P2, [R10+URZ+0x2a830], R11 ;  /* 0x02a8300b0a00a5a7 */ /* 0x000ea4000804007f */
[----:B--2---:R-:W-:Y:S05]  /*29870*/  @!P2 BRA `(.L_x_1557) ;  /* 0xfffffffc00f0a947 */ /* 0x004fea000383ffff */
[----:B------:R-:W-:Y:S05]  /*29880*/  BRA `(.L_x_1556) ;  /* 0xffffff0000ac7947 */ /* 0x000fea000383ffff */
.L_x_1562:
[----:B-1----:R1:W2:Y:S02]  /*29890*/  SYNCS.PHASECHK.TRANS64.TRYWAIT P2, [R20+URZ+0x2a850], R7 ;  /* 0x02a85007140075a7 */ /* 0x0022a4000804017f */
[----:B--2---:R-:W-:Y:S05]  /*298a0*/  @!P2 NANOSLEEP.SYNCS 0x989680 ;  /* 0x009896800000a95d */ /* 0x004fea0003900000 */
[----:B------:R-:W2:Y:S02]  /*298b0*/  @!P2 SYNCS.PHASECHK.TRANS64 P2, [R20+URZ+0x2a850], R7 ;  /* 0x02a850071400a5a7 */ /* 0x000ea4000804007f */
[----:B--2---:R-:W-:Y:S05]  /*298c0*/  @!P2 BRA `(.L_x_1562) ;  /* 0xfffffffc00f0a947 */ /* 0x004fea000383ffff */
[----:B------:R-:W-:Y:S05]  /*298d0*/  BRA `(.L_x_1561) ;  /* 0xffffff0c008c7947 */ /* 0x000fea000383ffff */
.L_x_1570:
[----:B-1----:R1:W2:Y:S02]  /*298e0*/  SYNCS.PHASECHK.TRANS64.TRYWAIT P2, [R15+URZ+0x2a830], R10 ;  /* 0x02a8300a0f0075a7 */ /* 0x0022a4000804017f */
[----:B--2---:R-:W-:Y:S05]  /*298f0*/  @!P2 NANOSLEEP.SYNCS 0x989680 ;  /* 0x009896800000a95d */ /* 0x004fea0003900000 */
[----:B------:R-:W2:Y:S02]  /*29900*/  @!P2 SYNCS.PHASECHK.TRANS64 P2, [R15+URZ+0x2a830], R10 ;  /* 0x02a8300a0f00a5a7 */ /* 0x000ea4000804007f */
[----:B--2---:R-:W-:Y:S05]  /*29910*/  @!P2 BRA `(.L_x_1570) ;  /* 0xfffffffc00f0a947 */ /* 0x004fea000383ffff */
[----:B------:R-:W-:Y:S05]  /*29920*/  BRA `(.L_x_1569) ;  /* 0xffffff2800087947 */ /* 0x000fea000383ffff */
.L_x_1575:
[----:B-1----:R1:W2:Y:S02]  /*29930*/  SYNCS.PHASECHK.TRANS64.TRYWAIT P2, [R10+URZ+0x2a850], R7 ;  /* 0x02a850070a0075a7 */ /* 0x0022a4000804017f */
[----:B--2---:R-:W-:Y:S05]  /*29940*/  @!P2 NANOSLEEP.SYNCS 0x989680 ;  /* 0x009896800000a95d */ /* 0x004fea0003900000 */
[----:B------:R-:W2:Y:S02]  /*29950*/  @!P2 SYNCS.PHASECHK.TRANS64 P2, [R10+URZ+0x2a850], R7 ;  /* 0x02a850070a00a5a7 */ /* 0x000ea4000804007f */
[----:B--2---:R-:W-:Y:S05]  /*29960*/  @!P2 BRA `(.L_x_1575) ;  /* 0xfffffffc00f0a947 */ /* 0x004fea000383ffff */
[----:B------:R-:W-:Y:S05]  /*29970*/  BRA `(.L_x_1574) ;  /* 0xffffff3000fc7947 */ /* 0x000fea000383ffff */
.L_x_1589:
[----:B-1----:R1:W2:Y:S02]  /*29980*/  SYNCS.PHASECHK.TRANS64.TRYWAIT P0, [R13+URZ+0x2a850], R0 ;  /* 0x02a850000d0075a7 */ /* 0x0022a4000800017f */
[----:B--2---:R-:W-:Y:S05]  /*29990*/  @!P0 NANOSLEEP.SYNCS 0x989680 ;  /* 0x009896800000895d */ /* 0x004fea0003900000 */
[----:B------:R-:W2:Y:S02]  /*299a0*/  @!P0 SYNCS.PHASECHK.TRANS64 P0, [R13+URZ+0x2a850], R0 ;  /* 0x02a850000d0085a7 */ /* 0x000ea4000800007f */
[----:B--2---:R-:W-:Y:S05]  /*299b0*/  @!P0 BRA `(.L_x_1589) ;  /* 0xfffffffc00f08947 */ /* 0x004fea000383ffff */
[----:B------:R-:W-:Y:S05]  /*299c0*/  BRA `(.L_x_1588) ;  /* 0xffffff6000887947 */ /* 0x000fea000383ffff */
.L_x_1631:
[----:B0-----:R-:W0:Y:S01]  /*299d0*/  S2R R11, SR_TID.X ;  /* 0x00000000000b7919 */ /* 0x001e220000002100 */
[----:B------:R-:W-:Y:S01]  /*299e0*/  BSSY B1, `(.L_x_1784) ;  /* 0x000000a000017945 */ /* 0x000fe20003800000 */
[----:B------:R-:W-:Y:S02]  /*299f0*/  IMAD.MOV.U32 R12, RZ, RZ, RZ ;  /* 0x000000ffff0c7224 */ /* 0x000fe400078e00ff */
[----:B------:R-:W-:Y:S01]  /*29a00*/  IMAD.MOV.U32 R15, RZ, RZ, -0x1 ;  /* 0xffffffffff0f7424 */ /* 0x000fe200078e00ff */
[----:B0-----:R-:W-:-:S04]  /*29a10*/  SHF.R.U32.HI R11, RZ, 0x5, R11 ;  /* 0x00000005ff0b7819 */ /* 0x001fc8000001160b */
[----:B------:R-:W-:-:S05]  /*29a20*/  LOP3.LUT R11, R11, 0x3, RZ, 0xc0, !PT ;  /* 0x000000030b0b7812 */ /* 0x000fca00078ec0ff */
[----:B------:R-:W-:Y:S02]  /*29a30*/  IMAD.MOV.U32 R13, RZ, RZ, R11 ;  /* 0x000000ffff0d7224 */ /* 0x000fe400078e000b */
[----:B------:R-:W-:-:S07]  /*29a40*/  IMAD.MOV.U32 R11, RZ, RZ, 0x1f ;  /* 0x0000001fff0b7424 */ /* 0x000fce00078e00ff */
[----:B------:R-:W-:Y:S05]  /*29a50*/  WARPSYNC.COLLECTIVE R15, `(.L_x_1785) ;  /* 0x000000000f087348 */ /* 0x000fea0003c00000 */
[----:B------:R0:W1:Y:S02]  /*29a60*/  SHFL.IDX P6, R14, R13, R12, R11 ;  /* 0x0000000c0d0e7389 */ /* 0x00006400000c000b */
[----:B01----:R-:W-:Y:S01]  /*29a70*/  ENDCOLLECTIVE ;  /* 0x000000000000791b */ /* 0x003fe20003800000 */
.L_x_1785:
[----:B------:R-:W-:Y:S05]  /*29a80*/  BSYNC B1 ;  /* 0x0000000000017941 */ /* 0x000fea0003800000 */
.L_x_1784:
[----:B------:R-:W-:Y:S05]  /*29a90*/  BRA `(.L_x_1786) ;  /* 0xffffffa000147947 */ /* 0x000fea000383ffff */
.L_x_1632:
[----:B------:R-:W-:Y:S01]  /*29aa0*/  BSSY B1, `(.L_x_1787) ;  /* 0x0000006000017945 */ /* 0x000fe20003800000 */
[----:B------:R-:W-:-:S07]  /*29ab0*/  IMAD.MOV.U32 R15, RZ, RZ, -0x1 ;  /* 0xffffffffff0f7424 */ /* 0x000fce00078e00ff */
[----:B0-----:R-:W-:Y:S05]  /*29ac0*/  WARPSYNC.COLLECTIVE R15, `(.L_x_1788) ;  /* 0x000000000f0c7348 */ /* 0x001fea0003c00000 */
[----:B------:R-:W-:Y:S02]  /*29ad0*/  ELECT P6, UR62, PT ;  /* 0x00000000003e782f */ /* 0x000fe400038c0000 */
[----:B------:R-:W-:Y:S01]  /*29ae0*/  MOV R14, UR62 ;  /* 0x0000003e000e7c02 */ /* 0x000fe20008000f00 */
[----:B0-----:R-:W-:Y:S10]  /*29af0*/  ENDCOLLECTIVE ;  /* 0x000000000000791b */ /* 0x001ff40003800000 */
.L_x_1788:
[----:B------:R-:W-:Y:S05]  /*29b00*/  BSYNC B1 ;  /* 0x0000000000017941 */ /* 0x000fea0003800000 */
.L_x_1787:
[----:B------:R-:W-:Y:S05]  /*29b10*/  BRA `(.L_x_1789) ;  /* 0xffffffa000007947 */ /* 0x000fea000383ffff */
.L_x_1634:
[----:B-1----:R1:W2:Y:S02]  /*29b20*/  SYNCS.PHASECHK.TRANS64.TRYWAIT P0, [R8+URZ+0x2a820], R9 ;  /* 0x02a82009080075a7 */ /* 0x0022a4000800017f */
[----:B--2---:R-:W-:Y:S05]  /*29b30*/  @!P0 NANOSLEEP.SYNCS 0x989680 ;  /* 0x009896800000895d */ /* 0x004fea0003900000 */
[----:B------:R-:W2:Y:S02]  /*29b40*/  @!P0 SYNCS.PHASECHK.TRANS64 P0, [R8+URZ+0x2a820], R9 ;  /* 0x02a82009080085a7 */ /* 0x000ea4000800007f */
[----:B--2---:R-:W-:Y:S05]  /*29b50*/  @!P0 BRA `(.L_x_1634) ;  /* 0xfffffffc00f08947 */ /* 0x004fea000383ffff */
[----:B------:R-:W-:Y:S05]  /*29b60*/  BRA `(.L_x_1790) ;  /* 0xffffffa0001c7947 */ /* 0x000fea000383ffff */
.L_x_1637:
[----:B0-----:R0:W1:Y:S02]  /*29b70*/  SYNCS.PHASECHK.TRANS64.TRYWAIT P0, [R9+URZ+0x2a8a0], R11 ;  /* 0x02a8a00b090075a7 */ /* 0x001064000800017f */
[----:B-1----:R-:W-:Y:S05]  /*29b80*/  @!P0 NANOSLEEP.SYNCS 0x989680 ;  /* 0x009896800000895d */ /* 0x002fea0003900000 */
[----:B------:R-:W1:Y:S02]  /*29b90*/  @!P0 SYNCS.PHASECHK.TRANS64 P0, [R9+URZ+0x2a8a0], R11 ;  /* 0x02a8a00b090085a7 */ /* 0x000e64000800007f */
[----:B-1----:R-:W-:Y:S05]  /*29ba0*/  @!P0 BRA `(.L_x_1637) ;  /* 0xfffffffc00f08947 */ /* 0x002fea000383ffff */
[----:B------:R-:W-:Y:S05]  /*29bb0*/  BRA `(.L_x_1791) ;  /* 0xffffffa0002c7947 */ /* 0x000fea000383ffff */
.L_x_1639:
[----:B-1----:R1:W2:Y:S02]  /*29bc0*/  SYNCS.PHASECHK.TRANS64.TRYWAIT P0, [R9+URZ+0x2a8c0], R11 ;  /* 0x02a8c00b090075a7 */ /* 0x0022a4000800017f */
[----:B--2---:R-:W-:Y:S05]  /*29bd0*/  @!P0 NANOSLEEP.SYNCS 0x989680 ;  /* 0x009896800000895d */ /* 0x004fea0003900000 */
[----:B------:R-:W2:Y:S02]  /*29be0*/  @!P0 SYNCS.PHASECHK.TRANS64 P0, [R9+URZ+0x2a8c0], R11 ;  /* 0x02a8c00b090085a7 */ /* 0x000ea4000800007f */
[----:B--2---:R-:W-:Y:S05]  /*29bf0*/  @!P0 BRA `(.L_x_1639) ;  /* 0xfffffffc00f08947 */ /* 0x004fea000383ffff */
[----:B------:R-:W-:Y:S05]  /*29c00*/  BRA `(.L_x_1792) ;  /* 0xffffffa000bc7947 */ /* 0x000fea000383ffff */
.L_x_1643:
[----:B0-----:R0:W1:Y:S02]  /*29c10*/  SYNCS.PHASECHK.TRANS64.TRYWAIT P0, [R9+URZ+0x2a8a0], R10 ;  /* 0x02a8a00a090075a7 */ /* 0x001064000800017f */
[----:B-1----:R-:W-:Y:S05]  /*29c20*/  @!P0 NANOSLEEP.SYNCS 0x989680 ;  /* 0x009896800000895d */ /* 0x002fea0003900000 */
[----:B------:R-:W1:Y:S02]  /*29c30*/  @!P0 SYNCS.PHASECHK.TRANS64 P0, [R9+URZ+0x2a8a0], R10 ;  /* 0x02a8a00a090085a7 */ /* 0x000e64000800007f */
[----:B-1----:R-:W-:Y:S05]  /*29c40*/  @!P0 BRA `(.L_x_1643) ;  /* 0xfffffffc00f08947 */ /* 0x002fea000383ffff */
[----:B------:R-:W-:Y:S05]  /*29c50*/  BRA `(.L_x_1793) ;  /* 0xffffffa400787947 */ /* 0x000fea000383ffff */
.L_x_1645:
[----:B-1----:R1:W2:Y:S02]  /*29c60*/  SYNCS.PHASECHK.TRANS64.TRYWAIT P1, [R9+URZ+0x2a8c0], R10 ;  /* 0x02a8c00a090075a7 */ /* 0x0022a4000802017f */
[----:B--2---:R-:W-:Y:S05]  /*29c70*/  @!P1 NANOSLEEP.SYNCS 0x989680 ;  /* 0x009896800000995d */ /* 0x004fea0003900000 */
[----:B------:R-:W2:Y:S02]  /*29c80*/  @!P1 SYNCS.PHASECHK.TRANS64 P1, [R9+URZ+0x2a8c0], R10 ;  /* 0x02a8c00a090095a7 */ /* 0x000ea4000802007f */
[----:B--2---:R-:W-:Y:S05]  /*29c90*/  @!P1 BRA `(.L_x_1645) ;  /* 0xfffffffc00f09947 */ /* 0x004fea000383ffff */
[----:B------:R-:W-:Y:S05]  /*29ca0*/  BRA `(.L_x_1794) ;  /* 0xffffffa800047947 */ /* 0x000fea000383ffff */
.L_x_1665:
        /* <DEDUP_REMOVED lines=11> */
.L_x_1796:
[----:B------:R-:W-:Y:S05]  /*29d60*/  BSYNC B0 ;  /* 0x0000000000007941 */ /* 0x000fea0003800000 */
.L_x_1795:
[----:B------:R-:W-:Y:S05]  /*29d70*/  BRA `(.L_x_1797) ;  /* 0xffffffb400d07947 */ /* 0x000fea000383ffff */
.L_x_1666:
[----:B------:R-:W-:Y:S01]  /*29d80*/  BSSY B0, `(.L_x_1798) ;  /* 0x0000006000007945 */ /* 0x000fe20003800000 */
[----:B------:R-:W-:-:S07]  /*29d90*/  IMAD.MOV.U32 R15, RZ, RZ, -0x1 ;  /* 0xffffffffff0f7424 */ /* 0x000fce00078e00ff */
[----:B------:R-:W-:Y:S05]  /*29da0*/  WARPSYNC.COLLECTIVE R15, `(.L_x_1799) ;  /* 0x000000000f0c7348 */ /* 0x000fea0003c00000 */
[----:B------:R-:W-:Y:S02]  /*29db0*/  ELECT P6, UR62, PT ;  /* 0x00000000003e782f */ /* 0x000fe400038c0000 */
[----:B------:R-:W-:Y:S01]  /*29dc0*/  MOV R14, UR62 ;  /* 0x0000003e000e7c02 */ /* 0x000fe20008000f00 */
[----:B------:R-:W-:Y:S10]  /*29dd0*/  ENDCOLLECTIVE ;  /* 0x000000000000791b */ /* 0x000ff40003800000 */
.L_x_1799:
[----:B------:R-:W-:Y:S05]  /*29de0*/  BSYNC B0 ;  /* 0x0000000000007941 */ /* 0x000fea0003800000 */
.L_x_1798:
[----:B------:R-:W-:Y:S05]  /*29df0*/  BRA `(.L_x_1800) ;  /* 0xffffffb400c07947 */ /* 0x000fea000383ffff */
.L_x_1669:
[----:B0-----:R0:W1:Y:S02]  /*29e00*/  SYNCS.PHASECHK.TRANS64.TRYWAIT P0, [R7+URZ+0x2a840], R10 ;  /* 0x02a8400a070075a7 */ /* 0x001064000800017f */
[----:B-1----:R-:W-:Y:S05]  /*29e10*/  @!P0 NANOSLEEP.SYNCS 0x989680 ;  /* 0x009896800000895d */ /* 0x002fea0003900000 */
[----:B------:R-:W1:Y:S02]  /*29e20*/  @!P0 SYNCS.PHASECHK.TRANS64 P0, [R7+URZ+0x2a840], R10 ;  /* 0x02a8400a070085a7 */ /* 0x000e64000800007f */
[----:B-1----:R-:W-:Y:S05]  /*29e30*/  @!P0 BRA `(.L_x_1669) ;  /* 0xfffffffc00f08947 */ /* 0x002fea000383ffff */
[----:B------:R-:W-:Y:S05]  /*29e40*/  BRA `(.L_x_1801) ;  /* 0xffffffb800287947 */ /* 0x000fea000383ffff */
.L_x_1672:
        /* <DEDUP_REMOVED lines=8> */
.L_x_1680:
[----:B0-----:R0:W1:Y:S02]  /*29ed0*/  SYNCS.PHASECHK.TRANS64.TRYWAIT P0, [R3+URZ+0x2a840], R8 ;  /* 0x02a84008030075a7 */ /* 0x001064000800017f */
[----:B-1----:R-:W-:Y:S05]  /*29ee0*/  @!P0 NANOSLEEP.SYNCS 0x989680 ;  /* 0x009896800000895d */ /* 0x002fea0003900000 */
[----:B------:R-:W1:Y:S02]  /*29ef0*/  @!P0 SYNCS.PHASECHK.TRANS64 P0, [R3+URZ+0x2a840], R8 ;  /* 0x02a84008030085a7 */ /* 0x000e64000800007f */
[----:B-1----:R-:W-:Y:S05]  /*29f00*/  @!P0 BRA `(.L_x_1680) ;  /* 0xfffffffc00f08947 */ /* 0x002fea000383ffff */
[----:B------:R-:W-:Y:S05]  /*29f10*/  BRA `(.L_x_1803) ;  /* 0xffffffc000347947 */ /* 0x000fea000383ffff */
.L_x_1682:
[----:B0-----:R0:W1:Y:S02]  /*29f20*/  SYNCS.PHASECHK.TRANS64.TRYWAIT P0, [R8+URZ+0x60], R3 ;  /* 0x00006003080075a7 */ /* 0x001064000800017f */
[----:B-1----:R-:W-:Y:S05]  /*29f30*/  @!P0 NANOSLEEP.SYNCS 0x989680 ;  /* 0x009896800000895d */ /* 0x002fea0003900000 */
[----:B------:R-:W1:Y:S02]  /*29f40*/  @!P0 SYNCS.PHASECHK.TRANS64 P0, [R8+URZ+0x60], R3 ;  /* 0x00006003080085a7 */ /* 0x000e64000800007f */
[----:B-1----:R-:W-:Y:S05]  /*29f50*/  @!P0 BRA `(.L_x_1682) ;  /* 0xfffffffc00f08947 */ /* 0x002fea000383ffff */
[----:B------:R-:W-:Y:S05]  /*29f60*/  BRA `(.L_x_1804) ;  /* 0xffffffc000e07947 */ /* 0x000fea000383ffff */
.L_x_1687:
[----:B-1----:R1:W2:Y:S02]  /*29f70*/  SYNCS.PHASECHK.TRANS64.TRYWAIT P0, [R2+URZ+0x2a840], R3 ;  /* 0x02a84003020075a7 */ /* 0x0022a4000800017f */
[----:B--2---:R-:W-:Y:S05]  /*29f80*/  @!P0 NANOSLEEP.SYNCS 0x989680 ;  /* 0x009896800000895d */ /* 0x004fea0003900000 */
[----:B------:R-:W2:Y:S02]  /*29f90*/  @!P0 SYNCS.PHASECHK.TRANS64 P0, [R2+URZ+0x2a840], R3 ;  /* 0x02a84003020085a7 */ /* 0x000ea4000800007f */
[----:B--2---:R-:W-:Y:S05]  /*29fa0*/  @!P0 BRA `(.L_x_1687) ;  /* 0xfffffffc00f08947 */ /* 0x004fea000383ffff */
[----:B------:R-:W-:Y:S05]  /*29fb0*/  BRA `(.L_x_1805) ;  /* 0xffffffc8004c7947 */ /* 0x000fea000383ffff */
.L_x_1689:
[----:B0-----:R0:W1:Y:S02]  /*29fc0*/  SYNCS.PHASECHK.TRANS64.TRYWAIT P1, [R3+URZ+0x60], R2 ;  /* 0x00006002030075a7 */ /* 0x001064000802017f */
[----:B-1----:R-:W-:Y:S05]  /*29fd0*/  @!P1 NANOSLEEP.SYNCS 0x989680 ;  /* 0x009896800000995d */ /* 0x002fea0003900000 */
[----:B------:R-:W1:Y:S02]  /*29fe0*/  @!P1 SYNCS.PHASECHK.TRANS64 P1, [R3+URZ+0x60], R2 ;  /* 0x00006002030095a7 */ /* 0x000e64000802007f */
[----:B-1----:R-:W-:Y:S05]  /*29ff0*/  @!P1 BRA `(.L_x_1689) ;  /* 0xfffffffc00f09947 */ /* 0x002fea000383ffff */
[----:B------:R-:W-:Y:S05]  /*2a000*/  BRA `(.L_x_1806) ;  /* 0xffffffc800f87947 */ /* 0x000fea000383ffff */
.L_x_1694:
[----:B--2---:R2:W3:Y:S02]  /*2a010*/  SYNCS.PHASECHK.TRANS64.TRYWAIT P0, [R2+URZ+0x2a840], R3 ;  /* 0x02a84003020075a7 */ /* 0x0044e4000800017f */
[----:B---3--:R-:W-:Y:S05]  /*2a020*/  @!P0 NANOSLEEP.SYNCS 0x989680 ;  /* 0x009896800000895d */ /* 0x008fea0003900000 */
[----:B------:R-:W3:Y:S02]  /*2a030*/  @!P0 SYNCS.PHASECHK.TRANS64 P0, [R2+URZ+0x2a840], R3 ;  /* 0x02a84003020085a7 */ /* 0x000ee4000800007f */
[----:B---3--:R-:W-:Y:S05]  /*2a040*/  @!P0 BRA `(.L_x_1694) ;  /* 0xfffffffc00f08947 */ /* 0x008fea000383ffff */
[----:B------:R-:W-:Y:S05]  /*2a050*/  BRA `(.L_x_1807) ;  /* 0xffffffd0001c7947 */ /* 0x000fea000383ffff */
.L_x_1696:
[----:B0-----:R0:W1:Y:S02]  /*2a060*/  SYNCS.PHASECHK.TRANS64.TRYWAIT P1, [R2+URZ+0x60], R9 ;  /* 0x00006009020075a7 */ /* 0x001064000802017f */
[----:B-1----:R-:W-:Y:S05]  /*2a070*/  @!P1 NANOSLEEP.SYNCS 0x989680 ;  /* 0x009896800000995d */ /* 0x002fea0003900000 */
[----:B------:R-:W1:Y:S02]  /*2a080*/  @!P1 SYNCS.PHASECHK.TRANS64 P1, [R2+URZ+0x60], R9 ;  /* 0x00006009020095a7 */ /* 0x000e64000802007f */
[----:B-1----:R-:W-:Y:S05]  /*2a090*/  @!P1 BRA `(.L_x_1696) ;  /* 0xfffffffc00f09947 */ /* 0x002fea000383ffff */
[----:B------:R-:W-:Y:S05]  /*2a0a0*/  BRA `(.L_x_1808) ;  /* 0xffffffd000cc7947 */ /* 0x000fea000383ffff */
.L_x_1703:
[----:B-1----:R1:W2:Y:S02]  /*2a0b0*/  SYNCS.PHASECHK.TRANS64.TRYWAIT P0, [R3+URZ+0x2a860], R2 ;  /* 0x02a86002030075a7 */ /* 0x0022a4000800017f */
[----:B--2---:R-:W-:Y:S05]  /*2a0c0*/  @!P0 NANOSLEEP.SYNCS 0x989680 ;  /* 0x009896800000895d */ /* 0x004fea0003900000 */
[----:B------:R-:W2:Y:S02]  /*2a0d0*/  @!P0 SYNCS.PHASECHK.TRANS64 P0, [R3+URZ+0x2a860], R2 ;  /* 0x02a86002030085a7 */ /* 0x000ea4000800007f */
[----:B--2---:R-:W-:Y:S05]  /*2a0e0*/  @!P0 BRA `(.L_x_1703) ;  /* 0xfffffffc00f08947 */ /* 0x004fea000383ffff */
[----:B------:R-:W-:Y:S05]  /*2a0f0*/  BRA `(.L_x_1809) ;  /* 0xffffffd400d87947 */ /* 0x000fea000383ffff */
.L_x_1705:
[----:B------:R-:W-:Y:S01]  /*2a100*/  BSSY B0, `(.L_x_1810) ;  /* 0x0000008000007945 */ /* 0x000fe20003800000 */
[----:B------:R-:W-:Y:S02]  /*2a110*/  IMAD.MOV.U32 R13, RZ, RZ, R16 ;  /* 0x000000ffff0d7224 */ /* 0x000fe400078e0010 */
[----:B------:R-:W-:Y:S02]  /*2a120*/  IMAD.MOV.U32 R12, RZ, RZ, RZ ;  /* 0x000000ffff0c7224 */ /* 0x000fe400078e00ff */
[----:B012---:R-:W-:Y:S02]  /*2a130*/  IMAD.MOV.U32 R11, RZ, RZ, 0x1f ;  /* 0x0000001fff0b7424 */ /* 0x007fe400078e00ff */
[----:B------:R-:W-:-:S07]  /*2a140*/  IMAD.MOV.U32 R15, RZ, RZ, -0x1 ;  /* 0xffffffffff0f7424 */ /* 0x000fce00078e00ff */
[----:B---3--:R-:W-:Y:S05]  /*2a150*/  WARPSYNC.COLLECTIVE R15, `(.L_x_1811) ;  /* 0x000000000f087348 */ /* 0x008fea0003c00000 */
[----:B------:R0:W1:Y:S02]  /*2a160*/  SHFL.IDX P6, R14, R13, R12, R11 ;  /* 0x0000000c0d0e7389 */ /* 0x00006400000c000b */
[----:B01-3--:R-:W-:Y:S01]  /*2a170*/  ENDCOLLECTIVE ;  /* 0x000000000000791b */ /* 0x00bfe20003800000 */
.L_x_1811:
[----:B------:R-:W-:Y:S05]  /*2a180*/  BSYNC B0 ;  /* 0x0000000000007941 */ /* 0x000fea0003800000 */
.L_x_1810:
        /* <DEDUP_REMOVED lines=8> */
.L_x_1812:
[----:B------:R-:W-:Y:S01]  /*2a210*/  IMAD.MOV.U32 R16, RZ, RZ, R14 ;  /* 0x000000ffff107224 */ /* 0x000fe200078e000e */
[----:B------:R-:W-:Y:S06]  /*2a220*/  BRA `(.L_x_1813) ;  /* 0xffffffd800607947 */ /* 0x000fec000383ffff */
.L_x_1708:
[----:B------:R-:W-:Y:S01]  /*2a230*/  BSSY B0, `(.L_x_1814) ;  /* 0x0000008000007945 */ /* 0x000fe20003800000 */
[----:B-----5:R-:W-:Y:S02]  /*2a240*/  IMAD.MOV.U32 R13, RZ, RZ, R17 ;  /* 0x000000ffff0d7224 */ /* 0x020fe400078e0011 */
[----:B------:R-:W-:Y:S02]  /*2a250*/  IMAD.MOV.U32 R12, RZ, RZ, 0x1 ;  /* 0x00000001ff0c7424 */ /* 0x000fe400078e00ff */
[----:B0-2---:R-:W-:Y:S02]  /*2a260*/  IMAD.MOV.U32 R11, RZ, RZ, RZ ;  /* 0x000000ffff0b7224 */ /* 0x005fe400078e00ff */
[----:B------:R-:W-:-:S07]  /*2a270*/  IMAD.MOV.U32 R15, RZ, RZ, -0x1 ;  /* 0xffffffffff0f7424 */ /* 0x000fce00078e00ff */
[----:B-1-34-:R-:W-:Y:S05]  /*2a280*/  WARPSYNC.COLLECTIVE R15, `(.L_x_1815) ;  /* 0x000000000f087348 */ /* 0x01afea0003c00000 */
[----:B------:R0:W2:Y:S02]  /*2a290*/  SHFL.UP P6, R14, R13, R12, R11 ;  /* 0x0400000c0d0e7389 */ /* 0x0000a400000c000b */
[----:B01234-:R-:W-:Y:S01]  /*2a2a0*/  ENDCOLLECTIVE ;  /* 0x000000000000791b */ /* 0x01ffe20003800000 */
.L_x_1815:
[----:B------:R-:W-:Y:S05]  /*2a2b0*/  BSYNC B0 ;  /* 0x0000000000007941 */ /* 0x000fea0003800000 */
.L_x_1814:
        /* <DEDUP_REMOVED lines=10> */
.L_x_1816:
        /* <DEDUP_REMOVED lines=8> */
.L_x_1817:
        /* <DEDUP_REMOVED lines=8> */
.L_x_1818:
        /* <DEDUP_REMOVED lines=8> */
.L_x_1819:
        /* <DEDUP_REMOVED lines=8> */
.L_x_1820:
[----:B------:R-:W-:Y:S05]  /*2a560*/  BRA `(.L_x_1821) ;  /* 0xffffffd800287947 */ /* 0x000fea000383ffff */
.L_x_1713:
[----:B------:R-:W-:Y:S01]  /*2a570*/  BSSY B0, `(.L_x_1822) ;  /* 0x0000008000007945 */ /* 0x000fe20003800000 */
[----:B-----5:R-:W-:Y:S02]  /*2a580*/  IMAD.MOV.U32 R13, RZ, RZ, R17 ;  /* 0x000000ffff0d7224 */ /* 0x020fe400078e0011 */
[----:B------:R-:W-:Y:S02]  /*2a590*/  IMAD.MOV.U32 R12, RZ, RZ, 0x1 ;  /* 0x00000001ff0c7424 */ /* 0x000fe400078e00ff */
[----:B--2---:R-:W-:Y:S02]  /*2a5a0*/  IMAD.MOV.U32 R11, RZ, RZ, RZ ;  /* 0x000000ffff0b7224 */ /* 0x004fe400078e00ff */
[----:B------:R-:W-:-:S07]  /*2a5b0*/  IMAD.MOV.U32 R15, RZ, RZ, -0x1 ;  /* 0xffffffffff0f7424 */ /* 0x000fce00078e00ff */
[----:B01----:R-:W-:Y:S05]  /*2a5c0*/  WARPSYNC.COLLECTIVE R15, `(.L_x_1823) ;  /* 0x000000000f087348 */ /* 0x003fea0003c00000 */
[----:B------:R2:W3:Y:S02]  /*2a5d0*/  SHFL.UP P6, R14, R13, R12, R11 ;  /* 0x0400000c0d0e7389 */ /* 0x0004e400000c000b */
[----:B0123--:R-:W-:Y:S01]  /*2a5e0*/  ENDCOLLECTIVE ;  /* 0x000000000000791b */ /* 0x00ffe20003800000 */
.L_x_1823:
[----:B------:R-:W-:Y:S05]  /*2a5f0*/  BSYNC B0 ;  /* 0x0000000000007941 */ /* 0x000fea0003800000 */
.L_x_1822:
        /* <DEDUP_REMOVED lines=10> */
.L_x_1824:
        /* <DEDUP_REMOVED lines=8> */
.L_x_1825:
        /* <DEDUP_REMOVED lines=8> */
.L_x_1826:
        /* <DEDUP_REMOVED lines=8> */
.L_x_1827:
        /* <DEDUP_REMOVED lines=8> */
.L_x_1828:
[----:B------:R-:W-:Y:S05]  /*2a8a0*/  BRA `(.L_x_1829) ;  /* 0xffffffd800107947 */ /* 0x000fea000383ffff */
.L_x_1715:
[----:B------:R-:W-:Y:S01]  /*2a8b0*/  BSSY B0, `(.L_x_1830) ;  /* 0x0000006000007945 */ /* 0x000fe20003800000 */
[----:B------:R-:W-:Y:S01]  /*2a8c0*/  PLOP3.LUT P6, PT, P6, PT, PT, 0x8, 0x0 ;  /* 0x000000000000781c */ /* 0x000fe200037ce170 */
[----:B------:R-:W-:-:S12]  /*2a8d0*/  IMAD.MOV.U32 R15, RZ, RZ, -0x1 ;  /* 0xffffffffff0f7424 */ /* 0x000fd800078e00ff */
[----:B0-2---:R-:W-:Y:S05]  /*2a8e0*/  WARPSYNC.COLLECTIVE R15, `(.L_x_1831) ;  /* 0x000000000f087348 */ /* 0x005fea0003c00000 */
[----:B------:R-:W-:Y:S01]  /*2a8f0*/  VOTE.ANY R14, PT, P6 ;  /* 0x00000000000e7806 */ /* 0x000fe200030e0100 */
[----:B0-2---:R-:W-:Y:S06]  /*2a900*/  ENDCOLLECTIVE ;  /* 0x000000000000791b */ /* 0x005fec0003800000 */
.L_x_1831:
[----:B------:R-:W-:Y:S05]  /*2a910*/  BSYNC B0 ;  /* 0x0000000000007941 */ /* 0x000fea0003800000 */
.L_x_1830:
        /* <DEDUP_REMOVED lines=9> */
.L_x_1832:
[----:B------:R-:W-:Y:S01]  /*2a9b0*/  IMAD.MOV.U32 R17, RZ, RZ, R14 ;  /* 0x000000ffff117224 */ /* 0x000fe200078e000e */
[----:B------:R-:W-:Y:S06]  /*2a9c0*/  BRA `(.L_x_1833) ;  /* 0xffffffd800007947 */ /* 0x000fec000383ffff */
.L_x_1717:
[----:B------:R-:W-:Y:S01]  /*2a9d0*/  BSSY B0, `(.L_x_1834) ;  /* 0x0000007000007945 */ /* 0x000fe20003800000 */
[----:B------:R-:W-:Y:S02]  /*2a9e0*/  IMAD.MOV.U32 R13, RZ, RZ, R2 ;  /* 0x000000ffff0d7224 */ /* 0x000fe400078e0002 */
[----:B--2---:R-:W-:Y:S02]  /*2a9f0*/  IMAD.MOV.U32 R11, RZ, RZ, 0x1f ;  /* 0x0000001fff0b7424 */ /* 0x004fe400078e00ff */
[----:B------:R-:W-:-:S07]  /*2aa00*/  IMAD.MOV.U32 R15, RZ, RZ, -0x1 ;  /* 0xffffffffff0f7424 */ /* 0x000fce00078e00ff */
[----:B01-3--:R-:W-:Y:S05]  /*2aa10*/  WARPSYNC.COLLECTIVE R15, `(.L_x_1835) ;  /* 0x000000000f087348 */ /* 0x00bfea0003c00000 */
[----:B------:R2:W4:Y:S02]  /*2aa20*/  SHFL.IDX P6, R14, R13, R12, R11 ;  /* 0x0000000c0d0e7389 */ /* 0x00052400000c000b */
[----:B01234-:R-:W-:Y:S01]  /*2aa30*/  ENDCOLLECTIVE ;  /* 0x000000000000791b */ /* 0x01ffe20003800000 */
.L_x_1835:
[----:B------:R-:W-:Y:S05]  /*2aa40*/  BSYNC B0 ;  /* 0x0000000000007941 */ /* 0x000fea0003800000 */
.L_x_1834:
[----:B------:R-:W-:Y:S01]  /*2aa50*/  IMAD.MOV.U32 R7, RZ, RZ, R14 ;  /* 0x000000ffff077224 */ /* 0x000fe200078e000e */
[----:B------:R-:W-:Y:S06]  /*2aa60*/  BRA `(.L_x_1716) ;  /* 0xffffffd400f47947 */ /* 0x000fec000383ffff */
.L_x_1721:
[----:B-1----:R1:W3:Y:S02]  /*2aa70*/  SYNCS.PHASECHK.TRANS64.TRYWAIT P0, [R0+URZ+0x2a820], R3 ;  /* 0x02a82003000075a7 */ /* 0x0022e4000800017f */
[----:B---3--:R-:W-:Y:S05]  /*2aa80*/  @!P0 NANOSLEEP.SYNCS 0x989680 ;  /* 0x009896800000895d */ /* 0x008fea0003900000 */
[----:B------:R-:W3:Y:S02]  /*2aa90*/  @!P0 SYNCS.PHASECHK.TRANS64 P0, [R0+URZ+0x2a820], R3 ;  /* 0x02a82003000085a7 */ /* 0x000ee4000800007f */
[----:B---3--:R-:W-:Y:S05]  /*2aaa0*/  @!P0 BRA `(.L_x_1721) ;  /* 0xfffffffc00f08947 */ /* 0x008fea000383ffff */
[----:B------:R-:W-:Y:S05]  /*2aab0*/  BRA `(.L_x_1836) ;  /* 0xffffffdc006c7947 */ /* 0x000fea000383ffff */
.L_x_1722:
[----:B------:R-:W3:Y:S01]  /*2aac0*/  S2R R2, SR_TID.X ;  /* 0x0000000000027919 */ /* 0x000ee20000002100 */
[----:B------:R-:W-:Y:S01]  /*2aad0*/  BSSY B0, `(.L_x_1837) ;  /* 0x000000a000007945 */ /* 0x000fe20003800000 */
[----:B------:R-:W-:Y:S02]  /*2aae0*/  IMAD.MOV.U32 R12, RZ, RZ, RZ ;  /* 0x000000ffff0c7224 */ /* 0x000fe400078e00ff */
[----:B0-2---:R-:W-:Y:S02]  /*2aaf0*/  IMAD.MOV.U32 R11, RZ, RZ, 0x1f ;  /* 0x0000001fff0b7424 */ /* 0x005fe400078e00ff */
[----:B------:R-:W-:Y:S01]  /*2ab00*/  IMAD.MOV.U32 R15, RZ, RZ, -0x1 ;  /* 0xffffffffff0f7424 */ /* 0x000fe200078e00ff */
[----:B---3--:R-:W-:-:S04]  /*2ab10*/  SHF.R.U32.HI R2, RZ, 0x5, R2 ;  /* 0x00000005ff027819 */ /* 0x008fc80000011602 */
[----:B------:R-:W-:-:S05]  /*2ab20*/  LOP3.LUT R2, R2, 0x3, RZ, 0xc0, !PT ;  /* 0x0000000302027812 */ /* 0x000fca00078ec0ff */
[----:B------:R-:W-:-:S07]  /*2ab30*/  IMAD.MOV.U32 R13, RZ, RZ, R2 ;  /* 0x000000ffff0d7224 */ /* 0x000fce00078e0002 */
[----:B-1----:R-:W-:Y:S05]  /*2ab40*/  WARPSYNC.COLLECTIVE R15, `(.L_x_1838) ;  /* 0x000000000f087348 */ /* 0x002fea0003c00000 */
[----:B------:R0:W2:Y:S02]  /*2ab50*/  SHFL.IDX P6, R14, R13, R12, R11 ;  /* 0x0000000c0d0e7389 */ /* 0x0000a400000c000b */
[----:B012---:R-:W-:Y:S01]  /*2ab60*/  ENDCOLLECTIVE ;  /* 0x000000000000791b */ /* 0x007fe20003800000 */
.L_x_1838:
[----:B------:R-:W-:Y:S05]  /*2ab70*/  BSYNC B0 ;  /* 0x0000000000007941 */ /* 0x000fea0003800000 */
.L_x_1837:
[----:B------:R-:W-:Y:S05]  /*2ab80*/  BRA `(.L_x_1839) ;  /* 0xffffffdc00547947 */ /* 0x000fea000383ffff */
.L_x_1723:
[----:B------:R-:W-:Y:S01]  /*2ab90*/  BSSY B0, `(.L_x_1840) ;  /* 0x0000006000007945 */ /* 0x000fe20003800000 */
[----:B------:R-:W-:-:S07]  /*2aba0*/  IMAD.MOV.U32 R15, RZ, RZ, -0x1 ;  /* 0xffffffffff0f7424 */ /* 0x000fce00078e00ff */
[----:B0123--:R-:W-:Y:S05]  /*2abb0*/  WARPSYNC.COLLECTIVE R15, `(.L_x_1841) ;  /* 0x000000000f0c7348 */ /* 0x00ffea0003c00000 */
[----:B------:R-:W-:Y:S02]  /*2abc0*/  ELECT P6, UR62, PT ;  /* 0x00000000003e782f */ /* 0x000fe400038c0000 */
[----:B------:R-:W-:Y:S01]  /*2abd0*/  MOV R14, UR62 ;  /* 0x0000003e000e7c02 */ /* 0x000fe20008000f00 */
[----:B0123--:R-:W-:Y:S10]  /*2abe0*/  ENDCOLLECTIVE ;  /* 0x000000000000791b */ /* 0x00fff40003800000 */
.L_x_1841:
[----:B------:R-:W-:Y:S05]  /*2abf0*/  BSYNC B0 ;  /* 0x0000000000007941 */ /* 0x000fea0003800000 */
.L_x_1840:
[----:B------:R-:W-:Y:S05]  /*2ac00*/  BRA `(.L_x_1842) ;  /* 0xffffffdc00487947 */ /* 0x000fea000383ffff */
.L_x_1725:
[----:B-1----:R1:W3:Y:S02]  /*2ac10*/  SYNCS.PHASECHK.TRANS64.TRYWAIT P0, [R6+URZ], R5 ;  /* 0x00000005060075a7 */ /* 0x0022e4000800017f */
[----:B---3--:R-:W-:Y:S05]  /*2ac20*/  @!P0 NANOSLEEP.SYNCS 0x989680 ;  /* 0x009896800000895d */ /* 0x008fea0003900000 */
[----:B------:R-:W3:Y:S02]  /*2ac30*/  @!P0 SYNCS.PHASECHK.TRANS64 P0, [R6+URZ], R5 ;  /* 0x00000005060085a7 */ /* 0x000ee4000800007f */
[----:B---3--:R-:W-:Y:S05]  /*2ac40*/  @!P0 BRA `(.L_x_1725) ;  /* 0xfffffffc00f08947 */ /* 0x008fea000383ffff */
[----:B------:R-:W-:Y:S05]  /*2ac50*/  BRA `(.L_x_1843) ;  /* 0xffffffdc00847947 */ /* 0x000fea000383ffff */
.L_x_1726:
[----:B---3--:R3:W4:Y:S02]  /*2ac60*/  SYNCS.PHASECHK.TRANS64.TRYWAIT P0, [R7+URZ], R2 ;  /* 0x00000002070075a7 */ /* 0x008724000800017f */
[----:B----4-:R-:W-:Y:S05]  /*2ac70*/  @!P0 NANOSLEEP.SYNCS 0x989680 ;  /* 0x009896800000895d */ /* 0x010fea0003900000 */
[----:B------:R-:W4:Y:S02]  /*2ac80*/  @!P0 SYNCS.PHASECHK.TRANS64 P0, [R7+URZ], R2 ;  /* 0x00000002070085a7 */ /* 0x000f24000800007f */
[----:B----4-:R-:W-:Y:S05]  /*2ac90*/  @!P0 BRA `(.L_x_1726) ;  /* 0xfffffffc00f08947 */ /* 0x010fea000383ffff */
[----:B------:R-:W-:Y:S05]  /*2aca0*/  BRA `(.L_x_1844) ;  /* 0xffffffdc00787947 */ /* 0x000fea000383ffff */
.L_x_1728:
[----:B----4-:R4:W0:Y:S02]  /*2acb0*/  SYNCS.PHASECHK.TRANS64.TRYWAIT P0, [R4+URZ], R5 ;  /* 0x00000005040075a7 */ /* 0x010824000800017f */
[----:B0-----:R-:W-:Y:S05]  /*2acc0*/  @!P0 NANOSLEEP.SYNCS 0x989680 ;  /* 0x009896800000895d */ /* 0x001fea0003900000 */
[----:B------:R-:W0:Y:S02]  /*2acd0*/  @!P0 SYNCS.PHASECHK.TRANS64 P0, [R4+URZ], R5 ;  /* 0x00000005040085a7 */ /* 0x000e24000800007f */
[----:B0-----:R-:W-:Y:S05]  /*2ace0*/  @!P0 BRA `(.L_x_1728) ;  /* 0xfffffffc00f08947 */ /* 0x001fea000383ffff */
[----:B------:R-:W-:Y:S05]  /*2acf0*/  BRA `(.L_x_1845) ;  /* 0xffffffdc00807947 */ /* 0x000fea000383ffff */
.L_x_1846:
        /* <DEDUP_REMOVED lines=16> */
.L_x_2662:


//--------------------- .text._ZN7cutlass13device_kernelIN5flash11enable_sm90INS1_16FlashAttnFwdSm90INS1_25CollectiveMainloopFwdSm90ILi2EN4cute5tupleIJNS5_1CILi1EEES8_S8_EEENS6_IJNS7_ILi128EEESA_NS7_ILi192EEEEEELi128ENS_10bfloat16_tEfNS_4arch4Sm90ELb1ELb0ELb1ELb0ELb0ELb0ELb0ELb1ELb1ELb0ELb0ELb0EEENS1_21CollectiveEpilogueFwdINS6_IJSA_SA_SA_EEES9_SD_SF_Li256ELb0ELb0ELb0ELb0EEENS1_30DynamicPersistentTileSchedulerILi256ELi32ELb0ELb0ELb1EEEEEEEEEvNT_6ParamsE --------------------------
	.section	.text._ZN7cutlass13device_kernelIN5flash11enable_sm90INS1_16FlashAttnFwdSm90INS1_25CollectiveMainloopFwdSm90ILi2EN4cute5tupleIJNS5_1CILi1EEES8_S8_EEENS6_IJNS7_ILi128EEESA_NS7_ILi192EEEEEELi128ENS_10bfloat16_tEfNS_4arch4Sm90ELb1ELb0ELb1ELb0ELb0ELb0ELb0ELb1ELb1ELb0ELb0ELb0EEENS1_21CollectiveEpilogueFwdINS6_IJSA_SA_SA_EEES9_SD_SF_Li256ELb0ELb0ELb0ELb0EEENS1_30DynamicPersistentTileSchedulerILi256ELi32ELb0ELb0ELb1EEEEEEEEEvNT_6ParamsE,"ax",@progbits
	.align	128
.text._ZN7cutlass13device_kernelIN5flash11enable_sm90INS1_16FlashAttnFwdSm90INS1_25CollectiveMainloopFwdSm90ILi2EN4cute5tupleIJNS5_1CILi1EEES8_S8_EEENS6_IJNS7_ILi128EEESA_NS7_ILi192EEEEEELi128ENS_10bfloat16_tEfNS_4arch4Sm90ELb1ELb0ELb1ELb0ELb0ELb0ELb0ELb1ELb1ELb0ELb0ELb0EEENS1_21CollectiveEpilogueFwdINS6_IJSA_SA_SA_EEES9_SD_SF_Li256ELb0ELb0ELb0ELb0EEENS1_30DynamicPersistentTileSchedulerILi256ELi32ELb0ELb0ELb1EEEEEEEEEvNT_6ParamsE:
        .type           _ZN7cutlass13device_kernelIN5flash11enable_sm90INS1_16FlashAttnFwdSm90INS1_25CollectiveMainloopFwdSm90ILi2EN4cute5tupleIJNS5_1CILi1EEES8_S8_EEENS6_IJNS7_ILi128EEESA_NS7_ILi192EEEEEELi128ENS_10bfloat16_tEfNS_4arch4Sm90ELb1ELb0ELb1ELb0ELb0ELb0ELb0ELb1ELb1ELb0ELb0ELb0EEENS1_21CollectiveEpilogueFwdINS6_IJSA_SA_SA_EEES9_SD_SF_Li256ELb0ELb0ELb0ELb0EEENS1_30DynamicPersistentTileSchedulerILi256ELi32ELb0ELb0ELb1EEEEEEEEEvNT_6ParamsE,@function
        .size           _ZN7cutlass13device_kernelIN5flash11enable_sm90INS1_16FlashAttnFwdSm90INS1_25CollectiveMainloopFwdSm90ILi2EN4cute5tupleIJNS5_1CILi1EEES8_S8_EEENS6_IJNS7_ILi128EEESA_NS7_ILi192EEEEEELi128ENS_10bfloat16_tEfNS_4arch4Sm90ELb1ELb0ELb1ELb0ELb0ELb0ELb0ELb1ELb1ELb0ELb0ELb0EEENS1_21CollectiveEpilogueFwdINS6_IJSA_SA_SA_EEES9_SD_SF_Li256ELb0ELb0ELb0ELb0EEENS1_30DynamicPersistentTileSchedulerILi256ELi32ELb0ELb0ELb1EEEEEEEEEvNT_6ParamsE,(.L_x_2663 - _ZN7cutlass13device_kernelIN5flash11enable_sm90INS1_16FlashAttnFwdSm90INS1_25CollectiveMainloopFwdSm90ILi2EN4cute5tupleIJNS5_1CILi1EEES8_S8_EEENS6_IJNS7_ILi128EEESA_NS7_ILi192EEEEEELi128ENS_10bfloat16_tEfNS_4arch4Sm90ELb1ELb0ELb1ELb0ELb0ELb0ELb0ELb1ELb1ELb0ELb0ELb0EEENS1_21CollectiveEpilogueFwdINS6_IJSA_SA_SA_EEES9_SD_SF_Li256ELb0ELb0ELb0ELb0EEENS1_30DynamicPersistentTileSchedulerILi256ELi32ELb0ELb0ELb1EEEEEEEEEvNT_6ParamsE)
        .other          _ZN7cutlass13device_kernelIN5flash11enable_sm90INS1_16FlashAttnFwdSm90INS1_25CollectiveMainloopFwdSm90ILi2EN4cute5tupleIJNS5_1CILi1EEES8_S8_EEENS6_IJNS7_ILi128EEESA_NS7_ILi192EEEEEELi128ENS_10bfloat16_tEfNS_4arch4Sm90ELb1ELb0ELb1ELb0ELb0ELb0ELb0ELb1ELb1ELb0ELb0ELb0EEENS1_21CollectiveEpilogueFwdINS6_IJSA_SA_SA_EEES9_SD_SF_Li256ELb0ELb0ELb0ELb0EEENS1_30DynamicPersistentTileSchedulerILi256ELi32ELb0ELb0ELb1EEEEEEEEEvNT_6ParamsE,@"STO_CUDA_ENTRY STV_DEFAULT"
_ZN7cutlass13device_kernelIN5flash11enable_sm90INS1_16FlashAttnFwdSm90INS1_25CollectiveMainloopFwdSm90ILi2EN4cute5tupleIJNS5_1CILi1EEES8_S8_EEENS6_IJNS7_ILi128EEESA_NS7_ILi192EEEEEELi128ENS_10bfloat16_tEfNS_4arch4Sm90ELb1ELb0ELb1ELb0ELb0ELb0ELb0ELb1ELb1ELb0ELb0ELb0EEENS1_21CollectiveEpilogueFwdINS6_IJSA_SA_SA_EEES9_SD_SF_Li256ELb0ELb0ELb0ELb0EEENS1_30DynamicPersistentTileSchedulerILi256ELi32ELb0ELb0ELb1EEEEEEEEEvNT_6ParamsE:
        /* <DEDUP_REMOVED lines=24> */
.L_x_1848:
[----:B------:R-:W-:Y:S05]  /*0180*/  BSYNC B0 ;  /* 0x0000000000007941 */ /* 0x000fea0003800000 */
.L_x_1847:
        /* <DEDUP_REMOVED lines=37> */
.L_x_1849:
        /* <DEDUP_REMOVED lines=22> */
.L_x_1850:
        /* <DEDUP_REMOVED lines=18> */
.L_x_1851:
        /* <DEDUP_REMOVED lines=22> */
.L_x_1852:
        /* <DEDUP_REMOVED lines=22> */
.L_x_1853:
[----:B-1----:R-:W-:Y:S01]  /*0920*/  UMOV UR4, 0x1 ;  /* 0x0000000100047882 */ /* 0x002fe20000000000 */
[----:B------:R-:W-:Y:S01]  /*0930*/  PLOP3.LUT P0, PT, PT, PT, UP0, 0x80, 0x0 ;  /* 0x000000000000781c */ /* 0x000fe20003f0f008 */
[----:B------:R-:W-:Y:S01]  /*0940*/  USEL UR4, UR4, 0x2, !UP0 ;  /* 0x0000000204047887 */ /* 0x000fe2000c000000 */
[----:B------:R-:W-:-:S05]  /*0950*/  NOP ;  /* 0x0000000000007918 */ /* 0x000fca0000000000 */
[----:B------:R-:W-:-:S05]  /*0960*/  IMAD.U32 R2, RZ, RZ, UR4 ;  /* 0x00000004ff027e24 */ /* 0x000fca000f8e00ff */
[----:B------:R1:W-:Y:S01]  /*0970*/  STL [R1], R2 ;  /* 0x0000000201007387 */ /* 0x0003e20000100800 */
[----:B--23--:R-:W-:Y:S06]  /*0980*/  BAR.SYNC.DEFER_BLOCKING 0x0 ;  /* 0x0000000000007b1d */ /* 0x00cfec0000010000 */
[----:B------:R-:W-:Y:S05]  /*0990*/  @!P0 BRA `(.L_x_1854) ;  /* 0x000000b800e88947 */ /* 0x000fea0003800000 */
.L_x_1855:
        /* <DEDUP_REMOVED lines=13> */
[----:B------:R-:W-:Y:S01]  /*0a70*/  UMOV UR46, URZ ;  /* 0x0000003f002e7c82 */ /* 0x000fe20008000000 */
[----:B-1----:R-:W1:Y:S01]  /*0a80*/  S2R R2, SR_TID.X ;  /* 0x0000000000027919 */ /* 0x002e620000002100 */
[----:B------:R-:W-:-:S04]  /*0a90*/  UMOV UR36, URZ ;  /* 0x0000003f00247c82 */ /* 0x000fc80008000000 */
[----:B------:R-:W4:Y:S01]  /*0aa0*/  S2UR UR6, SR_SWINHI ;  /* 0x00000000000679c3 */ /* 0x000f220000002f00 */
[----:B---3--:R-:W-:-:S07]  /*0ab0*/  ULEA UR38, UR4, UR38, 0x18 ;  /* 0x0000002604267291 */ /* 0x008fce000f8ec03f */
[----:B------:R-:W-:Y:S01]  /*0ac0*/  UMOV UR4, UR38 ;  /* 0x0000002600047c82 */ /* 0x000fe20008000000 */
[----:B----4-:R-:W-:Y:S02]  /*0ad0*/  UMOV UR5, UR6 ;  /* 0x0000000600057c82 */ /* 0x010fe40008000000 */
[----:B------:R-:W-:Y:S01]  /*0ae0*/  IMAD.U32 R17, RZ, RZ, UR5 ;  /* 0x00000005ff117e24 */ /* 0x000fe2000f8e00ff */
[----:B-1----:R-:W-:Y:S01]  /*0af0*/  IADD3 R191, R2, -0x80, RZ ;  /* 0xffffff8002bf7810 */ /* 0x002fe20007ffe0ff */
[----:B------:R-:W-:Y:S01]  /*0b00*/  IMAD.U32 R16, RZ, RZ, UR4 ;  /* 0x00000004ff107e24 */ /* 0x000fe2000f8e00ff */
[----:B------:R-:W-:Y:S02]  /*0b10*/  UMOV UR4, UR7 ;  /* 0x0000000700047c82 */ /* 0x000fe40008000000 */
[----:B------:R-:W-:-:S04]  /*0b20*/  SHF.R.S32.HI R0, RZ, 0x1f, R191 ;  /* 0x0000001fff007819 */ /* 0x000fc800000114bf */
[CC--:B------:R-:W-:Y:S02]  /*0b30*/  LEA.HI R2, R0.reuse, R191.reuse, RZ, 0x4 ;  /* 0x000000bf00027211 */ /* 0x0c0fe400078f20ff */
[----:B------:R-:W-:Y:S02]  /*0b40*/  LEA.HI R189, R0, R191, RZ, 0x5 ;  /* 0x000000bf00bd7211 */ /* 0x000fe400078f28ff */
[----:B------:R-:W-:Y:S02]  /*0b50*/  SHF.R.S32.HI R5, RZ, 0x4, R2 ;  /* 0x00000004ff057819 */ /* 0x000fe40000011402 */
[----:B------:R-:W-:Y:S02]  /*0b60*/  SHF.R.S32.HI R189, RZ, 0x5, R189 ;  /* 0x00000005ffbd7819 */ /* 0x000fe400000114bd */
[C---:B------:R-:W-:Y:S02]  /*0b70*/  LEA.HI R4, R2.reuse, R5, RZ, 0x1 ;  /* 0x0000000502047211 */ /* 0x040fe400078f08ff */
[----:B------:R-:W-:-:S02]  /*0b80*/  LOP3.LUT R2, R2, 0x3fffff0, RZ, 0xc0, !PT ;  /* 0x03fffff002027812 */ /* 0x000fc400078ec0ff */
[----:B------:R-:W-:Y:S02]  /*0b90*/  LOP3.LUT R4, R4, 0x1ffffffe, RZ, 0xc0, !PT ;  /* 0x1ffffffe04047812 */ /* 0x000fe400078ec0ff */
[----:B------:R-:W-:-:S03]  /*0ba0*/  IADD3 R2, R191, -R2, RZ ;  /* 0x80000002bf027210 */ /* 0x000fc60007ffe0ff */
        /* <DEDUP_REMOVED lines=17> */
[----:B------:R-:W-:Y:S01]  /*0cc0*/  UMOV UR5, URZ ;  /* 0x0000003f00057c82 */ /* 0x000fe20008000000 */
[----:B------:R-:W-:Y:S01]  /*0cd0*/  LEA.HI R6, R6, R187, RZ, 0x5 ;  /* 0x000000bb06067211 */ /* 0x000fe200078f28ff */
[----:B------:R-:W-:Y:S01]  /*0ce0*/  IMAD.U32 R186, RZ, RZ, UR5 ;  /* 0x00000005ffba7e24 */ /* 0x000fe2000f8e00ff */
[--C-:B------:R-:W-:Y:S02]  /*0cf0*/  SHF.R.S32.HI R5, RZ, 0x2, R7.reuse ;  /* 0x00000002ff057819 */ /* 0x100fe40000011407 */
[----:B------:R-:W-:Y:S02]  /*0d00*/  SHF.R.S32.HI R8, RZ, 0x1f, R7 ;  /* 0x0000001fff087819 */ /* 0x000fe40000011407 */
[----:B------:R-:W-:Y:S02]  /*0d10*/  SHF.R.S32.HI R6, RZ, 0x5, R6 ;  /* 0x00000005ff067819 */ /* 0x000fe40000011406 */
[----:B------:R-:W-:-:S02]  /*0d20*/  LEA.HI R8, R8, R5, RZ, 0x3 ;  /* 0x0000000508087211 */ /* 0x000fc400078f18ff */
[----:B------:R-:W-:Y:S02]  /*0d30*/  LOP3.LUT R22, R7, 0x7ffffffc, RZ, 0xc0, !PT ;  /* 0x7ffffffc07167812 */ /* 0x000fe400078ec0ff */
[----:B------:R-:W-:Y:S02]  /*0d40*/  LOP3.LUT R8, R8, 0xfffffff8, RZ, 0xc0, !PT ;  /* 0xfffffff808087812 */ /* 0x000fe400078ec0ff */
[----:B------:R-:W-:Y:S01]  /*0d50*/  SHF.L.U32 R18, R2, 0x3, RZ ;  /* 0x0000000302127819 */ /* 0x000fe200000006ff */
[----:B------:R-:W-:Y:S01]  /*0d60*/  IMAD.IADD R22, R187, 0x1, -R22 ;  /* 0x00000001bb167824 */ /* 0x000fe200078e0a16 */
[----:B------:R-:W-:Y:S02]  /*0d70*/  IADD3 R9, R5, -R8, RZ ;  /* 0x8000000805097210 */ /* 0x000fe40007ffe0ff */
[----:B------:R-:W-:Y:S02]  /*0d80*/  LOP3.LUT R5, R3, 0x3fffffe, RZ, 0xc0, !PT ;  /* 0x03fffffe03057812 */ /* 0x000fe400078ec0ff */
[----:B------:R-:W-:Y:S01]  /*0d90*/  SHF.L.U32 R3, R4, 0x3, RZ ;  /* 0x0000000304037819 */ /* 0x000fe200000006ff */
[----:B------:R-:W-:-:S02]  /*0da0*/  IMAD R6, R6, 0x10, R9 ;  /* 0x0000001006067824 */ /* 0x000fc400078e0209 */
[----:B------:R-:W-:Y:S02]  /*0db0*/  IMAD.IADD R5, R188, 0x1, -R5 ;  /* 0x00000001bc057824 */ /* 0x000fe400078e0a05 */
[----:B------:R-:W-:-:S03]  /*0dc0*/  IMAD.WIDE R16, R3, 0x2, R16 ;  /* 0x0000000203107825 */ /* 0x000fc600078e0210 */
[----:B------:R-:W-:-:S07]  /*0dd0*/  LEA R23, R5, R6, 0x6 ;  /* 0x0000000605177211 */ /* 0x000fce00078e30ff */
.L_x_1902:
        /* <DEDUP_REMOVED lines=11> */
[----:B--2-4-:R-:W-:Y:S05]  /*0e90*/  @!P0 BRA `(.L_x_1856) ;  /* 0x0000000000208947 */ /* 0x014fea0003800000 */
        /* <DEDUP_REMOVED lines=8> */
.L_x_1856:
[----:B------:R-:W-:Y:S01]  /*0f20*/  ULDC UR6, c[0x0][0xdc4] ;  /* 0x0003710000067ab9 */ /* 0x000fe20000000800 */
[----:B------:R-:W-:Y:S01]  /*0f30*/  UMOV UR60, UR7 ;  /* 0x00000007003c7c82 */ /* 0x000fe20008000000 */
[----:B------:R-:W-:-:S11]  /*0f40*/  UISETP.NE.AND UP0, UPT, UR6, 0x1, UPT ;  /* 0x000000010600788c */ /* 0x000fd6000bf05270 */
[----:B------:R-:W-:Y:S02]  /*0f50*/  @UP0 ULDC.64 UR10, c[0x0][0xdc8] ;  /* 0x00037200000a0ab9 */ /* 0x000fe40000000a00 */
[----:B------:R-:W-:-:S04]  /*0f60*/  UIMAD.WIDE.U32 UR4, UR7, UR10, URZ ;  /* 0x0000000a070472a5 */ /* 0x000fc8000f8e003f */
[----:B------:R-:W-:-:S04]  /*0f70*/  @UP0 USHF.R.U32.HI UR60, URZ, UR11, UR5 ;  /* 0x0000000b3f3c0299 */ /* 0x000fc80008011605 */
[----:B------:R-:W-:-:S12]  /*0f80*/  UIMAD UR4, UR60, UR6, URZ ;  /* 0x000000063c0472a4 */ /* 0x000fd8000f8e023f */
.L_x_1857:
[----:B------:R-:W-:Y:S01]  /*0f90*/  ULOP3.LUT UR5, URZ, UR60, URZ, 0x33, !UPT ;  /* 0x0000003c3f057292 */ /* 0x000fe2000f8e333f */
[----:B------:R-:W-:Y:S01]  /*0fa0*/  PLOP3.LUT P0, PT, PT, PT, PT, 0x80, 0x0 ;  /* 0x000000000000781c */ /* 0x000fe20003f0f070 */
[----:B------:R-:W-:Y:S01]  /*0fb0*/  ULDC.64 UR10, c[0x0][0x3f8] ;  /* 0x0000fe00000a7ab9 */ /* 0x000fe20000000a00 */
[----:B------:R-:W-:Y:S01]  /*0fc0*/  ULDC UR6, c[0x0][0xdac] ;  /* 0x00036b0000067ab9 */ /* 0x000fe20000000800 */
[----:B------:R-:W-:Y:S01]  /*0fd0*/  UISETP.NE.U32.AND UP0, UPT, UR10, URZ, UPT ;  /* 0x0000003f0a00728c */ /* 0x000fe2000bf05070 */
[----:B------:R-:W-:Y:S01]  /*0fe0*/  MOV R0, RZ ;  /* 0x000000ff00007202 */ /* 0x000fe20000000f00 */
[----:B------:R-:W-:Y:S01]  /*0ff0*/  UIADD3 UR5, UR5, UR6, URZ ;  /* 0x0000000605057290 */ /* 0x000fe2000fffe03f */
[----:B------:R-:W-:Y:S01]  /*1000*/  CS2R R2, SRZ ;  /* 0x0000000000027805 */ /* 0x000fe2000001ff00 */
[----:B------:R-:W-:Y:S01]  /*1010*/  UISETP.NE.AND.EX UP0, UPT, UR11, URZ, UPT, UP0 ;  /* 0x0000003f0b00728c */ /* 0x000fe2000bf05300 */
[----:B------:R-:W-:Y:S01]  /*1020*/  CS2R R86, SRZ ;  /* 0x0000000000567805 */ /* 0x000fe2000001ff00 */
[----:B------:R-:W-:Y:S01]  /*1030*/  USHF.L.U32 UR42, UR5, 0x7, URZ ;  /* 0x00000007052a7899 */ /* 0x000fe2000800063f */
[----:B------:R-:W-:Y:S01]  /*1040*/  CS2R R84, SRZ ;  /* 0x0000000000547805 */ /* 0x000fe2000001ff00 */
[----:B------:R-:W-:Y:S01]  /*1050*/  ULDC UR37, c[0x0][0x404] ;  /* 0x0001010000257ab9 */ /* 0x000fe20000000800 */
[----:B------:R-:W-:Y:S01]  /*1060*/  ULDC UR9, c[0x0][0x288] ;  /* 0x0000a20000097ab9 */ /* 0x000fe20000000800 */
[----:B------:R-:W-:Y:S01]  /*1070*/  UIADD3 UR4, UR7, -UR4, URZ ;  /* 0x8000000407047290 */ /* 0x000fe2000fffe03f */
[----:B------:R-:W-:Y:S01]  /*1080*/  CS2R R82, SRZ ;  /* 0x0000000000527805 */ /* 0x000fe2000001ff00 */
[----:B------:R-:W-:Y:S01]  /*1090*/  USEL UR37, UR37, 0x1, UP0 ;  /* 0x0000000125257887 */ /* 0x000fe20008000000 */
[----:B------:R-:W-:Y:S01]  /*10a0*/  CS2R R80, SRZ ;  /* 0x0000000000507805 */ /* 0x000fe2000001ff00 */
[----:B------:R-:W-:Y:S01]  /*10b0*/  UIADD3 UR5, UR42, 0xff, -UR9 ;  /* 0x000000ff2a057890 */ /* 0x000fe2000fffe809 */
[----:B------:R-:W-:Y:S01]  /*10c0*/  CS2R R78, SRZ ;  /* 0x00000000004e7805 */ /* 0x000fe2000001ff00 */
[----:B------:R-:W-:Y:S01]  /*10d0*/  ULDC UR10, c[0x0][0xdc4] ;  /* 0x00037100000a7ab9 */ /* 0x000fe20000000800 */
[----:B------:R-:W-:Y:S01]  /*10e0*/  ULDC UR7, c[0x0][0x2e0] ;  /* 0x0000b80000077ab9 */ /* 0x000fe20000000800 */
[----:B------:R-:W-:Y:S01]  /*10f0*/  UIMAD UR10, UR8, UR10, UR4 ;  /* 0x0000000a080a72a4 */ /* 0x000fe2000f8e0204 */
[----:B------:R-:W-:Y:S01]  /*1100*/  CS2R R76, SRZ ;  /* 0x00000000004c7805 */ /* 0x000fe2000001ff00 */
[----:B------:R-:W-:Y:S01]  /*1110*/  UIMAD UR4, UR37, UR7, 0x7f ;  /* 0x0000007f250474a4 */ /* 0x000fe2000f8e0207 */
[----:B------:R-:W-:Y:S01]  /*1120*/  CS2R R74, SRZ ;  /* 0x00000000004a7805 */ /* 0x000fe2000001ff00 */
[----:B------:R-:W-:Y:S01]  /*1130*/  UIMAD UR6, UR37, UR7, UR5 ;  /* 0x00000007250672a4 */ /* 0x000fe2000f8e0205 */
[----:B------:R-:W-:Y:S01]  /*1140*/  CS2R R72, SRZ ;  /* 0x0000000000487805 */ /* 0x000fe2000001ff00 */
[----:B------:R-:W-:Y:S01]  /*1150*/  USHF.R.S32.HI UR5, URZ, 0x1f, UR4 ;  /* 0x0000001f3f057899 */ /* 0x000fe20008011404 */
[----:B------:R-:W-:Y:S01]  /*1160*/  CS2R R70, SRZ ;  /* 0x0000000000467805 */ /* 0x000fe2000001ff00 */
[----:B------:R-:W-:Y:S01]  /*1170*/  USHF.R.S32.HI UR7, URZ, 0x1f, UR6 ;  /* 0x0000001f3f077899 */ /* 0x000fe20008011406 */
[----:B------:R-:W-:Y:S01]  /*1180*/  CS2R R68, SRZ ;  /* 0x0000000000447805 */ /* 0x000fe2000001ff00 */
[----:B------:R-:W-:Y:S01]  /*1190*/  ULEA.HI UR5, UR5, UR4, URZ, 0x7 ;  /* 0x0000000405057291 */ /* 0x000fe2000f8f383f */
[----:B------:R-:W-:Y:S01]  /*11a0*/  CS2R R66, SRZ ;  /* 0x0000000000427805 */ /* 0x000fe2000001ff00 */
[----:B------:R-:W-:Y:S01]  /*11b0*/  ULEA.HI UR7, UR7, UR6, URZ, 0x7 ;  /* 0x0000000607077291 */ /* 0x000fe2000f8f383f */
[----:B------:R-:W-:Y:S01]  /*11c0*/  CS2R R64, SRZ ;  /* 0x0000000000407805 */ /* 0x000fe2000001ff00 */
[----:B------:R-:W-:Y:S01]  /*11d0*/  USHF.R.S32.HI UR40, URZ, 0x7, UR5 ;  /* 0x000000073f287899 */ /* 0x000fe20008011405 */
[----:B------:R-:W-:Y:S01]  /*11e0*/  CS2R R62, SRZ ;  /* 0x00000000003e7805 */ /* 0x000fe2000001ff00 */
[----:B------:R-:W-:Y:S01]  /*11f0*/  USHF.R.S32.HI UR7, URZ, 0x7, UR7 ;  /* 0x000000073f077899 */ /* 0x000fe20008011407 */
[----:B------:R-:W-:Y:S01]  /*1200*/  CS2R R60, SRZ ;  /* 0x00000000003c7805 */ /* 0x000fe2000001ff00 */
[----:B------:R-:W-:Y:S01]  /*1210*/  ULDC UR43, c[0x0][0xdb8] ;  /* 0x00036e00002b7ab9 */ /* 0x000fe20000000800 */
[----:B------:R-:W-:Y:S01]  /*1220*/  UMOV UR44, UR10 ;  /* 0x0000000a002c7c82 */ /* 0x000fe20008000000 */
[----:B------:R-:W-:Y:S01]  /*1230*/  UISETP.LT.AND UP0, UPT, UR40, UR7, UPT ;  /* 0x000000072800728c */ /* 0x000fe2000bf01270 */
[----:B------:R-:W-:Y:S01]  /*1240*/  CS2R R58, SRZ ;  /* 0x00000000003a7805 */ /* 0x000fe2000001ff00 */
[----:B------:R-:W-:Y:S01]  /*1250*/  UISETP.NE.AND UP1, UPT, UR43, 0x1, UPT ;  /* 0x000000012b00788c */ /* 0x000fe2000bf25270 */
[----:B------:R-:W-:Y:S01]  /*1260*/  CS2R R56, SRZ ;  /* 0x0000000000387805 */ /* 0x000fe2000001ff00 */
[----:B------:R-:W-:Y:S01]  /*1270*/  USEL UR40, UR40, UR7, UP0 ;  /* 0x0000000728287287 */ /* 0x000fe20008000000 */
[----:B------:R-:W-:-:S02]  /*1280*/  CS2R R54, SRZ ;  /* 0x0000000000367805 */ /* 0x000fc4000001ff00 */
[----:B------:R-:W-:Y:S02]  /*1290*/  CS2R R52, SRZ ;  /* 0x0000000000347805 */ /* 0x000fe4000001ff00 */
[----:B------:R-:W-:Y:S01]  /*12a0*/  CS2R R50, SRZ ;  /* 0x0000000000327805 */ /* 0x000fe2000001ff00 */
[----:B------:R-:W-:Y:S01]  /*12b0*/  UISETP.GE.AND UP0, UPT, UR40, 0x1, UPT ;  /* 0x000000012800788c */ /* 0x000fe2000bf06270 */
[----:B------:R-:W-:Y:S02]  /*12c0*/  CS2R R48, SRZ ;  /* 0x0000000000307805 */ /* 0x000fe4000001ff00 */
[----:B------:R-:W-:Y:S02]  /*12d0*/  CS2R R46, SRZ ;  /* 0x00000000002e7805 */ /* 0x000fe4000001ff00 */
[----:B------:R-:W-:Y:S02]  /*12e0*/  CS2R R44, SRZ ;  /* 0x00000000002c7805 */ /* 0x000fe4000001ff00 */
[----:B------:R-:W-:Y:S01]  /*12f0*/  CS2R R42, SRZ ;  /* 0x00000000002a7805 */ /* 0x000fe2000001ff00 */
[----:B------:R-:W-:Y:S01]  /*1300*/  @UP1 ULDC UR8, c[0x0][0xdbc] ;  /* 0x00036f0000081ab9 */ /* 0x000fe20000000800 */
[----:B------:R-:W-:Y:S01]  /*1310*/  PLOP3.LUT P1, PT, PT, PT, UP0, 0x80, 0x0 ;  /* 0x000000000000781c */ /* 0x000fe20003f2f008 */
[----:B------:R-:W-:Y:S01]  /*1320*/  UIMAD.WIDE.U32 UR4, UR10, UR8, URZ ;  /* 0x000000080a0472a5 */ /* 0x000fe2000f8e003f */
[----:B------:R-:W-:Y:S01]  /*1330*/  CS2R R40, SRZ ;  /* 0x0000000000287805 */ /* 0x000fe2000001ff00 */
[----:B------:R-:W-:Y:S01]  /*1340*/  @UP1 ULDC UR6, c[0x0][0xdc0] ;  /* 0x0003700000061ab9 */ /* 0x000fe20000000800 */
[----:B------:R-:W-:Y:S01]  /*1350*/  CS2R R38, SRZ ;  /* 0x0000000000267805 */ /* 0x000fe2000001ff00 */
[----:B------:R-:W-:Y:S01]  /*1360*/  @UP1 USHF.R.U32.HI UR44, URZ, UR6, UR5 ;  /* 0x000000063f2c1299 */ /* 0x000fe20008011605 */
[----:B------:R-:W-:-:S02]  /*1370*/  CS2R R36, SRZ ;  /* 0x0000000000247805 */ /* 0x000fc4000001ff00 */
[----:B------:R-:W-:Y:S02]  /*1380*/  CS2R R34, SRZ ;  /* 0x0000000000227805 */ /* 0x000fe4000001ff00 */
[----:B------:R-:W-:Y:S01]  /*1390*/  CS2R R32, SRZ ;  /* 0x0000000000207805 */ /* 0x000fe2000001ff00 */
[----:B------:R-:W-:Y:S01]  /*13a0*/  UIADD3 UR4, -UR44, URZ, URZ ;  /* 0x0000003f2c047290 */ /* 0x000fe2000fffe13f */
[----:B------:R-:W-:Y:S01]  /*13b0*/  CS2R R6, SRZ ;  /* 0x0000000000067805 */ /* 0x000fe2000001ff00 */
[----:B------:R-:W-:Y:S01]  /*13c0*/  IMAD.MOV.U32 R30, RZ, RZ, RZ ;  /* 0x000000ffff1e7224 */ /* 0x000fe200078e00ff */
[----:B------:R-:W-:Y:S01]  /*13d0*/  CS2R R8, SRZ ;  /* 0x0000000000087805 */ /* 0x000fe2000001ff00 */
[----:B------:R-:W-:Y:S01]  /*13e0*/  UIMAD UR43, UR43, UR4, UR10 ;  /* 0x000000042b2b72a4 */ /* 0x000fe2000f8e020a */
[----:B------:R-:W-:Y:S01]  /*13f0*/  IMAD.MOV.U32 R25, RZ, RZ, RZ ;  /* 0x000000ffff197224 */ /* 0x000fe200078e00ff */
[----:B------:R-:W-:Y:S01]  /*1400*/  MOV R10, RZ ;  /* 0x000000ff000a7202 */ /* 0x000fe20000000f00 */
[----:B------:R-:W-:Y:S09]  /*1410*/  @!P1 BRA `(.L_x_1858) ;  /* 0x0000009c00949947 */ /* 0x000ff20003800000 */
        /* <DEDUP_REMOVED lines=28> */
.L_x_1859:
[----:B------:R-:W-:Y:S02]  /*15e0*/  R2UR UR6, R186 ;  /* 0x00000000ba0672ca */ /* 0x000fe400000e0000 */
[----:B------:R-:W-:-:S11]  /*15f0*/  R2UR UR5, R190 ;  /* 0x00000000be0572ca */ /* 0x000fd600000e0000 */
[----:B------:R-:W-:Y:S02]  /*1600*/  ULEA.HI UR4, UR6, UR6, URZ, 0x1 ;  /* 0x0000000606047291 */ /* 0x000fe4000f8f083f */
[----:B------:R-:W-:Y:S02]  /*1610*/  IMAD.U32 R2, RZ, RZ, UR5 ;  /* 0x00000005ff027e24 */ /* 0x000fe4000f8e00ff */
[----:B------:R-:W-:-:S03]  /*1620*/  ULOP3.LUT UR4, UR4, 0xfffffffe, URZ, 0xc0, !UPT ;  /* 0xfffffffe04047892 */ /* 0x000fc6000f8ec03f */
[----:B------:R-:W-:Y:S01]  /*1630*/  ISETP.NE.AND P0, PT, R2, 0x3, PT ;  /* 0x000000030200780c */ /* 0x000fe20003f05270 */
[----:B------:R-:W-:-:S06]  /*1640*/  UIADD3 UR4, UR6, -UR4, URZ ;  /* 0x8000000406047290 */ /* 0x000fcc000fffe03f */
[----:B------:R-:W-:-:S05]  /*1650*/  IMAD.U32 R0, RZ, RZ, UR4 ;  /* 0x00000004ff007e24 */ /* 0x000fca000f8e00ff */
[----:B------:R-:W-:-:S04]  /*1660*/  SHF.L.U32 R0, R0, 0x1f, RZ ;  /* 0x0000001f00007819 */ /* 0x000fc800000006ff */
[----:B------:R-:W1:Y:S02]  /*1670*/  SYNCS.PHASECHK.TRANS64.TRYWAIT P1, [UR38+0x34800], R0 ;  /* 0x03480000ff0075a7 */ /* 0x000e640008020166 */
[----:B-1----:R-:W-:Y:S05]  /*1680*/  @!P1 BRA `(.L_x_1860) ;  /* 0x000000dc00a49947 */ /* 0x002fea0003800000 */
.L_x_1961:
[----:B------:R-:W-:Y:S05]  /*1690*/  @!P0 BRA `(.L_x_1861) ;  /* 0x0000000000048947 */ /* 0x000fea0003800000 */
[----:B------:R-:W-:Y:S01]  /*16a0*/  BPT.TRAP 0x1 ;  /* 0x000000040000795c */ /* 0x000fe20000300000 */
.L_x_1861:
[----:B-1----:R-:W-:Y:S01]  /*16b0*/  IMAD.U32 R3, RZ, RZ, UR46 ;  /* 0x0000002eff037e24 */ /* 0x002fe2000f8e00ff */
[----:B------:R-:W-:-:S04]  /*16c0*/  MOV R0, UR36 ;  /* 0x0000002400007c02 */ /* 0x000fc80008000f00 */
[----:B------:R-:W-:Y:S02]  /*16d0*/  LEA R0, R0, UR38, 0x3 ;  /* 0x0000002600007c11 */ /* 0x000fe4000f8e18ff */
[----:B------:R-:W-:-:S04]  /*16e0*/  SHF.L.U32 R3, R3, 0x1f, RZ ;  /* 0x0000001f03037819 */ /* 0x000fc800000006ff */
[----:B------:R1:W2:Y:S01]  /*16f0*/  SYNCS.PHASECHK.TRANS64.TRYWAIT P2, [R0+URZ+0x34830], R3 ;  /* 0x03483003000075a7 */ /* 0x0002a2000804017f */
[----:B------:R-:W-:Y:S05]  /*1700*/  @!P0 BRA `(.L_x_1862) ;  /* 0x0000000000048947 */ /* 0x000fea0003800000 */
[----:B------:R-:W-:Y:S01]  /*1710*/  BPT.TRAP 0x1 ;  /* 0x000000040000795c */ /* 0x000fe20000300000 */
.L_x_1862:
[----:B------:R-:W3:Y:S01]  /*1720*/  S2R R2, SR_TID.X ;  /* 0x0000000000027919 */ /* 0x000ee20000002100 */
[----:B------:R-:W-:Y:S01]  /*1730*/  IMAD.MOV.U32 R151, RZ, RZ, RZ ;  /* 0x000000ffff977224 */ /* 0x000fe200078e00ff */
[----:B---3--:R-:W-:Y:S01]  /*1740*/  LOP3.LUT P1, RZ, R2, 0x7f, RZ, 0xc0, !PT ;  /* 0x0000007f02ff7812 */ /* 0x008fe2000782c0ff */
[----:B--2---:R-:W-:-:S12]  /*1750*/  @P2 BRA `(.L_x_1863) ;  /* 0x0000000000082947 */ /* 0x004fd80003800000 */
[----:B------:R-:W2:Y:S02]  /*1760*/  SYNCS.PHASECHK.TRANS64.TRYWAIT P2, [R0+URZ+0x34830], R3 ;  /* 0x03483003000075a7 */ /* 0x000ea4000804017f */
[----:B--2---:R-:W-:Y:S05]  /*1770*/  @!P2 BRA `(.L_x_1864) ;  /* 0x000000dc0080a947 */ /* 0x004fea0003800000 */
.L_x_1863:
        /* <DEDUP_REMOVED lines=10> */
[----:B-12---:R-:W-:Y:S01]  /*1820*/  @!P1 VIADD R0, R0, 0x34840 ;  /* 0x0003484000009836 */ /* 0x006fe20000000000 */
[----:B------:R-:W-:Y:S01]  /*1830*/  UMOV UR17, 0x40000040 ;  /* 0x4000004000117882 */ /* 0x000fe20000000000 */
[----:B------:R-:W-:Y:S01]  /*1840*/  UMOV UR19, 0x40000040 ;  /* 0x4000004000137882 */ /* 0x000fe20000000000 */
[----:B------:R-:W-:Y:S01]  /*1850*/  ULOP3.LUT UR39, UR4, 0x10000, URZ, 0xfc, !UPT ;  /* 0x0001000004277892 */ /* 0x000fe2000f8efc3f */
[--C-:B------:R-:W-:Y:S01]  /*1860*/  IMAD.MOV.U32 R150, RZ, RZ, R151.reuse ;  /* 0x000000ffff967224 */ /* 0x100fe200078e0097 */
[----:B------:R-:W-:Y:S01]  /*1870*/  ULOP3.LUT UR4, UR41, 0x10000, URZ, 0xfc, !UPT ;  /* 0x0001000029047892 */ /* 0x000fe2000f8efc3f */
[----:B------:R-:W-:Y:S01]  /*1880*/  @!P1 PRMT R0, RZ, 0x654, R0 ;  /* 0x00000654ff009816 */ /* 0x000fe20000000000 */
[----:B------:R-:W-:Y:S01]  /*1890*/  UIMAD UR5, UR36, 0xc00, UR39 ;  /* 0x00000c00240578a4 */ /* 0x000fe2000f8e0227 */
[--C-:B------:R-:W-:Y:S01]  /*18a0*/  IMAD.MOV.U32 R149, RZ, RZ, R151.reuse ;  /* 0x000000ffff957224 */ /* 0x100fe200078e0097 */
[----:B------:R-:W-:Y:S01]  /*18b0*/  UIADD3 UR6, UR4, 0x2, URZ ;  /* 0x0000000204067890 */ /* 0x000fe2000fffe03f */
[-C--:B------:R-:W-:Y:S01]  /*18c0*/  MOV R148, R151.reuse ;  /* 0x0000009700947202 */ /* 0x080fe20000000f00 */
[----:B------:R-:W-:Y:S01]  /*18d0*/  UIADD3 UR7, UR5, 0x2, URZ ;  /* 0x0000000205077890 */ /* 0x000fe2000fffe03f */
[--C-:B------:R-:W-:Y:S01]  /*18e0*/  IMAD.MOV.U32 R147, RZ, RZ, R151.reuse ;  /* 0x000000ffff937224 */ /* 0x100fe200078e0097 */
[----:B------:R-:W-:Y:S01]  /*18f0*/  UMOV UR8, UR4 ;  /* 0x0000000400087c82 */ /* 0x000fe20008000000 */
[----:B------:R-:W-:Y:S01]  /*1900*/  UMOV UR10, UR5 ;  /* 0x00000005000a7c82 */ /* 0x000fe20008000000 */
[----:B------:R-:W-:Y:S01]  /*1910*/  MOV R10, UR8 ;  /* 0x00000008000a7c02 */ /* 0x000fe20008000f00 */
[----:B------:R-:W-:Y:S01]  /*1920*/  HGMMA.64x128x16.F32.BF16 R24, gdesc[UR8], RZ, !UPT, gsb0 ;  /* 0x01e00000081879f0 */ /* 0x000fe2000c0018ff */
[----:B------:R-:W-:Y:S01]  /*1930*/  UMOV UR8, UR6 ;  /* 0x0000000600087c82 */ /* 0x000fe20008000000 */
[----:B------:R-:W-:Y:S01]  /*1940*/  UMOV UR9, 0x40000040 ;  /* 0x4000004000097882 */ /* 0x000fe20000000000 */
[----:B------:R-:W-:Y:S01]  /*1950*/  UMOV UR10, UR7 ;  /* 0x00000007000a7c82 */ /* 0x000fe20008000000 */
[----:B------:R-:W-:Y:S01]  /*1960*/  UMOV UR11, 0x40000040 ;  /* 0x40000040000b7882 */ /* 0x000fe20000000000 */
[----:B------:R-:W-:Y:S01]  /*1970*/  UIADD3 UR6, UR4, 0x4, URZ ;  /* 0x0000000404067890 */ /* 0x000fe2000fffe03f */
[----:B------:R-:W-:Y:S01]  /*1980*/  IMAD.U32 R8, RZ, RZ, UR8 ;  /* 0x00000008ff087e24 */ /* 0x000fe2000f8e00ff */
[----:B------:R-:W-:Y:S01]  /*1990*/  UIADD3 UR7, UR5, 0x4, URZ ;  /* 0x0000000405077890 */ /* 0x000fe2000fffe03f */
[----:B------:R-:W-:Y:S01]  /*19a0*/  MOV R9, UR9 ;  /* 0x0000000900097c02 */ /* 0x000fe20008000f00 */
[----:B------:R-:W-:Y:S01]  /*19b0*/  UIADD3 UR12, UR4, 0x400, URZ ;  /* 0x00000400040c7890 */ /* 0x000fe2000fffe03f */
[--C-:B------:R-:W-:Y:S01]  /*19c0*/  IMAD.MOV.U32 R146, RZ, RZ, R151.reuse ;  /* 0x000000ffff927224 */ /* 0x100fe200078e0097 */
[----:B------:R-:W-:Y:S01]  /*19d0*/  UIADD3 UR14, UR5, 0x400, URZ ;  /* 0x00000400050e7890 */ /* 0x000fe2000fffe03f */
[-C--:B------:R-:W-:Y:S01]  /*19e0*/  MOV R145, R151.reuse ;  /* 0x0000009700917202 */ /* 0x080fe20000000f00 */
[----:B------:R-:W-:Y:S01]  /*19f0*/  UIADD3 UR16, UR4, 0x402, URZ ;  /* 0x0000040204107890 */ /* 0x000fe2000fffe03f */
[--C-:B------:R-:W-:Y:S01]  /*1a00*/  IMAD.MOV.U32 R144, RZ, RZ, R151.reuse ;  /* 0x000000ffff907224 */ /* 0x100fe200078e0097 */
[----:B------:R-:W-:Y:S01]  /*1a10*/  UIADD3 UR18, UR5, 0x402, URZ ;  /* 0x0000040205127890 */ /* 0x000fe2000fffe03f */
[--C-:B------:R-:W-:Y:S01]  /*1a20*/  IMAD.MOV.U32 R143, RZ, RZ, R151.reuse ;  /* 0x000000ffff8f7224 */ /* 0x100fe200078e0097 */
        /* <DEDUP_REMOVED lines=61> */
[----:B------:R-:W-:Y:S01]  /*1e00*/  HGMMA.64x128x16.F32.BF16 R24, gdesc[UR8], R24, gsb0 ;  /* 0x01e00000081879f0 */ /* 0x000fe20008001818 */
[----:B------:R-:W-:Y:S01]  /*1e10*/  UMOV UR8, UR6 ;  /* 0x0000000600087c82 */ /* 0x000fe20008000000 */
[----:B------:R-:W-:Y:S01]  /*1e20*/  UMOV UR9, 0x40000040 ;  /* 0x4000004000097882 */ /* 0x000fe20000000000 */
[----:B------:R-:W-:Y:S01]  /*1e30*/  UMOV UR10, UR7 ;  /* 0x00000007000a7c82 */ /* 0x000fe20008000000 */
[----:B------:R-:W-:Y:S01]  /*1e40*/  UMOV UR11, 0x40000040 ;  /* 0x40000040000b7882 */ /* 0x000fe20000000000 */
[----:B------:R-:W-:Y:S01]  /*1e50*/  IMAD.U32 R6, RZ, RZ, UR8 ;  /* 0x00000008ff067e24 */ /* 0x000fe2000f8e00ff */
[----:B------:R-:W-:Y:S01]  /*1e60*/  ULDC UR6, c[0x0][0x288] ;  /* 0x0000a20000067ab9 */ /* 0x000fe20000000800 */
[----:B------:R-:W-:Y:S01]  /*1e70*/  IMAD.U32 R7, RZ, RZ, UR9 ;  /* 0x00000009ff077e24 */ /* 0x000fe2000f8e00ff */
[----:B------:R-:W-:Y:S02]  /*1e80*/  WARPGROUP.DEPBAR.LE gsb0, 0x0 ;  /* 0x00008000000079c5 */ /* 0x000fe40000010000 */
[----:B------:R-:W-:-:S06]  /*1e90*/  WARPGROUP.ARRIVE ;  /* 0x00000000000079c5 */ /* 0x000fcc0000000000 */
[----:B------:R-:W-:Y:S01]  /*1ea0*/  HGMMA.64x128x16.F32.BF16 R24, gdesc[UR8], R24, gsb0 ;  /* 0x01e00000081879f0 */ /* 0x000fe20008001818 */
[----:B------:R-:W-:Y:S02]  /*1eb0*/  UIADD3 UR8, UR4, 0x6, URZ ;  /* 0x0000000604087890 */ /* 0x000fe4000fffe03f */
[----:B------:R-:W-:Y:S01]  /*1ec0*/  UIADD3 UR10, UR5, 0x6, URZ ;  /* 0x00000006050a7890 */ /* 0x000fe2000fffe03f */
[----:B------:R-:W-:Y:S01]  /*1ed0*/  UMOV UR9, 0x40000040 ;  /* 0x4000004000097882 */ /* 0x000fe20000000000 */
[----:B------:R-:W-:Y:S01]  /*1ee0*/  UMOV UR11, 0x40000040 ;  /* 0x40000040000b7882 */ /* 0x000fe20000000000 */
[----:B------:R-:W-:Y:S01]  /*1ef0*/  UMOV UR4, 0xffffff80 ;  /* 0xffffff8000047882 */ /* 0x000fe20000000000 */
[----:B------:R-:W-:Y:S01]  /*1f00*/  ULDC UR5, c[0x0][0x2e0] ;  /* 0x0000b80000057ab9 */ /* 0x000fe20000000800 */
[----:B------:R-:W-:-:S04]  /*1f10*/  UIMAD UR4, UR40, UR4, 0x80 ;  /* 0x00000080280474a4 */ /* 0x000fc8000f8e0204 */
[----:B------:R-:W-:Y:S02]  /*1f20*/  UIMAD UR4, UR37, UR5, UR4 ;  /* 0x00000005250472a4 */ /* 0x000fe4000f8e0204 */
[----:B------:R-:W-:Y:S02]  /*1f30*/  UIMAD UR37, UR37, UR5, -UR6 ;  /* 0x00000005252572a4 */ /* 0x000fe4000f8e0a06 */
[----:B------:R-:W-:Y:S02]  /*1f40*/  UIADD3 UR7, UR4, 0x1, -UR6 ;  /* 0x0000000104077890 */ /* 0x000fe4000fffe806 */
[----:B------:R-:W-:-:S04]  /*1f50*/  UIADD3 UR37, UR42, UR37, URZ ;  /* 0x000000252a257290 */ /* 0x000fc8000fffe03f */
[----:B------:R-:W-:Y:S01]  /*1f60*/  MOV R5, UR7 ;  /* 0x0000000700057c02 */ /* 0x000fe20008000f00 */
[----:B------:R-:W-:-:S04]  /*1f70*/  UIADD3 UR7, UR40, -0x2, URZ ;  /* 0xfffffffe28077890 */ /* 0x000fc8000fffe03f */
[----:B------:R-:W-:Y:S01]  /*1f80*/  IMAD R94, R22, -0x2, R5 ;  /* 0xfffffffe165e7824 */ /* 0x000fe200078e0205 */
[----:B------:R-:W-:Y:S02]  /*1f90*/  WARPGROUP.DEPBAR.LE gsb0, 0x0 ;  /* 0x00008000000079c5 */ /* 0x000fe40000010000 */
[----:B------:R-:W-:-:S06]  /*1fa0*/  WARPGROUP.ARRIVE ;  /* 0x00000000000079c5 */ /* 0x000fcc0000000000 */
[----:B------:R-:W-:Y:S01]  /*1fb0*/  HGMMA.64x128x16.F32.BF16 R24, gdesc[UR8], R24, gsb0 ;  /* 0x01e00000081879f0 */ /* 0x000fe20008001818 */
[----:B------:R-:W-:Y:S02]  /*1fc0*/  ULDC UR10, c[0x0][0x9d8] ;  /* 0x00027600000a7ab9 */ /* 0x000fe40000000800 */
        /* <DEDUP_REMOVED lines=33> */
[----:B------:R-:W-:-:S02]  /*21e0*/  IMAD.U32 R45, RZ, RZ, UR4 ;  /* 0x00000004ff2d7e24 */ /* 0x000fc4000f8e00ff */
[----:B------:R-:W-:Y:S01]  /*21f0*/  FMUL.FTZ R31, R31, UR10 ;  /* 0x0000000a1f1f7c20 */ /* 0x000fe20008410000 */
[----:B------:R-:W-:Y:S02]  /*2200*/  VIADD R49, R23, UR42 ;  /* 0x0000002a17317c36 */ /* 0x000fe40008000000 */
[----:B------:R-:W-:Y:S01]  /*2210*/  FMUL.FTZ R34, R34, UR10 ;  /* 0x0000000a22227c20 */ /* 0x000fe20008410000 */
[----:B------:R-:W-:Y:S02]  /*2220*/  IMAD R45, R22, -0x2, R45 ;  /* 0xfffffffe162d7824 */ /* 0x000fe400078e022d */
[----:B------:R-:W-:Y:S01]  /*2230*/  FMUL.FTZ R35, R35, UR10 ;  /* 0x0000000a23237c20 */ /* 0x000fe20008410000 */
[----:B------:R-:W-:Y:S01]  /*2240*/  FMUL.FTZ R38, R38, UR10 ;  /* 0x0000000a26267c20 */ /* 0x000fe20008410000 */
[----:B------:R-:W2:Y:S01]  /*2250*/  MUFU.TANH R27, R27 ;  /* 0x0000001b001b7308 */ /* 0x000ea20000002400 */
[----:B------:R-:W-:Y:S01]  /*2260*/  IADD3 R14, R94, 0x8, R49 ;  /* 0x000000085e0e7810 */ /* 0x000fe20007ffe031 */
[----:B------:R-:W-:Y:S01]  /*2270*/  FMUL.FTZ R21, R37, UR10 ;  /* 0x0000000a25157c20 */ /* 0x000fe20008410000 */
[----:B------:R-:W-:Y:S01]  /*2280*/  FMUL.FTZ R37, R53, UR10 ;  /* 0x0000000a35257c20 */ /* 0x000fe20008410000 */
[----:B------:R-:W-:Y:S01]  /*2290*/  FMUL.FTZ R39, R39, UR10 ;  /* 0x0000000a27277c20 */ /* 0x000fe20008410000 */
[----:B------:R-:W-:Y:S01]  /*22a0*/  VIMNMX R14, R45, R14, PT ;  /* 0x0000000e2d0e7248 */ /* 0x000fe20003fe0100 */
[----:B------:R-:W-:Y:S01]  /*22b0*/  FMUL.FTZ R42, R42, UR10 ;  /* 0x0000000a2a2a7c20 */ /* 0x000fe20008410000 */
[----:B------:R-:W-:Y:S01]  /*22c0*/  FMUL.FTZ R43, R43, UR10 ;  /* 0x0000000a2b2b7c20 */ /* 0x000fe20008410000 */
[----:B------:R-:W3:Y:S01]  /*22d0*/  MUFU.TANH R30, R30 ;  /* 0x0000001e001e7308 */ /* 0x000ee20000002400 */
[----:B------:R-:W-:Y:S01]  /*22e0*/  ISETP.GT.AND P2, PT, R14, RZ, PT ;  /* 0x000000ff0e00720c */ /* 0x000fe20003f44270 */
[----:B------:R-:W-:Y:S01]  /*22f0*/  FMUL.FTZ R46, R46, UR10 ;  /* 0x0000000a2e2e7c20 */ /* 0x000fe20008410000 */
[C---:B------:R-:W-:Y:S01]  /*2300*/  ISETP.GT.AND P3, PT, R14.reuse, 0x1, PT ;  /* 0x000000010e00780c */ /* 0x040fe20003f64270 */
[----:B------:R-:W-:Y:S01]  /*2310*/  FMUL.FTZ R47, R47, UR10 ;  /* 0x0000000a2f2f7c20 */ /* 0x000fe20008410000 */
[----:B------:R-:W-:Y:S01]  /*2320*/  ISETP.GT.AND P4, PT, R14, 0x8, PT ;  /* 0x000000080e00780c */ /* 0x000fe20003f84270 */
[----:B------:R-:W-:Y:S01]  /*2330*/  FMUL.FTZ R50, R50, UR10 ;  /* 0x0000000a32327c20 */ /* 0x000fe20008410000 */
[----:B-1----:R-:W-:Y:S01]  /*2340*/  FSEL R96, R26, -INF , P2 ;  /* 0xff8000001a607808 */ /* 0x002fe20001000000 */
[----:B------:R-:W1:Y:S01]  /*2350*/  MUFU.TANH R31, R31 ;  /* 0x0000001f001f7308 */ /* 0x000e620000002400 */
[----:B--2---:R-:W-:Y:S01]  /*2360*/  FSEL R53, R27, -INF , P3 ;  /* 0xff8000001b357808 */ /* 0x004fe20001800000 */
[----:B------:R-:W-:Y:S01]  /*2370*/  FMUL.FTZ R51, R51, UR10 ;  /* 0x0000000a33337c20 */ /* 0x000fe20008410000 */
[----:B------:R-:W-:Y:S01]  /*2380*/  ISETP.GT.AND P2, PT, R14, 0x9, PT ;  /* 0x000000090e00780c */ /* 0x000fe20003f44270 */
[----:B------:R-:W-:Y:S01]  /*2390*/  FMUL.FTZ R54, R54, UR10 ;  /* 0x0000000a36367c20 */ /* 0x000fe20008410000 */
[----:B------:R-:W-:Y:S01]  /*23a0*/  FMNMX.FTZ R5, R96, R53, !PT ;  /* 0x0000003560057209 */ /* 0x000fe20007810000 */
[----:B------:R-:W-:Y:S01]  /*23b0*/  FMUL.FTZ R20, R36, UR10 ;  /* 0x0000000a24147c20 */ /* 0x000fe20008410000 */
[----:B------:R-:W-:Y:S01]  /*23c0*/  ISETP.GT.AND P3, PT, R14, 0x10, PT ;  /* 0x000000100e00780c */ /* 0x000fe20003f64270 */
        /* <DEDUP_REMOVED lines=21> */
[----:B------:R-:W-:Y:S01]  /*2520*/  FMNMX.FTZ R27, R102, R27, !PT ;  /* 0x0000001b661b7209 */ /* 0x000fe20007810000 */
[----:B------:R-:W-:Y:S01]  /*2530*/  FMUL.FTZ R4, R28, UR10 ;  /* 0x0000000a1c047c20 */ /* 0x000fe20008410000 */
[----:B------:R-:W-:Y:S01]  /*2540*/  FMUL.FTZ R28, R44, UR10 ;  /* 0x0000000a2c1c7c20 */ /* 0x000fe20008410000 */
[----:B------:R-:W2:Y:S01]  /*2550*/  MUFU.TANH R39, R39 ;  /* 0x0000002700277308 */ /* 0x000ea20000002400 */
[----:B---3--:R-:W-:Y:S01]  /*2560*/  FSEL R106, R35, -INF , P2 ;  /* 0xff800000236a7808 */ /* 0x008fe20001000000 */
[----:B------:R-:W-:Y:S01]  /*2570*/  FMUL.FTZ R70, R70, UR10 ;  /* 0x0000000a46467c20 */ /* 0x000fe20008410000 */
[----:B------:R-:W-:Y:S01]  /*2580*/  ISETP.GT.AND P2, PT, R14, 0x19, PT ;  /* 0x000000190e00780c */ /* 0x000fe20003f44270 */
        /* <DEDUP_REMOVED lines=24> */
[----:B------:R-:W-:Y:S01]  /*2710*/  ULDC UR4, c[0x0][0x988] ;  /* 0x0002620000047ab9 */ /* 0x000fe20000000800 */
[----:B------:R-:W-:Y:S01]  /*2720*/  FMNMX.FTZ R27, R118, R27, !PT ;  /* 0x0000001b761b7209 */ /* 0x000fe20007810000 */
[----:B------:R-:W-:Y:S01]  /*2730*/  FMUL.FTZ R25, R41, UR10 ;  /* 0x0000000a29197c20 */ /* 0x000fe20008410000 */
[----:B------:R-:W-:Y:S01]  /*2740*/  VIADDMNMX R45, R49, R94, R45, PT ;  /* 0x0000005e312d7246 */ /* 0x000fe2000380012d */
[----:B------:R-:W3:Y:S01]  /*2750*/  MUFU.TANH R47, R47 ;  /* 0x0000002f002f7308 */ /* 0x000ee20000002400 */
[----:B-1----:R-:W-:Y:S01]  /*2760*/  FSEL R92, R43, -INF , P2 ;  /* 0xff8000002b5c7808 */ /* 0x002fe20001000000 */
[----:B------:R-:W-:Y:S01]  /*2770*/  FMUL.FTZ R41, R57, UR10 ;  /* 0x0000000a39297c20 */ /* 0x000fe20008410000 */
[----:B------:R-:W-:Y:S01]  /*2780*/  ISETP.GT.AND P2, PT, R14, 0x29, PT ;  /* 0x000000290e00780c */ /* 0x000fe20003f44270 */
[----:B------:R-:W-:Y:S01]  /*2790*/  FMUL.FTZ R61, R61, UR10 ;  /* 0x0000000a3d3d7c20 */ /* 0x000fe20008410000 */
[----:B------:R-:W-:Y:S01]  /*27a0*/  FMNMX.FTZ R27, R92, R27, !PT ;  /* 0x0000001b5c1b7209 */ /* 0x000fe20007810000 */
[----:B------:R-:W-:Y:S01]  /*27b0*/  FMUL.FTZ R64, R64, UR10 ;  /* 0x0000000a40407c20 */ /* 0x000fe20008410000 */
[----:B------:R-:W-:Y:S01]  /*27c0*/  ISETP.GT.AND P4, PT, R45, 0x8, PT ;  /* 0x000000082d00780c */ /* 0x000fe20003f84270 */
[----:B------:R-:W-:Y:S01]  /*27d0*/  MUFU.TANH R50, R50 ;  /* 0x0000003200327308 */ /* 0x000fe20000002400 */
[----:B--2---:R-:W-:Y:S01]  /*27e0*/  FSEL R90, R46, -INF , P3 ;  /* 0xff8000002e5a7808 */ /* 0x004fe20001800000 */
[----:B------:R-:W-:Y:S01]  /*27f0*/  FMUL.FTZ R65, R65, UR10 ;  /* 0x0000000a41417c20 */ /* 0x000fe20008410000 */
[----:B------:R-:W-:Y:S01]  /*2800*/  ISETP.GT.AND P3, PT, R14, 0x30, PT ;  /* 0x000000300e00780c */ /* 0x000fe20003f64270 */
        /* <DEDUP_REMOVED lines=9> */
[----:B------:R-:W-:Y:S01]  /*28a0*/  FMNMX.FTZ R27, R88, R27, !PT ;  /* 0x0000001b581b7209 */ /* 0x000fe20007810000 */
[----:B------:R-:W-:Y:S01]  /*28b0*/  FMUL.FTZ R77, R77, UR10 ;  /* 0x0000000a4d4d7c20 */ /* 0x000fe20008410000 */
[----:B------:R-:W-:Y:S01]  /*28c0*/  FMUL.FTZ R80, R80, UR10 ;  /* 0x0000000a50507c20 */ /* 0x000fe20008410000 */
[----:B------:R-:W-:Y:S01]  /*28d0*/  MUFU.TANH R52, R54 ;  /* 0x0000003600347308 */ /* 0x000fe20000002400 */
[----:B------:R-:W-:Y:S01]  /*28e0*/  FMUL.FTZ R81, R81, UR10 ;  /* 0x0000000a51517c20 */ /* 0x000fe20008410000 */
[----:B------:R-:W-:Y:S01]  /*28f0*/  FMUL.FTZ R84, R84, UR10 ;  /* 0x0000000a54547c20 */ /* 0x000fe20008410000 */
[----:B------:R-:W-:Y:S01]  /*2900*/  FMUL.FTZ R85, R85, UR10 ;  /* 0x0000000a55557c20 */ /* 0x000fe20008410000 */
[----:B------:R2:W-:Y:S04]  /*2910*/  @!P1 SYNCS.ARRIVE.TRANS64.RED.A1T0 RZ, [R0+URZ], RZ ;  /* 0x000000ff00ff99a7 */ /* 0x0005e8000810043f */
[----:B------:R-:W3:Y:S01]  /*2920*/  MUFU.TANH R55, R55 ;  /* 0x0000003700377308 */ /* 0x000ee20000002400 */
[----:B-1----:R-:W-:-:S02]  /*2930*/  FSEL R56, R51, -INF , P2 ;  /* 0xff80000033387808 */ /* 0x002fc40001000000 */
[----:B------:R-:W-:-:S05]  /*2940*/  ISETP.GT.AND P2, PT, R14, 0x39, PT ;  /* 0x000000390e00780c */ /* 0x000fca0003f44270 */
[----:B------:R-:W1:Y:S08]  /*2950*/  MUFU.TANH R58, R58 ;  /* 0x0000003a003a7308 */ /* 0x000e700000002400 */
[----:B------:R4:W-:Y:S01]  /*2960*/  MUFU.TANH R5, R66 ;  /* 0x0000004200057308 */ /* 0x0009e20000002400 */
[----:B---3--:R-:W-:Y:S02]  /*2970*/  FSEL R46, R55, -INF , P2 ;  /* 0xff800000372e7808 */ /* 0x008fe40001000000 */
[----:B------:R-:W-:-:S05]  /*2980*/  ISETP.GT.AND P2, PT, R14, 0x41, PT ;  /* 0x000000410e00780c */ /* 0x000fca0003f44270 */
[----:B------:R-:W3:Y:S01]  /*2990*/  MUFU.TANH R59, R59 ;  /* 0x0000003b003b7308 */ /* 0x000ee20000002400 */
[----:B----4-:R-:W-:Y:S02]  /*29a0*/  FSEL R66, R50, -INF , P3 ;  /* 0xff80000032427808 */ /* 0x010fe40001800000 */
[----:B------:R-:W-:Y:S02]  /*29b0*/  ISETP.GT.AND P3, PT, R14, 0x38, PT ;  /* 0x000000380e00780c */ /* 0x000fe40003f64270 */
[----:B------:R-:W-:Y:S02]  /*29c0*/  FMNMX.FTZ R27, R66, R27, !PT ;  /* 0x0000001b421b7209 */ /* 0x000fe40007810000 */
[----:B------:R-:W-:Y:S01]  /*29d0*/  FSEL R52, R52, -INF , P3 ;  /* 0xff80000034347808 */ /* 0x000fe20001800000 */
[----:B------:R-:W4:Y:S01]  /*29e0*/  MUFU.TANH R62, R62 ;  /* 0x0000003e003e7308 */ /* 0x000f220000002400 */
[----:B------:R-:W-:Y:S02]  /*29f0*/  FMNMX.FTZ R27, R56, R27, !PT ;  /* 0x0000001b381b7209 */ /* 0x000fe40007810000 */
[----:B------:R-:W-:-:S02]  /*2a00*/  ISETP.GT.AND P3, PT, R14, 0x40, PT ;  /* 0x000000400e00780c */ /* 0x000fc40003f64270 */
[----:B------:R-:W-:Y:S02]  /*2a10*/  FMNMX.FTZ R27, R52, R27, !PT ;  /* 0x0000001b341b7209 */ /* 0x000fe40007810000 */
[----:B-1----:R-:W-:Y:S01]  /*2a20*/  FSEL R38, R58, -INF , P3 ;  /* 0xff8000003a267808 */ /* 0x002fe20001800000 */
[----:B------:R-:W1:Y:S01]  /*2a30*/  MUFU.TANH R63, R63 ;  /* 0x0000003f003f7308 */ /* 0x000e620000002400 */
[----:B------:R-:W-:Y:S02]  /*2a40*/  FMNMX.FTZ R27, R46, R27, !PT ;  /* 0x0000001b2e1b7209 */ /* 0x000fe40007810000 */
[----:B------:R-:W-:Y:S02]  /*2a50*/  ISETP.GT.AND P3, PT, R14, 0x48, PT ;  /* 0x000000480e00780c */ /* 0x000fe40003f64270 */
[----:B---3--:R-:W-:Y:S02]  /*2a60*/  FSEL R26, R59, -INF , P2 ;  /* 0xff8000003b1a7808 */ /* 0x008fe40001000000 */
[----:B------:R-:W-:Y:S01]  /*2a70*/  FMNMX.FTZ R27, R38, R27, !PT ;  /* 0x0000001b261b7209 */ /* 0x000fe20007810000 */
[----:B------:R-:W3:Y:S01]  /*2a80*/  MUFU.TANH R44, R67 ;  /* 0x00000043002c7308 */ /* 0x000ee20000002400 */
[----:B------:R-:W-:-:S02]  /*2a90*/  ISETP.GT.AND P2, PT, R14, 0x49, PT ;  /* 0x000000490e00780c */ /* 0x000fc40003f44270 */
[----:B----4-:R-:W-:Y:S02]  /*2aa0*/  FSEL R30, R62, -INF , P3 ;  /* 0xff8000003e1e7808 */ /* 0x010fe40001800000 */
[----:B------:R-:W-:Y:S02]  /*2ab0*/  FMNMX.FTZ R27, R26, R27, !PT ;  /* 0x0000001b1a1b7209 */ /* 0x000fe40007810000 */
[----:B------:R-:W-:Y:S01]  /*2ac0*/  ISETP.GT.AND P3, PT, R14, 0x50, PT ;  /* 0x000000500e00780c */ /* 0x000fe20003f64270 */
[----:B------:R-:W4:Y:S01]  /*2ad0*/  MUFU.TANH R48, R70 ;  /* 0x0000004600307308 */ /* 0x000f220000002400 */
[----:B-1----:R-:W-:Y:S02]  /*2ae0*/  FSEL R34, R63, -INF , P2 ;  /* 0xff8000003f227808 */ /* 0x002fe40001000000 */
[----:B------:R-:W-:Y:S02]  /*2af0*/  FMNMX.FTZ R27, R30, R27, !PT ;  /* 0x0000001b1e1b7209 */ /* 0x000fe40007810000 */
[----:B------:R-:W-:-:S02]  /*2b00*/  ISETP.GT.AND P2, PT, R14, 0x51, PT ;  /* 0x000000510e00780c */ /* 0x000fc40003f44270 */
[----:B------:R-:W-:Y:S01]  /*2b10*/  FSEL R42, R5, -INF , P3 ;  /* 0xff800000052a7808 */ /* 0x000fe20001800000 */
[----:B------:R-:W1:Y:S01]  /*2b20*/  MUFU.TANH R54, R71 ;  /* 0x0000004700367308 */ /* 0x000e620000002400 */
[----:B------:R-:W-:Y:S01]  /*2b30*/  FMNMX.FTZ R27, R34, R27, !PT ;  /* 0x0000001b221b7209 */ /* 0x000fe20007810000 */
[----:B------:R-:W-:Y:S01]  /*2b40*/  FMUL.FTZ R5, R60, UR10 ;  /* 0x0000000a3c057c20 */ /* 0x000fe20008410000 */
        /* <DEDUP_REMOVED lines=12> */
[----:B------:R-:W-:Y:S01]  /*2c10*/  FMNMX.FTZ R27, R54, R27, !PT ;  /* 0x0000001b361b7209 */ /* 0x000fe20007810000 */
[----:B------:R-:W1:Y:S01]  /*2c20*/  MUFU.TANH R70, R78 ;  /* 0x0000004e00467308 */ /* 0x000e620000002400 */
[----:B---3--:R-:W-:Y:S02]  /*2c30*/  FSEL R58, R74, -INF , P3 ;  /* 0xff8000004a3a7808 */ /* 0x008fe40001800000 */
[----:B------:R-:W-:Y:S02]  /*2c40*/  ISETP.GT.AND P3, PT, R14, 0x68, PT ;  /* 0x000000680e00780c */ /* 0x000fe40003f64270 */
[----:B------:R-:W-:-:S03]  /*2c50*/  FMNMX.FTZ R27, R58, R27, !PT ;  /* 0x0000001b3a1b7209 */ /* 0x000fc60007810000 */
[----:B------:R-:W3:Y:S01]  /*2c60*/  MUFU.TANH R79, R79 ;  /* 0x0000004f004f7308 */ /* 0x000ee20000002400 */
[----:B----4-:R-:W-:Y:S02]  /*2c70*/  FSEL R62, R75, -INF , P2 ;  /* 0xff8000004b3e7808 */ /* 0x010fe40001000000 */
[----:B------:R-:W-:Y:S02]  /*2c80*/  ISETP.GT.AND P2, PT, R14, 0x69, PT ;  /* 0x000000690e00780c */ /* 0x000fe40003f44270 */
[----:B------:R-:W-:-:S03]  /*2c90*/  FMNMX.FTZ R27, R62, R27, !PT ;  /* 0x0000001b3e1b7209 */ /* 0x000fc60007810000 */
[----:B------:R-:W4:Y:S01]  /*2ca0*/  MUFU.TANH R82, R82 ;  /* 0x0000005200527308 */ /* 0x000f220000002400 */
[----:B-1----:R-:W-:Y:S02]  /*2cb0*/  FSEL R70, R70, -INF , P3 ;  /* 0xff80000046467808 */ /* 0x002fe40001800000 */
[----:B------:R-:W-:Y:S02]  /*2cc0*/  ISETP.GT.AND P3, PT, R14, 0x70, PT ;  /* 0x000000700e00780c */ /* 0x000fe40003f64270 */
[----:B------:R-:W-:-:S03]  /*2cd0*/  FMNMX.FTZ R27, R70, R27, !PT ;  /* 0x0000001b461b7209 */ /* 0x000fc60007810000 */
        /* <DEDUP_REMOVED lines=12> */
[----:B------:R-:W-:Y:S01]  /*2da0*/  MUFU.TANH R27, R5 ;  /* 0x00000005001b7308 */ /* 0x000fe20000002400 */
[----:B---3--:R-:W-:Y:S02]  /*2db0*/  FSEL R82, R86, -INF , P3 ;  /* 0xff80000056527808 */ /* 0x008fe40001800000 */
[----:B------:R-:W-:Y:S02]  /*2dc0*/  ISETP.GT.AND P3, PT, R45, 0x1, PT ;  /* 0x000000012d00780c */ /* 0x000fe40003f64270 */
[----:B------:R-:W-:-:S03]  /*2dd0*/  FMNMX.FTZ R31, R82, R31, !PT ;  /* 0x0000001f521f7209 */ /* 0x000fc60007810000 */
[----:B------:R-:W-:Y:S01]  /*2de0*/  MUFU.TANH R2, R2 ;  /* 0x0000000200027308 */ /* 0x000fe20000002400 */
[----:B----4-:R-:W-:-:S04]  /*2df0*/  FSEL R86, R87, -INF , P2 ;  /* 0xff80000057567808 */ /* 0x010fc80001000000 */
[----:B------:R-:W-:-:S03]  /*2e00*/  FMNMX.FTZ R31, R86, R31, !PT ;  /* 0x0000001f561f7209 */ /* 0x000fc60007810000 */
[----:B------:R-:W1:Y:S02]  /*2e10*/  MUFU.TANH R3, R3 ;  /* 0x0000000300037308 */ /* 0x000e640000002400 */
[----:B------:R-:W3:Y:S06]  /*2e20*/  SHFL.BFLY PT, R14, R31, 0x2, 0x1f ;  /* 0x0c401f001f0e7f89 */ /* 0x000eec00000e0000 */
[----:B------:R-:W4:Y:S08]  /*2e30*/  MUFU.TANH R4, R4 ;  /* 0x0000000400047308 */ /* 0x000f300000002400 */
[----:B------:R-:W5:Y:S01]  /*2e40*/  MUFU.TANH R12, R12 ;  /* 0x0000000c000c7308 */ /* 0x000f620000002400 */
[----:B-1----:R-:W-:-:S02]  /*2e50*/  FSEL R3, R3, -INF , P3 ;  /* 0xff80000003037808 */ /* 0x002fc40001800000 */
[----:B------:R-:W-:-:S05]  /*2e60*/  ISETP.GT.AND P3, PT, R45, 0x10, PT ;  /* 0x000000102d00780c */ /* 0x000fca0003f64270 */
[----:B------:R-:W1:Y:S01]  /*2e70*/  MUFU.TANH R13, R13 ;  /* 0x0000000d000d7308 */ /* 0x000e620000002400 */
[----:B---3--:R-:W-:-:S05]  /*2e80*/  FMNMX.FTZ R5, R31, R14, !PT ;  /* 0x0000000e1f057209 */ /* 0x008fca0007810000 */
[----:B------:R-:W3:Y:S02]  /*2e90*/  SHFL.BFLY PT, R14, R5, 0x1, 0x1f ;  /* 0x0c201f00050e7f89 */ /* 0x000ee400000e0000 */
[----:B------:R-:W2:Y:S08]  /*2ea0*/  MUFU.TANH R15, R15 ;  /* 0x0000000f000f7308 */ /* 0x000eb00000002400 */
[----:B------:R-:W2:Y:S08]  /*2eb0*/  MUFU.TANH R20, R20 ;  /* 0x0000001400147308 */ /* 0x000eb00000002400 */
[----:B------:R-:W2:Y:S01]  /*2ec0*/  MUFU.TANH R21, R21 ;  /* 0x0000001500157308 */ /* 0x000ea20000002400 */
[----:B---3--:R-:W-:-:S07]  /*2ed0*/  FMNMX.FTZ R14, R5, R14, !PT ;  /* 0x0000000e050e7209 */ /* 0x008fce0007810000 */
[----:B------:R-:W3:Y:S01]  /*2ee0*/  MUFU.TANH R24, R24 ;  /* 0x0000001800187308 */ /* 0x000ee20000002400 */
[----:B------:R-:W-:Y:S01]  /*2ef0*/  MOV R5, UR4 ;  /* 0x0000000400057c02 */ /* 0x000fe20008000f00 */
[----:B------:R-:W-:Y:S01]  /*2f00*/  USHF.R.S32.HI UR4, URZ, 0x1f, UR37 ;  /* 0x0000001f3f047899 */ /* 0x000fe20008011425 */
[----:B------:R-:W-:-:S03]  /*2f10*/  FSETP.NEU.FTZ.AND P2, PT, R14, -INF , PT ;  /* 0xff8000000e00780b */ /* 0x000fc60003f5d000 */
[----:B------:R-:W-:Y:S01]  /*2f20*/  FMUL.FTZ R31, R14, R5 ;  /* 0x000000050e1f7220 */ /* 0x000fe20000410000 */
[----:B------:R-:W-:Y:S01]  /*2f30*/  ULEA.HI UR4, UR4, UR37, URZ, 0x7 ;  /* 0x0000002504047291 */ /* 0x000fe2000f8f383f */
[----:B------:R-:W3:Y:S03]  /*2f40*/  MUFU.TANH R25, R25 ;  /* 0x0000001900197308 */ /* 0x000ee60000002400 */
[----:B------:R-:W-:Y:S01]  /*2f50*/  FSEL R35, R31, RZ, P2 ;  /* 0x000000ff1f237208 */ /* 0x000fe20001000000 */
[----:B------:R-:W-:Y:S01]  /*2f60*/  USHF.R.S32.HI UR4, URZ, 0x7, UR4 ;  /* 0x000000073f047899 */ /* 0x000fe20008011404 */
[----:B------:R-:W-:-:S03]  /*2f70*/  ISETP.GT.AND P2, PT, R45, RZ, PT ;  /* 0x000000ff2d00720c */ /* 0x000fc60003f44270 */
[-CC-:B------:R-:W-:Y:S01]  /*2f80*/  FFMA.FTZ R181, R96, R5.reuse, -R35.reuse ;  /* 0x0000000560b57223 */ /* 0x180fe20000010823 */
[----:B------:R-:W-:Y:S01]  /*2f90*/  FSEL R94, R2, -INF , P2 ;  /* 0xff800000025e7808 */ /* 0x000fe20001000000 */
[-CC-:B------:R-:W-:Y:S01]  /*2fa0*/  FFMA.FTZ R183, R98, R5.reuse, -R35.reuse ;  /* 0x0000000562b77223 */ /* 0x180fe20000010823 */
[C---:B------:R-:W-:Y:S01]  /*2fb0*/  ISETP.GT.AND P2, PT, R45.reuse, 0x9, PT ;  /* 0x000000092d00780c */ /* 0x040fe20003f44270 */
[-CC-:B------:R-:W-:Y:S01]  /*2fc0*/  FFMA.FTZ R2, R100, R5.reuse, -R35.reuse ;  /* 0x0000000564027223 */ /* 0x180fe20000010823 */
[----:B----4-:R-:W-:Y:S01]  /*2fd0*/  FSEL R96, R4, -INF , P4 ;  /* 0xff80000004607808 */ /* 0x010fe20002000000 */
[--C-:B------:R-:W-:Y:S01]  /*2fe0*/  FFMA.FTZ R177, R102, R5, -R35.reuse ;  /* 0x0000000566b17223 */ /* 0x100fe20000010823 */
[----:B------:R-:W-:Y:S01]  /*2ff0*/  FMNMX.FTZ R31, R94, R3, !PT ;  /* 0x000000035e1f7209 */ /* 0x000fe20007810000 */
[----:B------:R-:W4:Y:S01]  /*3000*/  MUFU.TANH R28, R28 ;  /* 0x0000001c001c7308 */ /* 0x000f220000002400 */
[----:B-----5:R-:W-:Y:S01]  /*3010*/  FSEL R98, R12, -INF , P2 ;  /* 0xff8000000c627808 */ /* 0x020fe20001000000 */
[--C-:B------:R-:W-:Y:S01]  /*3020*/  FFMA.FTZ R4, R106, R5, -R35.reuse ;  /* 0x000000056a047223 */ /* 0x100fe20000010823 */
[----:B------:R-:W-:Y:S01]  /*3030*/  FMNMX.FTZ R31, R96, R31, !PT ;  /* 0x0000001f601f7209 */ /* 0x000fe20007810000 */
[-CC-:B------:R-:W-:Y:S01]  /*3040*/  FFMA.FTZ R179, R110, R5.reuse, -R35.reuse ;  /* 0x000000056eb37223 */ /* 0x180fe20000010823 */
[----:B------:R-:W-:Y:S01]  /*3050*/  ISETP.GT.AND P2, PT, R45, 0x11, PT ;  /* 0x000000112d00780c */ /* 0x000fe20003f44270 */
[--C-:B------:R-:W-:Y:S01]  /*3060*/  FFMA.FTZ R173, R118, R5, -R35.reuse ;  /* 0x0000000576ad7223 */ /* 0x100fe20000010823 */
[----:B-1----:R-:W-:Y:S01]  /*3070*/  FSEL R100, R13, -INF , P3 ;  /* 0xff8000000d647808 */ /* 0x002fe20001800000 */
[----:B------:R-:W1:Y:S01]  /*3080*/  MUFU.TANH R29, R29 ;  /* 0x0000001d001d7308 */ /* 0x000e620000002400 */
[----:B------:R-:W-:Y:S01]  /*3090*/  FMNMX.FTZ R31, R98, R31, !PT ;  /* 0x0000001f621f7209 */ /* 0x000fe20007810000 */
[-CC-:B------:R-:W-:Y:S01]  /*30a0*/  FFMA.FTZ R175, R90, R5.reuse, -R35.reuse ;  /* 0x000000055aaf7223 */ /* 0x180fe20000010823 */
[----:B------:R-:W-:Y:S01]  /*30b0*/  ISETP.GT.AND P3, PT, R45, 0x18, PT ;  /* 0x000000182d00780c */ /* 0x000fe20003f64270 */
[-CC-:B------:R-:W-:Y:S01]  /*30c0*/  FFMA.FTZ R169, R66, R5.reuse, -R35.reuse ;  /* 0x0000000542a97223 */ /* 0x180fe20000010823 */
[----:B--2---:R-:W-:Y:S01]  /*30d0*/  FSEL R102, R15, -INF , P2 ;  /* 0xff8000000f667808 */ /* 0x004fe20001000000 */
[--C-:B------:R-:W-:Y:S01]  /*30e0*/  FFMA.FTZ R171, R52, R5, -R35.reuse ;  /* 0x0000000534ab7223 */ /* 0x100fe20000010823 */
[----:B------:R-:W-:Y:S01]  /*30f0*/  FMNMX.FTZ R31, R100, R31, !PT ;  /* 0x0000001f641f7209 */ /* 0x000fe20007810000 */
[----:B------:R-:W2:Y:S01]  /*3100*/  MUFU.TANH R32, R32 ;  /* 0x0000002000207308 */ /* 0x000ea20000002400 */
[----:B------:R-:W-:Y:S01]  /*3110*/  ISETP.GT.AND P2, PT, R45, 0x19, PT ;  /* 0x000000192d00780c */ /* 0x000fe20003f44270 */
[-CC-:B------:R-:W-:Y:S01]  /*3120*/  FFMA.FTZ R50, R53, R5.reuse, -R35.reuse ;  /* 0x0000000535327223 */ /* 0x180fe20000010823 */
[----:B------:R-:W-:Y:S01]  /*3130*/  FSEL R104, R20, -INF , P3 ;  /* 0xff80000014687808 */ /* 0x000fe20001800000 */
[--C-:B------:R-:W-:Y:S01]  /*3140*/  FFMA.FTZ R20, R114, R5, -R35.reuse ;  /* 0x0000000572147223 */ /* 0x100fe20000010823 */
[----:B------:R-:W-:Y:S01]  /*3150*/  FMNMX.FTZ R31, R102, R31, !PT ;  /* 0x0000001f661f7209 */ /* 0x000fe20007810000 */
[-CC-:B------:R-:W-:Y:S01]  /*3160*/  FFMA.FTZ R161, R42, R5.reuse, -R35.reuse ;  /* 0x000000052aa17223 */ /* 0x180fe20000010823 */
[----:B------:R-:W-:Y:S01]  /*3170*/  ISETP.GT.AND P3, PT, R45, 0x20, PT ;  /* 0x000000202d00780c */ /* 0x000fe20003f64270 */
[----:B------:R-:W5:Y:S01]  /*3180*/  MUFU.TANH R33, R33 ;  /* 0x0000002100217308 */ /* 0x000f620000002400 */
[----:B------:R-:W-:Y:S01]  /*3190*/  FSEL R106, R21, -INF , P2 ;  /* 0xff800000156a7808 */ /* 0x000fe20001000000 */
[--C-:B------:R-:W-:Y:S01]  /*31a0*/  FFMA.FTZ R167, R30, R5, -R35.reuse ;  /* 0x000000051ea77223 */ /* 0x100fe20000010823 */
[----:B------:R-:W-:Y:S01]  /*31b0*/  FMNMX.FTZ R31, R104, R31, !PT ;  /* 0x0000001f681f7209 */ /* 0x000fe20007810000 */
[-CC-:B------:R-:W-:Y:S01]  /*31c0*/  FFMA.FTZ R30, R34, R5.reuse, -R35.reuse ;  /* 0x00000005221e7223 */ /* 0x180fe20000010823 */
[C---:B------:R-:W-:Y:S01]  /*31d0*/  ISETP.GT.AND P2, PT, R45.reuse, 0x21, PT ;  /* 0x000000212d00780c */ /* 0x040fe20003f44270 */
[--C-:B------:R-:W-:Y:S01]  /*31e0*/  FFMA.FTZ R34, R44, R5, -R35.reuse ;  /* 0x000000052c227223 */ /* 0x100fe20000010823 */
[----:B---3--:R-:W-:Y:S01]  /*31f0*/  FSEL R108, R24, -INF , P3 ;  /* 0xff800000186c7808 */ /* 0x008fe20001800000 */
[----:B------:R-:W3:Y:S01]  /*3200*/  MUFU.TANH R36, R36 ;  /* 0x0000002400247308 */ /* 0x000ee20000002400 */
[----:B------:R-:W-:Y:S01]  /*3210*/  FMNMX.FTZ R31, R106, R31, !PT ;  /* 0x0000001f6a1f7209 */ /* 0x000fe20007810000 */
[-CC-:B------:R-:W-:Y:S01]  /*3220*/  FFMA.FTZ R24, R92, R5.reuse, -R35.reuse ;  /* 0x000000055c187223 */ /* 0x180fe20000010823 */
[----:B------:R-:W-:Y:S01]  /*3230*/  ISETP.GT.AND P3, PT, R45, 0x28, PT ;  /* 0x000000282d00780c */ /* 0x000fe20003f64270 */
[-CC-:B------:R-:W-:Y:S01]  /*3240*/  FFMA.FTZ R165, R38, R5.reuse, -R35.reuse ;  /* 0x0000000526a57223 */ /* 0x180fe20000010823 */
[----:B------:R-:W-:Y:S01]  /*3250*/  FSEL R110, R25, -INF , P2 ;  /* 0xff800000196e7808 */ /* 0x000fe20001000000 */
[--C-:B------:R-:W-:Y:S01]  /*3260*/  FFMA.FTZ R26, R26, R5, -R35.reuse ;  /* 0x000000051a1a7223 */ /* 0x100fe20000010823 */
[----:B------:R-:W-:Y:S01]  /*3270*/  FMNMX.FTZ R31, R108, R31, !PT ;  /* 0x0000001f6c1f7209 */ /* 0x000fe20007810000 */
[----:B------:R-:W3:Y:S01]  /*3280*/  MUFU.TANH R37, R37 ;  /* 0x0000002500257308 */ /* 0x000ee20000002400 */
[C---:B------:R-:W-:Y:S01]  /*3290*/  ISETP.GT.AND P2, PT, R45.reuse, 0x29, PT ;  /* 0x000000292d00780c */ /* 0x040fe20003f44270 */
[-CC-:B------:R-:W-:Y:S01]  /*32a0*/  FFMA.FTZ R163, R48, R5.reuse, -R35.reuse ;  /* 0x0000000530a37223 */ /* 0x180fe20000010823 */
[----:B----4-:R-:W-:Y:S01]  /*32b0*/  FSEL R112, R28, -INF , P3 ;  /* 0xff8000001c707808 */ /* 0x010fe20001800000 */
[--C-:B------:R-:W-:Y:S01]  /*32c0*/  FFMA.FTZ R28, R88, R5, -R35.reuse ;  /* 0x00000005581c7223 */ /* 0x100fe20000010823 */
[----:B------:R-:W-:Y:S01]  /*32d0*/  FMNMX.FTZ R31, R110, R31, !PT ;  /* 0x0000001f6e1f7209 */ /* 0x000fe20007810000 */
[-CC-:B------:R-:W-:Y:S01]  /*32e0*/  FFMA.FTZ R38, R54, R5.reuse, -R35.reuse ;  /* 0x0000000536267223 */ /* 0x180fe20000010823 */
[----:B------:R-:W-:Y:S01]  /*32f0*/  ISETP.GT.AND P3, PT, R45, 0x30, PT ;  /* 0x000000302d00780c */ /* 0x000fe20003f64270 */
[----:B------:R-:W4:Y:S01]  /*3300*/  MUFU.TANH R40, R40 ;  /* 0x0000002800287308 */ /* 0x000f220000002400 */
[----:B-1----:R-:W-:Y:S01]  /*3310*/  FSEL R114, R29, -INF , P2 ;  /* 0xff8000001d727808 */ /* 0x002fe20001000000 */
[--C-:B------:R-:W-:Y:S01]  /*3320*/  FFMA.FTZ R157, R58, R5, -R35.reuse ;  /* 0x000000053a9d7223 */ /* 0x100fe20000010823 */
[----:B------:R-:W-:Y:S01]  /*3330*/  FMNMX.FTZ R31, R112, R31, !PT ;  /* 0x0000001f701f7209 */ /* 0x000fe20007810000 */
[-CC-:B------:R-:W-:Y:S01]  /*3340*/  FFMA.FTZ R62, R62, R5.reuse, -R35.reuse ;  /* 0x000000053e3e7223 */ /* 0x180fe20000010823 */
[C---:B------:R-:W-:Y:S01]  /*3350*/  ISETP.GT.AND P2, PT, R45.reuse, 0x31, PT ;  /* 0x000000312d00780c */ /* 0x040fe20003f44270 */
[--C-:B------:R-:W-:Y:S01]  /*3360*/  FFMA.FTZ R70, R70, R5, -R35.reuse ;  /* 0x0000000546467223 */ /* 0x100fe20000010823 */
[----:B--2---:R-:W-:Y:S01]  /*3370*/  FSEL R116, R32, -INF , P3 ;  /* 0xff80000020747808 */ /* 0x004fe20001800000 */
[----:B------:R-:W1:Y:S01]  /*3380*/  MUFU.TANH R41, R41 ;  /* 0x0000002900297308 */ /* 0x000e620000002400 */
[----:B------:R-:W-:Y:S01]  /*3390*/  FMNMX.FTZ R31, R114, R31, !PT ;  /* 0x0000001f721f7209 */ /* 0x000fe20007810000 */
[-CC-:B------:R-:W-:Y:S01]  /*33a0*/  FFMA.FTZ R32, R56, R5.reuse, -R35.reuse ;  /* 0x0000000538207223 */ /* 0x180fe20000010823 */
[----:B------:R-:W-:Y:S01]  /*33b0*/  ISETP.GT.AND P3, PT, R45, 0x38, PT ;  /* 0x000000382d00780c */ /* 0x000fe20003f64270 */
[-CC-:B------:R-:W-:Y:S01]  /*33c0*/  FFMA.FTZ R74, R74, R5.reuse, -R35.reuse ;  /* 0x000000054a4a7223 */ /* 0x180fe20000010823 */
[----:B-----5:R-:W-:Y:S01]  /*33d0*/  FSEL R118, R33, -INF , P2 ;  /* 0xff80000021767808 */ /* 0x020fe20001000000 */
[--C-:B------:R-:W-:Y:S01]  /*33e0*/  FFMA.FTZ R60, R60, R5, -R35.reuse ;  /* 0x000000053c3c7223 */ /* 0x100fe20000010823 */
[----:B------:R-:W-:Y:S01]  /*33f0*/  FMNMX.FTZ R31, R116, R31, !PT ;  /* 0x0000001f741f7209 */ /* 0x000fe20007810000 */
[----:B------:R-:W2:Y:S01]  /*3400*/  MUFU.TANH R61, R61 ;  /* 0x0000003d003d7308 */ /* 0x000ea20000002400 */
[C---:B------:R-:W-:Y:S01]  /*3410*/  ISETP.GT.AND P2, PT, R45.reuse, 0x39, PT ;  /* 0x000000392d00780c */ /* 0x040fe20003f44270 */
[-CC-:B------:R-:W-:Y:S01]  /*3420*/  FFMA.FTZ R78, R78, R5.reuse, -R35.reuse ;  /* 0x000000054e4e7223 */ /* 0x180fe20000010823 */
[----:B---3--:R-:W-:Y:S01]  /*3430*/  FSEL R120, R36, -INF , P3 ;  /* 0xff80000024787808 */ /* 0x008fe20001800000 */
[--C-:B------:R-:W-:Y:S01]  /*3440*/  FFMA.FTZ R36, R46, R5, -R35.reuse ;  /* 0x000000052e247223 */ /* 0x100fe20000010823 */
[----:B------:R-:W-:Y:S01]  /*3450*/  FMNMX.FTZ R31, R118, R31, !PT ;  /* 0x0000001f761f7209 */ /* 0x000fe20007810000 */
[-CC-:B------:R-:W-:Y:S01]  /*3460*/  FFMA.FTZ R82, R82, R5.reuse, -R35.reuse ;  /* 0x0000000552527223 */ /* 0x180fe20000010823 */
[----:B------:R-:W-:Y:S01]  /*3470*/  ISETP.GT.AND P3, PT, R45, 0x40, PT ;  /* 0x000000402d00780c */ /* 0x000fe20003f64270 */
[----:B------:R-:W3:Y:S01]  /*3480*/  MUFU.TANH R64, R64 ;  /* 0x0000004000407308 */ /* 0x000ee20000002400 */
[----:B------:R-:W-:Y:S01]  /*3490*/  FSEL R92, R37, -INF , P2 ;  /* 0xff800000255c7808 */ /* 0x000fe20001000000 */
[----:B------:R-:W-:Y:S01]  /*34a0*/  FFMA.FTZ R35, R86, R5, -R35 ;  /* 0x0000000556237223 */ /* 0x000fe20000010823 */
[----:B------:R-:W-:Y:S01]  /*34b0*/  FMNMX.FTZ R31, R120, R31, !PT ;  /* 0x0000001f781f7209 */ /* 0x000fe20007810000 */
[----:B------:R-:W-:Y:S01]  /*34c0*/  UISETP.LT.AND UP0, UPT, URZ, UR4, UPT ;  /* 0x000000043f00728c */ /* 0x000fe2000bf01270 */
[----:B------:R-:W-:-:S02]  /*34d0*/  ISETP.GT.AND P2, PT, R45, 0x41, PT ;  /* 0x000000412d00780c */ /* 0x000fc40003f44270 */
[----:B----4-:R-:W-:Y:S01]  /*34e0*/  FSEL R40, R40, -INF , P3 ;  /* 0xff80000028287808 */ /* 0x010fe20001800000 */
[----:B------:R-:W4:Y:S01]  /*34f0*/  MUFU.TANH R65, R65 ;  /* 0x0000004100417308 */ /* 0x000f220000002400 */
[----:B------:R-:W-:Y:S01]  /*3500*/  FMNMX.FTZ R31, R92, R31, !PT ;  /* 0x0000001f5c1f7209 */ /* 0x000fe20007810000 */
[----:B------:R-:W-:Y:S01]  /*3510*/  USEL UR47, URZ, UR4, !UP0 ;  /* 0x000000043f2f7287 */ /* 0x000fe2000c000000 */
[----:B------:R-:W-:Y:S02]  /*3520*/  ISETP.GT.AND P3, PT, R45, 0x48, PT ;  /* 0x000000482d00780c */ /* 0x000fe40003f64270 */
[----:B-1----:R-:W-:Y:S01]  /*3530*/  FSEL R90, R41, -INF , P2 ;  /* 0xff800000295a7808 */ /* 0x002fe20001000000 */
[----:B------:R-:W-:Y:S01]  /*3540*/  UISETP.GE.AND UP0, UPT, UR7, UR47, UPT ;  /* 0x0000002f0700728c */ /* 0x000fe2000bf06270 */
[----:B------:R-:W-:Y:S01]  /*3550*/  FMNMX.FTZ R31, R40, R31, !PT ;  /* 0x0000001f281f7209 */ /* 0x000fe20007810000 */
[----:B------:R-:W1:Y:S01]  /*3560*/  MUFU.TANH R68, R68 ;  /* 0x0000004400447308 */ /* 0x000e620000002400 */
[----:B------:R-:W-:-:S02]  /*3570*/  ISETP.GT.AND P2, PT, R45, 0x49, PT ;  /* 0x000000492d00780c */ /* 0x000fc40003f44270 */
[----:B------:R-:W-:Y:S02]  /*3580*/  FSEL R122, R27, -INF , P3 ;  /* 0xff8000001b7a7808 */ /* 0x000fe40001800000 */
[----:B------:R-:W-:Y:S02]  /*3590*/  FMNMX.FTZ R31, R90, R31, !PT ;  /* 0x0000001f5a1f7209 */ /* 0x000fe40007810000 */
[----:B------:R-:W-:Y:S01]  /*35a0*/  ISETP.GT.AND P3, PT, R45, 0x50, PT ;  /* 0x000000502d00780c */ /* 0x000fe20003f64270 */
[----:B------:R-:W5:Y:S01]  /*35b0*/  MUFU.TANH R69, R69 ;  /* 0x0000004500457308 */ /* 0x000f620000002400 */
[----:B--2---:R-:W-:Y:S02]  /*35c0*/  FSEL R88, R61, -INF , P2 ;  /* 0xff8000003d587808 */ /* 0x004fe40001000000 */
[----:B------:R-:W-:Y:S02]  /*35d0*/  FMNMX.FTZ R31, R122, R31, !PT ;  /* 0x0000001f7a1f7209 */ /* 0x000fe40007810000 */
[----:B------:R-:W-:-:S02]  /*35e0*/  ISETP.GT.AND P2, PT, R45, 0x51, PT ;  /* 0x000000512d00780c */ /* 0x000fc40003f44270 */
[----:B---3--:R-:W-:Y:S01]  /*35f0*/  FSEL R64, R64, -INF , P3 ;  /* 0xff80000040407808 */ /* 0x008fe20001800000 */
[----:B------:R-:W2:Y:S01]  /*3600*/  MUFU.TANH R72, R72 ;  /* 0x0000004800487308 */ /* 0x000ea20000002400 */
[----:B------:R-:W-:Y:S02]  /*3610*/  FMNMX.FTZ R31, R88, R31, !PT ;  /* 0x0000001f581f7209 */ /* 0x000fe40007810000 */
[----:B------:R-:W-:Y:S02]  /*3620*/  ISETP.GT.AND P3, PT, R45, 0x58, PT ;  /* 0x000000582d00780c */ /* 0x000fe40003f64270 */
[----:B----4-:R-:W-:Y:S02]  /*3630*/  FSEL R66, R65, -INF , P2 ;  /* 0xff80000041427808 */ /* 0x010fe40001000000 */
[----:B------:R-:W-:Y:S01]  /*3640*/  FMNMX.FTZ R31, R64, R31, !PT ;  /* 0x0000001f401f7209 */ /* 0x000fe20007810000 */
[----:B------:R-:W3:Y:S01]  /*3650*/  MUFU.TANH R73, R73 ;  /* 0x0000004900497308 */ /* 0x000ee20000002400 */
[----:B------:R-:W-:-:S02]  /*3660*/  ISETP.GT.AND P2, PT, R45, 0x59, PT ;  /* 0x000000592d00780c */ /* 0x000fc40003f44270 */
[----:B-1----:R-:W-:Y:S02]  /*3670*/  FSEL R68, R68, -INF , P3 ;  /* 0xff80000044447808 */ /* 0x002fe40001800000 */
[----:B------:R-:W-:Y:S02]  /*3680*/  FMNMX.FTZ R31, R66, R31, !PT ;  /* 0x0000001f421f7209 */ /* 0x000fe40007810000 */
[----:B------:R-:W-:Y:S01]  /*3690*/  ISETP.GT.AND P3, PT, R45, 0x60, PT ;  /* 0x000000602d00780c */ /* 0x000fe20003f64270 */
[----:B------:R-:W1:Y:S01]  /*36a0*/  MUFU.TANH R76, R76 ;  /* 0x0000004c004c7308 */ /* 0x000e620000002400 */
[----:B-----5:R-:W-:Y:S02]  /*36b0*/  FSEL R56, R69, -INF , P2 ;  /* 0xff80000045387808 */ /* 0x020fe40001000000 */
[----:B------:R-:W-:Y:S02]  /*36c0*/  FMNMX.FTZ R31, R68, R31, !PT ;  /* 0x0000001f441f7209 */ /* 0x000fe40007810000 */
[----:B------:R-:W-:-:S02]  /*36d0*/  ISETP.GT.AND P2, PT, R45, 0x61, PT ;  /* 0x000000612d00780c */ /* 0x000fc40003f44270 */
[----:B--2---:R-:W-:Y:S01]  /*36e0*/  FSEL R72, R72, -INF , P3 ;  /* 0xff80000048487808 */ /* 0x004fe20001800000 */
[----:B------:R-:W2:Y:S01]  /*36f0*/  MUFU.TANH R77, R77 ;  /* 0x0000004d004d7308 */ /* 0x000ea20000002400 */
[----:B------:R-:W-:Y:S02]  /*3700*/  FMNMX.FTZ R31, R56, R31, !PT ;  /* 0x0000001f381f7209 */ /* 0x000fe40007810000 */
[----:B------:R-:W-:Y:S02]  /*3710*/  ISETP.GT.AND P3, PT, R45, 0x68, PT ;  /* 0x000000682d00780c */ /* 0x000fe40003f64270 */
[----:B---3--:R-:W-:Y:S02]  /*3720*/  FSEL R52, R73, -INF , P2 ;  /* 0xff80000049347808 */ /* 0x008fe40001000000 */
[----:B------:R-:W-:Y:S01]  /*3730*/  FMNMX.FTZ R31, R72, R31, !PT ;  /* 0x0000001f481f7209 */ /* 0x000fe20007810000 */
[----:B------:R-:W3:Y:S01]  /*3740*/  MUFU.TANH R80, R80 ;  /* 0x0000005000507308 */ /* 0x000ee20000002400 */
[----:B------:R-:W-:-:S02]  /*3750*/  ISETP.GT.AND P2, PT, R45, 0x69, PT ;  /* 0x000000692d00780c */ /* 0x000fc40003f44270 */
[----:B-1----:R-:W-:Y:S02]  /*3760*/  FSEL R76, R76, -INF , P3 ;  /* 0xff8000004c4c7808 */ /* 0x002fe40001800000 */
[----:B------:R-:W-:Y:S02]  /*3770*/  FMNMX.FTZ R31, R52, R31, !PT ;  /* 0x0000001f341f7209 */ /* 0x000fe40007810000 */
[----:B------:R-:W-:Y:S01]  /*3780*/  ISETP.GT.AND P3, PT, R45, 0x70, PT ;  /* 0x000000702d00780c */ /* 0x000fe20003f64270 */
[----:B------:R-:W1:Y:S01]  /*3790*/  MUFU.TANH R81, R81 ;  /* 0x0000005100517308 */ /* 0x000e620000002400 */
[----:B--2---:R-:W-:Y:S02]  /*37a0*/  FSEL R46, R77, -INF , P2 ;  /* 0xff8000004d2e7808 */ /* 0x004fe40001000000 */
[----:B------:R-:W-:Y:S02]  /*37b0*/  FMNMX.FTZ R31, R76, R31, !PT ;  /* 0x0000001f4c1f7209 */ /* 0x000fe40007810000 */
[----:B------:R-:W-:-:S02]  /*37c0*/  ISETP.GT.AND P2, PT, R45, 0x71, PT ;  /* 0x000000712d00780c */ /* 0x000fc40003f44270 */
[----:B------:R-:W-:Y:S01]  /*37d0*/  FMNMX.FTZ R31, R46, R31, !PT ;  /* 0x0000001f2e1f7209 */ /* 0x000fe20007810000 */
[----:B------:R-:W2:Y:S01]  /*37e0*/  MUFU.TANH R84, R84 ;  /* 0x0000005400547308 */ /* 0x000ea20000002400 */
[----:B---3--:R-:W-:Y:S02]  /*37f0*/  FSEL R80, R80, -INF , P3 ;  /* 0xff80000050507808 */ /* 0x008fe40001800000 */
[----:B------:R-:W-:Y:S02]  /*3800*/  ISETP.GT.AND P3, PT, R45, 0x78, PT ;  /* 0x000000782d00780c */ /* 0x000fe40003f64270 */
[----:B------:R-:W-:-:S03]  /*3810*/  FMNMX.FTZ R31, R80, R31, !PT ;  /* 0x0000001f501f7209 */ /* 0x000fc60007810000 */
[----:B------:R-:W3:Y:S01]  /*3820*/  MUFU.TANH R85, R85 ;  /* 0x0000005500557308 */ /* 0x000ee20000002400 */
[----:B-1----:R-:W-:Y:S02]  /*3830*/  FSEL R124, R81, -INF , P2 ;  /* 0xff800000517c7808 */ /* 0x002fe40001000000 */
[----:B------:R-:W-:Y:S02]  /*3840*/  ISETP.GT.AND P2, PT, R45, 0x79, PT ;  /* 0x000000792d00780c */ /* 0x000fe40003f44270 */
[----:B------:R-:W-:-:S03]  /*3850*/  FMNMX.FTZ R31, R124, R31, !PT ;  /* 0x0000001f7c1f7209 */ /* 0x000fc60007810000 */
[----:B------:R-:W-:Y:S01]  /*3860*/  MUFU.EX2 R181, R181 ;  /* 0x000000b500b57308 */ /* 0x000fe20000000800 */
[----:B--2---:R-:W-:-:S04]  /*3870*/  FSEL R84, R84, -INF , P3 ;  /* 0xff80000054547808 */ /* 0x004fc80001800000 */
[----:B------:R-:W-:-:S03]  /*3880*/  FMNMX.FTZ R31, R84, R31, !PT ;  /* 0x0000001f541f7209 */ /* 0x000fc60007810000 */
[----:B------:R-:W1:Y:S01]  /*3890*/  MUFU.EX2 R50, R50 ;  /* 0x0000003200327308 */ /* 0x000e620000000800 */
[----:B---3--:R-:W-:-:S04]  /*38a0*/  FSEL R126, R85, -INF , P2 ;  /* 0xff800000557e7808 */ /* 0x008fc80001000000 */
[----:B------:R-:W-:-:S03]  /*38b0*/  FMNMX.FTZ R31, R126, R31, !PT ;  /* 0x0000001f7e1f7209 */ /* 0x000fc60007810000 */
[----:B------:R-:W2:Y:S02]  /*38c0*/  MUFU.EX2 R183, R183 ;  /* 0x000000b700b77308 */ /* 0x000ea40000000800 */
[----:B------:R-:W3:Y:S06]  /*38d0*/  SHFL.BFLY PT, R12, R31, 0x2, 0x1f ;  /* 0x0c401f001f0c7f89 */ /* 0x000eec00000e0000 */
[----:B------:R-:W4:Y:S01]  /*38e0*/  MUFU.EX2 R2, R2 ;  /* 0x0000000200027308 */ /* 0x000f220000000800 */
[----:B-1----:R-:W-:Y:S01]  /*38f0*/  FADD.FTZ R42, R181, R50 ;  /* 0x00000032b52a7221 */ /* 0x002fe20000010000 */
[----:B------:R-:W-:-:S06]  /*3900*/  F2FP.BF16.F32.PACK_AB R181, R50, R181 ;  /* 0x000000b532b5723e */ /* 0x000fcc00000010ff */
[----:B------:R-:W1:Y:S08]  /*3910*/  MUFU.EX2 R177, R177 ;  /* 0x000000b100b17308 */ /* 0x000e700000000800 */
[----:B------:R-:W5:Y:S01]  /*3920*/  MUFU.EX2 R4, R4 ;  /* 0x0000000400047308 */ /* 0x000f620000000800 */
[----:B---3--:R-:W-:-:S05]  /*3930*/  FMNMX.FTZ R13, R31, R12, !PT ;  /* 0x0000000c1f0d7209 */ /* 0x008fca0007810000 */
[----:B------:R-:W3:Y:S02]  /*3940*/  SHFL.BFLY PT, R12, R13, 0x1, 0x1f ;  /* 0x0c201f000d0c7f89 */ /* 0x000ee400000e0000 */
[----:B------:R-:W5:Y:S08]  /*3950*/  MUFU.EX2 R179, R179 ;  /* 0x000000b300b37308 */ /* 0x000f700000000800 */
[----:B------:R-:W-:Y:S08]  /*3960*/  MUFU.EX2 R20, R20 ;  /* 0x0000001400147308 */ /* 0x000ff00000000800 */
[----:B------:R-:W-:Y:S01]  /*3970*/  MUFU.EX2 R173, R173 ;  /* 0x000000ad00ad7308 */ /* 0x000fe20000000800 */
[----:B---3--:R-:W-:-:S07]  /*3980*/  FMNMX.FTZ R12, R13, R12, !PT ;  /* 0x0000000c0d0c7209 */ /* 0x008fce0007810000 */
[----:B------:R-:W-:Y:S01]  /*3990*/  MUFU.EX2 R24, R24 ;  /* 0x0000001800187308 */ /* 0x000fe20000000800 */
[C---:B------:R-:W-:Y:S01]  /*39a0*/  FSETP.NEU.FTZ.AND P2, PT, R12.reuse, -INF , PT ;  /* 0xff8000000c00780b */ /* 0x040fe20003f5d000 */
[----:B------:R-:W-:-:S06]  /*39b0*/  FMUL.FTZ R13, R12, R5 ;  /* 0x000000050c0d7220 */ /* 0x000fcc0000410000 */
[----:B------:R-:W-:Y:S01]  /*39c0*/  MUFU.EX2 R175, R175 ;  /* 0x000000af00af7308 */ /* 0x000fe20000000800 */
[----:B------:R-:W-:Y:S02]  /*39d0*/  FSEL R13, R13, RZ, P2 ;  /* 0x000000ff0d0d7208 */ /* 0x000fe40001000000 */
[----:B------:R-:W-:-:S03]  /*39e0*/  PLOP3.LUT P2, PT, PT, PT, UP0, 0x80, 0x0 ;  /* 0x000000000000781c */ /* 0x000fc60003f4f008 */
        /* <DEDUP_REMOVED lines=13> */
[----:B------:R-:W3:Y:S01]  /*3ac0*/  MUFU.EX2 R94, R94 ;  /* 0x0000005e005e7308 */ /* 0x000ee20000000800 */
[----:B--2---:R-:W-:Y:S01]  /*3ad0*/  FADD.FTZ R3, R183, R42 ;  /* 0x0000002ab7037221 */ /* 0x004fe20000010000 */
[-CC-:B------:R-:W-:Y:S01]  /*3ae0*/  FFMA.FTZ R116, R116, R5.reuse, -R13.reuse ;  /* 0x0000000574747223 */ /* 0x180fe2000001080d */
[-CC-:B------:R-:W-:Y:S01]  /*3af0*/  FFMA.FTZ R118, R118, R5.reuse, -R13.reuse ;  /* 0x0000000576767223 */ /* 0x180fe2000001080d */
[-C--:B------:R-:W-:Y:S01]  /*3b00*/  FFMA.FTZ R120, R120, R5.reuse, -R13 ;  /* 0x0000000578787223 */ /* 0x080fe2000001080d */
[----:B----4-:R-:W-:Y:S01]  /*3b10*/  FADD.FTZ R42, R2, R3 ;  /* 0x00000003022a7221 */ /* 0x010fe20000010000 */
[-CC-:B------:R-:W-:Y:S01]  /*3b20*/  FFMA.FTZ R92, R92, R5.reuse, -R13.reuse ;  /* 0x000000055c5c7223 */ /* 0x180fe2000001080d */
[-CC-:B------:R-:W-:Y:S01]  /*3b30*/  FFMA.FTZ R40, R40, R5.reuse, -R13.reuse ;  /* 0x0000000528287223 */ /* 0x180fe2000001080d */
[----:B------:R-:W2:Y:S01]  /*3b40*/  MUFU.EX2 R96, R96 ;  /* 0x0000006000607308 */ /* 0x000ea20000000800 */
[----:B-1----:R-:W-:Y:S01]  /*3b50*/  FADD.FTZ R3, R177, R42 ;  /* 0x0000002ab1037221 */ /* 0x002fe20000010000 */
[-CC-:B------:R-:W-:Y:S01]  /*3b60*/  FFMA.FTZ R90, R90, R5.reuse, -R13.reuse ;  /* 0x000000055a5a7223 */ /* 0x180fe2000001080d */
[-CC-:B------:R-:W-:Y:S01]  /*3b70*/  FFMA.FTZ R122, R122, R5.reuse, -R13.reuse ;  /* 0x000000057a7a7223 */ /* 0x180fe2000001080d */
[-C--:B------:R-:W-:Y:S01]  /*3b80*/  FFMA.FTZ R88, R88, R5.reuse, -R13 ;  /* 0x0000000558587223 */ /* 0x080fe2000001080d */
[----:B-----5:R-:W-:Y:S01]  /*3b90*/  FADD.FTZ R42, R4, R3 ;  /* 0x00000003042a7221 */ /* 0x020fe20000010000 */
[-CC-:B------:R-:W-:Y:S01]  /*3ba0*/  FFMA.FTZ R64, R64, R5.reuse, -R13.reuse ;  /* 0x0000000540407223 */ /* 0x180fe2000001080d */
[-C--:B------:R-:W-:Y:S01]  /*3bb0*/  FFMA.FTZ R66, R66, R5.reuse, -R13 ;  /* 0x0000000542427223 */ /* 0x080fe2000001080d */
[----:B------:R-:W1:Y:S01]  /*3bc0*/  MUFU.EX2 R21, R98 ;  /* 0x0000006200157308 */ /* 0x000e620000000800 */
[----:B------:R-:W-:Y:S01]  /*3bd0*/  FADD.FTZ R39, R179, R42 ;  /* 0x0000002ab3277221 */ /* 0x000fe20000010000 */
[----:B---3--:R-:W-:Y:S01]  /*3be0*/  FADD.FTZ R3, R94, R15 ;  /* 0x0000000f5e037221 */ /* 0x008fe20000010000 */
[----:B------:R-:W-:Y:S01]  /*3bf0*/  FFMA.FTZ R68, R68, R5, -R13 ;  /* 0x0000000544447223 */ /* 0x000fe2000001080d */
[----:B------:R-:W-:Y:S01]  /*3c00*/  F2FP.BF16.F32.PACK_AB R183, R2, R183 ;  /* 0x000000b702b7723e */ /* 0x000fe200000010ff */
[----:B------:R-:W-:Y:S01]  /*3c10*/  FADD.FTZ R44, R20, R39 ;  /* 0x00000027142c7221 */ /* 0x000fe20000010000 */
[-CC-:B------:R-:W-:Y:S01]  /*3c20*/  FFMA.FTZ R56, R56, R5.reuse, -R13.reuse ;  /* 0x0000000538387223 */ /* 0x180fe2000001080d */
[-C--:B------:R-:W-:Y:S01]  /*3c30*/  FFMA.FTZ R72, R72, R5.reuse, -R13 ;  /* 0x0000000548487223 */ /* 0x080fe2000001080d */
[----:B------:R-:W3:Y:S01]  /*3c40*/  MUFU.EX2 R100, R100 ;  /* 0x0000006400647308 */ /* 0x000ee20000000800 */
[----:B--2---:R-:W-:Y:S01]  /*3c50*/  FADD.FTZ R42, R96, R3 ;  /* 0x00000003602a7221 */ /* 0x004fe20000010000 */
[----:B------:R-:W-:Y:S01]  /*3c60*/  FADD.FTZ R41, R173, R44 ;  /* 0x0000002cad297221 */ /* 0x000fe20000010000 */
[-CC-:B------:R-:W-:Y:S01]  /*3c70*/  FFMA.FTZ R52, R52, R5.reuse, -R13.reuse ;  /* 0x0000000534347223 */ /* 0x180fe2000001080d */
[-CC-:B------:R-:W-:Y:S01]  /*3c80*/  FFMA.FTZ R76, R76, R5.reuse, -R13.reuse ;  /* 0x000000054c4c7223 */ /* 0x180fe2000001080d */
[-C--:B------:R-:W-:Y:S01]  /*3c90*/  FFMA.FTZ R46, R46, R5.reuse, -R13 ;  /* 0x000000052e2e7223 */ /* 0x080fe2000001080d */
[----:B------:R-:W-:Y:S01]  /*3ca0*/  FADD.FTZ R44, R24, R41 ;  /* 0x00000029182c7221 */ /* 0x000fe20000010000 */
[-CC-:B------:R-:W-:Y:S01]  /*3cb0*/  FFMA.FTZ R80, R80, R5.reuse, -R13.reuse ;  /* 0x0000000550507223 */ /* 0x180fe2000001080d */
[----:B------:R2:W4:Y:S01]  /*3cc0*/  MUFU.EX2 R25, R102 ;  /* 0x0000006600197308 */ /* 0x0005220000000800 */
[----:B-1----:R-:W-:Y:S01]  /*3cd0*/  FADD.FTZ R3, R21, R42 ;  /* 0x0000002a15037221 */ /* 0x002fe20000010000 */
[----:B------:R-:W-:Y:S01]  /*3ce0*/  FADD.FTZ R41, R175, R44 ;  /* 0x0000002caf297221 */ /* 0x000fe20000010000 */
[-CC-:B------:R-:W-:Y:S01]  /*3cf0*/  FFMA.FTZ R124, R124, R5.reuse, -R13.reuse ;  /* 0x000000057c7c7223 */ /* 0x180fe2000001080d */
[-CC-:B------:R-:W-:Y:S01]  /*3d00*/  FFMA.FTZ R84, R84, R5.reuse, -R13.reuse ;  /* 0x0000000554547223 */ /* 0x180fe2000001080d */
[----:B------:R-:W-:Y:S01]  /*3d10*/  FFMA.FTZ R126, R126, R5, -R13 ;  /* 0x000000057e7e7223 */ /* 0x000fe2000001080d */
[----:B------:R-:W-:Y:S01]  /*3d20*/  F2FP.BF16.F32.PACK_AB R180, R15, R94 ;  /* 0x0000005e0fb4723e */ /* 0x000fe200000010ff */
[----:B------:R-:W-:Y:S01]  /*3d30*/  IMAD.MOV.U32 R98, RZ, RZ, R151 ;  /* 0x000000ffff627224 */ /* 0x000fe200078e0097 */
[----:B------:R-:W1:Y:S01]  /*3d40*/  MUFU.EX2 R28, R28 ;  /* 0x0000001c001c7308 */ /* 0x000e620000000800 */
[----:B---3--:R-:W-:Y:S01]  /*3d50*/  FADD.FTZ R42, R100, R3 ;  /* 0x00000003642a7221 */ /* 0x008fe20000010000 */
[----:B------:R-:W-:Y:S01]  /*3d60*/  F2FP.BF16.F32.PACK_AB R182, R21, R96 ;  /* 0x0000006015b6723e */ /* 0x000fe200000010ff */
[--C-:B--2---:R-:W-:Y:S01]  /*3d70*/  IMAD.MOV.U32 R102, RZ, RZ, R151.reuse ;  /* 0x000000ffff667224 */ /* 0x104fe200078e0097 */
[----:B------:R-:W-:Y:S01]  /*3d80*/  F2FP.BF16.F32.PACK_AB R177, R4, R177 ;  /* 0x000000b104b1723e */ /* 0x000fe200000010ff */
[----:B------:R-:W-:Y:S01]  /*3d90*/  IMAD.MOV.U32 R96, RZ, RZ, R151 ;  /* 0x000000ffff607224 */ /* 0x000fe200078e0097 */
[----:B------:R-:W-:-:S02]  /*3da0*/  F2FP.BF16.F32.PACK_AB R179, R20, R179 ;  /* 0x000000b314b3723e */ /* 0x000fc400000010ff */
[----:B------:R-:W2:Y:S01]  /*3db0*/  MUFU.EX2 R104, R104 ;  /* 0x0000006800687308 */ /* 0x000ea20000000800 */
[C---:B----4-:R-:W-:Y:S01]  /*3dc0*/  FADD.FTZ R3, R25.reuse, R42 ;  /* 0x0000002a19037221 */ /* 0x050fe20000010000 */
[----:B------:R-:W-:Y:S02]  /*3dd0*/  F2FP.BF16.F32.PACK_AB R176, R25, R100 ;  /* 0x0000006419b0723e */ /* 0x000fe400000010ff */
[----:B------:R-:W-:Y:S02]  /*3de0*/  F2FP.BF16.F32.PACK_AB R173, R24, R173 ;  /* 0x000000ad18ad723e */ /* 0x000fe400000010ff */
[----:B------:R-:W-:Y:S02]  /*3df0*/  MOV R100, R151 ;  /* 0x0000009700647202 */ /* 0x000fe40000000f00 */
[----:B------:R-:W3:Y:S01]  /*3e00*/  MUFU.EX2 R169, R169 ;  /* 0x000000a900a97308 */ /* 0x000ee20000000800 */
[C---:B-1----:R-:W-:Y:S01]  /*3e10*/  FADD.FTZ R44, R28.reuse, R41 ;  /* 0x000000291c2c7221 */ /* 0x042fe20000010000 */
[----:B------:R-:W-:-:S02]  /*3e20*/  F2FP.BF16.F32.PACK_AB R175, R28, R175 ;  /* 0x000000af1caf723e */ /* 0x000fc400000010ff */
[----:B------:R-:W-:-:S04]  /*3e30*/  MOV R94, R151 ;  /* 0x00000097005e7202 */ /* 0x000fc80000000f00 */
[----:B------:R1:W4:Y:S01]  /*3e40*/  MUFU.EX2 R27, R106 ;  /* 0x0000006a001b7308 */ /* 0x0003220000000800 */
[----:B--2---:R-:W-:-:S07]  /*3e50*/  FADD.FTZ R42, R104, R3 ;  /* 0x00000003682a7221 */ /* 0x004fce0000010000 */
[----:B------:R-:W2:Y:S01]  /*3e60*/  MUFU.EX2 R32, R32 ;  /* 0x0000002000207308 */ /* 0x000ea20000000800 */
[----:B---3--:R-:W-:Y:S01]  /*3e70*/  FADD.FTZ R43, R169, R44 ;  /* 0x0000002ca92b7221 */ /* 0x008fe20000010000 */
[----:B-1----:R-:W-:-:S06]  /*3e80*/  MOV R106, R151 ;  /* 0x00000097006a7202 */ /* 0x002fcc0000000f00 */
[----:B------:R-:W1:Y:S01]  /*3e90*/  MUFU.EX2 R108, R108 ;  /* 0x0000006c006c7308 */ /* 0x000e620000000800 */
[C---:B----4-:R-:W-:Y:S01]  /*3ea0*/  FADD.FTZ R3, R27.reuse, R42 ;  /* 0x0000002a1b037221 */ /* 0x050fe20000010000 */
[----:B------:R-:W-:Y:S01]  /*3eb0*/  F2FP.BF16.F32.PACK_AB R178, R27, R104 ;  /* 0x000000681bb2723e */ /* 0x000fe200000010ff */
[----:B------:R-:W-:-:S05]  /*3ec0*/  IMAD.MOV.U32 R104, RZ, RZ, R151 ;  /* 0x000000ffff687224 */ /* 0x000fca00078e0097 */
[----:B------:R-:W3:Y:S01]  /*3ed0*/  MUFU.EX2 R171, R171 ;  /* 0x000000ab00ab7308 */ /* 0x000ee20000000800 */
[C---:B--2---:R-:W-:Y:S01]  /*3ee0*/  FADD.FTZ R44, R32.reuse, R43 ;  /* 0x0000002b202c7221 */ /* 0x044fe20000010000 */
[----:B------:R-:W-:-:S06]  /*3ef0*/  F2FP.BF16.F32.PACK_AB R169, R32, R169 ;  /* 0x000000a920a9723e */ /* 0x000fcc00000010ff */
[----:B------:R2:W4:Y:S01]  /*3f00*/  MUFU.EX2 R29, R110 ;  /* 0x0000006e001d7308 */ /* 0x0005220000000800 */
[----:B-1----:R-:W-:-:S07]  /*3f10*/  FADD.FTZ R42, R108, R3 ;  /* 0x000000036c2a7221 */ /* 0x002fce0000010000 */
[----:B------:R-:W1:Y:S01]  /*3f20*/  MUFU.EX2 R36, R36 ;  /* 0x0000002400247308 */ /* 0x000e620000000800 */
[----:B---3--:R-:W-:Y:S01]  /*3f30*/  FADD.FTZ R43, R171, R44 ;  /* 0x0000002cab2b7221 */ /* 0x008fe20000010000 */
[----:B--2---:R-:W-:-:S06]  /*3f40*/  IMAD.MOV.U32 R110, RZ, RZ, R151 ;  /* 0x000000ffff6e7224 */ /* 0x004fcc00078e0097 */
[----:B------:R-:W2:Y:S01]  /*3f50*/  MUFU.EX2 R112, R112 ;  /* 0x0000007000707308 */ /* 0x000ea20000000800 */
[C---:B----4-:R-:W-:Y:S01]  /*3f60*/  FADD.FTZ R3, R29.reuse, R42 ;  /* 0x0000002a1d037221 */ /* 0x050fe20000010000 */
[----:B------:R-:W-:Y:S01]  /*3f70*/  F2FP.BF16.F32.PACK_AB R172, R29, R108 ;  /* 0x0000006c1dac723e */ /* 0x000fe200000010ff */
[----:B------:R-:W-:-:S05]  /*3f80*/  IMAD.MOV.U32 R108, RZ, RZ, R151 ;  /* 0x000000ffff6c7224 */ /* 0x000fca00078e0097 */
[----:B------:R-:W3:Y:S01]  /*3f90*/  MUFU.EX2 R165, R165 ;  /* 0x000000a500a57308 */ /* 0x000ee20000000800 */
[C---:B-1----:R-:W-:Y:S01]  /*3fa0*/  FADD.FTZ R42, R36.reuse, R43 ;  /* 0x0000002b242a7221 */ /* 0x042fe20000010000 */
[----:B------:R-:W-:-:S06]  /*3fb0*/  F2FP.BF16.F32.PACK_AB R171, R36, R171 ;  /* 0x000000ab24ab723e */ /* 0x000fcc00000010ff */
[----:B------:R1:W4:Y:S01]  /*3fc0*/  MUFU.EX2 R31, R114 ;  /* 0x00000072001f7308 */ /* 0x0003220000000800 */
[----:B--2---:R-:W-:-:S07]  /*3fd0*/  FADD.FTZ R0, R112, R3 ;  /* 0x0000000370007221 */ /* 0x004fce0000010000 */
[----:B------:R-:W2:Y:S01]  /*3fe0*/  MUFU.EX2 R26, R26 ;  /* 0x0000001a001a7308 */ /* 0x000ea20000000800 */
[----:B---3--:R-:W-:Y:S01]  /*3ff0*/  FADD.FTZ R45, R165, R42 ;  /* 0x0000002aa52d7221 */ /* 0x008fe20000010000 */
[----:B-1----:R-:W-:-:S06]  /*4000*/  IMAD.MOV.U32 R114, RZ, RZ, R151 ;  /* 0x000000ffff727224 */ /* 0x002fcc00078e0097 */
[----:B------:R-:W1:Y:S01]  /*4010*/  MUFU.EX2 R116, R116 ;  /* 0x0000007400747308 */ /* 0x000e620000000800 */
[C---:B----4-:R-:W-:Y:S01]  /*4020*/  FADD.FTZ R3, R31.reuse, R0 ;  /* 0x000000001f037221 */ /* 0x050fe20000010000 */
[----:B------:R-:W-:Y:S02]  /*4030*/  F2FP.BF16.F32.PACK_AB R174, R31, R112 ;  /* 0x000000701fae723e */ /* 0x000fe400000010ff */
[----:B------:R-:W-:-:S04]  /*4040*/  MOV R112, R151 ;  /* 0x0000009700707202 */ /* 0x000fc80000000f00 */
[----:B------:R-:W3:Y:S01]  /*4050*/  MUFU.EX2 R167, R167 ;  /* 0x000000a700a77308 */ /* 0x000ee20000000800 */
[C---:B--2---:R-:W-:Y:S01]  /*4060*/  FADD.FTZ R42, R26.reuse, R45 ;  /* 0x0000002d1a2a7221 */ /* 0x044fe20000010000 */
[----:B------:R-:W-:-:S06]  /*4070*/  F2FP.BF16.F32.PACK_AB R165, R26, R165 ;  /* 0x000000a51aa5723e */ /* 0x000fcc00000010ff */
[----:B------:R2:W4:Y:S01]  /*4080*/  MUFU.EX2 R33, R118 ;  /* 0x0000007600217308 */ /* 0x0005220000000800 */
[----:B-1----:R-:W-:-:S07]  /*4090*/  FADD.FTZ R0, R116, R3 ;  /* 0x0000000374007221 */ /* 0x002fce0000010000 */
[----:B------:R-:W1:Y:S01]  /*40a0*/  MUFU.EX2 R30, R30 ;  /* 0x0000001e001e7308 */ /* 0x000e620000000800 */
[----:B---3--:R-:W-:Y:S01]  /*40b0*/  FADD.FTZ R45, R167, R42 ;  /* 0x0000002aa72d7221 */ /* 0x008fe20000010000 */
[----:B--2---:R-:W-:-:S06]  /*40c0*/  MOV R118, R151 ;  /* 0x0000009700767202 */ /* 0x004fcc0000000f00 */
[----:B------:R-:W2:Y:S01]  /*40d0*/  MUFU.EX2 R120, R120 ;  /* 0x0000007800787308 */ /* 0x000ea20000000800 */
[C---:B----4-:R-:W-:Y:S01]  /*40e0*/  FADD.FTZ R3, R33.reuse, R0 ;  /* 0x0000000021037221 */ /* 0x050fe20000010000 */
[----:B------:R-:W-:Y:S01]  /*40f0*/  F2FP.BF16.F32.PACK_AB R168, R33, R116 ;  /* 0x0000007421a8723e */ /* 0x000fe200000010ff */
[----:B------:R-:W-:-:S05]  /*4100*/  IMAD.MOV.U32 R116, RZ, RZ, R151 ;  /* 0x000000ffff747224 */ /* 0x000fca00078e0097 */
[----:B------:R-:W3:Y:S01]  /*4110*/  MUFU.EX2 R161, R161 ;  /* 0x000000a100a17308 */ /* 0x000ee20000000800 */
[C---:B-1----:R-:W-:Y:S01]  /*4120*/  FADD.FTZ R42, R30.reuse, R45 ;  /* 0x0000002d1e2a7221 */ /* 0x042fe20000010000 */
[----:B------:R-:W-:-:S06]  /*4130*/  F2FP.BF16.F32.PACK_AB R167, R30, R167 ;  /* 0x000000a71ea7723e */ /* 0x000fcc00000010ff */
[----:B------:R-:W-:Y:S01]  /*4140*/  MUFU.EX2 R155, R35 ;  /* 0x00000023009b7308 */ /* 0x000fe20000000800 */
[----:B--2---:R-:W-:-:S07]  /*4150*/  FADD.FTZ R0, R120, R3 ;  /* 0x0000000378007221 */ /* 0x004fce0000010000 */
[----:B------:R1:W2:Y:S01]  /*4160*/  MUFU.EX2 R35, R92 ;  /* 0x0000005c00237308 */ /* 0x0002a20000000800 */
[----:B---3--:R-:W-:-:S07]  /*4170*/  FADD.FTZ R45, R161, R42 ;  /* 0x0000002aa12d7221 */ /* 0x008fce0000010000 */
[----:B------:R-:W3:Y:S01]  /*4180*/  MUFU.EX2 R34, R34 ;  /* 0x0000002200227308 */ /* 0x000ee20000000800 */
[----:B-1----:R-:W-:-:S07]  /*4190*/  IMAD.MOV.U32 R92, RZ, RZ, R151 ;  /* 0x000000ffff5c7224 */ /* 0x002fce00078e0097 */
[----:B------:R-:W1:Y:S01]  /*41a0*/  MUFU.EX2 R40, R40 ;  /* 0x0000002800287308 */ /* 0x000e620000000800 */
[C---:B--2---:R-:W-:Y:S01]  /*41b0*/  FADD.FTZ R3, R35.reuse, R0 ;  /* 0x0000000023037221 */ /* 0x044fe20000010000 */
[----:B------:R-:W-:Y:S01]  /*41c0*/  F2FP.BF16.F32.PACK_AB R170, R35, R120 ;  /* 0x0000007823aa723e */ /* 0x000fe200000010ff */
[----:B------:R-:W-:-:S05]  /*41d0*/  IMAD.MOV.U32 R120, RZ, RZ, R151 ;  /* 0x000000ffff787224 */ /* 0x000fca00078e0097 */
[----:B------:R-:W2:Y:S01]  /*41e0*/  MUFU.EX2 R163, R163 ;  /* 0x000000a300a37308 */ /* 0x000ea20000000800 */
[C---:B---3--:R-:W-:Y:S01]  /*41f0*/  FADD.FTZ R42, R34.reuse, R45 ;  /* 0x0000002d222a7221 */ /* 0x048fe20000010000 */
[----:B------:R-:W-:-:S06]  /*4200*/  F2FP.BF16.F32.PACK_AB R161, R34, R161 ;  /* 0x000000a122a1723e */ /* 0x000fcc00000010ff */
[----:B------:R3:W4:Y:S01]  /*4210*/  MUFU.EX2 R37, R90 ;  /* 0x0000005a00257308 */ /* 0x0007220000000800 */
[----:B-1----:R-:W-:-:S07]  /*4220*/  FADD.FTZ R0, R40, R3 ;  /* 0x0000000328007221 */ /* 0x002fce0000010000 */
[----:B------:R-:W1:Y:S01]  /*4230*/  MUFU.EX2 R38, R38 ;  /* 0x0000002600267308 */ /* 0x000e620000000800 */
[----:B--2---:R-:W-:Y:S01]  /*4240*/  FADD.FTZ R45, R163, R42 ;  /* 0x0000002aa32d7221 */ /* 0x004fe20000010000 */
[----:B---3--:R-:W-:-:S06]  /*4250*/  IMAD.MOV.U32 R90, RZ, RZ, R151 ;  /* 0x000000ffff5a7224 */ /* 0x008fcc00078e0097 */
[----:B------:R-:W2:Y:S01]  /*4260*/  MUFU.EX2 R122, R122 ;  /* 0x0000007a007a7308 */ /* 0x000ea20000000800 */
[C---:B----4-:R-:W-:Y:S01]  /*4270*/  FADD.FTZ R3, R37.reuse, R0 ;  /* 0x0000000025037221 */ /* 0x050fe20000010000 */
[----:B------:R-:W-:-:S06]  /*4280*/  F2FP.BF16.F32.PACK_AB R164, R37, R40 ;  /* 0x0000002825a4723e */ /* 0x000fcc00000010ff */
[----:B------:R-:W3:Y:S01]  /*4290*/  MUFU.EX2 R157, R157 ;  /* 0x0000009d009d7308 */ /* 0x000ee20000000800 */
[C---:B-1----:R-:W-:Y:S01]  /*42a0*/  FADD.FTZ R2, R38.reuse, R45 ;  /* 0x0000002d26027221 */ /* 0x042fe20000010000 */
[----:B------:R-:W-:-:S06]  /*42b0*/  F2FP.BF16.F32.PACK_AB R163, R38, R163 ;  /* 0x000000a326a3723e */ /* 0x000fcc00000010ff */
        /* <DEDUP_REMOVED lines=12> */
[----:B------:R-:W2:Y:S01]  /*4380*/  MUFU.EX2 R41, R66 ;  /* 0x0000004200297308 */ /* 0x000ea20000000800 */
[----:B-1----:R-:W-:-:S07]  /*4390*/  FADD.FTZ R0, R64, R3 ;  /* 0x0000000340007221 */ /* 0x002fce0000010000 */
[----:B------:R-:W1:Y:S01]  /*43a0*/  MUFU.EX2 R159, R74 ;  /* 0x0000004a009f7308 */ /* 0x000e620000000800 */
[----:B---3--:R-:W-:-:S07]  /*43b0*/  FADD.FTZ R2, R70, R47 ;  /* 0x0000002f46027221 */ /* 0x008fce0000010000 */
[----:B------:R-:W3:Y:S01]  /*43c0*/  MUFU.EX2 R68, R68 ;  /* 0x0000004400447308 */ /* 0x000ee20000000800 */
[C---:B--2---:R-:W-:Y:S01]  /*43d0*/  FADD.FTZ R3, R41.reuse, R0 ;  /* 0x0000000029037221 */ /* 0x044fe20000010000 */
[----:B------:R-:W-:-:S06]  /*43e0*/  F2FP.BF16.F32.PACK_AB R160, R41, R64 ;  /* 0x0000004029a0723e */ /* 0x000fcc00000010ff */
[----:B------:R-:W2:Y:S01]  /*43f0*/  MUFU.EX2 R60, R60 ;  /* 0x0000003c003c7308 */ /* 0x000ea20000000800 */
[C---:B-1----:R-:W-:Y:S01]  /*4400*/  FADD.FTZ R47, R159.reuse, R2 ;  /* 0x000000029f2f7221 */ /* 0x042fe20000010000 */
[----:B------:R-:W-:-:S06]  /*4410*/  F2FP.BF16.F32.PACK_AB R159, R159, R70 ;  /* 0x000000469f9f723e */ /* 0x000fcc00000010ff */
[----:B------:R-:W1:Y:S01]  /*4420*/  MUFU.EX2 R43, R56 ;  /* 0x00000038002b7308 */ /* 0x000e620000000800 */
[----:B---3--:R-:W-:-:S07]  /*4430*/  FADD.FTZ R0, R68, R3 ;  /* 0x0000000344007221 */ /* 0x008fce0000010000 */
        /* <DEDUP_REMOVED lines=11> */
[----:B-1----:R-:W-:-:S04]  /*44f0*/  FADD.FTZ R2, R82, R49 ;  /* 0x0000003152027221 */ /* 0x002fc80000010000 */
[C---:B------:R-:W-:Y:S01]  /*4500*/  FADD.FTZ R3, R155.reuse, R2 ;  /* 0x000000029b037221 */ /* 0x040fe20000010000 */
[----:B------:R-:W-:Y:S02]  /*4510*/  F2FP.BF16.F32.PACK_AB R155, R155, R82 ;  /* 0x000000529b9b723e */ /* 0x000fe400000010ff */
[----:B------:R-:W1:Y:S01]  /*4520*/  MUFU.EX2 R45, R46 ;  /* 0x0000002e002d7308 */ /* 0x000e620000000800 */
[C---:B---3--:R-:W-:Y:S01]  /*4530*/  FADD.FTZ R49, R13.reuse, R0 ;  /* 0x000000000d317221 */ /* 0x048fe20000010000 */
[----:B------:R-:W-:Y:S02]  /*4540*/  F2FP.BF16.F32.PACK_AB R156, R13, R72 ;  /* 0x000000480d9c723e */ /* 0x000fe400000010ff */
[----:B------:R-:W-:-:S04]  /*4550*/  MOV R2, 0x3f800000 ;  /* 0x3f80000000027802 */ /* 0x000fc80000000f00 */
[----:B------:R-:W3:Y:S01]  /*4560*/  MUFU.EX2 R80, R80 ;  /* 0x0000005000507308 */ /* 0x000ee20000000800 */
[----:B--2---:R-:W-:-:S07]  /*4570*/  FADD.FTZ R0, R76, R49 ;  /* 0x000000314c007221 */ /* 0x004fce0000010000 */
[----:B------:R2:W4:Y:S01]  /*4580*/  MUFU.EX2 R47, R124 ;  /* 0x0000007c002f7308 */ /* 0x0005220000000800 */
[C---:B-1----:R-:W-:Y:S01]  /*4590*/  FADD.FTZ R21, R45.reuse, R0 ;  /* 0x000000002d157221 */ /* 0x042fe20000010000 */
[----:B------:R-:W-:-:S06]  /*45a0*/  F2FP.BF16.F32.PACK_AB R158, R45, R76 ;  /* 0x0000004c2d9e723e */ /* 0x000fcc00000010ff */
[----:B------:R-:W1:Y:S01]  /*45b0*/  MUFU.EX2 R84, R84 ;  /* 0x0000005400547308 */ /* 0x000e620000000800 */
[----:B---3--:R-:W-:Y:S01]  /*45c0*/  FADD.FTZ R0, R80, R21 ;  /* 0x0000001550007221 */ /* 0x008fe20000010000 */
[----:B--2---:R-:W-:-:S06]  /*45d0*/  MOV R124, R151 ;  /* 0x00000097007c7202 */ /* 0x004fcc0000000f00 */
[----:B------:R2:W3:Y:S01]  /*45e0*/  MUFU.EX2 R15, R126 ;  /* 0x0000007e000f7308 */ /* 0x0004e20000000800 */
[C---:B----4-:R-:W-:Y:S01]  /*45f0*/  FADD.FTZ R21, R47.reuse, R0 ;  /* 0x000000002f157221 */ /* 0x050fe20000010000 */
[----:B------:R-:W-:Y:S01]  /*4600*/  F2FP.BF16.F32.PACK_AB R152, R47, R80 ;  /* 0x000000502f98723e */ /* 0x000fe200000010ff */
[----:B------:R-:W-:Y:S02]  /*4610*/  IMAD.MOV.U32 R0, RZ, RZ, 0x3f800000 ;  /* 0x3f800000ff007424 */ /* 0x000fe400078e00ff */
[----:B-1----:R-:W-:Y:S01]  /*4620*/  FADD.FTZ R4, R84, R21 ;  /* 0x0000001554047221 */ /* 0x002fe20000010000 */
[----:B--2---:R-:W-:-:S03]  /*4630*/  IMAD.MOV.U32 R126, RZ, RZ, R151 ;  /* 0x000000ffff7e7224 */ /* 0x004fc600078e0097 */
[C---:B---3--:R-:W-:Y:S01]  /*4640*/  FADD.FTZ R4, R15.reuse, R4 ;  /* 0x000000040f047221 */ /* 0x048fe20000010000 */
[----:B------:R-:W-:Y:S01]  /*4650*/  F2FP.BF16.F32.PACK_AB R154, R15, R84 ;  /* 0x000000540f9a723e */ /* 0x000fe200000010ff */
[----:B------:R-:W-:Y:S06]  /*4660*/  @!P2 BRA `(.L_x_1865) ;  /* 0x000000340028a947 */ /* 0x000fec0003800000 */
[----:B------:R-:W-:Y:S01]  /*4670*/  IMAD.MOV.U32 R15, RZ, RZ, R14 ;  /* 0x000000ffff0f7224 */ /* 0x000fe200078e000e */
[----:B------:R-:W-:Y:S01]  /*4680*/  MOV R0, 0x3f800000 ;  /* 0x3f80000000007802 */ /* 0x000fe20000000f00 */
[----:B------:R-:W-:Y:S01]  /*4690*/  IMAD.MOV.U32 R13, RZ, RZ, R12 ;  /* 0x000000ffff0d7224 */ /* 0x000fe200078e000c */
        /* <DEDUP_REMOVED lines=34> */
[----:B------:R-:W-:Y:S01]  /*48c0*/  ULDC UR59, c[0x0][0x2e0] ;  /* 0x0000b800003b7ab9 */ /* 0x000fe20000000800 */
[----:B------:R-:W-:Y:S01]  /*48d0*/  ULDC UR58, c[0x0][0x288] ;  /* 0x0000a200003a7ab9 */ /* 0x000fe20000000800 */
[----:B------:R-:W-:Y:S01]  /*48e0*/  ULDC UR61, c[0x0][0x404] ;  /* 0x00010100003d7ab9 */ /* 0x000fe20000000800 */
[----:B------:R-:W-:Y:S01]  /*48f0*/  ULDC UR5, c[0x0][0x9d8] ;  /* 0x0002760000057ab9 */ /* 0x000fe20000000800 */
[----:B------:R-:W-:-:S05]  /*4900*/  ULDC.64 UR40, c[0x0][0x3f8] ;  /* 0x0000fe0000287ab9 */ /* 0x000fca0000000a00 */
.L_x_1874:
[----:B------:R-:W-:-:S04]  /*4910*/  UIADD3 UR6, UR4, 0x1, URZ ;  /* 0x0000000104067890 */ /* 0x000fc8000fffe03f */
[----:B------:R-:W-:-:S04]  /*4920*/  UISETP.NE.AND UP0, UPT, UR6, 0x2, UPT ;  /* 0x000000020600788c */ /* 0x000fc8000bf05270 */
[----:B------:R-:W-:Y:S02]  /*4930*/  USEL UR46, URZ, 0x1, UP0 ;  /* 0x000000013f2e7887 */ /* 0x000fe40008000000 */
[----:B------:R-:W-:Y:S02]  /*4940*/  USEL UR36, UR6, URZ, UP0 ;  /* 0x0000003f06247287 */ /* 0x000fe40008000000 */
[----:B------:R-:W-:Y:S01]  /*4950*/  ULOP3.LUT UR46, UR45, UR46, URZ, 0x3c, !UPT ;  /* 0x0000002e2d2e7292 */ /* 0x000fe2000f8e3c3f */
[----:B------:R-:W-:Y:S11]  /*4960*/  @!P0 BRA `(.L_x_1866) ;  /* 0x0000000000048947 */ /* 0x000ff60003800000 */
[----:B------:R-:W-:Y:S01]  /*4970*/  BPT.TRAP 0x1 ;  /* 0x000000040000795c */ /* 0x000fe20000300000 */
.L_x_1866:
[----:B------:R-:W-:Y:S01]  /*4980*/  ULEA UR37, UR36, UR38, 0x3 ;  /* 0x0000002624257291 */ /* 0x000fe2000f8e183f */
[----:B------:R-:W-:-:S05]  /*4990*/  IMAD.U32 R5, RZ, RZ, UR46 ;  /* 0x0000002eff057e24 */ /* 0x000fca000f8e00ff */
[----:B------:R-:W-:-:S04]  /*49a0*/  SHF.L.U32 R5, R5, 0x1f, RZ ;  /* 0x0000001f05057819 */ /* 0x000fc800000006ff */
[----:B------:R1:W2:Y:S01]  /*49b0*/  SYNCS.PHASECHK.TRANS64.TRYWAIT P2, [UR37+0x34830], R5 ;  /* 0x03483005ff0075a7 */ /* 0x0002a20008040165 */
[----:B------:R-:W-:Y:S05]  /*49c0*/  @!P0 BRA `(.L_x_1867) ;  /* 0x0000000000048947 */ /* 0x000fea0003800000 */
[----:B------:R-:W-:Y:S01]  /*49d0*/  BPT.TRAP 0x1 ;  /* 0x000000040000795c */ /* 0x000fe20000300000 */
.L_x_1867:
[----:B--2---:R-:W-:Y:S05]  /*49e0*/  @P2 BRA `(.L_x_1868) ;  /* 0x0000000000082947 */ /* 0x004fea0003800000 */
[----:B------:R-:W2:Y:S02]  /*49f0*/  SYNCS.PHASECHK.TRANS64.TRYWAIT P2, [UR37+0x34830], R5 ;  /* 0x03483005ff0075a7 */ /* 0x000ea40008040165 */
[----:B--2---:R-:W-:Y:S05]  /*4a00*/  @!P2 BRA `(.L_x_1869) ;  /* 0x000000a800f0a947 */ /* 0x004fea0003800000 */
.L_x_1868:
        /* <DEDUP_REMOVED lines=94> */
[----:B------:R-:W-:Y:S01]  /*4ff0*/  R2UR UR52, R6 ;  /* 0x00000000063472ca */ /* 0x000fe200000e0000 */
[----:B------:R-:W-:Y:S01]  /*5000*/  UIADD3 UR54, UR6, 0x4, URZ ;  /* 0x0000000406367890 */ /* 0x000fe2000fffe03f */
[----:B------:R-:W-:Y:S01]  /*5010*/  R2UR UR53, R7 ;  /* 0x00000000073572ca */ /* 0x000fe200000e0000 */
[----:B------:R-:W-:Y:S01]  /*5020*/  UMOV UR55, 0x40000040 ;  /* 0x4000004000377882 */ /* 0x000fe20000000000 */
[----:B------:R-:W-:Y:S02]  /*5030*/  WARPGROUP.DEPBAR.LE gsb0, 0x0 ;  /* 0x00008000000079c5 */ /* 0x000fe40000010000 */
[----:B------:R-:W-:-:S09]  /*5040*/  WARPGROUP.ARRIVE ;  /* 0x00000000000079c5 */ /* 0x000fd20000000000 */
        /* <DEDUP_REMOVED lines=35> */
.L_x_1870:
[----:B------:R-:W-:Y:S01]  /*5280*/  ULEA UR6, UR4, UR38, 0x3 ;  /* 0x0000002604067291 */ /* 0x000fe2000f8e183f */
[----:B------:R-:W-:-:S05]  /*5290*/  IMAD.U32 R0, RZ, RZ, UR45 ;  /* 0x0000002dff007e24 */ /* 0x000fca000f8e00ff */
[----:B------:R-:W-:-:S04]  /*52a0*/  SHF.L.U32 R0, R0, 0x1f, RZ ;  /* 0x0000001f00007819 */ /* 0x000fc800000006ff */
[----:B------:R3:W4:Y:S01]  /*52b0*/  SYNCS.PHASECHK.TRANS64.TRYWAIT P2, [UR6+0x34850], R0 ;  /* 0x03485000ff0075a7 */ /* 0x0007220008040146 */
[----:B------:R-:W-:Y:S05]  /*52c0*/  @!P0 BRA `(.L_x_1871) ;  /* 0x0000000000048947 */ /* 0x000fea0003800000 */
[----:B------:R-:W-:Y:S01]  /*52d0*/  BPT.TRAP 0x1 ;  /* 0x000000040000795c */ /* 0x000fe20000300000 */
.L_x_1871:
[----:B----4-:R-:W-:Y:S05]  /*52e0*/  @P2 BRA `(.L_x_1872) ;  /* 0x0000000000082947 */ /* 0x010fea0003800000 */
[----:B------:R-:W4:Y:S02]  /*52f0*/  SYNCS.PHASECHK.TRANS64.TRYWAIT P2, [UR6+0x34850], R0 ;  /* 0x03485000ff0075a7 */ /* 0x000f240008040146 */
[----:B----4-:R-:W-:Y:S05]  /*5300*/  @!P2 BRA `(.L_x_1873) ;  /* 0x000000a000c8a947 */ /* 0x010fea0003800000 */
.L_x_1872:
[----:B------:R-:W-:Y:S01]  /*5310*/  UIADD3 UR10, UR38, 0x400, URZ ;  /* 0x00000400260a7890 */ /* 0x000fe2000fffe03f */
[----:B------:R-:W-:Y:S01]  /*5320*/  WARPGROUP.ARRIVE ;  /* 0x00000000000079c5 */ /* 0x000fe20000000000 */
[----:B------:R-:W-:Y:S01]  /*5330*/  UMOV UR11, 0x40000040 ;  /* 0x40000040000b7882 */ /* 0x000fe20000000000 */
[----:B------:R-:W-:Y:S01]  /*5340*/  UISETP.NE.U32.AND UP0, UPT, UR40, URZ, UPT ;  /* 0x0000003f2800728c */ /* 0x000fe2000bf05070 */
[----:B-1-3--:R-:W-:Y:S01]  /*5350*/  FMUL.FTZ R0, R26, UR5 ;  /* 0x000000051a007c20 */ /* 0x00afe20008410000 */
[----:B------:R-:W-:Y:S01]  /*5360*/  USHF.R.U32.HI UR10, URZ, 0x4, UR10 ;  /* 0x000000043f0a7899 */ /* 0x000fe2000801160a */
[----:B------:R-:W-:Y:S01]  /*5370*/  FMUL.FTZ R26, R39, UR5 ;  /* 0x00000005271a7c20 */ /* 0x000fe20008410000 */
[----:B------:R-:W-:Y:S01]  /*5380*/  UISETP.NE.AND.EX UP0, UPT, UR41, URZ, UPT, UP0 ;  /* 0x0000003f2900728c */ /* 0x000fe2000bf05300 */
[----:B--2---:R-:W-:Y:S01]  /*5390*/  FMUL.FTZ R5, R24, UR5 ;  /* 0x0000000518057c20 */ /* 0x004fe20008410000 */
[----:B------:R-:W-:Y:S01]  /*53a0*/  ULOP3.LUT UR10, UR10, 0x3fff, URZ, 0xc0, !UPT ;  /* 0x00003fff0a0a7892 */ /* 0x000fe2000f8ec03f */
[----:B------:R-:W-:Y:S01]  /*53b0*/  FMUL.FTZ R12, R25, UR5 ;  /* 0x00000005190c7c20 */ /* 0x000fe20008410000 */
[----:B------:R-:W-:Y:S01]  /*53c0*/  FMUL.FTZ R25, R38, UR5 ;  /* 0x0000000526197c20 */ /* 0x000fe20008410000 */
[----:B------:R-:W-:Y:S01]  /*53d0*/  FMUL.FTZ R38, R40, UR5 ;  /* 0x0000000528267c20 */ /* 0x000fe20008410000 */
[----:B------:R-:W-:Y:S01]  /*53e0*/  ULOP3.LUT UR10, UR10, 0x4000000, URZ, 0xfc, !UPT ;  /* 0x040000000a0a7892 */ /* 0x000fe2000f8efc3f */
[----:B------:R-:W1:Y:S01]  /*53f0*/  MUFU.TANH R5, R5 ;  /* 0x0000000500057308 */ /* 0x000e620000002400 */
[----:B------:R-:W-:Y:S01]  /*5400*/  FMUL.FTZ R198, R41, UR5 ;  /* 0x0000000529c67c20 */ /* 0x000fe20008410000 */
[----:B------:R-:W-:Y:S01]  /*5410*/  FMUL.FTZ R37, R37, UR5 ;  /* 0x0000000525257c20 */ /* 0x000fe20008410000 */
[----:B------:R-:W-:Y:S01]  /*5420*/  ULEA UR4, UR4, UR10, 0xb ;  /* 0x0000000a04047291 */ /* 0x000fe2000f8e583f */
[----:B------:R-:W-:Y:S01]  /*5430*/  FMUL.FTZ R44, R44, UR5 ;  /* 0x000000052c2c7c20 */ /* 0x000fe20008410000 */
[----:B------:R-:W-:Y:S01]  /*5440*/  FMUL.FTZ R196, R45, UR5 ;  /* 0x000000052dc47c20 */ /* 0x000fe20008410000 */
[----:B------:R-:W-:Y:S01]  /*5450*/  FMUL.FTZ R48, R48, UR5 ;  /* 0x0000000530307c20 */ /* 0x000fe20008410000 */
[----:B------:R-:W-:Y:S01]  /*5460*/  FMUL.FTZ R49, R49, UR5 ;  /* 0x0000000531317c20 */ /* 0x000fe20008410000 */
[----:B------:R-:W2:Y:S01]  /*5470*/  MUFU.TANH R12, R12 ;  /* 0x0000000c000c7308 */ /* 0x000ea20000002400 */
[----:B------:R-:W-:Y:S01]  /*5480*/  FMUL.FTZ R52, R52, UR5 ;  /* 0x0000000534347c20 */ /* 0x000fe20008410000 */
[----:B------:R-:W-:Y:S01]  /*5490*/  UMOV UR10, UR4 ;  /* 0x00000004000a7c82 */ /* 0x000fe20008000000 */
[----:B------:R-:W-:Y:S01]  /*54a0*/  FMUL.FTZ R53, R53, UR5 ;  /* 0x0000000535357c20 */ /* 0x000fe20008410000 */
[----:B------:R-:W-:Y:S01]  /*54b0*/  HGMMA.64x128x16.F32.BF16 R88, R180, gdesc[UR8].tnspB, R88, gsb0 ;  /* 0x41e00008b4587df0 */ /* 0x000fe20008001858 */
[----:B------:R-:W-:Y:S01]  /*54c0*/  UIADD3 UR10, UR4, 0x80, URZ ;  /* 0x00000080040a7890 */ /* 0x000fe2000fffe03f */
[----:B------:R-:W-:Y:S01]  /*54d0*/  FMUL.FTZ R56, R56, UR5 ;  /* 0x0000000538387c20 */ /* 0x000fe20008410000 */
[----:B------:R-:W-:Y:S01]  /*54e0*/  UMOV UR11, 0x40000040 ;  /* 0x40000040000b7882 */ /* 0x000fe20000000000 */
        /* <DEDUP_REMOVED lines=34> */
[----:B------:R-:W-:-:S06]  /*5710*/  UMOV UR45, UR46 ;  /* 0x0000002e002d7c82 */ /* 0x000fcc0008000000 */
[----:B------:R-:W-:Y:S08]  /*5720*/  MUFU.TANH R48, R48 ;  /* 0x0000003000307308 */ /* 0x000ff00000002400 */
[----:B------:R-:W-:Y:S08]  /*5730*/  MUFU.TANH R49, R49 ;  /* 0x0000003100317308 */ /* 0x000ff00000002400 */
[----:B------:R-:W-:Y:S08]  /*5740*/  MUFU.TANH R52, R52 ;  /* 0x0000003400347308 */ /* 0x000ff00000002400 */
[----:B------:R-:W-:Y:S08]  /*5750*/  MUFU.TANH R53, R53 ;  /* 0x0000003500357308 */ /* 0x000ff00000002400 */
[----:B------:R-:W-:Y:S08]  /*5760*/  MUFU.TANH R56, R56 ;  /* 0x0000003800387308 */ /* 0x000ff00000002400 */
[----:B------:R-:W-:Y:S08]  /*5770*/  MUFU.TANH R57, R57 ;  /* 0x0000003900397308 */ /* 0x000ff00000002400 */
[----:B------:R3:W-:Y:S08]  /*5780*/  MUFU.TANH R42, R61 ;  /* 0x0000003d002a7308 */ /* 0x0007f00000002400 */
[----:B------:R-:W-:Y:S01]  /*5790*/  MUFU.TANH R64, R64 ;  /* 0x0000004000407308 */ /* 0x000fe20000002400 */
[----:B---3--:R-:W-:-:S07]  /*57a0*/  FMUL.FTZ R61, R79, UR5 ;  /* 0x000000054f3d7c20 */ /* 0x008fce0008410000 */
[----:B------:R-:W-:Y:S08]  /*57b0*/  MUFU.TANH R68, R68 ;  /* 0x0000004400447308 */ /* 0x000ff00000002400 */
[----:B------:R3:W-:Y:S08]  /*57c0*/  MUFU.TANH R50, R69 ;  /* 0x0000004500327308 */ /* 0x0007f00000002400 */
[----:B------:R-:W-:Y:S01]  /*57d0*/  MUFU.TANH R58, R77 ;  /* 0x0000004d003a7308 */ /* 0x000fe20000002400 */
[----:B---3--:R-:W-:-:S07]  /*57e0*/  FMUL.FTZ R69, R87, UR5 ;  /* 0x0000000557457c20 */ /* 0x008fce0008410000 */
[----:B------:R-:W-:Y:S08]  /*57f0*/  MUFU.TANH R81, R81 ;  /* 0x0000005100517308 */ /* 0x000ff00000002400 */
[----:B------:R-:W-:Y:S01]  /*5800*/  MUFU.TANH R0, R0 ;  /* 0x0000000000007308 */ /* 0x000fe20000002400 */
[----:B------:R-:W-:Y:S02]  /*5810*/  WARPGROUP.DEPBAR.LE gsb0, 0x0 ;  /* 0x00008000000079c5 */ /* 0x000fe40000010000 */
[----:B------:R-:W-:Y:S01]  /*5820*/  WARPGROUP.ARRIVE ;  /* 0x00000000000079c5 */ /* 0x000fe20000000000 */
[----:B------:R-:W-:Y:S01]  /*5830*/  FMUL.FTZ R180, R36, UR5 ;  /* 0x0000000524b47c20 */ /* 0x000fe20008410000 */
[----:B------:R-:W-:Y:S01]  /*5840*/  FMUL.FTZ R36, R59, UR5 ;  /* 0x000000053b247c20 */ /* 0x000fe20008410000 */
[----:B------:R-:W-:-:S02]  /*5850*/  FMUL.FTZ R59, R78, UR5 ;  /* 0x000000054e3b7c20 */ /* 0x000fc40008410000 */
[----:B------:R-:W-:Y:S01]  /*5860*/  MUFU.TANH R2, R2 ;  /* 0x0000000200027308 */ /* 0x000fe20000002400 */
[----:B------:R-:W-:Y:S01]  /*5870*/  HGMMA.64x128x16.F32.BF16 R88, R176, gdesc[UR8].tnspB, R88, gsb0 ;  /* 0x41e00008b0587df0 */ /* 0x000fe20008001858 */
[----:B------:R-:W-:Y:S01]  /*5880*/  UIADD3 UR10, UR4, 0x100, URZ ;  /* 0x00000100040a7890 */ /* 0x000fe2000fffe03f */
[----:B------:R-:W-:-:S05]  /*5890*/  UMOV UR11, 0x40000040 ;  /* 0x40000040000b7882 */ /* 0x000fca0000000000 */
        /* <DEDUP_REMOVED lines=25> */
[----:B------:R-:W-:Y:S01]  /*5a30*/  UMOV UR10, 0xffffff80 ;  /* 0xffffff80000a7882 */ /* 0x000fe20000000000 */
[----:B------:R-:W-:Y:S01]  /*5a40*/  USEL UR11, UR61, 0x1, UP0 ;  /* 0x000000013d0b7887 */ /* 0x000fe20008000000 */
[----:B------:R-:W3:Y:S01]  /*5a50*/  MUFU.TANH R176, R176 ;  /* 0x000000b000b07308 */ /* 0x000ee20000002400 */
[----:B------:R-:W-:Y:S01]  /*5a60*/  UIMAD UR10, UR7, UR10, 0x1 ;  /* 0x00000001070a74a4 */ /* 0x000fe2000f8e020a */
[----:B------:R-:W-:Y:S01]  /*5a70*/  FMUL.FTZ R33, R54, UR5 ;  /* 0x0000000536217c20 */ /* 0x000fe20008410000 */
[----:B------:R-:W-:Y:S01]  /*5a80*/  FMUL.FTZ R28, R43, UR5 ;  /* 0x000000052b1c7c20 */ /* 0x000fe20008410000 */
[----:B------:R-:W-:Y:S01]  /*5a90*/  FMUL.FTZ R43, R62, UR5 ;  /* 0x000000053e2b7c20 */ /* 0x000fe20008410000 */
[----:B------:R-:W-:Y:S01]  /*5aa0*/  UIADD3 UR10, UR42, UR10, URZ ;  /* 0x0000000a2a0a7290 */ /* 0x000fe2000fffe03f */
[----:B------:R-:W-:Y:S01]  /*5ab0*/  FMUL.FTZ R32, R51, UR5 ;  /* 0x0000000533207c20 */ /* 0x000fe20008410000 */
[----:B------:R-:W-:Y:S01]  /*5ac0*/  FMUL.FTZ R51, R67, UR5 ;  /* 0x0000000543337c20 */ /* 0x000fe20008410000 */
[----:B------:R-:W4:Y:S01]  /*5ad0*/  MUFU.TANH R177, R177 ;  /* 0x000000b100b17308 */ /* 0x000f220000002400 */
[----:B------:R-:W-:Y:S01]  /*5ae0*/  UIMAD UR10, UR11, UR59, UR10 ;  /* 0x0000003b0b0a72a4 */ /* 0x000fe2000f8e020a */
[----:B------:R-:W-:Y:S01]  /*5af0*/  FMUL.FTZ R67, R86, UR5 ;  /* 0x0000000556437c20 */ /* 0x000fe20008410000 */
[----:B------:R-:W-:-:S02]  /*5b00*/  UISETP.GT.AND UP0, UPT, UR7, UR47, UPT ;  /* 0x0000002f0700728c */ /* 0x000fc4000bf04270 */
[----:B------:R-:W-:Y:S01]  /*5b10*/  UIADD3 UR10, UR10, -UR58, URZ ;  /* 0x8000003a0a0a7290 */ /* 0x000fe2000fffe03f */
[----:B------:R-:W-:Y:S02]  /*5b20*/  UMOV UR11, 0x40000040 ;  /* 0x40000040000b7882 */ /* 0x000fe40000000000 */
[----:B------:R-:W5:Y:S01]  /*5b30*/  MUFU.TANH R178, R178 ;  /* 0x000000b200b27308 */ /* 0x000f620000002400 */
[----:B------:R-:W-:Y:S02]  /*5b40*/  UIADD3 UR7, UR7, -0x1, URZ ;  /* 0xffffffff07077890 */ /* 0x000fe4000fffe03f */
[----:B------:R-:W-:Y:S01]  /*5b50*/  MOV R39, UR10 ;  /* 0x0000000a00277c02 */ /* 0x000fe20008000f00 */
[----:B------:R-:W-:-:S04]  /*5b60*/  UIADD3 UR10, UR4, 0x180, URZ ;  /* 0x00000180040a7890 */ /* 0x000fc8000fffe03f */
[----:B------:R-:W-:Y:S01]  /*5b70*/  IMAD R40, R22, -0x2, R39 ;  /* 0xfffffffe16287824 */ /* 0x000fe200078e0227 */
[----:B------:R-:W5:Y:S03]  /*5b80*/  MUFU.TANH R179, R179 ;  /* 0x000000b300b37308 */ /* 0x000f660000002400 */
[----:B------:R-:W-:-:S04]  /*5b90*/  IMAD.IADD R41, R23, 0x1, R40 ;  /* 0x0000000117297824 */ /* 0x000fc800078e0228 */
[C---:B------:R-:W-:Y:S01]  /*5ba0*/  VIADD R71, R41.reuse, 0x8 ;  /* 0x0000000829477836 */ /* 0x040fe20000000000 */
[C---:B------:R-:W-:Y:S01]  /*5bb0*/  ISETP.GT.AND P2, PT, R41.reuse, RZ, PT ;  /* 0x000000ff2900720c */ /* 0x040fe20003f44270 */
[----:B------:R-:W-:Y:S01]  /*5bc0*/  MUFU.TANH R40, R60 ;  /* 0x0000003c00287308 */ /* 0x000fe20000002400 */
[----:B------:R-:W-:Y:S02]  /*5bd0*/  ISETP.GT.AND P3, PT, R41, 0x1, PT ;  /* 0x000000012900780c */ /* 0x000fe40003f64270 */
[----:B-1----:R-:W-:Y:S02]  /*5be0*/  FSEL R182, R5, -INF , P2 ;  /* 0xff80000005b67808 */ /* 0x002fe40001000000 */
[----:B------:R-:W-:Y:S02]  /*5bf0*/  ISETP.GT.AND P2, PT, R41, 0x8, PT ;  /* 0x000000082900780c */ /* 0x000fe40003f44270 */
[----:B--2---:R-:W-:Y:S01]  /*5c00*/  FSEL R206, R12, -INF , P3 ;  /* 0xff8000000cce7808 */ /* 0x004fe20001800000 */
[----:B------:R1:W-:Y:S01]  /*5c10*/  MUFU.TANH R46, R65 ;  /* 0x00000041002e7308 */ /* 0x0003e20000002400 */
[----:B------:R-:W-:-:S02]  /*5c20*/  FMNMX.FTZ R5, R182, R13, !PT ;  /* 0x0000000db6057209 */ /* 0x000fc40007810000 */
[C---:B------:R-:W-:Y:S02]  /*5c30*/  ISETP.GT.AND P3, PT, R41.reuse, 0x9, PT ;  /* 0x000000092900780c */ /* 0x040fe40003f64270 */
[----:B---3--:R-:W-:Y:S02]  /*5c40*/  FSEL R204, R176, -INF , P2 ;  /* 0xff800000b0cc7808 */ /* 0x008fe40001000000 */
[----:B------:R-:W-:Y:S01]  /*5c50*/  FMNMX.FTZ R5, R206, R5, !PT ;  /* 0x00000005ce057209 */ /* 0x000fe20007810000 */
[----:B------:R2:W-:Y:S01]  /*5c60*/  MUFU.TANH R54, R73 ;  /* 0x0000004900367308 */ /* 0x0005e20000002400 */
[----:B------:R-:W-:Y:S01]  /*5c70*/  ISETP.GT.AND P2, PT, R41, 0x10, PT ;  /* 0x000000102900780c */ /* 0x000fe20003f44270 */
[----:B-1----:R-:W-:Y:S01]  /*5c80*/  FMUL.FTZ R65, R83, UR5 ;  /* 0x0000000553417c20 */ /* 0x002fe20008410000 */
[----:B----4-:R-:W-:Y:S02]  /*5c90*/  FSEL R208, R177, -INF , P3 ;  /* 0xff800000b1d07808 */ /* 0x010fe40001800000 */
[----:B------:R-:W-:-:S02]  /*5ca0*/  FMNMX.FTZ R5, R204, R5, !PT ;  /* 0x00000005cc057209 */ /* 0x000fc40007810000 */
[C---:B------:R-:W-:Y:S01]  /*5cb0*/  ISETP.GT.AND P3, PT, R41.reuse, 0x11, PT ;  /* 0x000000112900780c */ /* 0x040fe20003f64270 */
[----:B------:R-:W-:Y:S01]  /*5cc0*/  MUFU.TANH R60, R85 ;  /* 0x00000055003c7308 */ /* 0x000fe20000002400 */
[----:B-----5:R-:W-:Y:S02]  /*5cd0*/  FSEL R176, R178, -INF , P2 ;  /* 0xff800000b2b07808 */ /* 0x020fe40001000000 */
[----:B------:R-:W-:Y:S02]  /*5ce0*/  FMNMX.FTZ R5, R208, R5, !PT ;  /* 0x00000005d0057209 */ /* 0x000fe40007810000 */
[----:B------:R-:W-:Y:S02]  /*5cf0*/  ISETP.GT.AND P2, PT, R41, 0x18, PT ;  /* 0x000000182900780c */ /* 0x000fe40003f44270 */
[----:B------:R-:W-:Y:S01]  /*5d00*/  FSEL R202, R179, -INF , P3 ;  /* 0xff800000b3ca7808 */ /* 0x000fe20001800000 */
[----:B------:R-:W1:Y:S01]  /*5d10*/  MUFU.TANH R28, R28 ;  /* 0x0000001c001c7308 */ /* 0x000e620000002400 */
[----:B------:R-:W-:-:S02]  /*5d20*/  FMNMX.FTZ R5, R176, R5, !PT ;  /* 0x00000005b0057209 */ /* 0x000fc40007810000 */
[C---:B------:R-:W-:Y:S02]  /*5d30*/  ISETP.GT.AND P3, PT, R41.reuse, 0x19, PT ;  /* 0x000000192900780c */ /* 0x040fe40003f64270 */
[----:B------:R-:W-:Y:S02]  /*5d40*/  FSEL R178, R180, -INF , P2 ;  /* 0xff800000b4b27808 */ /* 0x000fe40001000000 */
[----:B------:R-:W-:Y:S01]  /*5d50*/  FMNMX.FTZ R5, R202, R5, !PT ;  /* 0x00000005ca057209 */ /* 0x000fe20007810000 */
[----:B------:R-:W-:Y:S01]  /*5d60*/  MUFU.TANH R29, R29 ;  /* 0x0000001d001d7308 */ /* 0x000fe20000002400 */
[----:B------:R-:W-:Y:S02]  /*5d70*/  ISETP.GT.AND P2, PT, R41, 0x20, PT ;  /* 0x000000202900780c */ /* 0x000fe40003f44270 */
[----:B------:R-:W-:Y:S02]  /*5d80*/  FSEL R200, R37, -INF , P3 ;  /* 0xff80000025c87808 */ /* 0x000fe40001800000 */
[----:B------:R-:W-:-:S02]  /*5d90*/  FMNMX.FTZ R5, R178, R5, !PT ;  /* 0x00000005b2057209 */ /* 0x000fc40007810000 */
[C---:B------:R-:W-:Y:S01]  /*5da0*/  ISETP.GT.AND P3, PT, R41.reuse, 0x21, PT ;  /* 0x000000212900780c */ /* 0x040fe20003f64270 */
[----:B------:R-:W3:Y:S01]  /*5db0*/  MUFU.TANH R32, R32 ;  /* 0x0000002000207308 */ /* 0x000ee20000002400 */
[----:B------:R-:W-:Y:S02]  /*5dc0*/  FMNMX.FTZ R5, R200, R5, !PT ;  /* 0x00000005c8057209 */ /* 0x000fe40007810000 */
[----:B------:R-:W-:Y:S02]  /*5dd0*/  FSEL R198, R198, -INF , P3 ;  /* 0xff800000c6c67808 */ /* 0x000fe40001800000 */
[----:B------:R-:W-:Y:S02]  /*5de0*/  ISETP.GT.AND P3, PT, R41, 0x29, PT ;  /* 0x000000292900780c */ /* 0x000fe40003f64270 */
[----:B------:R-:W-:Y:S01]  /*5df0*/  ISETP.GT.AND P5, PT, R71, RZ, PT ;  /* 0x000000ff4700720c */ /* 0x000fe20003fa4270 */
[----:B------:R-:W-:Y:S01]  /*5e00*/  MUFU.TANH R33, R33 ;  /* 0x0000002100217308 */ /* 0x000fe20000002400 */
[----:B------:R-:W-:-:S02]  /*5e10*/  FSEL R196, R196, -INF , P3 ;  /* 0xff800000c4c47808 */ /* 0x000fc40001800000 */
[----:B------:R-:W-:Y:S02]  /*5e20*/  ISETP.GT.AND P3, PT, R41, 0x31, PT ;  /* 0x000000312900780c */ /* 0x000fe40003f64270 */
[----:B------:R-:W-:Y:S02]  /*5e30*/  ISETP.GT.AND P6, PT, R71, 0x1, PT ;  /* 0x000000014700780c */ /* 0x000fe40003fc4270 */
[----:B------:R-:W-:Y:S01]  /*5e40*/  FSEL R192, R49, -INF , P3 ;  /* 0xff80000031c07808 */ /* 0x000fe20001800000 */
[----:B------:R-:W-:Y:S01]  /*5e50*/  FMUL.FTZ R49, R70, UR5 ;  /* 0x0000000546317c20 */ /* 0x000fe20008410000 */
[----:B------:R-:W-:Y:S01]  /*5e60*/  ISETP.GT.AND P3, PT, R41, 0x39, PT ;  /* 0x000000392900780c */ /* 0x000fe20003f64270 */
[----:B------:R-:W-:Y:S01]  /*5e70*/  MUFU.TANH R43, R43 ;  /* 0x0000002b002b7308 */ /* 0x000fe20000002400 */
[----:B------:R-:W-:Y:S02]  /*5e80*/  FSEL R66, R0, -INF , P5 ;  /* 0xff80000000427808 */ /* 0x000fe40002800000 */
[----:B------:R-:W-:-:S02]  /*5e90*/  FSEL R70, R2, -INF , P6 ;  /* 0xff80000002467808 */ /* 0x000fc40003000000 */
[----:B--2---:R-:W-:Y:S02]  /*5ea0*/  FMNMX.FTZ R73, R66, R15, !PT ;  /* 0x0000000f42497209 */ /* 0x004fe40007810000 */
[C---:B------:R-:W-:Y:S01]  /*5eb0*/  ISETP.GT.AND P4, PT, R71.reuse, 0x9, PT ;  /* 0x000000094700780c */ /* 0x040fe20003f84270 */
[----:B------:R-:W-:Y:S01]  /*5ec0*/  MUFU.TANH R51, R51 ;  /* 0x0000003300337308 */ /* 0x000fe20000002400 */
[----:B------:R-:W-:Y:S02]  /*5ed0*/  FMNMX.FTZ R73, R70, R73, !PT ;  /* 0x0000004946497209 */ /* 0x000fe40007810000 */
[C---:B------:R-:W-:Y:S02]  /*5ee0*/  ISETP.GT.AND P5, PT, R71.reuse, 0x10, PT ;  /* 0x000000104700780c */ /* 0x040fe40003fa4270 */
[----:B------:R-:W-:Y:S02]  /*5ef0*/  FSEL R20, R20, -INF , P4 ;  /* 0xff80000014147808 */ /* 0x000fe40002000000 */
[C---:B------:R-:W-:Y:S01]  /*5f00*/  ISETP.GT.AND P6, PT, R71.reuse, 0x11, PT ;  /* 0x000000114700780c */ /* 0x040fe20003fc4270 */
[----:B------:R-:W-:Y:S01]  /*5f10*/  MUFU.TANH R49, R49 ;  /* 0x0000003100317308 */ /* 0x000fe20000002400 */
[----:B------:R-:W-:-:S02]  /*5f20*/  ISETP.GT.AND P4, PT, R71, 0x19, PT ;  /* 0x000000194700780c */ /* 0x000fc40003f84270 */
[----:B------:R-:W-:Y:S02]  /*5f30*/  FSEL R24, R24, -INF , P6 ;  /* 0xff80000018187808 */ /* 0x000fe40003000000 */
[----:B------:R-:W-:Y:S02]  /*5f40*/  FSEL R26, R26, -INF , P4 ;  /* 0xff8000001a1a7808 */ /* 0x000fe40002000000 */
[C---:B------:R-:W-:Y:S01]  /*5f50*/  ISETP.GT.AND P6, PT, R71.reuse, 0x21, PT ;  /* 0x000000214700780c */ /* 0x040fe20003fc4270 */
[----:B------:R-:W-:Y:S01]  /*5f60*/  MUFU.TANH R61, R61 ;  /* 0x0000003d003d7308 */ /* 0x000fe20000002400 */
[----:B------:R-:W-:Y:S02]  /*5f70*/  ISETP.GT.AND P4, PT, R71, 0x29, PT ;  /* 0x000000294700780c */ /* 0x000fe40003f84270 */
[----:B-1----:R-:W-:Y:S02]  /*5f80*/  FSEL R28, R28, -INF , P6 ;  /* 0xff8000001c1c7808 */ /* 0x002fe40003000000 */
[----:B------:R-:W-:-:S02]  /*5f90*/  FSEL R82, R30, -INF , P4 ;  /* 0xff8000001e527808 */ /* 0x000fc40002000000 */
[C---:B------:R-:W-:Y:S01]  /*5fa0*/  ISETP.GT.AND P6, PT, R71.reuse, 0x31, PT ;  /* 0x000000314700780c */ /* 0x040fe20003fc4270 */
[----:B------:R-:W-:Y:S01]  /*5fb0*/  MUFU.TANH R63, R63 ;  /* 0x0000003f003f7308 */ /* 0x000fe20000002400 */
[C---:B------:R-:W-:Y:S02]  /*5fc0*/  ISETP.GT.AND P4, PT, R71.reuse, 0x39, PT ;  /* 0x000000394700780c */ /* 0x040fe40003f84270 */
[----:B---3--:R-:W-:Y:S02]  /*5fd0*/  FSEL R32, R32, -INF , P6 ;  /* 0xff80000020207808 */ /* 0x008fe40003000000 */
[----:B------:R-:W-:Y:S01]  /*5fe0*/  ISETP.GT.AND P6, PT, R71, 0x41, PT ;  /* 0x000000414700780c */ /* 0x000fe20003fc4270 */
[----:B------:R-:W-:Y:S02]  /*5ff0*/  WARPGROUP.DEPBAR.LE gsb0, 0x0 ;  /* 0x00008000000079c5 */ /* 0x000fe40000010000 */
[----:B------:R-:W-:Y:S01]  /*6000*/  WARPGROUP.ARRIVE ;  /* 0x00000000000079c5 */ /* 0x000fe20000000000 */
[----:B------:R-:W-:Y:S01]  /*6010*/  FSEL R172, R38, -INF , P2 ;  /* 0xff80000026ac7808 */ /* 0x000fe20001000000 */
[----:B------:R-:W-:Y:S01]  /*6020*/  MUFU.TANH R65, R65 ;  /* 0x0000004100417308 */ /* 0x000fe20000002400 */
[----:B------:R-:W-:-:S02]  /*6030*/  ISETP.GT.AND P2, PT, R41, 0x28, PT ;  /* 0x000000282900780c */ /* 0x000fc40003f44270 */
[----:B------:R-:W-:Y:S01]  /*6040*/  FMNMX.FTZ R5, R172, R5, !PT ;  /* 0x00000005ac057209 */ /* 0x000fe20007810000 */
[----:B------:R-:W-:Y:S01]  /*6050*/  HGMMA.64x128x16.F32.BF16 R88, R168, gdesc[UR8].tnspB, R88, gsb0 ;  /* 0x41e00008a8587df0 */ /* 0x000fe20008001858 */
[----:B------:R-:W-:Y:S01]  /*6060*/  UIADD3 UR10, UR4, 0x200, URZ ;  /* 0x00000200040a7890 */ /* 0x000fe2000fffe03f */
[----:B------:R-:W-:Y:S01]  /*6070*/  FSEL R174, R44, -INF , P2 ;  /* 0xff8000002cae7808 */ /* 0x000fe20001000000 */
[----:B------:R-:W-:Y:S01]  /*6080*/  UMOV UR11, 0x40000040 ;  /* 0x40000040000b7882 */ /* 0x000fe20000000000 */
[----:B------:R-:W-:Y:S01]  /*6090*/  FMNMX.FTZ R5, R198, R5, !PT ;  /* 0x00000005c6057209 */ /* 0x000fe20007810000 */
[----:B------:R-:W-:Y:S01]  /*60a0*/  MUFU.TANH R67, R67 ;  /* 0x0000004300437308 */ /* 0x000fe20000002400 */
[----:B------:R-:W-:Y:S02]  /*60b0*/  ISETP.GT.AND P2, PT, R41, 0x30, PT ;  /* 0x000000302900780c */ /* 0x000fe40003f44270 */
[----:B------:R-:W-:Y:S02]  /*60c0*/  FMNMX.FTZ R5, R174, R5, !PT ;  /* 0x00000005ae057209 */ /* 0x000fe40007810000 */
[----:B------:R-:W-:-:S02]  /*60d0*/  FSEL R194, R48, -INF , P2 ;  /* 0xff80000030c27808 */ /* 0x000fc40001000000 */
[----:B------:R-:W-:Y:S01]  /*60e0*/  FMNMX.FTZ R37, R196, R5, !PT ;  /* 0x00000005c4257209 */ /* 0x000fe20007810000 */
[----:B------:R-:W-:Y:S01]  /*60f0*/  MUFU.TANH R69, R69 ;  /* 0x0000004500457308 */ /* 0x000fe20000002400 */
[----:B------:R-:W-:Y:S02]  /*6100*/  ISETP.GT.AND P2, PT, R41, 0x38, PT ;  /* 0x000000382900780c */ /* 0x000fe40003f44270 */
[----:B------:R-:W-:Y:S02]  /*6110*/  FMNMX.FTZ R37, R194, R37, !PT ;  /* 0x00000025c2257209 */ /* 0x000fe40007810000 */
[----:B------:R-:W-:Y:S02]  /*6120*/  FSEL R36, R36, -INF , P6 ;  /* 0xff80000024247808 */ /* 0x000fe40003000000 */
[----:B------:R-:W-:Y:S01]  /*6130*/  FMNMX.FTZ R37, R192, R37, !PT ;  /* 0x00000025c0257209 */ /* 0x000fe20007810000 */
[----:B------:R1:W2:Y:S01]  /*6140*/  MUFU.TANH R5, R72 ;  /* 0x0000004800057308 */ /* 0x0002a20000002400 */
[----:B------:R-:W-:Y:S01]  /*6150*/  ISETP.GT.AND P6, PT, R71, 0x51, PT ;  /* 0x000000514700780c */ /* 0x000fe20003fc4270 */
[----:B------:R-:W-:-:S02]  /*6160*/  WARPGROUP.DEPBAR.LE gsb0, 0x0 ;  /* 0x00008000000079c5 */ /* 0x000fc40000010000 */
[----:B------:R-:W-:Y:S01]  /*6170*/  WARPGROUP.ARRIVE ;  /* 0x00000000000079c5 */ /* 0x000fe20000000000 */
[----:B------:R-:W-:Y:S02]  /*6180*/  FSEL R170, R52, -INF , P2 ;  /* 0xff80000034aa7808 */ /* 0x000fe40001000000 */
[----:B------:R-:W-:Y:S02]  /*6190*/  ISETP.GT.AND P2, PT, R41, 0x40, PT ;  /* 0x000000402900780c */ /* 0x000fe40003f44270 */
[----:B------:R-:W-:Y:S01]  /*61a0*/  FSEL R168, R53, -INF , P3 ;  /* 0xff80000035a87808 */ /* 0x000fe20001800000 */
[----:B------:R-:W-:Y:S01]  /*61b0*/  HGMMA.64x128x16.F32.BF16 R88, R164, gdesc[UR8].tnspB, R88, gsb0 ;  /* 0x41e00008a4587df0 */ /* 0x000fe20008001858 */
[----:B------:R-:W-:Y:S01]  /*61c0*/  FMNMX.FTZ R37, R170, R37, !PT ;  /* 0x00000025aa257209 */ /* 0x000fe20007810000 */
[----:B------:R-:W-:Y:S01]  /*61d0*/  UIADD3 UR10, UR4, 0x280, URZ ;  /* 0x00000280040a7890 */ /* 0x000fe2000fffe03f */
[C---:B------:R-:W-:Y:S01]  /*61e0*/  ISETP.GT.AND P3, PT, R41.reuse, 0x41, PT ;  /* 0x000000412900780c */ /* 0x040fe20003f64270 */
[----:B------:R-:W-:Y:S01]  /*61f0*/  UMOV UR11, 0x40000040 ;  /* 0x40000040000b7882 */ /* 0x000fe20000000000 */
[----:B-1----:R-:W-:Y:S01]  /*6200*/  FSEL R72, R56, -INF , P2 ;  /* 0xff80000038487808 */ /* 0x002fe20001000000 */
[----:B------:R-:W-:Y:S01]  /*6210*/  FMUL.FTZ R53, R74, UR5 ;  /* 0x000000054a357c20 */ /* 0x000fe20008410000 */
[----:B------:R-:W-:Y:S01]  /*6220*/  FMNMX.FTZ R37, R168, R37, !PT ;  /* 0x00000025a8257209 */ /* 0x000fe20007810000 */
[----:B------:R-:W1:Y:S01]  /*6230*/  MUFU.TANH R56, R76 ;  /* 0x0000004c00387308 */ /* 0x000e620000002400 */
[----:B------:R-:W-:-:S02]  /*6240*/  ISETP.GT.AND P2, PT, R41, 0x48, PT ;  /* 0x000000482900780c */ /* 0x000fc40003f44270 */
[----:B------:R-:W-:Y:S01]  /*6250*/  FSEL R38, R57, -INF , P3 ;  /* 0xff80000039267808 */ /* 0x000fe20001800000 */
[----:B------:R-:W-:Y:S01]  /*6260*/  FMUL.FTZ R57, R75, UR5 ;  /* 0x000000054b397c20 */ /* 0x000fe20008410000 */
[----:B------:R-:W-:Y:S02]  /*6270*/  FMNMX.FTZ R37, R72, R37, !PT ;  /* 0x0000002548257209 */ /* 0x000fe40007810000 */
[C---:B------:R-:W-:Y:S01]  /*6280*/  ISETP.GT.AND P3, PT, R41.reuse, 0x49, PT ;  /* 0x000000492900780c */ /* 0x040fe20003f64270 */
[----:B------:R-:W-:Y:S01]  /*6290*/  MUFU.TANH R53, R53 ;  /* 0x0000003500357308 */ /* 0x000fe20000002400 */
[----:B------:R-:W-:Y:S02]  /*62a0*/  FSEL R40, R40, -INF , P2 ;  /* 0xff80000028287808 */ /* 0x000fe40001000000 */
[----:B------:R-:W-:Y:S02]  /*62b0*/  FMNMX.FTZ R37, R38, R37, !PT ;  /* 0x0000002526257209 */ /* 0x000fe40007810000 */
[----:B------:R-:W-:-:S02]  /*62c0*/  ISETP.GT.AND P2, PT, R41, 0x50, PT ;  /* 0x000000502900780c */ /* 0x000fc40003f44270 */
[----:B------:R-:W-:Y:S01]  /*62d0*/  FSEL R42, R42, -INF , P3 ;  /* 0xff8000002a2a7808 */ /* 0x000fe20001800000 */
[----:B------:R-:W-:Y:S01]  /*62e0*/  MUFU.TANH R57, R57 ;  /* 0x0000003900397308 */ /* 0x000fe20000002400 */
[----:B------:R-:W-:Y:S02]  /*62f0*/  FMNMX.FTZ R37, R40, R37, !PT ;  /* 0x0000002528257209 */ /* 0x000fe40007810000 */
[C---:B------:R-:W-:Y:S02]  /*6300*/  ISETP.GT.AND P3, PT, R41.reuse, 0x51, PT ;  /* 0x000000512900780c */ /* 0x040fe40003f64270 */
[----:B------:R-:W-:Y:S02]  /*6310*/  FSEL R44, R64, -INF , P2 ;  /* 0xff800000402c7808 */ /* 0x000fe40001000000 */
[----:B------:R-:W-:Y:S01]  /*6320*/  FMNMX.FTZ R37, R42, R37, !PT ;  /* 0x000000252a257209 */ /* 0x000fe20007810000 */
[----:B------:R-:W3:Y:S01]  /*6330*/  MUFU.TANH R64, R80 ;  /* 0x0000005000407308 */ /* 0x000ee20000002400 */
[----:B------:R-:W-:-:S02]  /*6340*/  ISETP.GT.AND P2, PT, R41, 0x58, PT ;  /* 0x000000582900780c */ /* 0x000fc40003f44270 */
[----:B------:R-:W-:Y:S02]  /*6350*/  FSEL R46, R46, -INF , P3 ;  /* 0xff8000002e2e7808 */ /* 0x000fe40001800000 */
[----:B------:R-:W-:Y:S02]  /*6360*/  FMNMX.FTZ R37, R44, R37, !PT ;  /* 0x000000252c257209 */ /* 0x000fe40007810000 */
[C---:B------:R-:W-:Y:S02]  /*6370*/  ISETP.GT.AND P3, PT, R41.reuse, 0x59, PT ;  /* 0x000000592900780c */ /* 0x040fe40003f64270 */
[----:B------:R-:W-:Y:S02]  /*6380*/  FSEL R48, R68, -INF , P2 ;  /* 0xff80000044307808 */ /* 0x000fe40001000000 */
[----:B------:R-:W-:Y:S01]  /*6390*/  FMNMX.FTZ R37, R46, R37, !PT ;  /* 0x000000252e257209 */ /* 0x000fe20007810000 */
[----:B------:R-:W4:Y:S01]  /*63a0*/  MUFU.TANH R68, R84 ;  /* 0x0000005400447308 */ /* 0x000f220000002400 */
[----:B------:R-:W-:-:S02]  /*63b0*/  ISETP.GT.AND P2, PT, R41, 0x60, PT ;  /* 0x000000602900780c */ /* 0x000fc40003f44270 */
[----:B------:R-:W-:Y:S02]  /*63c0*/  FSEL R50, R50, -INF , P3 ;  /* 0xff80000032327808 */ /* 0x000fe40001800000 */
[----:B------:R-:W-:Y:S02]  /*63d0*/  FMNMX.FTZ R37, R48, R37, !PT ;  /* 0x0000002530257209 */ /* 0x000fe40007810000 */
[----:B------:R-:W-:Y:S02]  /*63e0*/  ISETP.GT.AND P3, PT, R41, 0x61, PT ;  /* 0x000000612900780c */ /* 0x000fe40003f64270 */
[----:B--2---:R-:W-:Y:S02]  /*63f0*/  FSEL R52, R5, -INF , P2 ;  /* 0xff80000005347808 */ /* 0x004fe40001000000 */
[----:B------:R-:W-:Y:S01]  /*6400*/  FMNMX.FTZ R37, R50, R37, !PT ;  /* 0x0000002532257209 */ /* 0x000fe20007810000 */
[----:B------:R-:W2:Y:S01]  /*6410*/  LDC R5, c[0x0][0x988] ;  /* 0x00026200ff057b82 */ /* 0x000ea20000000800 */
[----:B------:R-:W-:-:S02]  /*6420*/  ISETP.GT.AND P2, PT, R41, 0x68, PT ;  /* 0x000000682900780c */ /* 0x000fc40003f44270 */
[----:B------:R-:W-:Y:S02]  /*6430*/  FSEL R54, R54, -INF , P3 ;  /* 0xff80000036367808 */ /* 0x000fe40001800000 */
[----:B------:R-:W-:Y:S02]  /*6440*/  FMNMX.FTZ R37, R52, R37, !PT ;  /* 0x0000002534257209 */ /* 0x000fe40007810000 */
[C---:B------:R-:W-:Y:S02]  /*6450*/  ISETP.GT.AND P3, PT, R41.reuse, 0x69, PT ;  /* 0x000000692900780c */ /* 0x040fe40003f64270 */
[----:B-1----:R-:W-:Y:S02]  /*6460*/  FSEL R56, R56, -INF , P2 ;  /* 0xff80000038387808 */ /* 0x002fe40001000000 */
[----:B------:R-:W-:Y:S02]  /*6470*/  FMNMX.FTZ R37, R54, R37, !PT ;  /* 0x0000002536257209 */ /* 0x000fe40007810000 */
[----:B------:R-:W-:-:S02]  /*6480*/  ISETP.GT.AND P2, PT, R41, 0x70, PT ;  /* 0x000000702900780c */ /* 0x000fc40003f44270 */
[----:B------:R-:W-:Y:S02]  /*6490*/  FSEL R58, R58, -INF , P3 ;  /* 0xff8000003a3a7808 */ /* 0x000fe40001800000 */
[----:B------:R-:W-:Y:S02]  /*64a0*/  FMNMX.FTZ R37, R56, R37, !PT ;  /* 0x0000002538257209 */ /* 0x000fe40007810000 */
[C---:B------:R-:W-:Y:S02]  /*64b0*/  ISETP.GT.AND P3, PT, R41.reuse, 0x71, PT ;  /* 0x000000712900780c */ /* 0x040fe40003f64270 */
[----:B---3--:R-:W-:Y:S02]  /*64c0*/  FSEL R64, R64, -INF , P2 ;  /* 0xff80000040407808 */ /* 0x008fe40001000000 */
[----:B------:R-:W-:Y:S02]  /*64d0*/  FMNMX.FTZ R37, R58, R37, !PT ;  /* 0x000000253a257209 */ /* 0x000fe40007810000 */
[----:B------:R-:W-:-:S02]  /*64e0*/  ISETP.GT.AND P2, PT, R41, 0x78, PT ;  /* 0x000000782900780c */ /* 0x000fc40003f44270 */
[----:B------:R-:W-:Y:S02]  /*64f0*/  FSEL R62, R81, -INF , P3 ;  /* 0xff800000513e7808 */ /* 0x000fe40001800000 */
[----:B------:R-:W-:Y:S02]  /*6500*/  FMNMX.FTZ R37, R64, R37, !PT ;  /* 0x0000002540257209 */ /* 0x000fe40007810000 */
[----:B------:R-:W-:Y:S02]  /*6510*/  ISETP.GT.AND P3, PT, R41, 0x79, PT ;  /* 0x000000792900780c */ /* 0x000fe40003f64270 */
[----:B----4-:R-:W-:Y:S02]  /*6520*/  FSEL R68, R68, -INF , P2 ;  /* 0xff80000044447808 */ /* 0x010fe40001000000 */
[----:B------:R-:W-:Y:S02]  /*6530*/  FMNMX.FTZ R37, R62, R37, !PT ;  /* 0x000000253e257209 */ /* 0x000fe40007810000 */
[----:B------:R-:W-:-:S02]  /*6540*/  FSEL R60, R60, -INF , P3 ;  /* 0xff8000003c3c7808 */ /* 0x000fc40001800000 */
[----:B------:R-:W-:Y:S02]  /*6550*/  FMNMX.FTZ R37, R68, R37, !PT ;  /* 0x0000002544257209 */ /* 0x000fe40007810000 */
[----:B------:R-:W-:Y:S02]  /*6560*/  ISETP.GT.AND P3, PT, R71, 0x8, PT ;  /* 0x000000084700780c */ /* 0x000fe40003f64270 */
[----:B------:R-:W-:Y:S02]  /*6570*/  FMNMX.FTZ R37, R60, R37, !PT ;  /* 0x000000253c257209 */ /* 0x000fe40007810000 */
[----:B------:R-:W-:Y:S02]  /*6580*/  FSEL R0, R14, -INF , P3 ;  /* 0xff8000000e007808 */ /* 0x000fe40001800000 */
[----:B------:R-:W-:Y:S01]  /*6590*/  FSEL R74, R21, -INF , P5 ;  /* 0xff800000154a7808 */ /* 0x000fe20002800000 */
[----:B------:R-:W1:Y:S01]  /*65a0*/  SHFL.BFLY PT, R12, R37, 0x2, 0x1f ;  /* 0x0c401f00250c7f89 */ /* 0x000e6200000e0000 */
[----:B------:R-:W-:-:S02]  /*65b0*/  FMNMX.FTZ R73, R0, R73, !PT ;  /* 0x0000004900497209 */ /* 0x000fc40007810000 */
[----:B------:R-:W-:Y:S02]  /*65c0*/  ISETP.GT.AND P3, PT, R71, 0x18, PT ;  /* 0x000000184700780c */ /* 0x000fe40003f64270 */
[----:B------:R-:W-:Y:S02]  /*65d0*/  FMNMX.FTZ R73, R20, R73, !PT ;  /* 0x0000004914497209 */ /* 0x000fe40007810000 */
[----:B------:R-:W-:Y:S02]  /*65e0*/  FSEL R76, R25, -INF , P3 ;  /* 0xff800000194c7808 */ /* 0x000fe40001800000 */
[----:B------:R-:W-:Y:S02]  /*65f0*/  FMNMX.FTZ R73, R74, R73, !PT ;  /* 0x000000494a497209 */ /* 0x000fe40007810000 */
[----:B------:R-:W-:Y:S02]  /*6600*/  ISETP.GT.AND P5, PT, R71, 0x20, PT ;  /* 0x000000204700780c */ /* 0x000fe40003fa4270 */
[----:B------:R-:W-:-:S02]  /*6610*/  FMNMX.FTZ R73, R24, R73, !PT ;  /* 0x0000004918497209 */ /* 0x000fc40007810000 */
[----:B------:R-:W-:Y:S02]  /*6620*/  FSEL R78, R27, -INF , P5 ;  /* 0xff8000001b4e7808 */ /* 0x000fe40002800000 */
[----:B------:R-:W-:Y:S02]  /*6630*/  FMNMX.FTZ R73, R76, R73, !PT ;  /* 0x000000494c497209 */ /* 0x000fe40007810000 */
[----:B------:R-:W-:Y:S02]  /*6640*/  ISETP.GT.AND P3, PT, R71, 0x28, PT ;  /* 0x000000284700780c */ /* 0x000fe40003f64270 */
[----:B------:R-:W-:Y:S02]  /*6650*/  FMNMX.FTZ R73, R26, R73, !PT ;  /* 0x000000491a497209 */ /* 0x000fe40007810000 */
[----:B------:R-:W-:Y:S02]  /*6660*/  FSEL R80, R29, -INF , P3 ;  /* 0xff8000001d507808 */ /* 0x000fe40001800000 */
[----:B-1----:R-:W-:-:S02]  /*6670*/  FMNMX.FTZ R39, R37, R12, !PT ;  /* 0x0000000c25277209 */ /* 0x002fc40007810000 */
[----:B------:R-:W-:Y:S02]  /*6680*/  FMNMX.FTZ R73, R78, R73, !PT ;  /* 0x000000494e497209 */ /* 0x000fe40007810000 */
[----:B------:R-:W-:Y:S01]  /*6690*/  ISETP.GT.AND P5, PT, R71, 0x30, PT ;  /* 0x000000304700780c */ /* 0x000fe20003fa4270 */
[----:B------:R-:W1:Y:S01]  /*66a0*/  SHFL.BFLY PT, R12, R39, 0x1, 0x1f ;  /* 0x0c201f00270c7f89 */ /* 0x000e6200000e0000 */
[----:B------:R-:W-:Y:S02]  /*66b0*/  FMNMX.FTZ R73, R28, R73, !PT ;  /* 0x000000491c497209 */ /* 0x000fe40007810000 */
[----:B------:R-:W-:Y:S02]  /*66c0*/  FSEL R84, R31, -INF , P5 ;  /* 0xff8000001f547808 */ /* 0x000fe40002800000 */
[----:B------:R-:W-:Y:S02]  /*66d0*/  FMNMX.FTZ R73, R80, R73, !PT ;  /* 0x0000004950497209 */ /* 0x000fe40007810000 */
[----:B------:R-:W-:Y:S01]  /*66e0*/  ISETP.GT.AND P3, PT, R71, 0x38, PT ;  /* 0x000000384700780c */ /* 0x000fe20003f64270 */
[----:B------:R-:W-:-:S02]  /*66f0*/  WARPGROUP.DEPBAR.LE gsb0, 0x0 ;  /* 0x00008000000079c5 */ /* 0x000fc40000010000 */
[----:B------:R-:W-:Y:S01]  /*6700*/  WARPGROUP.ARRIVE ;  /* 0x00000000000079c5 */ /* 0x000fe20000000000 */
[----:B------:R-:W-:Y:S02]  /*6710*/  FMNMX.FTZ R73, R82, R73, !PT ;  /* 0x0000004952497209 */ /* 0x000fe40007810000 */
[----:B------:R-:W-:Y:S02]  /*6720*/  FSEL R86, R33, -INF , P3 ;  /* 0xff80000021567808 */ /* 0x000fe40001800000 */
[----:B------:R-:W-:Y:S01]  /*6730*/  FMNMX.FTZ R73, R84, R73, !PT ;  /* 0x0000004954497209 */ /* 0x000fe20007810000 */
[----:B------:R-:W-:Y:S01]  /*6740*/  HGMMA.64x128x16.F32.BF16 R88, R160, gdesc[UR8].tnspB, R88, gsb0 ;  /* 0x41e00008a0587df0 */ /* 0x000fe20008001858 */
[----:B------:R-:W-:Y:S01]  /*6750*/  UIADD3 UR10, UR4, 0x300, URZ ;  /* 0x00000300040a7890 */ /* 0x000fe2000fffe03f */
[----:B------:R-:W-:Y:S01]  /*6760*/  ISETP.GT.AND P5, PT, R71, 0x40, PT ;  /* 0x000000404700780c */ /* 0x000fe20003fa4270 */
[----:B------:R-:W-:Y:S01]  /*6770*/  UMOV UR11, 0x40000040 ;  /* 0x40000040000b7882 */ /* 0x000fe20000000000 */
[----:B------:R-:W-:-:S02]  /*6780*/  FMNMX.FTZ R73, R32, R73, !PT ;  /* 0x0000004920497209 */ /* 0x000fc40007810000 */
[----:B------:R-:W-:Y:S02]  /*6790*/  FSEL R164, R34, -INF , P4 ;  /* 0xff80000022a47808 */ /* 0x000fe40002000000 */
[----:B-1----:R-:W-:Y:S02]  /*67a0*/  FMNMX.FTZ R12, R39, R12, !PT ;  /* 0x0000000c270c7209 */ /* 0x002fe40007810000 */
[----:B------:R-:W-:Y:S02]  /*67b0*/  FMNMX.FTZ R73, R86, R73, !PT ;  /* 0x0000004956497209 */ /* 0x000fe40007810000 */
[----:B------:R-:W-:Y:S01]  /*67c0*/  FSEL R34, R35, -INF , P5 ;  /* 0xff80000023227808 */ /* 0x000fe20002800000 */
[----:B--2---:R-:W-:Y:S01]  /*67d0*/  FMUL.FTZ R39, R12, R5 ;  /* 0x000000050c277220 */ /* 0x004fe20000410000 */
[----:B------:R-:W-:Y:S02]  /*67e0*/  FMNMX.FTZ R73, R164, R73, !PT ;  /* 0x00000049a4497209 */ /* 0x000fe40007810000 */
[----:B------:R-:W-:-:S02]  /*67f0*/  FSETP.NEU.FTZ.AND P2, PT, R12, -INF , PT ;  /* 0xff8000000c00780b */ /* 0x000fc40003f5d000 */
[----:B------:R-:W-:Y:S02]  /*6800*/  ISETP.GT.AND P3, PT, R71, 0x48, PT ;  /* 0x000000484700780c */ /* 0x000fe40003f64270 */
[----:B------:R-:W-:Y:S02]  /*6810*/  FMNMX.FTZ R73, R34, R73, !PT ;  /* 0x0000004922497209 */ /* 0x000fe40007810000 */
[----:B------:R-:W-:Y:S02]  /*6820*/  FSEL R39, R39, RZ, P2 ;  /* 0x000000ff27277208 */ /* 0x000fe40001000000 */
[----:B------:R-:W-:Y:S02]  /*6830*/  ISETP.GT.AND P4, PT, R71, 0x49, PT ;  /* 0x000000494700780c */ /* 0x000fe40003f84270 */
[----:B------:R-:W-:Y:S01]  /*6840*/  FSEL R166, R43, -INF , P3 ;  /* 0xff8000002ba67808 */ /* 0x000fe20001800000 */
[--C-:B------:R-:W-:Y:S01]  /*6850*/  FFMA.FTZ R30, R194, R5, -R39.reuse ;  /* 0x00000005c21e7223 */ /* 0x100fe20000010827 */
[----:B------:R-:W-:Y:S01]  /*6860*/  FMNMX.FTZ R73, R36, R73, !PT ;  /* 0x0000004924497209 */ /* 0x000fe20007810000 */
[-CC-:B------:R-:W-:Y:S01]  /*6870*/  FFMA.FTZ R29, R196, R5.reuse, -R39.reuse ;  /* 0x00000005c41d7223 */ /* 0x180fe20000010827 */
[----:B------:R-:W-:Y:S01]  /*6880*/  ISETP.GT.AND P5, PT, R71, 0x50, PT ;  /* 0x000000504700780c */ /* 0x000fe20003fa4270 */
        /* <DEDUP_REMOVED lines=54> */
[----:B------:R-:W-:Y:S01]  /*6bf0*/  FFMA.FTZ R60, R60, R5, -R39 ;  /* 0x000000053c3c7223 */ /* 0x000fe20000010827 */
[----:B------:R-:W-:Y:S01]  /*6c00*/  FMNMX.FTZ R73, R72, R73, !PT ;  /* 0x0000004948497209 */ /* 0x000fe20007810000 */
[----:B------:R-:W-:Y:S01]  /*6c10*/  MUFU.EX2 R37, R37 ;  /* 0x0000002500257308 */ /* 0x000fe20000000800 */
[----:B------:R-:W-:-:S02]  /*6c20*/  ISETP.GT.AND P3, PT, R71, 0x78, PT ;  /* 0x000000784700780c */ /* 0x000fc40003f64270 */
[----:B------:R-:W-:Y:S02]  /*6c30*/  FSEL R208, R65, -INF , P6 ;  /* 0xff80000041d07808 */ /* 0x000fe40003000000 */
[----:B------:R-:W-:Y:S02]  /*6c40*/  FMNMX.FTZ R73, R206, R73, !PT ;  /* 0x00000049ce497209 */ /* 0x000fe40007810000 */
[----:B------:R-:W-:Y:S01]  /*6c50*/  ISETP.GT.AND P4, PT, R71, 0x79, PT ;  /* 0x000000794700780c */ /* 0x000fe20003f84270 */
[----:B------:R-:W-:Y:S01]  /*6c60*/  MUFU.EX2 R180, R180 ;  /* 0x000000b400b47308 */ /* 0x000fe20000000800 */
[----:B------:R-:W-:Y:S02]  /*6c70*/  FMNMX.FTZ R73, R208, R73, !PT ;  /* 0x00000049d0497209 */ /* 0x000fe40007810000 */
[----:B------:R-:W-:-:S05]  /*6c80*/  FSEL R210, R69, -INF , P4 ;  /* 0xff80000045d27808 */ /* 0x000fca0002000000 */
[----:B------:R-:W-:Y:S08]  /*6c90*/  MUFU.EX2 R182, R182 ;  /* 0x000000b600b67308 */ /* 0x000ff00000000800 */
[----:B------:R-:W-:Y:S08]  /*6ca0*/  MUFU.EX2 R41, R41 ;  /* 0x0000002900297308 */ /* 0x000ff00000000800 */
[----:B------:R-:W-:Y:S08]  /*6cb0*/  MUFU.EX2 R176, R176 ;  /* 0x000000b000b07308 */ /* 0x000ff00000000800 */
[----:B------:R-:W-:Y:S08]  /*6cc0*/  MUFU.EX2 R21, R21 ;  /* 0x0000001500157308 */ /* 0x000ff00000000800 */
[----:B------:R-:W-:Y:S01]  /*6cd0*/  MUFU.EX2 R178, R178 ;  /* 0x000000b200b27308 */ /* 0x000fe20000000800 */
[----:B------:R-:W-:-:S02]  /*6ce0*/  WARPGROUP.DEPBAR.LE gsb0, 0x0 ;  /* 0x00008000000079c5 */ /* 0x000fc40000010000 */
[----:B------:R-:W-:Y:S01]  /*6cf0*/  WARPGROUP.ARRIVE ;  /* 0x00000000000079c5 */ /* 0x000fe20000000000 */
[----:B------:R-:W-:Y:S01]  /*6d00*/  FSEL R160, R67, -INF , P3 ;  /* 0xff80000043a07808 */ /* 0x000fe20001800000 */
[-CC-:B------:R-:W-:Y:S01]  /*6d10*/  FFMA.FTZ R162, R48, R5.reuse, -R39.reuse ;  /* 0x0000000530a27223 */ /* 0x180fe20000010827 */
[----:B------:R-:W-:Y:S02]  /*6d20*/  FFMA.FTZ R48, R64, R5, -R39 ;  /* 0x0000000540307223 */ /* 0x000fe40000010827 */
[----:B------:R-:W-:Y:S01]  /*6d30*/  MUFU.EX2 R25, R25 ;  /* 0x0000001900197308 */ /* 0x000fe20000000800 */
[----:B------:R-:W-:Y:S01]  /*6d40*/  FMNMX.FTZ R73, R160, R73, !PT ;  /* 0x00000049a0497209 */ /* 0x000fe20007810000 */
[----:B------:R-:W-:Y:S01]  /*6d50*/  HGMMA.64x128x16.F32.BF16 R88, R156, gdesc[UR8].tnspB, R88, gsb0 ;  /* 0x41e000089c587df0 */ /* 0x000fe20008001858 */
[----:B------:R-:W-:Y:S02]  /*6d60*/  UIADD3 UR10, UR4, 0x380, URZ ;  /* 0x00000380040a7890 */ /* 0x000fe4000fffe03f */
[----:B------:R-:W-:Y:S01]  /*6d70*/  FMNMX.FTZ R73, R210, R73, !PT ;  /* 0x00000049d2497209 */ /* 0x000fe20007810000 */
[----:B------:R-:W-:Y:S01]  /*6d80*/  UMOV UR11, 0x40000040 ;  /* 0x40000040000b7882 */ /* 0x000fe20000000000 */
[----:B------:R-:W-:Y:S01]  /*6d90*/  UMOV UR4, UR36 ;  /* 0x0000002400047c82 */ /* 0x000fe20008000000 */
[----:B------:R-:W-:Y:S02]  /*6da0*/  MUFU.EX2 R172, R172 ;  /* 0x000000ac00ac7308 */ /* 0x000fe40000000800 */
[----:B------:R-:W1:Y:S06]  /*6db0*/  SHFL.BFLY PT, R2, R73, 0x2, 0x1f ;  /* 0x0c401f0049027f89 */ /* 0x000e6c00000e0000 */
        /* <DEDUP_REMOVED lines=8> */
[----:B-1----:R-:W-:-:S07]  /*6e40*/  FMNMX.FTZ R14, R2, R55, !PT ;  /* 0x00000037020e7209 */ /* 0x002fce0007810000 */
[----:B------:R-:W-:Y:S01]  /*6e50*/  MUFU.EX2 R33, R33 ;  /* 0x0000002100217308 */ /* 0x000fe20000000800 */
[----:B------:R-:W-:Y:S02]  /*6e60*/  FSEL R2, R12, RZ, P2 ;  /* 0x000000ff0c027208 */ /* 0x000fe40001000000 */
[C---:B------:R-:W-:Y:S01]  /*6e70*/  FSETP.NEU.FTZ.AND P2, PT, R14.reuse, -INF , PT ;  /* 0xff8000000e00780b */ /* 0x040fe20003f5d000 */
[-C--:B------:R-:W-:Y:S02]  /*6e80*/  FMUL.FTZ R39, R14, R5.reuse ;  /* 0x000000050e277220 */ /* 0x080fe40000410000 */
[----:B------:R-:W-:Y:S02]  /*6e90*/  FADD.FTZ R2, -R2, R13 ;  /* 0x0000000d02027221 */ /* 0x000fe40000010100 */
[----:B------:R-:W-:Y:S01]  /*6ea0*/  MUFU.EX2 R35, R35 ;  /* 0x0000002300237308 */ /* 0x000fe20000000800 */
[----:B------:R-:W-:Y:S01]  /*6eb0*/  FSEL R39, R39, RZ, P2 ;  /* 0x000000ff27277208 */ /* 0x000fe20001000000 */
[----:B------:R-:W-:-:S04]  /*6ec0*/  FMUL.FTZ R2, R2, R5 ;  /* 0x0000000502027220 */ /* 0x000fc80000410000 */
[-CC-:B------:R-:W-:Y:S01]  /*6ed0*/  FFMA.FTZ R183, R0, R5.reuse, -R39.reuse ;  /* 0x0000000500b77223 */ /* 0x180fe20000010827 */
[----:B------:R-:W-:Y:S01]  /*6ee0*/  FSEL R0, R14, RZ, P2 ;  /* 0x000000ff0e007208 */ /* 0x000fe20001000000 */
[----:B------:R-:W1:Y:S01]  /*6ef0*/  MUFU.EX2 R2, R2 ;  /* 0x0000000200027308 */ /* 0x000e620000000800 */
[-CC-:B------:R-:W-:Y:S01]  /*6f00*/  FFMA.FTZ R181, R66, R5.reuse, -R39.reuse ;  /* 0x0000000542b57223 */ /* 0x180fe20000010827 */
[-CC-:B------:R-:W-:Y:S01]  /*6f10*/  FFMA.FTZ R52, R70, R5.reuse, -R39.reuse ;  /* 0x0000000546347223 */ /* 0x180fe20000010827 */
[-C--:B------:R-:W-:Y:S01]  /*6f20*/  FFMA.FTZ R20, R20, R5.reuse, -R39 ;  /* 0x0000000514147223 */ /* 0x080fe20000010827 */
        /* <DEDUP_REMOVED lines=8> */
[----:B------:R-:W-:Y:S01]  /*6fb0*/  MOV R36, UR37 ;  /* 0x0000002500247c02 */ /* 0x000fe20008000f00 */
[-CC-:B------:R-:W-:Y:S01]  /*6fc0*/  FFMA.FTZ R26, R26, R5.reuse, -R39.reuse ;  /* 0x000000051a1a7223 */ /* 0x180fe20000010827 */
[-CC-:B------:R-:W-:Y:S01]  /*6fd0*/  FFMA.FTZ R173, R78, R5.reuse, -R39.reuse ;  /* 0x000000054ead7223 */ /* 0x180fe20000010827 */
[-CC-:B------:R-:W-:Y:S01]  /*6fe0*/  FFMA.FTZ R28, R28, R5.reuse, -R39.reuse ;  /* 0x000000051c1c7223 */ /* 0x180fe20000010827 */
[-C--:B------:R-:W-:Y:S01]  /*6ff0*/  FFMA.FTZ R175, R80, R5.reuse, -R39 ;  /* 0x0000000550af7223 */ /* 0x080fe20000010827 */
[----:B-1----:R-:W-:Y:S01]  /*7000*/  FFMA.FTZ R15, R2, R4, R37 ;  /* 0x00000004020f7223 */ /* 0x002fe20000010025 */
[----:B------:R-:W1:Y:S01]  /*7010*/  MUFU.EX2 R0, R0 ;  /* 0x0000000000007308 */ /* 0x000e620000000800 */
[-CC-:B------:R-:W-:Y:S01]  /*7020*/  FFMA.FTZ R54, R82, R5.reuse, -R39.reuse ;  /* 0x0000000552367223 */ /* 0x180fe20000010827 */
[-C--:B------:R-:W-:Y:S01]  /*7030*/  FFMA.FTZ R169, R84, R5.reuse, -R39 ;  /* 0x0000000554a97223 */ /* 0x080fe20000010827 */
[----:B------:R-:W-:Y:S01]  /*7040*/  FADD.FTZ R15, R180, R15 ;  /* 0x0000000fb40f7221 */ /* 0x000fe20000010000 */
[-CC-:B------:R-:W-:Y:S01]  /*7050*/  FFMA.FTZ R32, R32, R5.reuse, -R39.reuse ;  /* 0x0000000520207223 */ /* 0x180fe20000010827 */
[-CC-:B------:R-:W-:Y:S01]  /*7060*/  FFMA.FTZ R171, R86, R5.reuse, -R39.reuse ;  /* 0x0000000556ab7223 */ /* 0x180fe20000010827 */
[-C--:B------:R-:W-:Y:S01]  /*7070*/  FFMA.FTZ R56, R164, R5.reuse, -R39 ;  /* 0x00000005a4387223 */ /* 0x080fe20000010827 */
[----:B------:R-:W-:Y:S01]  /*7080*/  FADD.FTZ R4, R182, R15 ;  /* 0x0000000fb6047221 */ /* 0x000fe20000010000 */
[----:B------:R-:W2:Y:S01]  /*7090*/  MUFU.EX2 R52, R52 ;  /* 0x0000003400347308 */ /* 0x000ea20000000800 */
[-CC-:B------:R-:W-:Y:S01]  /*70a0*/  FFMA.FTZ R167, R166, R5.reuse, -R39.reuse ;  /* 0x00000005a6a77223 */ /* 0x180fe20000010827 */
[-CC-:B------:R-:W-:Y:S01]  /*70b0*/  FFMA.FTZ R161, R196, R5.reuse, -R39.reuse ;  /* 0x00000005c4a17223 */ /* 0x180fe20000010827 */
[----:B------:R-:W-:Y:S01]  /*70c0*/  FADD.FTZ R15, R41, R4 ;  /* 0x00000004290f7221 */ /* 0x000fe20000010000 */
[-CC-:B------:R-:W-:Y:S01]  /*70d0*/  FFMA.FTZ R163, R198, R5.reuse, -R39.reuse ;  /* 0x00000005c6a37223 */ /* 0x180fe20000010827 */
[-CC-:B------:R-:W-:Y:S01]  /*70e0*/  FFMA.FTZ R200, R200, R5.reuse, -R39.reuse ;  /* 0x00000005c8c87223 */ /* 0x180fe20000010827 */
[----:B------:R-:W-:Y:S01]  /*70f0*/  FFMA.FTZ R168, R168, R5, -R39 ;  /* 0x00000005a8a87223 */ /* 0x000fe20000010827 */
[----:B------:R-:W-:Y:S01]  /*7100*/  FADD.FTZ R4, R176, R15 ;  /* 0x0000000fb0047221 */ /* 0x000fe20000010000 */
[----:B------:R-:W3:Y:S01]  /*7110*/  MUFU.EX2 R183, R183 ;  /* 0x000000b700b77308 */ /* 0x000ee20000000800 */
[----:B-1----:R-:W-:Y:S01]  /*7120*/  FFMA.FTZ R3, R0, R3, R181 ;  /* 0x0000000300037223 */ /* 0x002fe200000100b5 */
[C---:B------:R-:W-:Y:S01]  /*7130*/  F2FP.BF16.F32.PACK_AB R176, R21.reuse, R176 ;  /* 0x000000b015b0723e */ /* 0x040fe200000010ff */
[----:B------:R-:W-:Y:S01]  /*7140*/  FADD.FTZ R15, R21, R4 ;  /* 0x00000004150f7221 */ /* 0x000fe20000010000 */
[-CC-:B------:R-:W-:Y:S01]  /*7150*/  FFMA.FTZ R202, R202, R5.reuse, -R39.reuse ;  /* 0x00000005caca7223 */ /* 0x180fe20000010827 */
[-CC-:B------:R-:W-:Y:S01]  /*7160*/  FFMA.FTZ R204, R204, R5.reuse, -R39.reuse ;  /* 0x00000005cccc7223 */ /* 0x180fe20000010827 */
[-C--:B------:R-:W-:Y:S01]  /*7170*/  FFMA.FTZ R72, R72, R5.reuse, -R39 ;  /* 0x0000000548487223 */ /* 0x080fe20000010827 */
[----:B------:R-:W-:Y:S01]  /*7180*/  FADD.FTZ R4, R178, R15 ;  /* 0x0000000fb2047221 */ /* 0x000fe20000010000 */
[----:B------:R-:W1:Y:S01]  /*7190*/  MUFU.EX2 R20, R20 ;  /* 0x0000001400147308 */ /* 0x000e620000000800 */
[-CC-:B------:R-:W-:Y:S01]  /*71a0*/  FFMA.FTZ R206, R206, R5.reuse, -R39.reuse ;  /* 0x00000005cece7223 */ /* 0x180fe20000010827 */
[----:B------:R-:W-:Y:S01]  /*71b0*/  FFMA.FTZ R208, R208, R5, -R39 ;  /* 0x00000005d0d07223 */ /* 0x000fe20000010827 */
[----:B------:R-:W-:Y:S01]  /*71c0*/  FADD.FTZ R15, R25, R4 ;  /* 0x00000004190f7221 */ /* 0x000fe20000010000 */
[----:B--2---:R-:W-:Y:S01]  /*71d0*/  FADD.FTZ R4, R52, R3 ;  /* 0x0000000334047221 */ /* 0x004fe20000010000 */
[----:B------:R-:W-:-:S02]  /*71e0*/  @!P1 VIADD R3, R36, 0x34840 ;  /* 0x0003484024039836 */ /* 0x000fc40000000000 */
[----:B------:R-:W-:Y:S01]  /*71f0*/  FFMA.FTZ R36, R194, R5, -R39 ;  /* 0x00000005c2247223 */ /* 0x000fe20000010827 */
[----:B------:R-:W-:Y:S01]  /*7200*/  FADD.FTZ R58, R172, R15 ;  /* 0x0000000fac3a7221 */ /* 0x000fe20000010000 */
[----:B------:R-:W-:Y:S01]  /*7210*/  MUFU.EX2 R177, R177 ;  /* 0x000000b100b17308 */ /* 0x000fe20000000800 */
[----:B---3--:R-:W-:Y:S01]  /*7220*/  FADD.FTZ R15, R183, R4 ;  /* 0x00000004b70f7221 */ /* 0x008fe20000010000 */
[----:B------:R-:W-:Y:S01]  /*7230*/  @!P1 PRMT R3, RZ, 0x654, R3 ;  /* 0x00000654ff039816 */ /* 0x000fe20000000003 */
[----:B------:R-:W-:Y:S01]  /*7240*/  FADD.FTZ R55, R27, R58 ;  /* 0x0000003a1b377221 */ /* 0x000fe20000010000 */
[----:B------:R-:W-:Y:S02]  /*7250*/  PLOP3.LUT P2, PT, PT, PT, UP0, 0x80, 0x0 ;  /* 0x000000000000781c */ /* 0x000fe40003f4f008 */
[----:B------:R-:W-:Y:S01]  /*7260*/  F2FP.BF16.F32.PACK_AB R180, R180, R37 ;  /* 0x00000025b4b4723e */ /* 0x000fe200000010ff */
[----:B------:R-:W-:Y:S01]  /*7270*/  FADD.FTZ R58, R174, R55 ;  /* 0x00000037ae3a7221 */ /* 0x000fe20000010000 */
[----:B------:R-:W-:Y:S01]  /*7280*/  MUFU.EX2 R24, R24 ;  /* 0x0000001800187308 */ /* 0x000fe20000000800 */
[----:B-1----:R-:W-:Y:S01]  /*7290*/  FADD.FTZ R4, R20, R15 ;  /* 0x0000000f14047221 */ /* 0x002fe20000010000 */
[----:B------:R-:W-:-:S02]  /*72a0*/  IMAD.U32 R55, RZ, RZ, UR6 ;  /* 0x00000006ff377e24 */ /* 0x000fc4000f8e00ff */
[----:B------:R-:W-:Y:S01]  /*72b0*/  FADD.FTZ R15, R29, R58 ;  /* 0x0000003a1d0f7221 */ /* 0x000fe20000010000 */
[----:B------:R-:W-:Y:S01]  /*72c0*/  FFMA.FTZ R58, R192, R5, -R39 ;  /* 0x00000005c03a7223 */ /* 0x000fe20000010827 */
[----:B------:R-:W-:Y:S01]  /*72d0*/  F2FP.BF16.F32.PACK_AB R182, R41, R182 ;  /* 0x000000b629b6723e */ /* 0x000fe200000010ff */
[----:B------:R-:W-:Y:S02]  /*72e0*/  WARPGROUP.DEPBAR.LE gsb0, 0x0 ;  /* 0x00008000000079c5 */ /* 0x000fe40000010000 */
[----:B------:R-:W-:Y:S01]  /*72f0*/  WARPGROUP.ARRIVE ;  /* 0x00000000000079c5 */ /* 0x000fe20000000000 */
[----:B------:R-:W-:Y:S01]  /*7300*/  MUFU.EX2 R179, R179 ;  /* 0x000000b300b37308 */ /* 0x000fe20000000800 */
[----:B------:R-:W-:Y:S02]  /*7310*/  @!P1 IADD3 R55, R55, 0x34860, RZ ;  /* 0x0003486037379810 */ /* 0x000fe40007ffe0ff */
[----:B------:R-:W-:Y:S02]  /*7320*/  F2FP.BF16.F32.PACK_AB R178, R25, R178 ;  /* 0x000000b219b2723e */ /* 0x000fe400000010ff */
[----:B------:R-:W-:Y:S01]  /*7330*/  HGMMA.64x128x16.F32.BF16 R88, R152, gdesc[UR8].tnspB, R88, gsb0 ;  /* 0x41e0000898587df0 */ /* 0x000fe20008001858 */
[----:B------:R-:W-:-:S02]  /*7340*/  @!P1 PRMT R55, RZ, 0x654, R55 ;  /* 0x00000654ff379816 */ /* 0x000fc40000000037 */
[----:B------:R-:W-:Y:S01]  /*7350*/  MUFU.EX2 R26, R26 ;  /* 0x0000001a001a7308 */ /* 0x000fe20000000800 */
[----:B------:R-:W-:Y:S02]  /*7360*/  F2FP.BF16.F32.PACK_AB R172, R27, R172 ;  /* 0x000000ac1bac723e */ /* 0x000fe400000010ff */
[----:B------:R-:W-:Y:S02]  /*7370*/  F2FP.BF16.F32.PACK_AB R174, R29, R174 ;  /* 0x000000ae1dae723e */ /* 0x000fe400000010ff */
[----:B------:R-:W-:Y:S02]  /*7380*/  F2FP.BF16.F32.PACK_AB R181, R52, R181 ;  /* 0x000000b534b5723e */ /* 0x000fe400000010ff */
[----:B------:R-:W-:Y:S01]  /*7390*/  F2FP.BF16.F32.PACK_AB R183, R20, R183 ;  /* 0x000000b714b7723e */ /* 0x000fe200000010ff */
[----:B------:R-:W-:Y:S08]  /*73a0*/  MUFU.EX2 R173, R173 ;  /* 0x000000ad00ad7308 */ /* 0x000ff00000000800 */
[----:B------:R-:W-:Y:S08]  /*73b0*/  MUFU.EX2 R28, R28 ;  /* 0x0000001c001c7308 */ /* 0x000ff00000000800 */
[----:B------:R1:W-:Y:S08]  /*73c0*/  MUFU.EX2 R13, R60 ;  /* 0x0000003c000d7308 */ /* 0x0003f00000000800 */
[----:B------:R-:W-:Y:S01]  /*73d0*/  MUFU.EX2 R175, R175 ;  /* 0x000000af00af7308 */ /* 0x000fe20000000800 */
[----:B-1----:R-:W-:-:S04]  /*73e0*/  FADD.FTZ R60, R30, R15 ;  /* 0x0000000f1e3c7221 */ /* 0x002fc80000010000 */
[----:B------:R-:W-:-:S03]  /*73f0*/  FADD.FTZ R15, R31, R60 ;  /* 0x0000003c1f0f7221 */ /* 0x000fc60000010000 */
[----:B------:R-:W1:Y:S01]  /*7400*/  MUFU.EX2 R38, R38 ;  /* 0x0000002600267308 */ /* 0x000e620000000800 */
[----:B------:R-:W-:Y:S01]  /*7410*/  FADD.FTZ R60, R170, R15 ;  /* 0x0000000faa3c7221 */ /* 0x000fe20000010000 */
[----:B------:R-:W-:-:S03]  /*7420*/  F2FP.BF16.F32.PACK_AB R170, R33, R170 ;  /* 0x000000aa21aa723e */ /* 0x000fc600000010ff */
[----:B------:R-:W-:-:S03]  /*7430*/  FADD.FTZ R60, R33, R60 ;  /* 0x0000003c213c7221 */ /* 0x000fc60000010000 */
[----:B------:R-:W-:Y:S01]  /*7440*/  MUFU.EX2 R54, R54 ;  /* 0x0000003600367308 */ /* 0x000fe20000000800 */
[----:B------:R-:W-:-:S07]  /*7450*/  FADD.FTZ R15, R35, R60 ;  /* 0x0000003c230f7221 */ /* 0x000fce0000010000 */
[----:B------:R-:W2:Y:S01]  /*7460*/  MUFU.EX2 R40, R40 ;  /* 0x0000002800287308 */ /* 0x000ea20000000800 */
[C---:B-1----:R-:W-:Y:S01]  /*7470*/  FADD.FTZ R15, R38.reuse, R15 ;  /* 0x0000000f260f7221 */ /* 0x042fe20000010000 */
[----:B------:R-:W-:-:S06]  /*7480*/  F2FP.BF16.F32.PACK_AB R164, R38, R35 ;  /* 0x0000002326a4723e */ /* 0x000fcc00000010ff */
[----:B------:R-:W-:Y:S08]  /*7490*/  MUFU.EX2 R169, R169 ;  /* 0x000000a900a97308 */ /* 0x000ff00000000800 */
[----:B------:R-:W1:Y:S01]  /*74a0*/  MUFU.EX2 R43, R43 ;  /* 0x0000002b002b7308 */ /* 0x000e620000000800 */
[----:B--2---:R-:W-:-:S07]  /*74b0*/  FADD.FTZ R60, R40, R15 ;  /* 0x0000000f283c7221 */ /* 0x004fce0000010000 */
[----:B------:R-:W-:Y:S08]  /*74c0*/  MUFU.EX2 R32, R32 ;  /* 0x0000002000207308 */ /* 0x000ff00000000800 */
[----:B------:R-:W2:Y:S01]  /*74d0*/  MUFU.EX2 R42, R42 ;  /* 0x0000002a002a7308 */ /* 0x000ea20000000800 */
[C---:B-1----:R-:W-:Y:S01]  /*74e0*/  FADD.FTZ R15, R43.reuse, R60 ;  /* 0x0000003c2b0f7221 */ /* 0x042fe20000010000 */
[----:B------:R-:W-:-:S06]  /*74f0*/  F2FP.BF16.F32.PACK_AB R166, R43, R40 ;  /* 0x000000282ba6723e */ /* 0x000fcc00000010ff */
[----:B------:R-:W-:Y:S08]  /*7500*/  MUFU.EX2 R171, R171 ;  /* 0x000000ab00ab7308 */ /* 0x000ff00000000800 */
[----:B------:R-:W1:Y:S01]  /*7510*/  MUFU.EX2 R45, R45 ;  /* 0x0000002d002d7308 */ /* 0x000e620000000800 */
[----:B--2---:R-:W-:-:S07]  /*7520*/  FADD.FTZ R60, R42, R15 ;  /* 0x0000000f2a3c7221 */ /* 0x004fce0000010000 */
[----:B------:R-:W-:Y:S08]  /*7530*/  MUFU.EX2 R56, R56 ;  /* 0x0000003800387308 */ /* 0x000ff00000000800 */
[----:B------:R-:W2:Y:S08]  /*7540*/  MUFU.EX2 R162, R162 ;  /* 0x000000a200a27308 */ /* 0x000eb00000000800 */
[----:B------:R-:W-:Y:S08]  /*7550*/  MUFU.EX2 R165, R165 ;  /* 0x000000a500a57308 */ /* 0x000ff00000000800 */
[----:B------:R-:W3:Y:S01]  /*7560*/  MUFU.EX2 R47, R47 ;  /* 0x0000002f002f7308 */ /* 0x000ee20000000800 */
[----:B------:R-:W-:-:S02]  /*7570*/  WARPGROUP.DEPBAR.LE gsb0, 0x0 ;  /* 0x00008000000079c5 */ /* 0x000fc40000010000 */
[----:B------:R4:W-:Y:S05]  /*7580*/  @!P1 SYNCS.ARRIVE.TRANS64.RED.A1T0 RZ, [R3+URZ], RZ ;  /* 0x000000ff03ff99a7 */ /* 0x0009ea000810043f */
[----:B------:R-:W-:Y:S01]  /*7590*/  MUFU.EX2 R34, R34 ;  /* 0x0000002200227308 */ /* 0x000fe20000000800 */
[----:B----4-:R-:W-:Y:S01]  /*75a0*/  FADD.FTZ R3, R177, R4 ;  /* 0x00000004b1037221 */ /* 0x010fe20000010000 */
[----:B------:R1:W-:Y:S01]  /*75b0*/  @!P1 SYNCS.ARRIVE.TRANS64.RED.A1T0 RZ, [R55+URZ], RZ ;  /* 0x000000ff37ff99a7 */ /* 0x0003e2000810043f */
[----:B------:R-:W-:-:S05]  /*75c0*/  F2FP.BF16.F32.PACK_AB R177, R24, R177 ;  /* 0x000000b118b1723e */ /* 0x000fca00000010ff */
[----:B------:R-:W4:Y:S01]  /*75d0*/  MUFU.EX2 R44, R44 ;  /* 0x0000002c002c7308 */ /* 0x000f220000000800 */
[----:B------:R-:W-:-:S04]  /*75e0*/  FADD.FTZ R4, R24, R3 ;  /* 0x0000000318047221 */ /* 0x000fc80000010000 */
[----:B------:R-:W-:Y:S01]  /*75f0*/  FADD.FTZ R3, R179, R4 ;  /* 0x00000004b3037221 */ /* 0x000fe20000010000 */
[----:B-1----:R-:W-:Y:S01]  /*7600*/  FADD.FTZ R55, R45, R60 ;  /* 0x0000003c2d377221 */ /* 0x002fe20000010000 */
[C---:B------:R-:W-:Y:S01]  /*7610*/  F2FP.BF16.F32.PACK_AB R179, R26.reuse, R179 ;  /* 0x000000b31ab3723e */ /* 0x040fe200000010ff */
[----:B------:R-:W-:Y:S01]  /*7620*/  MUFU.EX2 R167, R167 ;  /* 0x000000a700a77308 */ /* 0x000fe20000000800 */
[----:B------:R-:W-:Y:S01]  /*7630*/  FADD.FTZ R4, R26, R3 ;  /* 0x000000031a047221 */ /* 0x000fe20000010000 */
[----:B--2---:R-:W-:Y:S01]  /*7640*/  FADD.FTZ R60, R162, R55 ;  /* 0x00000037a23c7221 */ /* 0x004fe20000010000 */
[----:B---3--:R-:W-:Y:S02]  /*7650*/  F2FP.BF16.F32.PACK_AB R162, R47, R162 ;  /* 0x000000a22fa2723e */ /* 0x008fe400000010ff */
[----:B------:R-:W-:Y:S01]  /*7660*/  FADD.FTZ R3, R173, R4 ;  /* 0x00000004ad037221 */ /* 0x000fe20000010000 */
[----:B------:R-:W-:Y:S01]  /*7670*/  FADD.FTZ R21, R47, R60 ;  /* 0x0000003c2f157221 */ /* 0x000fe20000010000 */
[C---:B------:R-:W-:Y:S01]  /*7680*/  F2FP.BF16.F32.PACK_AB R173, R28.reuse, R173 ;  /* 0x000000ad1cad723e */ /* 0x040fe200000010ff */
[----:B------:R-:W1:Y:S01]  /*7690*/  MUFU.EX2 R49, R49 ;  /* 0x0000003100317308 */ /* 0x000e620000000800 */
[----:B------:R-:W-:Y:S01]  /*76a0*/  FADD.FTZ R4, R28, R3 ;  /* 0x000000031c047221 */ /* 0x000fe20000010000 */
[----:B----4-:R-:W-:-:S03]  /*76b0*/  FADD.FTZ R60, R44, R21 ;  /* 0x000000152c3c7221 */ /* 0x010fc60000010000 */
[----:B------:R-:W-:Y:S01]  /*76c0*/  FADD.FTZ R3, R175, R4 ;  /* 0x00000004af037221 */ /* 0x000fe20000010000 */
[C---:B------:R-:W-:Y:S02]  /*76d0*/  F2FP.BF16.F32.PACK_AB R175, R54.reuse, R175 ;  /* 0x000000af36af723e */ /* 0x040fe400000010ff */
[----:B------:R-:W2:Y:S01]  /*76e0*/  MUFU.EX2 R36, R36 ;  /* 0x0000002400247308 */ /* 0x000ea20000000800 */
[----:B------:R-:W-:-:S04]  /*76f0*/  FADD.FTZ R4, R54, R3 ;  /* 0x0000000336047221 */ /* 0x000fc80000010000 */
[----:B------:R-:W-:Y:S01]  /*7700*/  FADD.FTZ R3, R169, R4 ;  /* 0x00000004a9037221 */ /* 0x000fe20000010000 */
[C---:B------:R-:W-:Y:S02]  /*7710*/  F2FP.BF16.F32.PACK_AB R169, R32.reuse, R169 ;  /* 0x000000a920a9723e */ /* 0x040fe400000010ff */
[----:B------:R-:W-:Y:S01]  /*7720*/  MUFU.EX2 R46, R46 ;  /* 0x0000002e002e7308 */ /* 0x000fe20000000800 */
[----:B------:R-:W-:Y:S01]  /*7730*/  FADD.FTZ R4, R32, R3 ;  /* 0x0000000320047221 */ /* 0x000fe20000010000 */
[----:B-1----:R-:W-:Y:S01]  /*7740*/  FADD.FTZ R21, R49, R60 ;  /* 0x0000003c31157221 */ /* 0x002fe20000010000 */
[-CC-:B------:R-:W-:Y:S01]  /*7750*/  FFMA.FTZ R3, R160, R5.reuse, -R39.reuse ;  /* 0x00000005a0037223 */ /* 0x180fe20000010827 */
[----:B------:R-:W-:Y:S01]  /*7760*/  FFMA.FTZ R39, R210, R5, -R39 ;  /* 0x00000005d2277223 */ /* 0x000fe20000010827 */
[----:B------:R-:W-:Y:S01]  /*7770*/  FADD.FTZ R15, R171, R4 ;  /* 0x00000004ab0f7221 */ /* 0x000fe20000010000 */
[----:B------:R-:W-:Y:S02]  /*7780*/  F2FP.BF16.F32.PACK_AB R160, R45, R42 ;  /* 0x0000002a2da0723e */ /* 0x000fe400000010ff */
[----:B------:R-:W1:Y:S01]  /*7790*/  MUFU.EX2 R161, R161 ;  /* 0x000000a100a17308 */ /* 0x000e620000000800 */
[----:B------:R-:W-:Y:S01]  /*77a0*/  FADD.FTZ R4, R56, R15 ;  /* 0x0000000f38047221 */ /* 0x000fe20000010000 */
[----:B------:R-:W-:-:S02]  /*77b0*/  F2FP.BF16.F32.PACK_AB R156, R49, R44 ;  /* 0x0000002c319c723e */ /* 0x000fc400000010ff */
[----:B------:R-:W-:Y:S01]  /*77c0*/  F2FP.BF16.F32.PACK_AB R171, R56, R171 ;  /* 0x000000ab38ab723e */ /* 0x000fe200000010ff */
[----:B------:R-:W-:Y:S01]  /*77d0*/  FADD.FTZ R15, R165, R4 ;  /* 0x00000004a50f7221 */ /* 0x000fe20000010000 */
[C---:B------:R-:W-:Y:S02]  /*77e0*/  F2FP.BF16.F32.PACK_AB R165, R34.reuse, R165 ;  /* 0x000000a522a5723e */ /* 0x040fe400000010ff */
[----:B------:R-:W3:Y:S01]  /*77f0*/  MUFU.EX2 R51, R51 ;  /* 0x0000003300337308 */ /* 0x000ee20000000800 */
[----:B------:R-:W-:-:S04]  /*7800*/  FADD.FTZ R4, R34, R15 ;  /* 0x0000000f22047221 */ /* 0x000fc80000010000 */
[----:B------:R-:W-:Y:S01]  /*7810*/  FADD.FTZ R15, R167, R4 ;  /* 0x00000004a70f7221 */ /* 0x000fe20000010000 */
[C---:B--2---:R-:W-:Y:S02]  /*7820*/  F2FP.BF16.F32.PACK_AB R167, R36.reuse, R167 ;  /* 0x000000a724a7723e */ /* 0x044fe400000010ff */
[----:B------:R-:W2:Y:S01]  /*7830*/  MUFU.EX2 R58, R58 ;  /* 0x0000003a003a7308 */ /* 0x000ea20000000800 */
[----:B------:R-:W-:-:S04]  /*7840*/  FADD.FTZ R4, R36, R15 ;  /* 0x0000000f24047221 */ /* 0x000fc80000010000 */
[----:B-1----:R-:W-:-:S03]  /*7850*/  FADD.FTZ R15, R161, R4 ;  /* 0x00000004a10f7221 */ /* 0x002fc60000010000 */
[----:B------:R-:W-:Y:S01]  /*7860*/  MUFU.EX2 R48, R48 ;  /* 0x0000003000307308 */ /* 0x000fe20000000800 */
[----:B---3--:R-:W-:-:S07]  /*7870*/  F2FP.BF16.F32.PACK_AB R158, R51, R46 ;  /* 0x0000002e339e723e */ /* 0x008fce00000010ff */
[----:B------:R-:W1:Y:S01]  /*7880*/  MUFU.EX2 R163, R163 ;  /* 0x000000a300a37308 */ /* 0x000e620000000800 */
[C---:B--2---:R-:W-:Y:S01]  /*7890*/  FADD.FTZ R4, R58.reuse, R15 ;  /* 0x0000000f3a047221 */ /* 0x044fe20000010000 */
[----:B------:R-:W-:-:S06]  /*78a0*/  F2FP.BF16.F32.PACK_AB R161, R58, R161 ;  /* 0x000000a13aa1723e */ /* 0x000fcc00000010ff */
[----:B------:R-:W2:Y:S08]  /*78b0*/  MUFU.EX2 R53, R53 ;  /* 0x0000003500357308 */ /* 0x000eb00000000800 */
[----:B------:R-:W3:Y:S01]  /*78c0*/  MUFU.EX2 R200, R200 ;  /* 0x000000c800c87308 */ /* 0x000ee20000000800 */
[----:B-1----:R-:W-:-:S07]  /*78d0*/  FADD.FTZ R4, R163, R4 ;  /* 0x00000004a3047221 */ /* 0x002fce0000010000 */
[----:B------:R1:W-:Y:S01]  /*78e0*/  MUFU.EX2 R62, R168 ;  /* 0x000000a8003e7308 */ /* 0x0003e20000000800 */
[----:B--2---:R-:W-:-:S07]  /*78f0*/  F2FP.BF16.F32.PACK_AB R152, R53, R48 ;  /* 0x000000303598723e */ /* 0x004fce00000010ff */
[----:B------:R-:W2:Y:S01]  /*7900*/  MUFU.EX2 R50, R50 ;  /* 0x0000003200327308 */ /* 0x000ea20000000800 */
[----:B-1----:R-:W-:Y:S01]  /*7910*/  F2FP.BF16.F32.PACK_AB R168, R31, R30 ;  /* 0x0000001e1fa8723e */ /* 0x002fe200000010ff */
[----:B------:R-:W-:Y:S01]  /*7920*/  FADD.FTZ R30, R46, R21 ;  /* 0x000000152e1e7221 */ /* 0x000fe20000010000 */
[C---:B---3--:R-:W-:Y:S01]  /*7930*/  FADD.FTZ R4, R200.reuse, R4 ;  /* 0x00000004c8047221 */ /* 0x048fe20000010000 */
[----:B------:R-:W-:Y:S02]  /*7940*/  F2FP.BF16.F32.PACK_AB R163, R200, R163 ;  /* 0x000000a3c8a3723e */ /* 0x000fe400000010ff */
[----:B------:R-:W-:Y:S02]  /*7950*/  FADD.FTZ R21, R51, R30 ;  /* 0x0000001e33157221 */ /* 0x000fe40000010000 */
[----:B------:R-:W1:Y:S02]  /*7960*/  MUFU.EX2 R157, R202 ;  /* 0x000000ca009d7308 */ /* 0x000e640000000800 */
[----:B------:R-:W-:-:S04]  /*7970*/  FADD.FTZ R30, R48, R21 ;  /* 0x00000015301e7221 */ /* 0x000fc80000010000 */
[----:B------:R-:W-:Y:S02]  /*7980*/  FADD.FTZ R15, R53, R30 ;  /* 0x0000001e350f7221 */ /* 0x000fe40000010000 */
[----:B------:R-:W3:Y:S01]  /*7990*/  MUFU.EX2 R204, R204 ;  /* 0x000000cc00cc7308 */ /* 0x000ee20000000800 */
[----:B--2---:R-:W-:Y:S01]  /*79a0*/  F2FP.BF16.F32.PACK_AB R154, R13, R50 ;  /* 0x000000320d9a723e */ /* 0x004fe200000010ff */
[----:B------:R-:W-:-:S06]  /*79b0*/  FADD.FTZ R30, R50, R15 ;  /* 0x0000000f321e7221 */ /* 0x000fcc0000010000 */
[----:B------:R-:W2:Y:S01]  /*79c0*/  MUFU.EX2 R72, R72 ;  /* 0x0000004800487308 */ /* 0x000ea20000000800 */
[----:B-1----:R-:W-:Y:S01]  /*79d0*/  FADD.FTZ R15, R157, R4 ;  /* 0x000000049d0f7221 */ /* 0x002fe20000010000 */
[----:B------:R-:W-:Y:S01]  /*79e0*/  FADD.FTZ R4, R13, R30 ;  /* 0x0000001e0d047221 */ /* 0x000fe20000010000 */
[C---:B------:R-:W-:Y:S01]  /*79f0*/  F2FP.BF16.F32.PACK_AB R157, R62.reuse, R157 ;  /* 0x0000009d3e9d723e */ /* 0x040fe200000010ff */
[----:B------:R-:W-:Y:S02]  /*7a00*/  IMAD.MOV.U32 R13, RZ, RZ, R12 ;  /* 0x000000ffff0d7224 */ /* 0x000fe400078e000c */
[----:B------:R-:W-:Y:S02]  /*7a10*/  FADD.FTZ R15, R62, R15 ;  /* 0x0000000f3e0f7221 */ /* 0x000fe40000010000 */
[----:B------:R-:W1:Y:S02]  /*7a20*/  MUFU.EX2 R206, R206 ;  /* 0x000000ce00ce7308 */ /* 0x000e640000000800 */
[----:B---3--:R-:W-:-:S06]  /*7a30*/  FADD.FTZ R15, R204, R15 ;  /* 0x0000000fcc0f7221 */ /* 0x008fcc0000010000 */
[----:B------:R-:W3:Y:S01]  /*7a40*/  MUFU.EX2 R153, R208 ;  /* 0x000000d000997308 */ /* 0x000ee20000000800 */
[C---:B--2---:R-:W-:Y:S01]  /*7a50*/  FADD.FTZ R15, R72.reuse, R15 ;  /* 0x0000000f480f7221 */ /* 0x044fe20000010000 */
[----:B------:R-:W-:-:S06]  /*7a60*/  F2FP.BF16.F32.PACK_AB R159, R72, R204 ;  /* 0x000000cc489f723e */ /* 0x000fcc00000010ff */
[----:B------:R-:W2:Y:S01]  /*7a70*/  MUFU.EX2 R30, R3 ;  /* 0x00000003001e7308 */ /* 0x000ea20000000800 */
[----:B-1----:R-:W-:-:S07]  /*7a80*/  FADD.FTZ R15, R206, R15 ;  /* 0x0000000fce0f7221 */ /* 0x002fce0000010000 */
[----:B------:R-:W1:Y:S01]  /*7a90*/  MUFU.EX2 R39, R39 ;  /* 0x0000002700277308 */ /* 0x000e620000000800 */
[C---:B---3--:R-:W-:Y:S01]  /*7aa0*/  FADD.FTZ R15, R153.reuse, R15 ;  /* 0x0000000f990f7221 */ /* 0x048fe20000010000 */
[----:B------:R-:W-:-:S03]  /*7ab0*/  F2FP.BF16.F32.PACK_AB R153, R153, R206 ;  /* 0x000000ce9999723e */ /* 0x000fc600000010ff */
[----:B--2---:R-:W-:-:S04]  /*7ac0*/  FADD.FTZ R15, R30, R15 ;  /* 0x0000000f1e0f7221 */ /* 0x004fc80000010000 */
[C---:B-1----:R-:W-:Y:S01]  /*7ad0*/  FADD.FTZ R3, R39.reuse, R15 ;  /* 0x0000000f27037221 */ /* 0x042fe20000010000 */
[----:B------:R-:W-:Y:S01]  /*7ae0*/  F2FP.BF16.F32.PACK_AB R155, R39, R30 ;  /* 0x0000001e279b723e */ /* 0x000fe200000010ff */
[----:B------:R-:W-:Y:S01]  /*7af0*/  IMAD.MOV.U32 R15, RZ, RZ, R14 ;  /* 0x000000ffff0f7224 */ /* 0x000fe200078e000e */
[----:B------:R-:W-:Y:S06]  /*7b00*/  @P2 BRA `(.L_x_1874) ;  /* 0xffffffcc00802947 */ /* 0x000fec000383ffff */
.L_x_1865:
[----:B------:R-:W-:-:S13]  /*7b10*/  ISETP.LE.AND P2, PT, RZ, UR7, PT ;  /* 0x00000007ff007c0c */ /* 0x000fda000bf43270 */
[----:B------:R-:W-:Y:S05]  /*7b20*/  @!P2 BRA `(.L_x_1875) ;  /* 0x000000280054a947 */ /* 0x000fea0003800000 */
[----:B------:R-:W-:Y:S01]  /*7b30*/  MOV R13, R14 ;  /* 0x0000000e000d7202 */ /* 0x000fe20000000f00 */
[----:B------:R-:W-:Y:S01]  /*7b40*/  IMAD.MOV.U32 R15, RZ, RZ, R12 ;  /* 0x000000ffff0f7224 */ /* 0x000fe200078e000c */
[----:B------:R-:W-:Y:S01]  /*7b50*/  UMOV UR37, UR46 ;  /* 0x0000002e00257c82 */ /* 0x000fe20008000000 */
[----:B------:R-:W-:Y:S01]  /*7b60*/  UMOV UR4, UR36 ;  /* 0x0000002400047c82 */ /* 0x000fe20008000000 */
[----:B------:R-:W-:-:S05]  /*7b70*/  ULDC UR5, c[0x0][0x9d8] ;  /* 0x0002760000057ab9 */ /* 0x000fca0000000800 */
.L_x_1884:
[----:B------:R-:W-:-:S04]  /*7b80*/  UIADD3 UR36, UR4, 0x1, URZ ;  /* 0x0000000104247890 */ /* 0x000fc8000fffe03f */
[----:B------:R-:W-:-:S04]  /*7b90*/  UISETP.NE.AND UP0, UPT, UR36, 0x2, UPT ;  /* 0x000000022400788c */ /* 0x000fc8000bf05270 */
[----:B------:R-:W-:Y:S02]  /*7ba0*/  USEL UR46, URZ, 0x1, UP0 ;  /* 0x000000013f2e7887 */ /* 0x000fe40008000000 */
[----:B------:R-:W-:Y:S02]  /*7bb0*/  USEL UR36, UR36, URZ, UP0 ;  /* 0x0000003f24247287 */ /* 0x000fe40008000000 */
[----:B------:R-:W-:Y:S01]  /*7bc0*/  ULOP3.LUT UR46, UR37, UR46, URZ, 0x3c, !UPT ;  /* 0x0000002e252e7292 */ /* 0x000fe2000f8e3c3f */
[----:B------:R-:W-:Y:S11]  /*7bd0*/  @!P0 BRA `(.L_x_1876) ;  /* 0x0000000000048947 */ /* 0x000ff60003800000 */
[----:B------:R-:W-:Y:S01]  /*7be0*/  BPT.TRAP 0x1 ;  /* 0x000000040000795c */ /* 0x000fe20000300000 */
.L_x_1876:
[----:B------:R-:W-:Y:S01]  /*7bf0*/  ULEA UR6, UR36, UR38, 0x3 ;  /* 0x0000002624067291 */ /* 0x000fe2000f8e183f */
[----:B------:R-:W-:-:S05]  /*7c00*/  IMAD.U32 R5, RZ, RZ, UR46 ;  /* 0x0000002eff057e24 */ /* 0x000fca000f8e00ff */
[----:B------:R-:W-:-:S04]  /*7c10*/  SHF.L.U32 R5, R5, 0x1f, RZ ;  /* 0x0000001f05057819 */ /* 0x000fc800000006ff */
[----:B------:R1:W2:Y:S01]  /*7c20*/  SYNCS.PHASECHK.TRANS64.TRYWAIT P2, [UR6+0x34830], R5 ;  /* 0x03483005ff0075a7 */ /* 0x0002a20008040146 */
[----:B------:R-:W-:Y:S05]  /*7c30*/  @!P0 BRA `(.L_x_1877) ;  /* 0x0000000000048947 */ /* 0x000fea0003800000 */
[----:B------:R-:W-:Y:S01]  /*7c40*/  BPT.TRAP 0x1 ;  /* 0x000000040000795c */ /* 0x000fe20000300000 */
.L_x_1877:
[----:B--2---:R-:W-:Y:S05]  /*7c50*/  @P2 BRA `(.L_x_1878) ;  /* 0x0000000000082947 */ /* 0x004fea0003800000 */
[----:B------:R-:W2:Y:S02]  /*7c60*/  SYNCS.PHASECHK.TRANS64.TRYWAIT P2, [UR6+0x34830], R5 ;  /* 0x03483005ff0075a7 */ /* 0x000ea40008040146 */
[----:B--2---:R-:W-:Y:S05]  /*7c70*/  @!P2 BRA `(.L_x_1879) ;  /* 0x000000780084a947 */ /* 0x004fea0003800000 */
.L_x_1878:
        /* <DEDUP_REMOVED lines=135> */
.L_x_1880:
[----:B------:R-:W-:Y:S01]  /*84f0*/  ULEA UR6, UR4, UR38, 0x3 ;  /* 0x0000002604067291 */ /* 0x000fe2000f8e183f */
[----:B------:R-:W-:-:S04]  /*8500*/  MOV R0, UR37 ;  /* 0x0000002500007c02 */ /* 0x000fc80008000f00 */
[----:B------:R-:W-:-:S04]  /*8510*/  SHF.L.U32 R0, R0, 0x1f, RZ ;  /* 0x0000001f00007819 */ /* 0x000fc800000006ff */
[----:B------:R3:W4:Y:S01]  /*8520*/  SYNCS.PHASECHK.TRANS64.TRYWAIT P2, [UR6+0x34850], R0 ;  /* 0x03485000ff0075a7 */ /* 0x0007220008040146 */
[----:B------:R-:W-:Y:S05]  /*8530*/  @!P0 BRA `(.L_x_1881) ;  /* 0x0000000000048947 */ /* 0x000fea0003800000 */
[----:B------:R-:W-:Y:S01]  /*8540*/  BPT.TRAP 0x1 ;  /* 0x000000040000795c */ /* 0x000fe20000300000 */
.L_x_1881:
[----:B----4-:R-:W-:Y:S05]  /*8550*/  @P2 BRA `(.L_x_1882) ;  /* 0x0000000000082947 */ /* 0x010fea0003800000 */
[----:B------:R-:W4:Y:S02]  /*8560*/  SYNCS.PHASECHK.TRANS64.TRYWAIT P2, [UR6+0x34850], R0 ;  /* 0x03485000ff0075a7 */ /* 0x000f240008040146 */
[----:B----4-:R-:W-:Y:S05]  /*8570*/  @!P2 BRA `(.L_x_1883) ;  /* 0x00000070005ca947 */ /* 0x010fea0003800000 */
.L_x_1882:
        /* <DEDUP_REMOVED lines=27> */
[----:B------:R-:W3:Y:S01]  /*8730*/  MUFU.TANH R26, R26 ;  /* 0x0000001a001a7308 */ /* 0x000ee20000002400 */
[----:B------:R-:W-:Y:S01]  /*8740*/  UMOV UR11, 0x40000040 ;  /* 0x40000040000b7882 */ /* 0x000fe20000000000 */
[----:B--2---:R-:W-:Y:S01]  /*8750*/  FMNMX.FTZ R5, R0, R15, !PT ;  /* 0x0000000f00057209 */ /* 0x004fe20007810000 */
[----:B------:R-:W-:Y:S01]  /*8760*/  FMUL.FTZ R212, R57, UR5 ;  /* 0x0000000539d47c20 */ /* 0x000fe20008410000 */
[----:B------:R-:W-:Y:S01]  /*8770*/  FMUL.FTZ R214, R60, UR5 ;  /* 0x000000053cd67c20 */ /* 0x000fe20008410000 */
[----:B------:R-:W-:Y:S01]  /*8780*/  FMUL.FTZ R216, R61, UR5 ;  /* 0x000000053dd87c20 */ /* 0x000fe20008410000 */
[----:B------:R-:W-:Y:S01]  /*8790*/  FMUL.FTZ R24, R27, UR5 ;  /* 0x000000051b187c20 */ /* 0x000fe20008410000 */
[----:B-1----:R-:W-:Y:S01]  /*87a0*/  FMNMX.FTZ R5, R14, R5, !PT ;  /* 0x000000050e057209 */ /* 0x002fe20007810000 */
        /* <DEDUP_REMOVED lines=39> */
[----:B------:R-:W-:Y:S01]  /*8a20*/  UMOV UR37, UR46 ;  /* 0x0000002e00257c82 */ /* 0x000fe20008000000 */
        /* <DEDUP_REMOVED lines=12> */
[----:B------:R-:W-:Y:S01]  /*8af0*/  MUFU.TANH R218, R218 ;  /* 0x000000da00da7308 */ /* 0x000fe20000002400 */
[----:B------:R-:W-:Y:S02]  /*8b00*/  WARPGROUP.DEPBAR.LE gsb0, 0x0 ;  /* 0x00008000000079c5 */ /* 0x000fe40000010000 */
[----:B------:R-:W-:Y:S01]  /*8b10*/  WARPGROUP.ARRIVE ;  /* 0x00000000000079c5 */ /* 0x000fe20000000000 */
[----:B------:R-:W-:Y:S01]  /*8b20*/  FMUL.FTZ R180, R29, UR5 ;  /* 0x000000051db47c20 */ /* 0x000fe20008410000 */
[----:B------:R-:W-:-:S03]  /*8b30*/  FMUL.FTZ R182, R32, UR5 ;  /* 0x0000000520b67c20 */ /* 0x000fc60008410000 */
[----:B------:R-:W1:Y:S01]  /*8b40*/  MUFU.TANH R28, R28 ;  /* 0x0000001c001c7308 */ /* 0x000e620000002400 */
[----:B------:R-:W-:Y:S01]  /*8b50*/  FMUL.FTZ R32, R34, UR5 ;  /* 0x0000000522207c20 */ /* 0x000fe20008410000 */
[----:B------:R-:W-:Y:S01]  /*8b60*/  FMUL.FTZ R34, R35, UR5 ;  /* 0x0000000523227c20 */ /* 0x000fe20008410000 */
[----:B------:R-:W-:Y:S01]  /*8b70*/  HGMMA.64x128x16.F32.BF16 R88, R176, gdesc[UR8].tnspB, R88, gsb0 ;  /* 0x41e00008b0587df0 */ /* 0x000fe20008001858 */
[----:B------:R-:W-:Y:S01]  /*8b80*/  UIADD3 UR10, UR4, 0x100, URZ ;  /* 0x00000100040a7890 */ /* 0x000fe2000fffe03f */
[----:B--2---:R-:W-:Y:S01]  /*8b90*/  FMNMX.FTZ R27, R24, R27, !PT ;  /* 0x0000001b181b7209 */ /* 0x004fe20007810000 */
[----:B------:R-:W-:Y:S02]  /*8ba0*/  UMOV UR11, 0x40000040 ;  /* 0x40000040000b7882 */ /* 0x000fe40000000000 */
[----:B------:R-:W2:Y:S08]  /*8bb0*/  MUFU.TANH R180, R180 ;  /* 0x000000b400b47308 */ /* 0x000eb00000002400 */
[----:B------:R-:W3:Y:S01]  /*8bc0*/  MUFU.TANH R182, R182 ;  /* 0x000000b600b67308 */ /* 0x000ee20000002400 */
[----:B-1----:R-:W-:-:S07]  /*8bd0*/  FMNMX.FTZ R27, R28, R27, !PT ;  /* 0x0000001b1c1b7209 */ /* 0x002fce0007810000 */
[----:B------:R-:W1:Y:S01]  /*8be0*/  MUFU.TANH R30, R30 ;  /* 0x0000001e001e7308 */ /* 0x000e620000002400 */
[----:B--2---:R-:W-:-:S07]  /*8bf0*/  FMNMX.FTZ R5, R180, R5, !PT ;  /* 0x00000005b4057209 */ /* 0x004fce0007810000 */
[----:B------:R-:W2:Y:S01]  /*8c00*/  MUFU.TANH R32, R32 ;  /* 0x0000002000207308 */ /* 0x000ea20000002400 */
[----:B---3--:R-:W-:-:S04]  /*8c10*/  FMNMX.FTZ R5, R182, R5, !PT ;  /* 0x00000005b6057209 */ /* 0x008fc80007810000 */
        /* <DEDUP_REMOVED lines=9> */
[----:B------:R-:W-:Y:S01]  /*8cb0*/  MUFU.TANH R222, R222 ;  /* 0x000000de00de7308 */ /* 0x000fe20000002400 */
[----:B------:R-:W-:-:S04]  /*8cc0*/  FMNMX.FTZ R5, R44, R5, !PT ;  /* 0x000000052c057209 */ /* 0x000fc80007810000 */
[----:B------:R-:W-:-:S03]  /*8cd0*/  FMNMX.FTZ R5, R202, R5, !PT ;  /* 0x00000005ca057209 */ /* 0x000fc60007810000 */
        /* <DEDUP_REMOVED lines=15> */
[----:B------:R-:W-:Y:S01]  /*8dd0*/  MUFU.TANH R84, R84 ;  /* 0x0000005400547308 */ /* 0x000fe20000002400 */
[----:B------:R-:W-:Y:S02]  /*8de0*/  WARPGROUP.DEPBAR.LE gsb0, 0x0 ;  /* 0x00008000000079c5 */ /* 0x000fe40000010000 */
[----:B------:R-:W-:Y:S01]  /*8df0*/  WARPGROUP.ARRIVE ;  /* 0x00000000000079c5 */ /* 0x000fe20000000000 */
[----:B------:R-:W-:Y:S01]  /*8e00*/  FMUL.FTZ R178, R48, UR5 ;  /* 0x0000000530b27c20 */ /* 0x000fe20008410000 */
[----:B------:R-:W-:Y:S01]  /*8e10*/  FMUL.FTZ R176, R47, UR5 ;  /* 0x000000052fb07c20 */ /* 0x000fe20008410000 */
[----:B------:R-:W-:Y:S01]  /*8e20*/  FMUL.FTZ R48, R50, UR5 ;  /* 0x0000000532307c20 */ /* 0x000fe20008410000 */
[----:B------:R-:W-:Y:S01]  /*8e30*/  FMUL.FTZ R50, R51, UR5 ;  /* 0x0000000533327c20 */ /* 0x000fe20008410000 */
[----:B------:R-:W-:Y:S01]  /*8e40*/  MUFU.TANH R234, R234 ;  /* 0x000000ea00ea7308 */ /* 0x000fe20000002400 */
[----:B------:R-:W-:Y:S01]  /*8e50*/  HGMMA.64x128x16.F32.BF16 R88, R172, gdesc[UR8].tnspB, R88, gsb0 ;  /* 0x41e00008ac587df0 */ /* 0x000fe20008001858 */
[----:B------:R-:W-:Y:S01]  /*8e60*/  UIADD3 UR10, UR4, 0x180, URZ ;  /* 0x00000180040a7890 */ /* 0x000fe2000fffe03f */
[----:B--2---:R-:W-:Y:S01]  /*8e70*/  FMNMX.FTZ R31, R46, R31, !PT ;  /* 0x0000001f2e1f7209 */ /* 0x004fe20007810000 */
[----:B------:R-:W-:-:S04]  /*8e80*/  UMOV UR11, 0x40000040 ;  /* 0x40000040000b7882 */ /* 0x000fc80000000000 */
[----:B------:R-:W1:Y:S08]  /*8e90*/  MUFU.TANH R178, R178 ;  /* 0x000000b200b27308 */ /* 0x000e700000002400 */
[----:B------:R-:W2:Y:S08]  /*8ea0*/  MUFU.TANH R176, R176 ;  /* 0x000000b000b07308 */ /* 0x000eb00000002400 */
[----:B------:R-:W3:Y:S01]  /*8eb0*/  MUFU.TANH R48, R48 ;  /* 0x0000003000307308 */ /* 0x000ee20000002400 */
[----:B-1----:R-:W-:-:S04]  /*8ec0*/  FMNMX.FTZ R5, R178, R5, !PT ;  /* 0x00000005b2057209 */ /* 0x002fc80007810000 */
[----:B------:R-:W-:-:S03]  /*8ed0*/  FMNMX.FTZ R5, R204, R5, !PT ;  /* 0x00000005cc057209 */ /* 0x000fc60007810000 */
[----:B------:R-:W1:Y:S01]  /*8ee0*/  MUFU.TANH R50, R50 ;  /* 0x0000003200327308 */ /* 0x000e620000002400 */
[----:B------:R-:W-:Y:S02]  /*8ef0*/  FMNMX.FTZ R5, R206, R5, !PT ;  /* 0x00000005ce057209 */ /* 0x000fe40007810000 */
[----:B--2---:R-:W-:Y:S02]  /*8f00*/  FMNMX.FTZ R31, R176, R31, !PT ;  /* 0x0000001fb01f7209 */ /* 0x004fe40007810000 */
[----:B------:R-:W-:-:S03]  /*8f10*/  FMNMX.FTZ R5, R208, R5, !PT ;  /* 0x00000005d0057209 */ /* 0x000fc60007810000 */
[----:B------:R-:W2:Y:S01]  /*8f20*/  MUFU.TANH R52, R52 ;  /* 0x0000003400347308 */ /* 0x000ea20000002400 */
[----:B------:R-:W-:Y:S02]  /*8f30*/  FMNMX.FTZ R5, R210, R5, !PT ;  /* 0x00000005d2057209 */ /* 0x000fe40007810000 */
[----:B---3--:R-:W-:Y:S02]  /*8f40*/  FMNMX.FTZ R33, R48, R31, !PT ;  /* 0x0000001f30217209 */ /* 0x008fe40007810000 */
[----:B------:R-:W-:-:S03]  /*8f50*/  FMNMX.FTZ R5, R212, R5, !PT ;  /* 0x00000005d4057209 */ /* 0x000fc60007810000 */
[----:B------:R-:W3:Y:S01]  /*8f60*/  MUFU.TANH R54, R54 ;  /* 0x0000003600367308 */ /* 0x000ee20000002400 */
[----:B------:R-:W-:Y:S02]  /*8f70*/  FMNMX.FTZ R5, R214, R5, !PT ;  /* 0x00000005d6057209 */ /* 0x000fe40007810000 */
[----:B-1----:R-:W-:Y:S02]  /*8f80*/  FMNMX.FTZ R33, R50, R33, !PT ;  /* 0x0000002132217209 */ /* 0x002fe40007810000 */
[----:B------:R-:W-:-:S03]  /*8f90*/  FMNMX.FTZ R5, R216, R5, !PT ;  /* 0x00000005d8057209 */ /* 0x000fc60007810000 */
[----:B------:R-:W1:Y:S01]  /*8fa0*/  MUFU.TANH R56, R56 ;  /* 0x0000003800387308 */ /* 0x000e620000002400 */
[----:B------:R-:W-:Y:S02]  /*8fb0*/  FMNMX.FTZ R5, R218, R5, !PT ;  /* 0x00000005da057209 */ /* 0x000fe40007810000 */
[----:B--2---:R-:W-:-:S05]  /*8fc0*/  FMNMX.FTZ R33, R52, R33, !PT ;  /* 0x0000002134217209 */ /* 0x004fca0007810000 */
[----:B------:R-:W2:Y:S01]  /*8fd0*/  MUFU.TANH R58, R58 ;  /* 0x0000003a003a7308 */ /* 0x000ea20000002400 */
[----:B---3--:R-:W-:-:S07]  /*8fe0*/  FMNMX.FTZ R33, R54, R33, !PT ;  /* 0x0000002136217209 */ /* 0x008fce0007810000 */
[----:B------:R-:W3:Y:S01]  /*8ff0*/  MUFU.TANH R60, R60 ;  /* 0x0000003c003c7308 */ /* 0x000ee20000002400 */
[----:B-1----:R-:W-:-:S07]  /*9000*/  FMNMX.FTZ R35, R56, R33, !PT ;  /* 0x0000002138237209 */ /* 0x002fce0007810000 */
[----:B------:R-:W1:Y:S01]  /*9010*/  MUFU.TANH R62, R62 ;  /* 0x0000003e003e7308 */ /* 0x000e620000002400 */
[----:B--2---:R-:W-:-:S07]  /*9020*/  FMNMX.FTZ R35, R58, R35, !PT ;  /* 0x000000233a237209 */ /* 0x004fce0007810000 */
[----:B------:R-:W2:Y:S01]  /*9030*/  MUFU.TANH R64, R64 ;  /* 0x0000004000407308 */ /* 0x000ea20000002400 */
[----:B---3--:R-:W-:-:S07]  /*9040*/  FMNMX.FTZ R35, R60, R35, !PT ;  /* 0x000000233c237209 */ /* 0x008fce0007810000 */
[----:B------:R-:W3:Y:S01]  /*9050*/  MUFU.TANH R66, R66 ;  /* 0x0000004200427308 */ /* 0x000ee20000002400 */
[----:B-1----:R-:W-:-:S07]  /*9060*/  FMNMX.FTZ R35, R62, R35, !PT ;  /* 0x000000233e237209 */ /* 0x002fce0007810000 */
[----:B------:R-:W-:Y:S01]  /*9070*/  MUFU.TANH R72, R72 ;  /* 0x0000004800487308 */ /* 0x000fe20000002400 */
[----:B--2---:R-:W-:-:S07]  /*9080*/  FMNMX.FTZ R39, R64, R35, !PT ;  /* 0x0000002340277209 */ /* 0x004fce0007810000 */
[----:B------:R-:W-:Y:S01]  /*9090*/  MUFU.TANH R74, R74 ;  /* 0x0000004a004a7308 */ /* 0x000fe20000002400 */
[----:B---3--:R-:W-:-:S07]  /*90a0*/  FMNMX.FTZ R39, R66, R39, !PT ;  /* 0x0000002742277209 */ /* 0x008fce0007810000 */
        /* <DEDUP_REMOVED lines=12> */
[----:B------:R-:W-:-:S05]  /*9170*/  UMOV UR11, 0x40000040 ;  /* 0x40000040000b7882 */ /* 0x000fca0000000000 */
[----:B------:R-:W1:Y:S08]  /*9180*/  MUFU.TANH R172, R172 ;  /* 0x000000ac00ac7308 */ /* 0x000e700000002400 */
        /* <DEDUP_REMOVED lines=9> */
[----:B------:R-:W-:-:S04]  /*9220*/  FMNMX.FTZ R5, R224, R5, !PT ;  /* 0x00000005e0057209 */ /* 0x000fc80007810000 */
[----:B------:R-:W-:Y:S02]  /*9230*/  FMNMX.FTZ R5, R226, R5, !PT ;  /* 0x00000005e2057209 */ /* 0x000fe40007810000 */
[----:B-1----:R-:W-:Y:S02]  /*9240*/  FMNMX.FTZ R39, R70, R39, !PT ;  /* 0x0000002746277209 */ /* 0x002fe40007810000 */
        /* <DEDUP_REMOVED lines=9> */
[----:B------:R-:W-:-:S03]  /*92e0*/  FMNMX.FTZ R43, R80, R41, !PT ;  /* 0x00000029502b7209 */ /* 0x000fc60007810000 */
[----:B------:R-:W1:Y:S01]  /*92f0*/  SHFL.BFLY PT, R2, R5, 0x2, 0x1f ;  /* 0x0c401f0005027f89 */ /* 0x000e6200000e0000 */
[----:B------:R-:W-:-:S04]  /*9300*/  FMNMX.FTZ R43, R82, R43, !PT ;  /* 0x0000002b522b7209 */ /* 0x000fc80007810000 */
[----:B--2---:R-:W-:Y:S02]  /*9310*/  FMNMX.FTZ R43, R86, R43, !PT ;  /* 0x0000002b562b7209 */ /* 0x004fe40007810000 */
        /* <DEDUP_REMOVED lines=11> */
[----:B------:R-:W-:Y:S01]  /*93d0*/  MUFU.EX2 R31, R0 ;  /* 0x00000000001f7308 */ /* 0x000fe20000000800 */
[-C--:B------:R-:W-:Y:S01]  /*93e0*/  FMUL.FTZ R2, R2, R5.reuse ;  /* 0x0000000502027220 */ /* 0x080fe20000410000 */
[----:B------:R-:W-:Y:S02]  /*93f0*/  WARPGROUP.DEPBAR.LE gsb0, 0x0 ;  /* 0x00008000000079c5 */ /* 0x000fe40000010000 */
[----:B------:R-:W-:Y:S01]  /*9400*/  WARPGROUP.ARRIVE ;  /* 0x00000000000079c5 */ /* 0x000fe20000000000 */
[----:B------:R-:W-:Y:S01]  /*9410*/  FMUL.FTZ R168, R87, UR5 ;  /* 0x0000000557a87c20 */ /* 0x000fe20008410000 */
[-CC-:B------:R-:W-:Y:S01]  /*9420*/  FFMA.FTZ R170, R14, R5.reuse, -R37.reuse ;  /* 0x000000050eaa7223 */ /* 0x180fe20000010825 */
[-CC-:B------:R-:W-:Y:S01]  /*9430*/  FFMA.FTZ R21, R26, R5.reuse, -R37.reuse ;  /* 0x000000051a157223 */ /* 0x180fe20000010825 */
[----:B------:R1:W-:Y:S01]  /*9440*/  MUFU.EX2 R27, R194 ;  /* 0x000000c2001b7308 */ /* 0x0003e20000000800 */
[-CC-:B------:R-:W-:Y:S01]  /*9450*/  FFMA.FTZ R44, R202, R5.reuse, -R37.reuse ;  /* 0x00000005ca2c7223 */ /* 0x180fe20000010825 */
[----:B------:R-:W-:Y:S01]  /*9460*/  HGMMA.64x128x16.F32.BF16 R88, R164, gdesc[UR8].tnspB, R88, gsb0 ;  /* 0x41e00008a4587df0 */ /* 0x000fe20008001858 */
[----:B------:R-:W-:Y:S01]  /*9470*/  UIADD3 UR10, UR4, 0x280, URZ ;  /* 0x00000280040a7890 */ /* 0x000fe2000fffe03f */
[-CC-:B------:R-:W-:Y:S01]  /*9480*/  FFMA.FTZ R53, R84, R5.reuse, -R37.reuse ;  /* 0x0000000554357223 */ /* 0x180fe20000010825 */
[----:B------:R-:W-:Y:S01]  /*9490*/  UMOV UR11, 0x40000040 ;  /* 0x40000040000b7882 */ /* 0x000fe20000000000 */
[-CC-:B------:R-:W-:Y:S01]  /*94a0*/  FFMA.FTZ R26, R180, R5.reuse, -R37.reuse ;  /* 0x00000005b41a7223 */ /* 0x180fe20000010825 */
[-CC-:B------:R-:W-:Y:S01]  /*94b0*/  FFMA.FTZ R25, R182, R5.reuse, -R37.reuse ;  /* 0x00000005b6197223 */ /* 0x180fe20000010825 */
[----:B------:R-:W2:Y:S01]  /*94c0*/  MUFU.TANH R168, R168 ;  /* 0x000000a800a87308 */ /* 0x000ea20000002400 */
[-CC-:B-1----:R-:W-:Y:S01]  /*94d0*/  FFMA.FTZ R194, R204, R5.reuse, -R37.reuse ;  /* 0x00000005ccc27223 */ /* 0x182fe20000010825 */
        /* <DEDUP_REMOVED lines=9> */
[----:B------:R-:W-:-:S05]  /*9570*/  FFMA.FTZ R84, R234, R5, -R37 ;  /* 0x00000005ea547223 */ /* 0x000fca0000010825 */
[----:B------:R3:W-:Y:S01]  /*9580*/  MUFU.EX2 R35, R206 ;  /* 0x000000ce00237308 */ /* 0x0007e20000000800 */
[----:B--2---:R-:W-:Y:S01]  /*9590*/  FMNMX.FTZ R0, R168, R43, !PT ;  /* 0x0000002ba8007209 */ /* 0x004fe20007810000 */
[-CC-:B------:R-:W-:Y:S01]  /*95a0*/  FFMA.FTZ R43, R218, R5.reuse, -R37.reuse ;  /* 0x00000005da2b7223 */ /* 0x180fe20000010825 */
[----:B-1----:R-:W-:-:S03]  /*95b0*/  FFMA.FTZ R198, R172, R5, -R37 ;  /* 0x00000005acc67223 */ /* 0x002fc60000010825 */
[----:B------:R-:W1:Y:S02]  /*95c0*/  SHFL.BFLY PT, R49, R0, 0x2, 0x1f ;  /* 0x0c401f0000317f89 */ /* 0x000e6400000e0000 */
[----:B------:R-:W-:Y:S01]  /*95d0*/  MUFU.EX2 R2, R2 ;  /* 0x0000000200027308 */ /* 0x000fe20000000800 */
[----:B---3--:R-:W-:-:S07]  /*95e0*/  FFMA.FTZ R206, R232, R5, -R37 ;  /* 0x00000005e8ce7223 */ /* 0x008fce0000010825 */
[----:B------:R-:W-:Y:S08]  /*95f0*/  MUFU.EX2 R15, R15 ;  /* 0x0000000f000f7308 */ /* 0x000ff00000000800 */
[----:B------:R-:W2:Y:S01]  /*9600*/  MUFU.EX2 R170, R170 ;  /* 0x000000aa00aa7308 */ /* 0x000ea20000000800 */
[----:B-1----:R-:W-:Y:S01]  /*9610*/  FMNMX.FTZ R55, R0, R49, !PT ;  /* 0x0000003100377209 */ /* 0x002fe20007810000 */
[----:B------:R-:W-:-:S06]  /*9620*/  FFMA.FTZ R49, R226, R5, -R37 ;  /* 0x00000005e2317223 */ /* 0x000fcc0000010825 */
[----:B------:R-:W-:Y:S01]  /*9630*/  MUFU.EX2 R21, R21 ;  /* 0x0000001500157308 */ /* 0x000fe20000000800 */
[----:B------:R-:W1:Y:S07]  /*9640*/  SHFL.BFLY PT, R14, R55, 0x1, 0x1f ;  /* 0x0c201f00370e7f89 */ /* 0x000e6e00000e0000 */
[----:B------:R-:W3:Y:S01]  /*9650*/  MUFU.EX2 R26, R26 ;  /* 0x0000001a001a7308 */ /* 0x000ee20000000800 */
[----:B--2---:R-:W-:-:S07]  /*9660*/  F2FP.BF16.F32.PACK_AB R180, R170, R15 ;  /* 0x0000000faab4723e */ /* 0x004fce00000010ff */
[----:B------:R-:W-:Y:S08]  /*9670*/  MUFU.EX2 R25, R25 ;  /* 0x0000001900197308 */ /* 0x000ff00000000800 */
[----:B------:R-:W-:Y:S01]  /*9680*/  MUFU.EX2 R44, R44 ;  /* 0x0000002c002c7308 */ /* 0x000fe20000000800 */
[----:B---3--:R-:W-:Y:S02]  /*9690*/  F2FP.BF16.F32.PACK_AB R182, R26, R21 ;  /* 0x000000151ab6723e */ /* 0x008fe400000010ff */
[----:B-1----:R-:W-:-:S05]  /*96a0*/  FMNMX.FTZ R14, R55, R14, !PT ;  /* 0x0000000e370e7209 */ /* 0x002fca0007810000 */
[C---:B------:R-:W-:Y:S01]  /*96b0*/  FADD.FTZ R0, -R14.reuse, R13 ;  /* 0x0000000d0e007221 */ /* 0x040fe20000010100 */
[-C--:B------:R-:W-:Y:S01]  /*96c0*/  FMUL.FTZ R13, R14, R5.reuse ;  /* 0x000000050e0d7220 */ /* 0x080fe20000410000 */
[----:B------:R-:W-:Y:S02]  /*96d0*/  MUFU.EX2 R33, R178 ;  /* 0x000000b200217308 */ /* 0x000fe40000000800 */
[-C--:B------:R-:W-:Y:S01]  /*96e0*/  FMUL.FTZ R0, R0, R5.reuse ;  /* 0x0000000500007220 */ /* 0x080fe20000410000 */
[-CC-:B------:R-:W-:Y:S01]  /*96f0*/  FFMA.FTZ R181, R20, R5.reuse, -R13.reuse ;  /* 0x0000000514b57223 */ /* 0x180fe2000001080d */
[-CC-:B------:R-:W-:Y:S01]  /*9700*/  FFMA.FTZ R20, R24, R5.reuse, -R13.reuse ;  /* 0x0000000518147223 */ /* 0x180fe2000001080d */
[-CC-:B------:R-:W-:Y:S01]  /*9710*/  FFMA.FTZ R183, R28, R5.reuse, -R13.reuse ;  /* 0x000000051cb77223 */ /* 0x180fe2000001080d */
[-CC-:B------:R-:W-:Y:S01]  /*9720*/  FFMA.FTZ R24, R30, R5.reuse, -R13.reuse ;  /* 0x000000051e187223 */ /* 0x180fe2000001080d */
[-CC-:B------:R-:W-:Y:S01]  /*9730*/  FFMA.FTZ R177, R32, R5.reuse, -R13.reuse ;  /* 0x0000000520b17223 */ /* 0x180fe2000001080d */
[----:B------:R-:W-:Y:S01]  /*9740*/  MUFU.EX2 R0, R0 ;  /* 0x0000000000007308 */ /* 0x000fe20000000800 */
[-CC-:B------:R-:W-:Y:S01]  /*9750*/  FFMA.FTZ R32, R42, R5.reuse, -R13.reuse ;  /* 0x000000052a207223 */ /* 0x180fe2000001080d */
[----:B------:R-:W-:Y:S01]  /*9760*/  MOV R42, UR6 ;  /* 0x00000006002a7c02 */ /* 0x000fe20008000f00 */
[-CC-:B------:R-:W-:Y:S01]  /*9770*/  FFMA.FTZ R28, R34, R5.reuse, -R13.reuse ;  /* 0x00000005221c7223 */ /* 0x180fe2000001080d */
[-CC-:B------:R-:W-:Y:S01]  /*9780*/  FFMA.FTZ R179, R36, R5.reuse, -R13.reuse ;  /* 0x0000000524b37223 */ /* 0x180fe2000001080d */
[-CC-:B------:R-:W-:Y:S01]  /*9790*/  FFMA.FTZ R175, R46, R5.reuse, -R13.reuse ;  /* 0x000000052eaf7223 */ /* 0x180fe2000001080d */
[-CC-:B------:R-:W-:Y:S01]  /*97a0*/  FFMA.FTZ R30, R38, R5.reuse, -R13.reuse ;  /* 0x00000005261e7223 */ /* 0x180fe2000001080d */
[----:B------:R-:W-:Y:S01]  /*97b0*/  @!P1 VIADD R42, R42, 0x34860 ;  /* 0x000348602a2a9836 */ /* 0x000fe20000000000 */
[----:B------:R-:W1:Y:S01]  /*97c0*/  MUFU.EX2 R181, R181 ;  /* 0x000000b500b57308 */ /* 0x000e620000000800 */
[-CC-:B------:R-:W-:Y:S01]  /*97d0*/  FFMA.FTZ R173, R40, R5.reuse, -R13.reuse ;  /* 0x0000000528ad7223 */ /* 0x180fe2000001080d */
[-CC-:B------:R-:W-:Y:S01]  /*97e0*/  FFMA.FTZ R34, R176, R5.reuse, -R13.reuse ;  /* 0x00000005b0227223 */ /* 0x180fe2000001080d */
[-CC-:B------:R-:W-:Y:S01]  /*97f0*/  FFMA.FTZ R169, R48, R5.reuse, -R13.reuse ;  /* 0x0000000530a97223 */ /* 0x180fe2000001080d */
[----:B------:R-:W-:Y:S01]  /*9800*/  @!P1 PRMT R46, RZ, 0x654, R42 ;  /* 0x00000654ff2e9816 */ /* 0x000fe2000000002a */
[-CC-:B------:R-:W-:Y:S01]  /*9810*/  FFMA.FTZ R36, R50, R5.reuse, -R13.reuse ;  /* 0x0000000532247223 */ /* 0x180fe2000001080d */
[-CC-:B------:R-:W-:Y:S01]  /*9820*/  FFMA.FTZ R171, R52, R5.reuse, -R13.reuse ;  /* 0x0000000534ab7223 */ /* 0x180fe2000001080d */
[-CC-:B------:R-:W-:Y:S01]  /*9830*/  FFMA.FTZ R38, R54, R5.reuse, -R13.reuse ;  /* 0x0000000536267223 */ /* 0x180fe2000001080d */
[----:B------:R-:W2:Y:S01]  /*9840*/  MUFU.EX2 R20, R20 ;  /* 0x0000001400147308 */ /* 0x000ea20000000800 */
        /* <DEDUP_REMOVED lines=8> */
[----:B-1----:R-:W-:Y:S01]  /*98d0*/  FFMA.FTZ R3, R0, R3, R181 ;  /* 0x0000000300037223 */ /* 0x002fe200000100b5 */
[-CC-:B------:R-:W-:Y:S01]  /*98e0*/  FFMA.FTZ R76, R76, R5.reuse, -R13.reuse ;  /* 0x000000054c4c7223 */ /* 0x180fe2000001080d */
[-CC-:B------:R-:W-:Y:S01]  /*98f0*/  FFMA.FTZ R78, R78, R5.reuse, -R13.reuse ;  /* 0x000000054e4e7223 */ /* 0x180fe2000001080d */
[-CC-:B------:R-:W-:Y:S01]  /*9900*/  FFMA.FTZ R80, R80, R5.reuse, -R13.reuse ;  /* 0x0000000550507223 */ /* 0x180fe2000001080d */
[-CC-:B------:R-:W-:Y:S01]  /*9910*/  FFMA.FTZ R82, R82, R5.reuse, -R13.reuse ;  /* 0x0000000552527223 */ /* 0x180fe2000001080d */
[----:B------:R-:W-:Y:S01]  /*9920*/  FFMA.FTZ R86, R86, R5, -R13 ;  /* 0x0000000556567223 */ /* 0x000fe2000001080d */
[----:B------:R-:W-:Y:S01]  /*9930*/  F2FP.BF16.F32.PACK_AB R174, R44, R31 ;  /* 0x0000001f2cae723e */ /* 0x000fe200000010ff */
[----:B------:R-:W-:Y:S01]  /*9940*/  MUFU.EX2 R24, R24 ;  /* 0x0000001800187308 */ /* 0x000fe20000000800 */
[C---:B--2---:R-:W-:Y:S01]  /*9950*/  FADD.FTZ R42, R20.reuse, R3 ;  /* 0x00000003142a7221 */ /* 0x044fe20000010000 */
[----:B------:R-:W-:-:S06]  /*9960*/  F2FP.BF16.F32.PACK_AB R181, R20, R181 ;  /* 0x000000b514b5723e */ /* 0x000fcc00000010ff */
[----:B------:R-:W-:Y:S01]  /*9970*/  MUFU.EX2 R177, R177 ;  /* 0x000000b100b17308 */ /* 0x000fe20000000800 */
[----:B------:R-:W-:Y:S02]  /*9980*/  WARPGROUP.DEPBAR.LE gsb0, 0x0 ;  /* 0x00008000000079c5 */ /* 0x000fe40000010000 */
[----:B------:R-:W-:Y:S01]  /*9990*/  WARPGROUP.ARRIVE ;  /* 0x00000000000079c5 */ /* 0x000fe20000000000 */
[-CC-:B------:R-:W-:Y:S01]  /*99a0*/  FFMA.FTZ R164, R192, R5.reuse, -R37.reuse ;  /* 0x00000005c0a47223 */ /* 0x180fe20000010825 */
[-CC-:B------:R-:W-:Y:S01]  /*99b0*/  FFMA.FTZ R166, R196, R5.reuse, -R37.reuse ;  /* 0x00000005c4a67223 */ /* 0x180fe20000010825 */
[-CC-:B------:R-:W-:Y:S01]  /*99c0*/  FFMA.FTZ R192, R200, R5.reuse, -R37.reuse ;  /* 0x00000005c8c07223 */ /* 0x180fe20000010825 */
[-CC-:B------:R-:W-:Y:S01]  /*99d0*/  FFMA.FTZ R196, R208, R5.reuse, -R37.reuse ;  /* 0x00000005d0c47223 */ /* 0x180fe20000010825 */
[-C--:B------:R-:W-:Y:S01]  /*99e0*/  FFMA.FTZ R200, R220, R5.reuse, -R37 ;  /* 0x00000005dcc87223 */ /* 0x080fe20000010825 */
[----:B------:R-:W-:Y:S01]  /*99f0*/  HGMMA.64x128x16.F32.BF16 R88, R160, gdesc[UR8].tnspB, R88, gsb0 ;  /* 0x41e00008a0587df0 */ /* 0x000fe20008001858 */
[----:B------:R-:W-:Y:S01]  /*9a00*/  UIADD3 UR10, UR4, 0x300, URZ ;  /* 0x00000300040a7890 */ /* 0x000fe2000fffe03f */
[----:B------:R-:W1:Y:S01]  /*9a10*/  MUFU.EX2 R164, R164 ;  /* 0x000000a400a47308 */ /* 0x000e620000000800 */
[----:B------:R-:W-:Y:S01]  /*9a20*/  UMOV UR11, 0x40000040 ;  /* 0x40000040000b7882 */ /* 0x000fe20000000000 */
[----:B------:R-:W-:Y:S01]  /*9a30*/  UIADD3 UR4, UR4, 0x380, URZ ;  /* 0x0000038004047890 */ /* 0x000fe2000fffe03f */
[-CC-:B------:R-:W-:Y:S01]  /*9a40*/  FFMA.FTZ R165, R56, R5.reuse, -R13.reuse ;  /* 0x0000000538a57223 */ /* 0x180fe2000001080d */
[----:B------:R-:W-:-:S04]  /*9a50*/  FFMA.FTZ R167, R60, R5, -R13 ;  /* 0x000000053ca77223 */ /* 0x000fc8000001080d */
[----:B------:R-:W-:Y:S08]  /*9a60*/  MUFU.EX2 R28, R28 ;  /* 0x0000001c001c7308 */ /* 0x000ff00000000800 */
[----:B------:R-:W-:Y:S01]  /*9a70*/  MUFU.EX2 R179, R179 ;  /* 0x000000b300b37308 */ /* 0x000fe20000000800 */
[----:B-1----:R-:W-:-:S07]  /*9a80*/  F2FP.BF16.F32.PACK_AB R176, R164, R25 ;  /* 0x00000019a4b0723e */ /* 0x002fce00000010ff */
[----:B------:R-:W1:Y:S08]  /*9a90*/  MUFU.EX2 R166, R166 ;  /* 0x000000a600a67308 */ /* 0x000e700000000800 */
[----:B------:R-:W-:Y:S08]  /*9aa0*/  MUFU.EX2 R30, R30 ;  /* 0x0000001e001e7308 */ /* 0x000ff00000000800 */
[----:B------:R-:W-:Y:S01]  /*9ab0*/  MUFU.EX2 R173, R173 ;  /* 0x000000ad00ad7308 */ /* 0x000fe20000000800 */
[----:B-1----:R-:W-:-:S07]  /*9ac0*/  F2FP.BF16.F32.PACK_AB R178, R166, R27 ;  /* 0x0000001ba6b2723e */ /* 0x002fce00000010ff */
[----:B------:R-:W1:Y:S08]  /*9ad0*/  MUFU.EX2 R192, R192 ;  /* 0x000000c000c07308 */ /* 0x000e700000000800 */
[----:B------:R-:W-:Y:S08]  /*9ae0*/  MUFU.EX2 R32, R32 ;  /* 0x0000002000207308 */ /* 0x000ff00000000800 */
        /* <DEDUP_REMOVED lines=14> */
[----:B------:R-:W-:Y:S01]  /*9bd0*/  FFMA.FTZ R162, R216, R5, -R37 ;  /* 0x00000005d8a27223 */ /* 0x000fe20000010825 */
[----:B------:R-:W-:Y:S02]  /*9be0*/  IMAD.U32 R37, RZ, RZ, UR36 ;  /* 0x00000024ff257e24 */ /* 0x000fe4000f8e00ff */
[----:B------:R-:W-:Y:S01]  /*9bf0*/  MUFU.EX2 R40, R40 ;  /* 0x0000002800287308 */ /* 0x000fe20000000800 */
[----:B------:R-:W-:Y:S01]  /*9c00*/  HGMMA.64x128x16.F32.BF16 R88, R156, gdesc[UR8].tnspB, R88, gsb0 ;  /* 0x41e000089c587df0 */ /* 0x000fe20008001858 */
[----:B------:R-:W-:Y:S01]  /*9c10*/  UMOV UR10, UR4 ;  /* 0x00000004000a7c82 */ /* 0x000fe20008000000 */
[----:B------:R-:W-:Y:S01]  /*9c20*/  UMOV UR11, 0x40000040 ;  /* 0x40000040000b7882 */ /* 0x000fe20000000000 */
[----:B------:R-:W-:Y:S01]  /*9c30*/  @!P1 LEA R37, R37, UR38, 0x3 ;  /* 0x0000002625259c11 */ /* 0x000fe2000f8e18ff */
[----:B------:R-:W-:-:S03]  /*9c40*/  UIADD3 UR4, UR7, -0x1, URZ ;  /* 0xffffffff07047890 */ /* 0x000fc6000fffe03f */
[----:B------:R-:W-:Y:S01]  /*9c50*/  MUFU.EX2 R160, R160 ;  /* 0x000000a000a07308 */ /* 0x000fe20000000800 */
[----:B------:R-:W-:-:S03]  /*9c60*/  @!P1 VIADD R37, R37, 0x34840 ;  /* 0x0003484025259836 */ /* 0x000fc60000000000 */
[----:B------:R-:W-:Y:S01]  /*9c70*/  UMOV UR7, UR4 ;  /* 0x0000000400077c82 */ /* 0x000fe20008000000 */
[----:B------:R-:W-:Y:S01]  /*9c80*/  UMOV UR4, UR36 ;  /* 0x0000002400047c82 */ /* 0x000fe20008000000 */
[----:B------:R-:W-:Y:S02]  /*9c90*/  @!P1 PRMT R37, RZ, 0x654, R37 ;  /* 0x00000654ff259816 */ /* 0x000fe40000000025 */
        /* <DEDUP_REMOVED lines=8> */
[----:B------:R-:W-:Y:S01]  /*9d20*/  MUFU.EX2 R68, R68 ;  /* 0x0000004400447308 */ /* 0x000fe20000000800 */
[----:B-1----:R-:W-:-:S07]  /*9d30*/  F2FP.BF16.F32.PACK_AB R161, R66, R64 ;  /* 0x0000004042a1723e */ /* 0x002fce00000010ff */
[----:B------:R-:W-:Y:S08]  /*9d40*/  MUFU.EX2 R200, R200 ;  /* 0x000000c800c87308 */ /* 0x000ff00000000800 */
[----:B------:R-:W1:Y:S08]  /*9d50*/  MUFU.EX2 R70, R70 ;  /* 0x0000004600467308 */ /* 0x000e700000000800 */
[----:B------:R-:W-:Y:S08]  /*9d60*/  MUFU.EX2 R47, R47 ;  /* 0x0000002f002f7308 */ /* 0x000ff00000000800 */
[----:B------:R-:W-:Y:S01]  /*9d70*/  MUFU.EX2 R72, R72 ;  /* 0x0000004800487308 */ /* 0x000fe20000000800 */
[----:B-1----:R-:W-:-:S07]  /*9d80*/  F2FP.BF16.F32.PACK_AB R163, R70, R68 ;  /* 0x0000004446a3723e */ /* 0x002fce00000010ff */
[----:B------:R-:W1:Y:S08]  /*9d90*/  MUFU.EX2 R202, R202 ;  /* 0x000000ca00ca7308 */ /* 0x000e700000000800 */
[----:B------:R-:W2:Y:S08]  /*9da0*/  MUFU.EX2 R74, R74 ;  /* 0x0000004a004a7308 */ /* 0x000eb00000000800 */
[----:B------:R-:W-:Y:S01]  /*9db0*/  MUFU.EX2 R49, R49 ;  /* 0x0000003100317308 */ /* 0x000fe20000000800 */
[----:B------:R-:W-:-:S02]  /*9dc0*/  WARPGROUP.DEPBAR.LE gsb0, 0x0 ;  /* 0x00008000000079c5 */ /* 0x000fc40000010000 */
[----:B------:R-:W-:-:S05]  /*9dd0*/  WARPGROUP.ARRIVE ;  /* 0x00000000000079c5 */ /* 0x000fca0000000000 */
[----:B------:R-:W-:Y:S01]  /*9de0*/  MUFU.EX2 R76, R76 ;  /* 0x0000004c004c7308 */ /* 0x000fe20000000800 */
[----:B-1----:R-:W-:Y:S02]  /*9df0*/  F2FP.BF16.F32.PACK_AB R156, R202, R47 ;  /* 0x0000002fca9c723e */ /* 0x002fe400000010ff */
[----:B--2---:R-:W-:Y:S01]  /*9e00*/  F2FP.BF16.F32.PACK_AB R157, R74, R72 ;  /* 0x000000484a9d723e */ /* 0x004fe200000010ff */
[----:B------:R-:W-:Y:S04]  /*9e10*/  HGMMA.64x128x16.F32.BF16 R88, R152, gdesc[UR8].tnspB, R88, gsb0 ;  /* 0x41e0000898587df0 */ /* 0x000fe80008001858 */
[----:B------:R-:W1:Y:S08]  /*9e20*/  MUFU.EX2 R204, R204 ;  /* 0x000000cc00cc7308 */ /* 0x000e700000000800 */
[----:B------:R-:W2:Y:S08]  /*9e30*/  MUFU.EX2 R78, R78 ;  /* 0x0000004e004e7308 */ /* 0x000eb00000000800 */
[----:B------:R-:W-:Y:S01]  /*9e40*/  MUFU.EX2 R51, R51 ;  /* 0x0000003300337308 */ /* 0x000fe20000000800 */
[----:B-1----:R-:W-:-:S07]  /*9e50*/  F2FP.BF16.F32.PACK_AB R158, R204, R49 ;  /* 0x00000031cc9e723e */ /* 0x002fce00000010ff */
[----:B------:R-:W-:Y:S01]  /*9e60*/  MUFU.EX2 R80, R80 ;  /* 0x0000005000507308 */ /* 0x000fe20000000800 */
[----:B--2---:R-:W-:-:S07]  /*9e70*/  F2FP.BF16.F32.PACK_AB R159, R78, R76 ;  /* 0x0000004c4e9f723e */ /* 0x004fce00000010ff */
[----:B------:R-:W1:Y:S08]  /*9e80*/  MUFU.EX2 R206, R206 ;  /* 0x000000ce00ce7308 */ /* 0x000e700000000800 */
[----:B------:R-:W2:Y:S08]  /*9e90*/  MUFU.EX2 R82, R82 ;  /* 0x0000005200527308 */ /* 0x000eb00000000800 */
[----:B------:R-:W-:Y:S08]  /*9ea0*/  MUFU.EX2 R53, R53 ;  /* 0x0000003500357308 */ /* 0x000ff00000000800 */
[----:B------:R-:W-:Y:S08]  /*9eb0*/  MUFU.EX2 R86, R86 ;  /* 0x0000005600567308 */ /* 0x000ff00000000800 */
[----:B------:R-:W3:Y:S01]  /*9ec0*/  MUFU.EX2 R84, R84 ;  /* 0x0000005400547308 */ /* 0x000ee20000000800 */
[----:B------:R-:W-:-:S02]  /*9ed0*/  WARPGROUP.DEPBAR.LE gsb0, 0x0 ;  /* 0x00008000000079c5 */ /* 0x000fc40000010000 */
[----:B------:R4:W-:Y:S01]  /*9ee0*/  @!P1 SYNCS.ARRIVE.TRANS64.RED.A1T0 RZ, [R37+URZ], RZ ;  /* 0x000000ff25ff99a7 */ /* 0x0009e2000810043f */
[----:B-1----:R-:W-:Y:S02]  /*9ef0*/  F2FP.BF16.F32.PACK_AB R152, R206, R51 ;  /* 0x00000033ce98723e */ /* 0x002fe400000010ff */
[----:B--2---:R-:W-:Y:S02]  /*9f00*/  F2FP.BF16.F32.PACK_AB R153, R82, R80 ;  /* 0x000000505299723e */ /* 0x004fe400000010ff */
[----:B---3--:R-:W-:Y:S01]  /*9f10*/  F2FP.BF16.F32.PACK_AB R154, R84, R53 ;  /* 0x00000035549a723e */ /* 0x008fe200000010ff */
[----:B----4-:R-:W-:Y:S01]  /*9f20*/  FFMA.FTZ R37, R2, R4, R15 ;  /* 0x0000000402257223 */ /* 0x010fe2000001000f */
[----:B------:R1:W-:Y:S03]  /*9f30*/  @!P1 SYNCS.ARRIVE.TRANS64.RED.A1T0 RZ, [R46+URZ], RZ ;  /* 0x000000ff2eff99a7 */ /* 0x0003e6000810043f */
[----:B------:R-:W-:Y:S01]  /*9f40*/  FADD.FTZ R4, R170, R37 ;  /* 0x00000025aa047221 */ /* 0x000fe20000010000 */
[----:B------:R-:W-:Y:S01]  /*9f50*/  FADD.FTZ R37, R183, R42 ;  /* 0x0000002ab7257221 */ /* 0x000fe20000010000 */
[----:B------:R-:W-:-:S02]  /*9f60*/  F2FP.BF16.F32.PACK_AB R183, R24, R183 ;  /* 0x000000b718b7723e */ /* 0x000fc400000010ff */
[----:B------:R-:W-:Y:S01]  /*9f70*/  FADD.FTZ R3, R21, R4 ;  /* 0x0000000415037221 */ /* 0x000fe20000010000 */
[----:B-1----:R-:W-:Y:S01]  /*9f80*/  FADD.FTZ R46, R24, R37 ;  /* 0x00000025182e7221 */ /* 0x002fe20000010000 */
[-CC-:B------:R-:W-:Y:S01]  /*9f90*/  FFMA.FTZ R4, R62, R5.reuse, -R13.reuse ;  /* 0x000000053e047223 */ /* 0x180fe2000001080d */
[----:B------:R-:W-:Y:S01]  /*9fa0*/  FFMA.FTZ R13, R168, R5, -R13 ;  /* 0x00000005a80d7223 */ /* 0x000fe2000001080d */
[----:B------:R-:W-:Y:S01]  /*9fb0*/  FADD.FTZ R42, R26, R3 ;  /* 0x000000031a2a7221 */ /* 0x000fe20000010000 */
[----:B------:R-:W-:Y:S01]  /*9fc0*/  FADD.FTZ R37, R177, R46 ;  /* 0x0000002eb1257221 */ /* 0x000fe20000010000 */
[C---:B------:R-:W-:Y:S02]  /*9fd0*/  F2FP.BF16.F32.PACK_AB R177, R28.reuse, R177 ;  /* 0x000000b11cb1723e */ /* 0x040fe400000010ff */
[----:B------:R-:W-:Y:S01]  /*9fe0*/  FADD.FTZ R3, R25, R42 ;  /* 0x0000002a19037221 */ /* 0x000fe20000010000 */
[----:B------:R-:W-:Y:S01]  /*9ff0*/  FADD.FTZ R46, R28, R37 ;  /* 0x000000251c2e7221 */ /* 0x000fe20000010000 */
[----:B------:R-:W-:Y:S01]  /*a000*/  MUFU.EX2 R4, R4 ;  /* 0x0000000400047308 */ /* 0x000fe20000000800 */
[----:B------:R-:W-:Y:S01]  /*a010*/  F2FP.BF16.F32.PACK_AB R168, R194, R33 ;  /* 0x00000021c2a8723e */ /* 0x000fe200000010ff */
[----:B------:R-:W-:Y:S01]  /*a020*/  FADD.FTZ R42, R164, R3 ;  /* 0x00000003a42a7221 */ /* 0x000fe20000010000 */
[----:B------:R-:W-:Y:S01]  /*a030*/  FADD.FTZ R37, R179, R46 ;  /* 0x0000002eb3257221 */ /* 0x000fe20000010000 */
[----:B------:R-:W-:-:S02]  /*a040*/  F2FP.BF16.F32.PACK_AB R164, R160, R39 ;  /* 0x00000027a0a4723e */ /* 0x000fc400000010ff */
[----:B------:R-:W-:Y:S01]  /*a050*/  FADD.FTZ R3, R27, R42 ;  /* 0x0000002a1b037221 */ /* 0x000fe20000010000 */
[C---:B------:R-:W-:Y:S01]  /*a060*/  FADD.FTZ R46, R30.reuse, R37 ;  /* 0x000000251e2e7221 */ /* 0x040fe20000010000 */
[----:B------:R-:W1:Y:S01]  /*a070*/  MUFU.EX2 R13, R13 ;  /* 0x0000000d000d7308 */ /* 0x000e620000000800 */
[----:B------:R-:W-:Y:S01]  /*a080*/  F2FP.BF16.F32.PACK_AB R179, R30, R179 ;  /* 0x000000b31eb3723e */ /* 0x000fe200000010ff */
[----:B------:R-:W-:Y:S01]  /*a090*/  FADD.FTZ R42, R166, R3 ;  /* 0x00000003a62a7221 */ /* 0x000fe20000010000 */
[----:B------:R-:W-:Y:S01]  /*a0a0*/  FADD.FTZ R37, R173, R46 ;  /* 0x0000002ead257221 */ /* 0x000fe20000010000 */
[----:B------:R-:W-:Y:S02]  /*a0b0*/  F2FP.BF16.F32.PACK_AB R166, R162, R41 ;  /* 0x00000029a2a6723e */ /* 0x000fe400000010ff */
[----:B------:R-:W-:Y:S01]  /*a0c0*/  FADD.FTZ R3, R29, R42 ;  /* 0x0000002a1d037221 */ /* 0x000fe20000010000 */
[C---:B------:R-:W-:Y:S01]  /*a0d0*/  FADD.FTZ R46, R32.reuse, R37 ;  /* 0x00000025202e7221 */ /* 0x040fe20000010000 */
        /* <DEDUP_REMOVED lines=9> */
[----:B-1----:R-:W-:-:S02]  /*a170*/  F2FP.BF16.F32.PACK_AB R155, R13, R86 ;  /* 0x000000560d9b723e */ /* 0x002fc400000010ff */
[----:B------:R-:W-:Y:S01]  /*a180*/  FADD.FTZ R3, R33, R42 ;  /* 0x0000002a21037221 */ /* 0x000fe20000010000 */
[C---:B------:R-:W-:Y:S01]  /*a190*/  FADD.FTZ R26, R36.reuse, R15 ;  /* 0x0000000f241a7221 */ /* 0x040fe20000010000 */
        /* <DEDUP_REMOVED lines=40> */
[----:B------:R-:W-:-:S04]  /*a420*/  FADD.FTZ R3, R53, R4 ;  /* 0x0000000435037221 */ /* 0x000fc80000010000 */
[----:B------:R-:W-:Y:S01]  /*a430*/  FADD.FTZ R4, R84, R3 ;  /* 0x0000000354047221 */ /* 0x000fe20000010000 */
[----:B------:R-:W-:Y:S01]  /*a440*/  FADD.FTZ R3, R13, R15 ;  /* 0x0000000f0d037221 */ /* 0x000fe20000010000 */
[----:B------:R-:W-:Y:S01]  /*a450*/  IMAD.MOV.U32 R13, RZ, RZ, R14 ;  /* 0x000000ffff0d7224 */ /* 0x000fe200078e000e */
[----:B------:R-:W-:Y:S01]  /*a460*/  MOV R15, R12 ;  /* 0x0000000c000f7202 */ /* 0x000fe20000000f00 */
[----:B------:R-:W-:Y:S06]  /*a470*/  @P2 BRA `(.L_x_1884) ;  /* 0xffffffd400c02947 */ /* 0x000fec000383ffff */
.L_x_1875:
        /* <DEDUP_REMOVED lines=67> */
.L_x_1885:
[----:B------:R-:W-:Y:S01]  /*a8b0*/  ULEA UR5, UR36, UR38, 0x3 ;  /* 0x0000002624057291 */ /* 0x000fe2000f8e183f */
[----:B------:R-:W-:-:S05]  /*a8c0*/  IMAD.U32 R0, RZ, RZ, UR46 ;  /* 0x0000002eff007e24 */ /* 0x000fca000f8e00ff */
[----:B------:R-:W-:-:S04]  /*a8d0*/  SHF.L.U32 R0, R0, 0x1f, RZ ;  /* 0x0000001f00007819 */ /* 0x000fc800000006ff */
[----:B------:R1:W2:Y:S01]  /*a8e0*/  SYNCS.PHASECHK.TRANS64.TRYWAIT P2, [UR5+0x34850], R0 ;  /* 0x03485000ff0075a7 */ /* 0x0002a20008040145 */
[----:B------:R-:W-:Y:S05]  /*a8f0*/  @!P0 BRA `(.L_x_1886) ;  /* 0x0000000000048947 */ /* 0x000fea0003800000 */
[----:B------:R-:W-:Y:S01]  /*a900*/  BPT.TRAP 0x1 ;  /* 0x000000040000795c */ /* 0x000fe20000300000 */
.L_x_1886:
[----:B--2---:R-:W-:Y:S05]  /*a910*/  @P2 BRA `(.L_x_1887) ;  /* 0x0000000000082947 */ /* 0x004fea0003800000 */
[----:B------:R-:W2:Y:S02]  /*a920*/  SYNCS.PHASECHK.TRANS64.TRYWAIT P0, [UR5+0x34850], R0 ;  /* 0x03485000ff0075a7 */ /* 0x000ea40008000145 */
[----:B--2---:R-:W-:Y:S05]  /*a930*/  @!P0 BRA `(.L_x_1888) ;  /* 0x0000004c00848947 */ /* 0x004fea0003800000 */
.L_x_1887:
[----:B------:R-:W-:Y:S01]  /*a940*/  UIADD3 UR38, UR38, 0x400, URZ ;  /* 0x0000040026267890 */ /* 0x000fe2000fffe03f */
[----:B------:R-:W-:Y:S01]  /*a950*/  WARPGROUP.ARRIVE ;  /* 0x00000000000079c5 */ /* 0x000fe20000000000 */
[----:B------:R-:W-:Y:S01]  /*a960*/  UMOV UR7, 0x40000040 ;  /* 0x4000004000077882 */ /* 0x000fe20000000000 */
[----:B--2---:R-:W2:Y:S01]  /*a970*/  SHFL.BFLY PT, R7, R4, 0x2, 0x1f ;  /* 0x0c401f0004077f89 */ /* 0x004ea200000e0000 */
[----:B------:R-:W-:Y:S01]  /*a980*/  USHF.R.U32.HI UR38, URZ, 0x4, UR38 ;  /* 0x000000043f267899 */ /* 0x000fe20008011626 */
[----:B------:R-:W-:Y:S02]  /*a990*/  MOV R11, RZ ;  /* 0x000000ff000b7202 */ /* 0x000fe40000000f00 */
[----:B-1----:R-:W1:Y:S01]  /*a9a0*/  SHFL.BFLY PT, R0, R3, 0x2, 0x1f ;  /* 0x0c401f0003007f89 */ /* 0x002e6200000e0000 */
[----:B------:R-:W-:Y:S01]  /*a9b0*/  ULOP3.LUT UR38, UR38, 0x3fff, URZ, 0xc0, !UPT ;  /* 0x00003fff26267892 */ /* 0x000fe2000f8ec03f */
[----:B------:R-:W-:-:S03]  /*a9c0*/  R2UR UR8, R186 ;  /* 0x00000000ba0872ca */ /* 0x000fc600000e0000 */
[----:B------:R-:W-:-:S04]  /*a9d0*/  ULOP3.LUT UR4, UR38, 0x4000000, URZ, 0xfc, !UPT ;  /* 0x0400000026047892 */ /* 0x000fc8000f8efc3f */
[----:B------:R-:W-:Y:S02]  /*a9e0*/  ULEA UR4, UR36, UR4, 0xb ;  /* 0x0000000424047291 */ /* 0x000fe4000f8e583f */
[----:B------:R-:W-:-:S04]  /*a9f0*/  UIADD3 UR36, UR36, 0x1, URZ ;  /* 0x0000000124247890 */ /* 0x000fc8000fffe03f */
[----:B------:R-:W-:Y:S01]  /*aa00*/  UIADD3 UR8, UR8, 0x1, URZ ;  /* 0x0000000108087890 */ /* 0x000fe2000fffe03f */
[----:B------:R-:W-:Y:S01]  /*aa10*/  UMOV UR6, UR4 ;  /* 0x0000000400067c82 */ /* 0x000fe20008000000 */
[----:B------:R-:W-:Y:S01]  /*aa20*/  UISETP.NE.AND UP0, UPT, UR36, 0x2, UPT ;  /* 0x000000022400788c */ /* 0x000fe2000bf05270 */
[----:B------:R-:W-:Y:S01]  /*aa30*/  HGMMA.64x128x16.F32.BF16 R24, R180, gdesc[UR4].tnspB, R24, gsb0 ;  /* 0x41e00004b4187df0 */ /* 0x000fe20008001818 */
[----:B------:R-:W-:Y:S01]  /*aa40*/  UIADD3 UR6, UR4, 0x80, URZ ;  /* 0x0000008004067890 */ /* 0x000fe2000fffe03f */
[----:B--2---:R-:W-:Y:S01]  /*aa50*/  FADD.FTZ R7, R7, R4 ;  /* 0x0000000407077221 */ /* 0x004fe20000010000 */
[----:B------:R-:W-:Y:S01]  /*aa60*/  UMOV UR7, 0x40000040 ;  /* 0x4000004000077882 */ /* 0x000fe20000000000 */
[----:B------:R-:W-:Y:S02]  /*aa70*/  IMAD.MOV.U32 R4, RZ, RZ, RZ ;  /* 0x000000ffff047224 */ /* 0x000fe400078e00ff */
[----:B-1----:R-:W-:Y:S01]  /*aa80*/  FADD.FTZ R2, R0, R3 ;  /* 0x0000000300027221 */ /* 0x002fe20000010000 */
[----:B------:R-:W-:Y:S01]  /*aa90*/  IMAD.U32 R186, RZ, RZ, UR8 ;  /* 0x00000008ffba7e24 */ /* 0x000fe2000f8e00ff */
[----:B------:R-:W1:Y:S01]  /*aaa0*/  SHFL.BFLY PT, R0, R7, 0x1, 0x1f ;  /* 0x0c201f0007007f89 */ /* 0x000e6200000e0000 */
[----:B------:R-:W-:-:S03]  /*aab0*/  USEL UR36, UR36, URZ, UP0 ;  /* 0x0000003f24247287 */ /* 0x000fc60008000000 */
[----:B------:R-:W2:Y:S01]  /*aac0*/  SHFL.BFLY PT, R9, R2, 0x1, 0x1f ;  /* 0x0c201f0002097f89 */ /* 0x000ea200000e0000 */
[----:B-1----:R-:W-:Y:S01]  /*aad0*/  FADD.FTZ R10, R7, R0 ;  /* 0x00000000070a7221 */ /* 0x002fe20000010000 */
[----:B------:R-:W-:Y:S01]  /*aae0*/  MOV R7, UR5 ;  /* 0x0000000500077c02 */ /* 0x000fe20008000f00 */
[----:B------:R-:W-:Y:S02]  /*aaf0*/  IMAD.MOV.U32 R0, RZ, RZ, -0x800000 ;  /* 0xff800000ff007424 */ /* 0x000fe400078e00ff */
[----:B--2---:R-:W-:Y:S01]  /*ab00*/  FADD.FTZ R9, R2, R9 ;  /* 0x0000000902097221 */ /* 0x004fe20000010000 */
[----:B------:R-:W-:Y:S01]  /*ab10*/  FSETP.NE.FTZ.AND P0, PT, R10, RZ, PT ;  /* 0x000000ff0a00720b */ /* 0x000fe20003f15000 */
[----:B------:R-:W-:Y:S02]  /*ab20*/  @!P1 VIADD R7, R7, 0x34860 ;  /* 0x0003486007079836 */ /* 0x000fe40000000000 */
[----:B------:R-:W-:Y:S01]  /*ab30*/  IMAD.MOV.U32 R2, RZ, RZ, -0x800000 ;  /* 0xff800000ff027424 */ /* 0x000fe200078e00ff */
[----:B------:R-:W-:-:S02]  /*ab40*/  FSETP.NE.FTZ.AND P2, PT, R9, RZ, PT ;  /* 0x000000ff0900720b */ /* 0x000fc40003f55000 */
[----:B------:R-:W-:-:S07]  /*ab50*/  @!P1 PRMT R7, RZ, 0x654, R7 ;  /* 0x00000654ff079816 */ /* 0x000fce0000000007 */
[----:B------:R-:W1:Y:S01]  /*ab60*/  @P0 MUFU.LG2 R6, R10 ;  /* 0x0000000a00060308 */ /* 0x000e620000000c00 */
[----:B------:R-:W-:-:S03]  /*ab70*/  @P0 FMUL.FTZ R3, R5, 0.69314718246459960938 ;  /* 0x3f31721805030820 */ /* 0x000fc60000410000 */
[----:B------:R-:W-:-:S04]  /*ab80*/  @P2 FMUL.FTZ R20, R5, 0.69314718246459960938 ;  /* 0x3f31721805142820 */ /* 0x000fc80000410000 */
[----:B------:R-:W2:Y:S08]  /*ab90*/  @P2 MUFU.LG2 R8, R9 ;  /* 0x0000000900082308 */ /* 0x000eb00000000c00 */
[----:B------:R-:W3:Y:S01]  /*aba0*/  @P0 MUFU.RCP R4, R10 ;  /* 0x0000000a00040308 */ /* 0x000ee20000001000 */
[----:B-1----:R-:W-:-:S04]  /*abb0*/  @P0 FMUL.FTZ R6, R6, 0.69314718246459960938 ;  /* 0x3f31721806060820 */ /* 0x002fc80000410000 */
[----:B------:R-:W-:Y:S01]  /*abc0*/  @P0 FFMA.FTZ R2, R3, R12, R6 ;  /* 0x0000000c03020223 */ /* 0x000fe20000010006 */
[----:B------:R-:W-:Y:S02]  /*abd0*/  PLOP3.LUT P0, PT, PT, PT, PT, 0x8, 0x0 ;  /* 0x000000000000781c */ /* 0x000fe40003f0e170 */
[----:B------:R-:W1:Y:S01]  /*abe0*/  @P2 MUFU.RCP R11, R9 ;  /* 0x00000009000b2308 */ /* 0x000e620000001000 */
        /* <DEDUP_REMOVED lines=40> */
[-C--:B---3--:R-:W-:Y:S01]  /*ae70*/  FMUL.FTZ R10, R24, R4.reuse ;  /* 0x00000004180a7220 */ /* 0x088fe20000410000 */
        /* <DEDUP_REMOVED lines=31> */
[-C--:B-1----:R-:W-:Y:S01]  /*b070*/  FMUL.FTZ R9, R26, R11.reuse ;  /* 0x0000000b1a097220 */ /* 0x082fe20000410000 */
        /* <DEDUP_REMOVED lines=31> */
.L_x_1858:
        /* <DEDUP_REMOVED lines=8> */
[----:B------:R-:W-:Y:S01]  /*b2f0*/  IADD3 R31, R23, UR42, RZ ;  /* 0x0000002a171f7c10 */ /* 0x000fe2000fffe0ff */
[----:B------:R-:W-:Y:S01]  /*b300*/  BAR.SYNC.DEFER_BLOCKING 0x1, 0x100 ;  /* 0x0044000000007b1d */ /* 0x000fe20000010000 */
[C---:B------:R-:W-:Y:S01]  /*b310*/  IADD3 R27, P2, R16.reuse, 0x20, RZ ;  /* 0x00000020101b7810 */ /* 0x040fe20007f5e0ff */
[----:B------:R-:W-:Y:S01]  /*b320*/  USHF.R.S32.HI UR5, URZ, 0x1f, UR43 ;  /* 0x0000001f3f057899 */ /* 0x000fe2000801142b */
[C---:B------:R-:W-:Y:S01]  /*b330*/  IADD3 R15, P4, R16.reuse, 0x4000, RZ ;  /* 0x00004000100f7810 */ /* 0x040fe20007f9e0ff */
[----:B------:R-:W-:Y:S01]  /*b340*/  VIADD R4, R31, 0x8 ;  /* 0x000000081f047836 */ /* 0x000fe20000000000 */
[C---:B------:R-:W-:Y:S01]  /*b350*/  LOP3.LUT R5, R16.reuse, 0x380, RZ, 0xc0, !PT ;  /* 0x0000038010057812 */ /* 0x040fe200078ec0ff */
[----:B------:R-:W-:Y:S01]  /*b360*/  ULDC UR10, c[0x0][0xa88] ;  /* 0x0002a200000a7ab9 */ /* 0x000fe20000000800 */
[C---:B------:R-:W-:Y:S01]  /*b370*/  IADD3 R11, P6, R16.reuse, 0x40, RZ ;  /* 0x00000040100b7810 */ /* 0x040fe20007fde0ff */
[----:B------:R-:W1:Y:S01]  /*b380*/  LDC.64 R88, c[0x0][0xb78] ;  /* 0x0002de00ff587b82 */ /* 0x000e620000000a00 */
[----:B------:R-:W-:Y:S01]  /*b390*/  LOP3.LUT R26, R27, 0x380, RZ, 0xc0, !PT ;  /* 0x000003801b1a7812 */ /* 0x000fe200078ec0ff */
[----:B------:R-:W-:Y:S01]  /*b3a0*/  ULDC.64 UR8, c[0x0][0xb70] ;  /* 0x0002dc0000087ab9 */ /* 0x000fe20000000a00 */
[----:B------:R-:W-:Y:S01]  /*b3b0*/  LOP3.LUT P0, RZ, R187, 0x3, RZ, 0xc0, !PT ;  /* 0x00000003bbff7812 */ /* 0x000fe2000780c0ff */
[----:B------:R-:W-:Y:S01]  /*b3c0*/  UIMAD UR5, UR5, UR8, URZ ;  /* 0x00000008050572a4 */ /* 0x000fe2000f8e023f */
[----:B------:R-:W-:Y:S01]  /*b3d0*/  LOP3.LUT R14, R15, 0x380, RZ, 0xc0, !PT ;  /* 0x000003800f0e7812 */ /* 0x000fe200078ec0ff */
[----:B------:R-:W-:Y:S01]  /*b3e0*/  UIMAD.WIDE.U32 UR6, UR43, UR8, URZ ;  /* 0x000000082b0672a5 */ /* 0x000fe2000f8e003f */
[----:B------:R-:W-:Y:S01]  /*b3f0*/  IADD3 R21, P5, R16, 0x60, RZ ;  /* 0x0000006010157810 */ /* 0x000fe20007fbe0ff */
[----:B------:R-:W-:Y:S01]  /*b400*/  USHF.R.S32.HI UR8, URZ, 0x1f, UR44 ;  /* 0x0000001f3f087899 */ /* 0x000fe2000801142c */
[----:B------:R-:W-:Y:S01]  /*b410*/  SHF.R.U64 R5, R5, 0x3, RZ ;  /* 0x0000000305057819 */ /* 0x000fe200000012ff */
[----:B------:R-:W-:Y:S01]  /*b420*/  UIMAD UR5, UR43, UR9, UR5 ;  /* 0x000000092b0572a4 */ /* 0x000fe2000f8e0205 */
[----:B------:R-:W-:Y:S01]  /*b430*/  LOP3.LUT R24, R11, 0x380, RZ, 0xc0, !PT ;  /* 0x000003800b187812 */ /* 0x000fe200078ec0ff */
[----:B------:R-:W-:Y:S01]  /*b440*/  ULDC.64 UR12, c[0x0][0x208] ;  /* 0x00008200000c7ab9 */ /* 0x000fe20000000a00 */
[----:B------:R-:W-:Y:S01]  /*b450*/  SHF.R.U64 R26, R26, 0x3, RZ ;  /* 0x000000031a1a7819 */ /* 0x000fe200000012ff */
[----:B------:R-:W-:Y:S01]  /*b460*/  UIADD3 UR5, UR7, UR5, URZ ;  /* 0x0000000507057290 */ /* 0x000fe2000fffe03f */
[----:B------:R-:W-:-:S02]  /*b470*/  ISETP.GE.OR P1, PT, R4, UR10, P0 ;  /* 0x0000000a04007c0c */ /* 0x000fc40008726670 */
[----:B------:R-:W-:Y:S02]  /*b480*/  SHF.R.U64 R14, R14, 0x3, RZ ;  /* 0x000000030e0e7819 */ /* 0x000fe400000012ff */
[----:B------:R-:W-:Y:S02]  /*b490*/  LOP3.LUT R20, R21, 0x380, RZ, 0xc0, !PT ;  /* 0x0000038015147812 */ /* 0x000fe400078ec0ff */
[----:B------:R-:W-:Y:S01]  /*b4a0*/  LOP3.LUT R4, R5, R16, RZ, 0x3c, !PT ;  /* 0x0000001005047212 */ /* 0x000fe200078e3cff */
[----:B------:R-:W-:Y:S01]  /*b4b0*/  IMAD.MOV.U32 R5, RZ, RZ, R17 ;  /* 0x000000ffff057224 */ /* 0x000fe200078e0011 */
[----:B------:R-:W-:Y:S02]  /*b4c0*/  SHF.R.U64 R24, R24, 0x3, RZ ;  /* 0x0000000318187819 */ /* 0x000fe400000012ff */
[----:B------:R-:W-:Y:S02]  /*b4d0*/  LOP3.LUT R26, R26, R27, RZ, 0x3c, !PT ;  /* 0x0000001b1a1a7212 */ /* 0x000fe400078e3cff */
[----:B------:R-:W-:-:S02]  /*b4e0*/  LOP3.LUT R14, R14, R15, RZ, 0x3c, !PT ;  /* 0x0000000f0e0e7212 */ /* 0x000fc400078e3cff */
[----:B------:R-:W-:Y:S02]  /*b4f0*/  IADD3.X R27, RZ, R17, RZ, P2, !PT ;  /* 0x00000011ff1b7210 */ /* 0x000fe400017fe4ff */
[----:B------:R-:W-:Y:S02]  /*b500*/  SHF.R.U64 R20, R20, 0x3, RZ ;  /* 0x0000000314147819 */ /* 0x000fe400000012ff */
[----:B------:R-:W-:Y:S02]  /*b510*/  IADD3 R15, P2, R16, 0x4040, RZ ;  /* 0x00004040100f7810 */ /* 0x000fe40007f5e0ff */
[----:B------:R-:W-:Y:S02]  /*b520*/  LOP3.LUT R24, R24, R11, RZ, 0x3c, !PT ;  /* 0x0000000b18187212 */ /* 0x000fe400078e3cff */
[----:B------:R-:W-:Y:S02]  /*b530*/  MOV R11, R4 ;  /* 0x00000004000b7202 */ /* 0x000fe40000000f00 */
[----:B------:R-:W-:Y:S01]  /*b540*/  F2FP.BF16.F32.PACK_AB R4, R25, R10 ;  /* 0x0000000a1904723e */ /* 0x000fe200000010ff */
[----:B------:R-:W-:Y:S01]  /*b550*/  IMAD.X R25, RZ, RZ, R17, P6 ;  /* 0x000000ffff197224 */ /* 0x000fe200030e0611 */
[----:B------:R-:W-:-:S02]  /*b560*/  LOP3.LUT R20, R20, R21, RZ, 0x3c, !PT ;  /* 0x0000001514147212 */ /* 0x000fc400078e3cff */
[C---:B------:R-:W-:Y:S02]  /*b570*/  IADD3 R13, P3, R16.reuse, 0x4020, RZ ;  /* 0x00004020100d7810 */ /* 0x040fe40007f7e0ff */
[----:B------:R-:W-:Y:S02]  /*b580*/  LOP3.LUT R10, R15, 0x380, RZ, 0xc0, !PT ;  /* 0x000003800f0a7812 */ /* 0x000fe400078ec0ff */
[----:B------:R-:W-:Y:S02]  /*b590*/  IADD3 R21, P6, R16, 0x4060, RZ ;  /* 0x0000406010157810 */ /* 0x000fe40007fde0ff */
[----:B------:R-:W-:Y:S02]  /*b5a0*/  F2FP.BF16.F32.PACK_AB R5, R8, R9 ;  /* 0x000000090805723e */ /* 0x000fe400000010ff */
[----:B------:R-:W-:Y:S02]  /*b5b0*/  F2FP.BF16.F32.PACK_AB R6, R6, R3 ;  /* 0x000000030606723e */ /* 0x000fe400000010ff */
[----:B------:R-:W-:-:S02]  /*b5c0*/  F2FP.BF16.F32.PACK_AB R7, R7, R30 ;  /* 0x0000001e0707723e */ /* 0x000fc400000010ff */
[----:B------:R-:W-:Y:S02]  /*b5d0*/  LOP3.LUT R12, R13, 0x380, RZ, 0xc0, !PT ;  /* 0x000003800d0c7812 */ /* 0x000fe400078ec0ff */
[----:B------:R-:W-:Y:S01]  /*b5e0*/  SHF.R.U64 R10, R10, 0x3, RZ ;  /* 0x000000030a0a7819 */ /* 0x000fe200000012ff */
[----:B------:R2:W-:Y:S01]  /*b5f0*/  STSM.16.M88.4 [R11], R4 ;  /* 0x000000040b007844 */ /* 0x0005e20000000200 */
[----:B------:R-:W-:Y:S02]  /*b600*/  LOP3.LUT R8, R21, 0x380, RZ, 0xc0, !PT ;  /* 0x0000038015087812 */ /* 0x000fe400078ec0ff */
[----:B------:R-:W-:Y:S02]  /*b610*/  SHF.R.U64 R12, R12, 0x3, RZ ;  /* 0x000000030c0c7819 */ /* 0x000fe400000012ff */
[----:B------:R-:W-:Y:S02]  /*b620*/  LOP3.LUT R10, R10, R15, RZ, 0x3c, !PT ;  /* 0x0000000f0a0a7212 */ /* 0x000fe400078e3cff */
[----:B------:R-:W-:-:S02]  /*b630*/  SHF.R.U64 R8, R8, 0x3, RZ ;  /* 0x0000000308087819 */ /* 0x000fc400000012ff */
[----:B------:R-:W-:Y:S02]  /*b640*/  MOV R28, R24 ;  /* 0x00000018001c7202 */ /* 0x000fe40000000f00 */
[----:B------:R-:W-:Y:S01]  /*b650*/  LOP3.LUT R12, R12, R13, RZ, 0x3c, !PT ;  /* 0x0000000d0c0c7212 */ /* 0x000fe200078e3cff */
[--C-:B------:R-:W-:Y:S01]  /*b660*/  IMAD.X R13, RZ, RZ, R17.reuse, P3 ;  /* 0x000000ffff0d7224 */ /* 0x100fe200018e0611 */
[----:B------:R-:W-:Y:S01]  /*b670*/  LOP3.LUT R8, R8, R21, RZ, 0x3c, !PT ;  /* 0x0000001508087212 */ /* 0x000fe200078e3cff */
[--C-:B------:R-:W-:Y:S01]  /*b680*/  IMAD.X R21, RZ, RZ, R17.reuse, P5 ;  /* 0x000000ffff157224 */ /* 0x100fe200028e0611 */
[----:B------:R-:W-:Y:S01]  /*b690*/  IADD3.X R9, RZ, R17, RZ, P6, !PT ;  /* 0x00000011ff097210 */ /* 0x000fe200037fe4ff */
[----:B--2---:R-:W-:Y:S01]  /*b6a0*/  IMAD.X R11, RZ, RZ, R17, P2 ;  /* 0x000000ffff0b7224 */ /* 0x004fe200010e0611 */
[----:B------:R-:W-:Y:S02]  /*b6b0*/  MOV R29, R26 ;  /* 0x0000001a001d7202 */ /* 0x000fe40000000f00 */
[----:B------:R-:W-:-:S02]  /*b6c0*/  IADD3.X R15, RZ, R17, RZ, P4, !PT ;  /* 0x00000011ff0f7210 */ /* 0x000fc400027fe4ff */
[----:B------:R-:W-:Y:S01]  /*b6d0*/  MOV R24, R10 ;  /* 0x0000000a00187202 */ /* 0x000fe20000000f00 */
[----:B-1----:R-:W-:Y:S01]  /*b6e0*/  IMAD R10, R88, UR8, RZ ;  /* 0x00000008580a7c24 */ /* 0x002fe2000f8e02ff */
[----:B------:R-:W-:Y:S02]  /*b6f0*/  F2FP.BF16.F32.PACK_AB R4, R33, R32 ;  /* 0x000000202104723e */ /* 0x000fe400000010ff */
[----:B------:R-:W-:Y:S01]  /*b700*/  F2FP.BF16.F32.PACK_AB R5, R35, R34 ;  /* 0x000000222305723e */ /* 0x000fe200000010ff */
[----:B------:R-:W-:Y:S01]  /*b710*/  IMAD R30, R89, UR44, R10 ;  /* 0x0000002c591e7c24 */ /* 0x000fe2000f8e020a */
[----:B------:R-:W-:Y:S02]  /*b720*/  F2FP.BF16.F32.PACK_AB R6, R37, R36 ;  /* 0x000000242506723e */ /* 0x000fe400000010ff */
[----:B------:R-:W-:Y:S02]  /*b730*/  F2FP.BF16.F32.PACK_AB R7, R39, R38 ;  /* 0x000000262707723e */ /* 0x000fe400000010ff */
[----:B------:R-:W-:-:S02]  /*b740*/  MOV R3, R8 ;  /* 0x0000000800037202 */ /* 0x000fc40000000f00 */
[----:B------:R-:W-:Y:S01]  /*b750*/  MOV R26, R14 ;  /* 0x0000000e001a7202 */ /* 0x000fe20000000f00 */
[----:B------:R1:W-:Y:S01]  /*b760*/  STSM.16.M88.4 [R29], R4 ;  /* 0x000000041d007844 */ /* 0x0003e20000000200 */
[----:B------:R-:W-:Y:S02]  /*b770*/  MOV R25, R12 ;  /* 0x0000000c00197202 */ /* 0x000fe40000000f00 */
[----:B------:R-:W-:Y:S02]  /*b780*/  F2FP.BF16.F32.PACK_AB R8, R41, R40 ;  /* 0x000000282908723e */ /* 0x000fe400000010ff */
[----:B------:R-:W-:Y:S02]  /*b790*/  F2FP.BF16.F32.PACK_AB R9, R43, R42 ;  /* 0x0000002a2b09723e */ /* 0x000fe400000010ff */
[----:B------:R-:W-:Y:S02]  /*b7a0*/  F2FP.BF16.F32.PACK_AB R10, R45, R44 ;  /* 0x0000002c2d0a723e */ /* 0x000fe400000010ff */
[----:B------:R-:W-:-:S02]  /*b7b0*/  F2FP.BF16.F32.PACK_AB R11, R47, R46 ;  /* 0x0000002e2f0b723e */ /* 0x000fc400000010ff */
[----:B------:R-:W-:Y:S01]  /*b7c0*/  MOV R27, R20 ;  /* 0x00000014001b7202 */ /* 0x000fe20000000f00 */
[----:B------:R-:W-:Y:S01]  /*b7d0*/  IMAD.U32 R21, RZ, RZ, UR7 ;  /* 0x00000007ff157e24 */ /* 0x000fe2000f8e00ff */
[----:B------:R-:W-:Y:S01]  /*b7e0*/  F2FP.BF16.F32.PACK_AB R12, R49, R48 ;  /* 0x00000030310c723e */ /* 0x000fe200000010ff */
[----:B------:R-:W-:Y:S01]  /*b7f0*/  STSM.16.M88.4 [R28], R8 ;  /* 0x000000081c007844 */ /* 0x000fe20000000200 */
[----:B------:R-:W-:Y:S01]  /*b800*/  F2FP.BF16.F32.PACK_AB R13, R51, R50 ;  /* 0x00000032330d723e */ /* 0x000fe200000010ff */
[----:B------:R-:W-:Y:S01]  /*b810*/  IMAD.U32 R20, RZ, RZ, UR6 ;  /* 0x00000006ff147e24 */ /* 0x000fe2000f8e00ff */
[----:B------:R-:W-:Y:S01]  /*b820*/  F2FP.BF16.F32.PACK_AB R14, R53, R52 ;  /* 0x00000034350e723e */ /* 0x000fe200000010ff */
[----:B------:R-:W-:Y:S01]  /*b830*/  ULDC.64 UR6, c[0x0][0xb40] ;  /* 0x0002d00000067ab9 */ /* 0x000fe20000000a00 */
[----:B------:R-:W-:Y:S02]  /*b840*/  F2FP.BF16.F32.PACK_AB R15, R55, R54 ;  /* 0x00000036370f723e */ /* 0x000fe400000010ff */
[----:B------:R-:W-:-:S02]  /*b850*/  F2FP.BF16.F32.PACK_AB R64, R65, R64 ;  /* 0x000000404140723e */ /* 0x000fc400000010ff */
[----:B-1----:R-:W-:Y:S01]  /*b860*/  F2FP.BF16.F32.PACK_AB R4, R57, R56 ;  /* 0x000000383904723e */ /* 0x002fe200000010ff */
[----:B------:R-:W-:Y:S01]  /*b870*/  STSM.16.M88.4 [R27], R12 ;  /* 0x0000000c1b007844 */ /* 0x000fe20000000200 */
[----:B------:R-:W-:Y:S02]  /*b880*/  F2FP.BF16.F32.PACK_AB R5, R59, R58 ;  /* 0x0000003a3b05723e */ /* 0x000fe400000010ff */
[----:B------:R-:W-:Y:S02]  /*b890*/  F2FP.BF16.F32.PACK_AB R6, R61, R60 ;  /* 0x0000003c3d06723e */ /* 0x000fe400000010ff */
[----:B------:R-:W-:Y:S02]  /*b8a0*/  F2FP.BF16.F32.PACK_AB R7, R63, R62 ;  /* 0x0000003e3f07723e */ /* 0x000fe400000010ff */
[----:B------:R-:W-:Y:S02]  /*b8b0*/  F2FP.BF16.F32.PACK_AB R65, R67, R66 ;  /* 0x000000424341723e */ /* 0x000fe400000010ff */
[----:B------:R-:W-:Y:S01]  /*b8c0*/  F2FP.BF16.F32.PACK_AB R72, R73, R72 ;  /* 0x000000484948723e */ /* 0x000fe200000010ff */
[----:B------:R1:W-:Y:S01]  /*b8d0*/  STSM.16.M88.4 [R26], R4 ;  /* 0x000000041a007844 */ /* 0x0003e20000000200 */
[----:B------:R-:W-:-:S02]  /*b8e0*/  F2FP.BF16.F32.PACK_AB R66, R69, R68 ;  /* 0x000000444542723e */ /* 0x000fc400000010ff */
[----:B------:R-:W-:Y:S01]  /*b8f0*/  F2FP.BF16.F32.PACK_AB R67, R71, R70 ;  /* 0x000000464743723e */ /* 0x000fe200000010ff */
[----:B------:R-:W2:Y:S01]  /*b900*/  SHFL.IDX PT, R6, R189, RZ, 0x1f ;  /* 0x00001fffbd067589 */ /* 0x000ea200000e0000 */
[----:B------:R-:W-:Y:S02]  /*b910*/  F2FP.BF16.F32.PACK_AB R73, R75, R74 ;  /* 0x0000004a4b49723e */ /* 0x000fe400000010ff */
[----:B------:R-:W-:Y:S01]  /*b920*/  F2FP.BF16.F32.PACK_AB R80, R81, R80 ;  /* 0x000000505150723e */ /* 0x000fe200000010ff */
[----:B------:R3:W-:Y:S01]  /*b930*/  STSM.16.M88.4 [R25], R64 ;  /* 0x0000004019007844 */ /* 0x0007e20000000200 */
[----:B------:R-:W-:Y:S02]  /*b940*/  F2FP.BF16.F32.PACK_AB R74, R77, R76 ;  /* 0x0000004c4d4a723e */ /* 0x000fe400000010ff */
[----:B------:R-:W-:Y:S02]  /*b950*/  F2FP.BF16.F32.PACK_AB R75, R79, R78 ;  /* 0x0000004e4f4b723e */ /* 0x000fe400000010ff */
[----:B------:R-:W-:-:S02]  /*b960*/  F2FP.BF16.F32.PACK_AB R81, R83, R82 ;  /* 0x000000525351723e */ /* 0x000fc400000010ff */
[----:B------:R-:W-:Y:S01]  /*b970*/  F2FP.BF16.F32.PACK_AB R82, R85, R84 ;  /* 0x000000545552723e */ /* 0x000fe200000010ff */
[----:B------:R3:W-:Y:S01]  /*b980*/  STSM.16.M88.4 [R24], R72 ;  /* 0x0000004818007844 */ /* 0x0007e20000000200 */
[----:B------:R-:W-:Y:S02]  /*b990*/  F2FP.BF16.F32.PACK_AB R83, R87, R86 ;  /* 0x000000565753723e */ /* 0x000fe400000010ff */
[----:B------:R-:W-:Y:S02]  /*b9a0*/  MOV R21, UR5 ;  /* 0x0000000500157c02 */ /* 0x000fe40008000f00 */
[----:B------:R-:W-:Y:S01]  /*b9b0*/  SHF.R.S32.HI R29, RZ, 0x1f, R31 ;  /* 0x0000001fff1d7819 */ /* 0x000fe2000001141f */
[----:B------:R3:W-:Y:S01]  /*b9c0*/  STSM.16.M88.4 [R3], R80 ;  /* 0x0000005003007844 */ /* 0x0007e20000000200 */
[C---:B------:R-:W-:Y:S01]  /*b9d0*/  ISETP.GE.OR P0, PT, R31.reuse, UR10, P0 ;  /* 0x0000000a1f007c0c */ /* 0x040fe20008706670 */
[----:B------:R-:W-:Y:S01]  /*b9e0*/  IMAD.WIDE.U32 R20, R88, UR44, R20 ;  /* 0x0000002c58147c25 */ /* 0x000fe2000f8e0014 */
[----:B------:R-:W-:Y:S01]  /*b9f0*/  @!PT LDS RZ, [RZ] ;  /* 0x00000000fffff984 */ /* 0x000fe20000000800 */
[----:B------:R-:W-:Y:S01]  /*ba00*/  @!PT LDS RZ, [RZ] ;  /* 0x00000000fffff984 */ /* 0x000fe20000000800 */
[----:B------:R-:W-:Y:S01]  /*ba10*/  @!PT LDS RZ, [RZ] ;  /* 0x00000000fffff984 */ /* 0x000fe20000000800 */
[----:B------:R4:W-:Y:S06]  /*ba20*/  MEMBAR.ALL.CTA ;  /* 0x0000000000007992 */ /* 0x0009ec0000008000 */
[----:B----4-:R-:W4:Y:S02]  /*ba30*/  FENCE.VIEW.ASYNC.S ;  /* 0x00000000000073c6 */ /* 0x010f240000000000 */
[----:B----4-:R-:W-:Y:S06]  /*ba40*/  BAR.ARV 0x1, 0x120 ;  /* 0x0044800000007b1d */ /* 0x010fec0000002000 */
[----:B------:R-:W-:-:S04]  /*ba50*/  IADD3 R20, P2, R31, R20, RZ ;  /* 0x000000141f147210 */ /* 0x000fc80007f5e0ff */
[----:B------:R-:W-:Y:S02]  /*ba60*/  IADD3.X R29, R29, R21, R30, P2, !PT ;  /* 0x000000151d1d7210 */ /* 0x000fe400017fe41e */
[----:B-1----:R-:W-:-:S04]  /*ba70*/  LEA R4, P2, R20, UR6, 0x2 ;  /* 0x0000000614047c11 */ /* 0x002fc8000f8410ff */
[----:B------:R-:W-:-:S05]  /*ba80*/  LEA.HI.X R5, R20, UR7, R29, 0x2, P2 ;  /* 0x0000000714057c11 */ /* 0x000fca00090f141d */
        /* <DEDUP_REMOVED lines=25> */
.L_x_1892:
[----:B------:R-:W-:Y:S05]  /*bc20*/  BSYNC B0 ;  /* 0x0000000000007941 */ /* 0x000fea0003800000 */
.L_x_1891:
[----:B------:R-:W-:Y:S05]  /*bc30*/  BRA `(.L_x_1890) ;  /* 0x0000000800307947 */ /* 0x000fea0003800000 */
.L_x_1889:
        /* <DEDUP_REMOVED lines=10> */
[----:B------:R-:W-:Y:S01]  /*bce0*/  IMAD.U32 R2, RZ, RZ, UR42 ;  /* 0x0000002aff027e24 */ /* 0x000fe2000f8e00ff */
[----:B------:R-:W-:-:S04]  /*bcf0*/  ULDC UR5, c[0x0][0xa88] ;  /* 0x0002a20000057ab9 */ /* 0x000fc80000000800 */
[----:B----4-:R-:W-:-:S04]  /*bd00*/  IADD3 R2, R2, -0x80, R0 ;  /* 0xffffff8002027810 */ /* 0x010fc80007ffe000 */
[----:B------:R-:W-:-:S13]  /*bd10*/  ISETP.GE.AND P0, PT, R2, UR5, PT ;  /* 0x0000000502007c0c */ /* 0x000fda000bf06270 */
[----:B------:R-:W-:Y:S05]  /*bd20*/  @P0 BRA `(.L_x_1894) ;  /* 0x0000000000440947 */ /* 0x000fea0003800000 */
[----:B------:R-:W4:Y:S01]  /*bd30*/  LDC.64 R4, c[0x0][0xb70] ;  /* 0x0002dc00ff047b82 */ /* 0x000f220000000a00 */
[----:B------:R-:W-:Y:S01]  /*bd40*/  SHF.R.S32.HI R3, RZ, 0x1f, R2 ;  /* 0x0000001fff037819 */ /* 0x000fe20000011402 */
[----:B------:R-:W-:Y:S01]  /*bd50*/  ULDC.64 UR8, c[0x0][0xb40] ;  /* 0x0002d00000087ab9 */ /* 0x000fe20000000a00 */
[----:B------:R-:W-:-:S05]  /*bd60*/  ULDC.64 UR10, c[0x0][0x208] ;  /* 0x00008200000a7ab9 */ /* 0x000fca0000000a00 */
[----:B------:R-:W5:Y:S01]  /*bd70*/  LDC.64 R10, c[0x0][0xb78] ;  /* 0x0002de00ff0a7b82 */ /* 0x000f620000000a00 */
[C---:B----4-:R-:W-:Y:S02]  /*bd80*/  IMAD R0, R4.reuse, UR6, RZ ;  /* 0x0000000604007c24 */ /* 0x050fe4000f8e02ff */
[----:B------:R-:W-:-:S04]  /*bd90*/  IMAD.WIDE.U32 R2, R4, UR43, R2 ;  /* 0x0000002b04027c25 */ /* 0x000fc8000f8e0002 */
[----:B------:R-:W-:Y:S02]  /*bda0*/  IMAD R5, R5, UR43, R0 ;  /* 0x0000002b05057c24 */ /* 0x000fe4000f8e0200 */
[C---:B-----5:R-:W-:Y:S02]  /*bdb0*/  IMAD R0, R10.reuse, UR7, RZ ;  /* 0x000000070a007c24 */ /* 0x060fe4000f8e02ff */
[----:B------:R-:W-:Y:S02]  /*bdc0*/  IMAD.IADD R3, R3, 0x1, R5 ;  /* 0x0000000103037824 */ /* 0x000fe400078e0205 */
[----:B------:R-:W-:Y:S02]  /*bdd0*/  IMAD R5, R11, UR44, R0 ;  /* 0x0000002c0b057c24 */ /* 0x000fe4000f8e0200 */
[----:B------:R-:W-:-:S05]  /*bde0*/  IMAD.WIDE.U32 R2, R10, UR44, R2 ;  /* 0x0000002c0a027c25 */ /* 0x000fca000f8e0002 */
[----:B------:R-:W-:Y:S02]  /*bdf0*/  IADD3 R3, R3, R5, RZ ;  /* 0x0000000503037210 */ /* 0x000fe40007ffe0ff */
[----:B------:R-:W-:-:S04]  /*be00*/  LEA R4, P0, R2, UR8, 0x2 ;  /* 0x0000000802047c11 */ /* 0x000fc8000f8010ff */
[----:B------:R-:W-:Y:S01]  /*be10*/  LEA.HI.X R5, R2, UR9, R3, 0x2, P0 ;  /* 0x0000000902057c11 */ /* 0x000fe200080f1403 */
[----:B------:R-:W-:-:S05]  /*be20*/  IMAD.MOV.U32 R3, RZ, RZ, -0x800000 ;  /* 0xff800000ff037424 */ /* 0x000fca00078e00ff */
[----:B------:R4:W-:Y:S03]  /*be30*/  STG.E desc[UR10][R4.64], R3 ;  /* 0x0000000304007986 */ /* 0x0009e6000c10190a */
.L_x_1894:
[----:B------:R-:W-:Y:S05]  /*be40*/  BSYNC B0 ;  /* 0x0000000000007941 */ /* 0x000fea0003800000 */
.L_x_1893:
        /* <DEDUP_REMOVED lines=9> */
[C---:B------:R-:W-:Y:S01]  /*bee0*/  VIADD R4, R184.reuse, 0x20 ;  /* 0x00000020b8047836 */ /* 0x040fe20000000000 */
[----:B------:R-:W-:Y:S01]  /*bef0*/  IADD3 R0, R184, 0x40, RZ ;  /* 0x00000040b8007810 */ /* 0x000fe20007ffe0ff */
[----:B------:R-:W-:Y:S01]  /*bf00*/  IMAD.IADD R3, R3, 0x1, R5 ;  /* 0x0000000103037824 */ /* 0x000fe200078e0205 */
[----:B-1----:R-:W-:-:S02]  /*bf10*/  IADD3 R5, R12, UR60, RZ ;  /* 0x0000003c0c057c10 */ /* 0x002fc4000fffe0ff */
[----:B------:R-:W-:Y:S01]  /*bf20*/  ISETP.GE.AND P0, PT, R0, UR42, PT ;  /* 0x0000002a00007c0c */ /* 0x000fe2000bf06270 */
[----:B---3--:R-:W-:Y:S01]  /*bf30*/  IMAD R0, R8, UR7, RZ ;  /* 0x0000000708007c24 */ /* 0x008fe2000f8e02ff */
[----:B------:R-:W-:Y:S01]  /*bf40*/  ISETP.GE.AND P4, PT, R4, UR42, PT ;  /* 0x0000002a04007c0c */ /* 0x000fe2000bf86270 */
[----:B------:R-:W-:Y:S02]  /*bf50*/  VIADD R4, R184, 0x60 ;  /* 0x00000060b8047836 */ /* 0x000fe40000000000 */
[----:B------:R-:W-:Y:S02]  /*bf60*/  IMAD R9, R9, UR44, R0 ;  /* 0x0000002c09097c24 */ /* 0x000fe4000f8e0200 */
[----:B------:R-:W-:Y:S01]  /*bf70*/  IMAD.WIDE.U32 R6, R8, UR44, R2 ;  /* 0x0000002c08067c25 */ /* 0x000fe2000f8e0002 */
[----:B------:R-:W-:-:S03]  /*bf80*/  ISETP.GE.AND P1, PT, R4, UR42, PT ;  /* 0x0000002a04007c0c */ /* 0x000fc6000bf26270 */
[----:B------:R-:W-:-:S04]  /*bf90*/  IMAD.WIDE R4, R5, 0x80, R184 ;  /* 0x0000008005047825 */ /* 0x000fc800078e02b8 */
[----:B------:R-:W-:Y:S01]  /*bfa0*/  IMAD.IADD R11, R7, 0x1, R9 ;  /* 0x00000001070b7824 */ /* 0x000fe200078e0209 */
[----:B------:R-:W-:Y:S06]  /*bfb0*/  @P2 BRA `(.L_x_1896) ;  /* 0x0000000000442947 */ /* 0x000fec0003800000 */
[----:B------:R-:W-:Y:S01]  /*bfc0*/  ULDC.64 UR6, c[0x0][0xad8] ;  /* 0x0002b60000067ab9 */ /* 0x000fe20000000a00 */
[----:B------:R-:W-:Y:S01]  /*bfd0*/  MOV R2, R6 ;  /* 0x0000000600027202 */ /* 0x000fe20000000f00 */
[----:B------:R-:W-:Y:S01]  /*bfe0*/  IMAD R9, R5, UR6, RZ ;  /* 0x0000000605097c24 */ /* 0x000fe2000f8e02ff */
[----:B------:R-:W-:Y:S01]  /*bff0*/  ULDC UR5, c[0x0][0xa8c] ;  /* 0x0002a30000057ab9 */ /* 0x000fe20000000800 */
[C---:B------:R-:W-:Y:S01]  /*c000*/  VIADD R0, R18.reuse, 0x40 ;  /* 0x0000004012007836 */ /* 0x040fe20000000000 */
[----:B------:R-:W-:Y:S01]  /*c010*/  ISETP.GE.AND P2, PT, R18, UR5, PT ;  /* 0x0000000512007c0c */ /* 0x000fe2000bf46270 */
[----:B------:R-:W-:Y:S01]  /*c020*/  IMAD.MOV.U32 R3, RZ, RZ, R11 ;  /* 0x000000ffff037224 */ /* 0x000fe200078e000b */
[----:B------:R-:W-:Y:S01]  /*c030*/  ULDC.64 UR8, c[0x0][0x208] ;  /* 0x0000820000087ab9 */ /* 0x000fe20000000a00 */
[----:B------:R-:W-:Y:S01]  /*c040*/  IMAD R9, R4, UR7, R9 ;  /* 0x0000000704097c24 */ /* 0x000fe2000f8e0209 */
[----:B------:R-:W-:Y:S01]  /*c050*/  ISETP.GE.AND P3, PT, R0, UR5, PT ;  /* 0x0000000500007c0c */ /* 0x000fe2000bf66270 */
[----:B------:R-:W-:Y:S01]  /*c060*/  IMAD.WIDE.U32 R2, R4, UR6, R2 ;  /* 0x0000000604027c25 */ /* 0x000fe2000f8e0002 */
[----:B------:R-:W-:-:S03]  /*c070*/  ULDC.64 UR6, c[0x0][0xa80] ;  /* 0x0002a00000067ab9 */ /* 0x000fc60000000a00 */
[----:B------:R-:W-:Y:S01]  /*c080*/  IMAD.IADD R3, R3, 0x1, R9 ;  /* 0x0000000103037824 */ /* 0x000fe200078e0209 */
[----:B------:R-:W-:-:S04]  /*c090*/  LEA R8, P5, R2, UR6, 0x1 ;  /* 0x0000000602087c11 */ /* 0x000fc8000f8a08ff */
[----:B------:R-:W-:-:S05]  /*c0a0*/  LEA.HI.X R9, R2, UR7, R3, 0x1, P5 ;  /* 0x0000000702097c11 */ /* 0x000fca000a8f0c03 */
[----:B------:R1:W-:Y:S04]  /*c0b0*/  @!P2 STG.E.128 desc[UR8][R8.64], RZ ;  /* 0x000000ff0800a986 */ /* 0x0003e8000c101d08 */
[----:B------:R1:W-:Y:S02]  /*c0c0*/  @!P3 STG.E.128 desc[UR8][R8.64+0x80], RZ ;  /* 0x000080ff0800b986 */ /* 0x0003e4000c101d08 */
.L_x_1896:
[----:B------:R-:W-:Y:S05]  /*c0d0*/  BSYNC B0 ;  /* 0x0000000000007941 */ /* 0x000fea0003800000 */
.L_x_1895:
[----:B------:R-:W-:Y:S04]  /*c0e0*/  BSSY B0, `(.L_x_1897) ;  /* 0x0000015000007945 */ /* 0x000fe80003800000 */
[----:B------:R-:W-:Y:S05]  /*c0f0*/  @P4 BRA `(.L_x_1898) ;  /* 0x00000000004c4947 */ /* 0x000fea0003800000 */
[----:B-1----:R-:W-:Y:S01]  /*c100*/  IADD3 R9, P2, R4, 0x20, RZ ;  /* 0x0000002004097810 */ /* 0x002fe20007f5e0ff */
[----:B------:R-:W-:Y:S01]  /*c110*/  ULDC.64 UR6, c[0x0][0xad8] ;  /* 0x0002b60000067ab9 */ /* 0x000fe20000000a00 */
[----:B------:R-:W-:Y:S01]  /*c120*/  MOV R3, R11 ;  /* 0x0000000b00037202 */ /* 0x000fe20000000f00 */
[----:B------:R-:W-:Y:S01]  /*c130*/  IMAD.MOV.U32 R2, RZ, RZ, R6 ;  /* 0x000000ffff027224 */ /* 0x000fe200078e0006 */
[----:B------:R-:W-:Y:S01]  /*c140*/  IADD3.X R0, RZ, R5, RZ, P2, !PT ;  /* 0x00000005ff007210 */ /* 0x000fe200017fe4ff */
[C---:B------:R-:W-:Y:S01]  /*c150*/  VIADD R8, R18.reuse, 0x40 ;  /* 0x0000004012087836 */ /* 0x040fe20000000000 */
[----:B------:R-:W-:Y:S01]  /*c160*/  ULDC UR5, c[0x0][0xa8c] ;  /* 0x0002a30000057ab9 */ /* 0x000fe20000000800 */
[----:B------:R-:W-:Y:S01]  /*c170*/  IMAD.WIDE.U32 R2, R9, UR6, R2 ;  /* 0x0000000609027c25 */ /* 0x000fe2000f8e0002 */
[----:B------:R-:W-:Y:S01]  /*c180*/  ISETP.GE.AND P3, PT, R18, UR5, PT ;  /* 0x0000000512007c0c */ /* 0x000fe2000bf66270 */
[----:B------:R-:W-:Y:S01]  /*c190*/  ULDC.64 UR8, c[0x0][0x208] ;  /* 0x0000820000087ab9 */ /* 0x000fe20000000a00 */
[----:B------:R-:W-:Y:S01]  /*c1a0*/  ISETP.GE.AND P4, PT, R8, UR5, PT ;  /* 0x0000000508007c0c */ /* 0x000fe2000bf86270 */
[----:B------:R-:W-:-:S04]  /*c1b0*/  IMAD R0, R0, UR6, RZ ;  /* 0x0000000600007c24 */ /* 0x000fc8000f8e02ff */
[----:B------:R-:W-:Y:S01]  /*c1c0*/  IMAD R9, R9, UR7, R0 ;  /* 0x0000000709097c24 */ /* 0x000fe2000f8e0200 */
[----:B------:R-:W-:Y:S02]  /*c1d0*/  ULDC.64 UR6, c[0x0][0xa80] ;  /* 0x0002a00000067ab9 */ /* 0x000fe40000000a00 */
[----:B------:R-:W-:Y:S01]  /*c1e0*/  LEA R8, P2, R2, UR6, 0x1 ;  /* 0x0000000602087c11 */ /* 0x000fe2000f8408ff */
[----:B------:R-:W-:-:S05]  /*c1f0*/  IMAD.IADD R3, R3, 0x1, R9 ;  /* 0x0000000103037824 */ /* 0x000fca00078e0209 */
[----:B------:R-:W-:-:S05]  /*c200*/  LEA.HI.X R9, R2, UR7, R3, 0x1, P2 ;  /* 0x0000000702097c11 */ /* 0x000fca00090f0c03 */
[----:B------:R2:W-:Y:S04]  /*c210*/  @!P3 STG.E.128 desc[UR8][R8.64], RZ ;  /* 0x000000ff0800b986 */ /* 0x0005e8000c101d08 */
[----:B------:R2:W-:Y:S02]  /*c220*/  @!P4 STG.E.128 desc[UR8][R8.64+0x80], RZ ;  /* 0x000080ff0800c986 */ /* 0x0005e4000c101d08 */
.L_x_1898:
[----:B------:R-:W-:Y:S05]  /*c230*/  BSYNC B0 ;  /* 0x0000000000007941 */ /* 0x000fea0003800000 */
.L_x_1897:
[----:B------:R-:W-:Y:S04]  /*c240*/  BSSY B0, `(.L_x_1899) ;  /* 0x0000015000007945 */ /* 0x000fe80003800000 */
[----:B------:R-:W-:Y:S05]  /*c250*/  @P0 BRA `(.L_x_1900) ;  /* 0x00000000004c0947 */ /* 0x000fea0003800000 */
[----:B-12---:R-:W-:Y:S01]  /*c260*/  IADD3 R9, P0, R4, 0x40, RZ ;  /* 0x0000004004097810 */ /* 0x006fe20007f1e0ff */
[----:B------:R-:W-:Y:S01]  /*c270*/  ULDC.64 UR6, c[0x0][0xad8] ;  /* 0x0002b60000067ab9 */ /* 0x000fe20000000a00 */
[----:B------:R-:W-:Y:S01]  /*c280*/  IMAD.MOV.U32 R2, RZ, RZ, R6 ;  /* 0x000000ffff027224 */ /* 0x000fe200078e0006 */
[C---:B------:R-:W-:Y:S01]  /*c290*/  IADD3 R8, R18.reuse, 0x40, RZ ;  /* 0x0000004012087810 */ /* 0x040fe20007ffe0ff */
[----:B------:R-:W-:Y:S01]  /*c2a0*/  IMAD.MOV.U32 R3, RZ, RZ, R11 ;  /* 0x000000ffff037224 */ /* 0x000fe200078e000b */
[----:B------:R-:W-:Y:S01]  /*c2b0*/  ULDC UR5, c[0x0][0xa8c] ;  /* 0x0002a30000057ab9 */ /* 0x000fe20000000800 */
[----:B------:R-:W-:Y:S01]  /*c2c0*/  IMAD.X R0, RZ, RZ, R5, P0 ;  /* 0x000000ffff007224 */ /* 0x000fe200000e0605 */
[----:B------:R-:W-:Y:S01]  /*c2d0*/  ISETP.GE.AND P2, PT, R18, UR5, PT ;  /* 0x0000000512007c0c */ /* 0x000fe2000bf46270 */
[----:B------:R-:W-:Y:S01]  /*c2e0*/  IMAD.WIDE.U32 R2, R9, UR6, R2 ;  /* 0x0000000609027c25 */ /* 0x000fe2000f8e0002 */
[----:B------:R-:W-:Y:S01]  /*c2f0*/  ISETP.GE.AND P3, PT, R8, UR5, PT ;  /* 0x0000000508007c0c */ /* 0x000fe2000bf66270 */
[----:B------:R-:W-:-:S02]  /*c300*/  ULDC.64 UR8, c[0x0][0x208] ;  /* 0x0000820000087ab9 */ /* 0x000fc40000000a00 */
[----:B------:R-:W-:-:S04]  /*c310*/  IMAD R0, R0, UR6, RZ ;  /* 0x0000000600007c24 */ /* 0x000fc8000f8e02ff */
[----:B------:R-:W-:Y:S01]  /*c320*/  IMAD R9, R9, UR7, R0 ;  /* 0x0000000709097c24 */ /* 0x000fe2000f8e0200 */
[----:B------:R-:W-:Y:S02]  /*c330*/  ULDC.64 UR6, c[0x0][0xa80] ;  /* 0x0002a00000067ab9 */ /* 0x000fe40000000a00 */
[----:B------:R-:W-:Y:S02]  /*c340*/  LEA R8, P0, R2, UR6, 0x1 ;  /* 0x0000000602087c11 */ /* 0x000fe4000f8008ff */
[----:B------:R-:W-:-:S04]  /*c350*/  IADD3 R3, R3, R9, RZ ;  /* 0x0000000903037210 */ /* 0x000fc80007ffe0ff */
[----:B------:R-:W-:-:S05]  /*c360*/  LEA.HI.X R9, R2, UR7, R3, 0x1, P0 ;  /* 0x0000000702097c11 */ /* 0x000fca00080f0c03 */
[----:B------:R3:W-:Y:S04]  /*c370*/  @!P2 STG.E.128 desc[UR8][R8.64], RZ ;  /* 0x000000ff0800a986 */ /* 0x0007e8000c101d08 */
[----:B------:R3:W-:Y:S02]  /*c380*/  @!P3 STG.E.128 desc[UR8][R8.64+0x80], RZ ;  /* 0x000080ff0800b986 */ /* 0x0007e4000c101d08 */
.L_x_1900:
[----:B------:R-:W-:Y:S05]  /*c390*/  BSYNC B0 ;  /* 0x0000000000007941 */ /* 0x000fea0003800000 */
.L_x_1899:
        /* <DEDUP_REMOVED lines=21> */
.L_x_1901:
[----:B------:R-:W-:Y:S05]  /*c4f0*/  BSYNC B0 ;  /* 0x0000000000007941 */ /* 0x000fea0003800000 */
.L_x_1890:
[----:B---3--:R-:W3:Y:S02]  /*c500*/  LDC R0, c[0x0][0xda8] ;  /* 0x00036a00ff007b82 */ /* 0x008ee40000000800 */
[----:B---3--:R-:W-:-:S13]  /*c510*/  ISETP.LE.AND P0, PT, R0, UR4, PT ;  /* 0x0000000400007c0c */ /* 0x008fda000bf03270 */
[----:B------:R-:W-:Y:S05]  /*c520*/  @!P0 BRA `(.L_x_1902) ;  /* 0xffffff48002c8947 */ /* 0x000fea000383ffff */
[----:B------:R-:W-:Y:S05]  /*c530*/  EXIT ;  /* 0x000000000000794d */ /* 0x000fea0003800000 */
.L_x_1854:
        /* <DEDUP_REMOVED lines=8> */
[----:B------:R-:W-:Y:S01]  /*c5c0*/  MOV R17, 0x1 ;  /* 0x0000000100117802 */ /* 0x000fe20000000f00 */
[----:B------:R-:W-:-:S05]  /*c5d0*/  IMAD.MOV.U32 R16, RZ, RZ, RZ ;  /* 0x000000ffff107224 */ /* 0x000fca00078e00ff */
[----:B------:R-:W1:Y:S02]  /*c5e0*/  LDC R0, c[0x0][0xda8] ;  /* 0x00036a00ff007b82 */ /* 0x000e640000000800 */
[----:B-1----:R-:W-:-:S13]  /*c5f0*/  ISETP.LE.AND P0, PT, R0, UR4, PT ;  /* 0x0000000400007c0c */ /* 0x002fda000bf03270 */
[----:B------:R-:W-:Y:S05]  /*c600*/  @P0 BRA `(.L_x_1903) ;  /* 0x0000002800ec0947 */ /* 0x000fea0003800000 */
[----:B------:R-:W1:Y:S01]  /*c610*/  S2R R2, SR_TID.X ;  /* 0x0000000000027919 */ /* 0x000e620000002100 */
[----:B------:R-:W-:Y:S01]  /*c620*/  IMAD.U32 R18, RZ, RZ, UR4 ;  /* 0x00000004ff127e24 */ /* 0x000fe2000f8e00ff */
[----:B------:R-:W-:Y:S01]  /*c630*/  MOV R16, RZ ;  /* 0x000000ff00107202 */ /* 0x000fe20000000f00 */
[----:B------:R-:W-:Y:S01]  /*c640*/  IMAD.MOV.U32 R17, RZ, RZ, 0x1 ;  /* 0x00000001ff117424 */ /* 0x000fe200078e00ff */
[----:B------:R-:W-:Y:S01]  /*c650*/  ULDC UR48, c[0x0][0xc] ;  /* 0x0000030000307ab9 */ /* 0x000fe20000000800 */
[----:B------:R-:W-:Y:S01]  /*c660*/  ULDC.64 UR44, c[0x0][0x198] ;  /* 0x00006600002c7ab9 */ /* 0x000fe20000000a00 */
[----:B------:R-:W-:Y:S01]  /*c670*/  UMOV UR47, URZ ;  /* 0x0000003f002f7c82 */ /* 0x000fe20008000000 */
[----:B-1----:R-:W-:-:S07]  /*c680*/  LOP3.LUT R19, R2, 0x1f, RZ, 0xc0, !PT ;  /* 0x0000001f02137812 */ /* 0x002fce00078ec0ff */
.L_x_1951:
        /* <DEDUP_REMOVED lines=21> */
.L_x_1904:
[----:B------:R-:W-:Y:S01]  /*c7e0*/  ULDC UR9, c[0x0][0xdc4] ;  /* 0x0003710000097ab9 */ /* 0x000fe20000000800 */
[----:B------:R-:W-:Y:S01]  /*c7f0*/  UMOV UR7, UR8 ;  /* 0x0000000800077c82 */ /* 0x000fe20008000000 */
[----:B------:R-:W-:-:S11]  /*c800*/  UISETP.NE.AND UP0, UPT, UR9, 0x1, UPT ;  /* 0x000000010900788c */ /* 0x000fd6000bf05270 */
[----:B------:R-:W-:Y:S02]  /*c810*/  @UP0 ULDC.64 UR10, c[0x0][0xdc8] ;  /* 0x00037200000a0ab9 */ /* 0x000fe40000000a00 */
[----:B------:R-:W-:-:S04]  /*c820*/  UIMAD.WIDE.U32 UR4, UR8, UR10, URZ ;  /* 0x0000000a080472a5 */ /* 0x000fc8000f8e003f */
[----:B------:R-:W-:-:S04]  /*c830*/  @UP0 USHF.R.U32.HI UR7, URZ, UR11, UR5 ;  /* 0x0000000b3f070299 */ /* 0x000fc80008011605 */
[----:B------:R-:W-:-:S12]  /*c840*/  UIMAD UR4, UR7, UR9, URZ ;  /* 0x00000009070472a4 */ /* 0x000fd8000f8e023f */
.L_x_1905:
[----:B------:R-:W-:Y:S01]  /*c850*/  ULOP3.LUT UR5, URZ, UR7, URZ, 0x33, !UPT ;  /* 0x000000073f057292 */ /* 0x000fe2000f8e333f */
[----:B------:R-:W-:Y:S01]  /*c860*/  BSSY B6, `(.L_x_1906) ;  /* 0x0000286000067945 */ /* 0x000fe20003800000 */
[----:B------:R-:W-:Y:S01]  /*c870*/  ULDC.64 UR10, c[0x0][0x3f8] ;  /* 0x0000fe00000a7ab9 */ /* 0x000fe20000000a00 */
[----:B------:R-:W-:Y:S01]  /*c880*/  ULDC UR7, c[0x0][0xdac] ;  /* 0x00036b0000077ab9 */ /* 0x000fe20000000800 */
[----:B------:R-:W-:Y:S02]  /*c890*/  UISETP.NE.U32.AND UP0, UPT, UR10, URZ, UPT ;  /* 0x0000003f0a00728c */ /* 0x000fe4000bf05070 */
[----:B------:R-:W-:Y:S02]  /*c8a0*/  UIADD3 UR5, UR5, UR7, URZ ;  /* 0x0000000705057290 */ /* 0x000fe4000fffe03f */
[----:B------:R-:W-:Y:S02]  /*c8b0*/  UISETP.NE.AND.EX UP0, UPT, UR11, URZ, UPT, UP0 ;  /* 0x0000003f0b00728c */ /* 0x000fe4000bf05300 */
[----:B------:R-:W-:Y:S01]  /*c8c0*/  USHF.L.U32 UR41, UR5, 0x7, URZ ;  /* 0x0000000705297899 */ /* 0x000fe2000800063f */
[----:B------:R-:W-:Y:S01]  /*c8d0*/  ULDC UR7, c[0x0][0x404] ;  /* 0x0001010000077ab9 */ /* 0x000fe20000000800 */
[----:B------:R-:W-:Y:S01]  /*c8e0*/  ULDC UR10, c[0x0][0x288] ;  /* 0x0000a200000a7ab9 */ /* 0x000fe20000000800 */
[----:B------:R-:W-:-:S02]  /*c8f0*/  USEL UR7, UR7, 0x1, UP0 ;  /* 0x0000000107077887 */ /* 0x000fc40008000000 */
[----:B------:R-:W-:Y:S01]  /*c900*/  UIADD3 UR5, UR41, 0xff, -UR10 ;  /* 0x000000ff29057890 */ /* 0x000fe2000fffe80a */
[----:B------:R-:W-:Y:S02]  /*c910*/  ULDC UR9, c[0x0][0xdb8] ;  /* 0x00036e0000097ab9 */ /* 0x000fe40000000800 */
[----:B------:R-:W-:Y:S01]  /*c920*/  ULDC UR10, c[0x0][0x2e0] ;  /* 0x0000b800000a7ab9 */ /* 0x000fe20000000800 */
[----:B------:R-:W-:Y:S02]  /*c930*/  UISETP.NE.AND UP1, UPT, UR9, 0x1, UPT ;  /* 0x000000010900788c */ /* 0x000fe4000bf25270 */
[----:B------:R-:W-:Y:S02]  /*c940*/  UIMAD UR11, UR7, UR10, 0x7f ;  /* 0x0000007f070b74a4 */ /* 0x000fe4000f8e020a */
[----:B------:R-:W-:Y:S02]  /*c950*/  UIMAD UR5, UR7, UR10, UR5 ;  /* 0x0000000a070572a4 */ /* 0x000fe4000f8e0205 */
[----:B------:R-:W-:-:S02]  /*c960*/  USHF.R.S32.HI UR10, URZ, 0x1f, UR11 ;  /* 0x0000001f3f0a7899 */ /* 0x000fc4000801140b */
[----:B------:R-:W-:Y:S02]  /*c970*/  USHF.R.S32.HI UR7, URZ, 0x1f, UR5 ;  /* 0x0000001f3f077899 */ /* 0x000fe40008011405 */
[----:B------:R-:W-:Y:S02]  /*c980*/  ULEA.HI UR10, UR10, UR11, URZ, 0x7 ;  /* 0x0000000b0a0a7291 */ /* 0x000fe4000f8f383f */
[----:B------:R-:W-:Y:S02]  /*c990*/  ULEA.HI UR7, UR7, UR5, URZ, 0x7 ;  /* 0x0000000507077291 */ /* 0x000fe4000f8f383f */
[----:B------:R-:W-:Y:S02]  /*c9a0*/  USHF.R.S32.HI UR10, URZ, 0x7, UR10 ;  /* 0x000000073f0a7899 */ /* 0x000fe4000801140a */
[----:B------:R-:W-:Y:S02]  /*c9b0*/  USHF.R.S32.HI UR7, URZ, 0x7, UR7 ;  /* 0x000000073f077899 */ /* 0x000fe40008011407 */
[----:B------:R-:W-:-:S02]  /*c9c0*/  UIADD3 UR4, UR8, -UR4, URZ ;  /* 0x8000000408047290 */ /* 0x000fc4000fffe03f */
[----:B------:R-:W-:Y:S01]  /*c9d0*/  UISETP.LT.AND UP0, UPT, UR10, UR7, UPT ;  /* 0x000000070a00728c */ /* 0x000fe2000bf01270 */
[----:B------:R-:W-:-:S03]  /*c9e0*/  ULDC UR8, c[0x0][0xdc4] ;  /* 0x0003710000087ab9 */ /* 0x000fc60000000800 */
[----:B------:R-:W-:Y:S02]  /*c9f0*/  USEL UR39, UR10, UR7, UP0 ;  /* 0x000000070a277287 */ /* 0x000fe40008000000 */
[----:B------:R-:W-:-:S03]  /*ca00*/  UIMAD UR6, UR6, UR8, UR4 ;  /* 0x00000008060672a4 */ /* 0x000fc6000f8e0204 */
[----:B------:R-:W-:Y:S01]  /*ca10*/  @UP1 ULDC UR4, c[0x0][0xdbc] ;  /* 0x00036f0000041ab9 */ /* 0x000fe20000000800 */
[----:B------:R-:W-:Y:S01]  /*ca20*/  ISETP.LT.AND P0, PT, RZ, UR39, PT ;  /* 0x00000027ff007c0c */ /* 0x000fe2000bf01270 */
[----:B------:R-:W-:Y:S01]  /*ca30*/  UIMAD.WIDE.U32 UR4, UR6, UR4, URZ ;  /* 0x00000004060472a5 */ /* 0x000fe2000f8e003f */
[----:B------:R-:W-:Y:S01]  /*ca40*/  @UP1 ULDC UR8, c[0x0][0xdc0] ;  /* 0x0003700000081ab9 */ /* 0x000fe20000000800 */
[----:B------:R-:W-:Y:S02]  /*ca50*/  UMOV UR43, UR6 ;  /* 0x00000006002b7c82 */ /* 0x000fe40008000000 */
[----:B------:R-:W-:-:S04]  /*ca60*/  @UP1 USHF.R.U32.HI UR43, URZ, UR8, UR5 ;  /* 0x000000083f2b1299 */ /* 0x000fc80008011605 */
[----:B------:R-:W-:-:S04]  /*ca70*/  UIADD3 UR42, -UR43, URZ, URZ ;  /* 0x0000003f2b2a7290 */ /* 0x000fc8000fffe13f */
[----:B------:R-:W-:Y:S01]  /*ca80*/  UIMAD UR42, UR9, UR42, UR6 ;  /* 0x0000002a092a72a4 */ /* 0x000fe2000f8e0206 */
[----:B------:R-:W-:Y:S11]  /*ca90*/  @P0 BRA `(.L_x_1907) ;  /* 0x0000000000440947 */ /* 0x000ff60003800000 */
[----:B------:R-:W-:Y:S01]  /*caa0*/  ISETP.NE.AND P0, PT, R19, RZ, PT ;  /* 0x000000ff1300720c */ /* 0x000fe20003f05270 */
[----:B------:R-:W-:-:S12]  /*cab0*/  IMAD.MOV.U32 R13, RZ, RZ, R18 ;  /* 0x000000ffff0d7224 */ /* 0x000fd800078e0012 */
        /* <DEDUP_REMOVED lines=15> */
.L_x_1907:
        /* <DEDUP_REMOVED lines=11> */
[----:B------:R-:W-:Y:S01]  /*cc60*/  MOV R4, UR6 ;  /* 0x0000000600047c02 */ /* 0x000fe20008000f00 */
[----:B------:R-:W-:Y:S01]  /*cc70*/  IMAD.U32 R5, RZ, RZ, UR7 ;  /* 0x00000007ff057e24 */ /* 0x000fe2000f8e00ff */
[----:B------:R-:W1:Y:S01]  /*cc80*/  LDC.64 R2, c[0x4][R2] ;  /* 0x0100000002027b82 */ /* 0x000e620000000a00 */
        /* <DEDUP_REMOVED lines=9> */
.L_x_1909:
        /* <DEDUP_REMOVED lines=9> */
[----:B------:R-:W-:Y:S01]  /*cdb0*/  MOV R4, UR6 ;  /* 0x0000000600047c02 */ /* 0x000fe20008000f00 */
[----:B------:R-:W-:Y:S01]  /*cdc0*/  IMAD.U32 R5, RZ, RZ, UR7 ;  /* 0x00000007ff057e24 */ /* 0x000fe2000f8e00ff */
[----:B------:R-:W-:Y:S01]  /*cdd0*/  MOV R7, UR9 ;  /* 0x0000000900077c02 */ /* 0x000fe20008000f00 */
[----:B------:R-:W-:Y:S01]  /*cde0*/  IMAD.U32 R6, RZ, RZ, UR8 ;  /* 0x00000008ff067e24 */ /* 0x000fe2000f8e00ff */
[----:B------:R-:W-:Y:S01]  /*cdf0*/  MOV R8, 0x70 ;  /* 0x0000007000087802 */ /* 0x000fe20000000f00 */
[----:B------:R-:W-:-:S02]  /*ce00*/  IMAD.U32 R10, RZ, RZ, UR4 ;  /* 0x00000004ff0a7e24 */ /* 0x000fc4000f8e00ff */
[----:B------:R-:W-:Y:S02]  /*ce10*/  IMAD.U32 R11, RZ, RZ, UR5 ;  /* 0x00000005ff0b7e24 */ /* 0x000fe4000f8e00ff */
[----:B------:R-:W-:Y:S02]  /*ce20*/  IMAD.MOV.U32 R12, RZ, RZ, 0x1 ;  /* 0x00000001ff0c7424 */ /* 0x000fe400078e00ff */
[----:B-1----:R-:W-:-:S07]  /*ce30*/  IMAD.MOV.U32 R13, RZ, RZ, RZ ;  /* 0x000000ffff0d7224 */ /* 0x002fce00078e00ff */
[----:B------:R-:W-:-:S07]  /*ce40*/  LEPC R20, `(.L_x_1911) ;  /* 0x000000001014794e */ /* 0x000fce0000000000 */
[----:B--2---:R-:W-:Y:S05]  /*ce50*/  CALL.ABS.NOINC R2 ;  /* 0x0000000002007343 */ /* 0x004fea0003c00000 */
.L_x_1911:
        /* <DEDUP_REMOVED lines=16> */
.L_x_1910:
[----:B------:R-:W-:Y:S01]  /*cf60*/  ULDC.64 UR4, c[0x0][0x9f8] ;  /* 0x00027e0000047ab9 */ /* 0x000fe20000000a00 */
[----:B------:R-:W-:Y:S01]  /*cf70*/  MOV R5, UR43 ;  /* 0x0000002b00057c02 */ /* 0x000fe20008000f00 */
[----:B------:R-:W-:Y:S01]  /*cf80*/  IMAD.U32 R0, RZ, RZ, UR43 ;  /* 0x0000002bff007e24 */ /* 0x000fe2000f8e00ff */
[----:B------:R-:W-:Y:S01]  /*cf90*/  ISETP.NE.U32.AND P0, PT, RZ, UR4, PT ;  /* 0x00000004ff007c0c */ /* 0x000fe2000bf05070 */
[----:B------:R-:W-:Y:S01]  /*cfa0*/  ULDC.64 UR6, c[0x0][0x208] ;  /* 0x0000820000067ab9 */ /* 0x000fe20000000a00 */
[----:B------:R-:W1:Y:S02]  /*cfb0*/  LDC R4, c[0x0][0x428] ;  /* 0x00010a00ff047b82 */ /* 0x000e640000000800 */
[----:B------:R-:W-:-:S13]  /*cfc0*/  ISETP.NE.AND.EX P0, PT, RZ, UR5, PT, P0 ;  /* 0x00000005ff007c0c */ /* 0x000fda000bf05300 */
[----:B------:R-:W2:Y:S02]  /*cfd0*/  @P0 LDC.64 R2, c[0x0][0x9f8] ;  /* 0x00027e00ff020b82 */ /* 0x000ea40000000a00 */
[----:B--2---:R-:W-:-:S05]  /*cfe0*/  @P0 IMAD.WIDE R2, R5, 0x4, R2 ;  /* 0x0000000405020825 */ /* 0x004fca00078e0202 */
[----:B------:R2:W3:Y:S01]  /*cff0*/  @P0 LDG.E R0, desc[UR6][R2.64] ;  /* 0x0000000602000981 */ /* 0x0004e2000c1e1900 */
[----:B-1----:R-:W-:Y:S01]  /*d000*/  ISETP.NE.AND P0, PT, R4, 0x1, PT ;  /* 0x000000010400780c */ /* 0x002fe20003f05270 */
[----:B------:R-:W-:Y:S01]  /*d010*/  IMAD.U32 R4, RZ, RZ, UR42 ;  /* 0x0000002aff047e24 */ /* 0x000fe2000f8e00ff */
[----:B------:R-:W-:Y:S01]  /*d020*/  ISETP.NE.AND P1, PT, R19, RZ, PT ;  /* 0x000000ff1300720c */ /* 0x000fe20003f25270 */
[----:B------:R-:W-:Y:S01]  /*d030*/  UMOV UR40, URZ ;  /* 0x0000003f00287c82 */ /* 0x000fe20008000000 */
[----:B------:R-:W-:Y:S01]  /*d040*/  UMOV UR8, 0x40 ;  /* 0x0000004000087882 */ /* 0x000fe20000000000 */
[----:B------:R-:W-:Y:S01]  /*d050*/  UMOV UR9, UR41 ;  /* 0x0000002900097c82 */ /* 0x000fe20008000000 */
[----:B------:R-:W-:Y:S01]  /*d060*/  UMOV UR10, UR42 ;  /* 0x0000002a000a7c82 */ /* 0x000fe20008000000 */
[----:B------:R-:W-:Y:S01]  /*d070*/  UMOV UR11, UR43 ;  /* 0x0000002b000b7c82 */ /* 0x000fe20008000000 */
[----:B------:R-:W-:Y:S01]  /*d080*/  UMOV UR12, 0x80 ;  /* 0x00000080000c7882 */ /* 0x000fe20000000000 */
[----:B--2---:R-:W1:Y:S01]  /*d090*/  LDC.64 R2, c[0x0][0x3f8] ;  /* 0x0000fe00ff027b82 */ /* 0x004e620000000a00 */
[----:B------:R-:W-:Y:S01]  /*d0a0*/  UMOV UR13, UR41 ;  /* 0x00000029000d7c82 */ /* 0x000fe20008000000 */
[----:B------:R-:W-:Y:S01]  /*d0b0*/  UMOV UR14, UR42 ;  /* 0x0000002a000e7c82 */ /* 0x000fe20008000000 */
[----:B------:R-:W-:Y:S01]  /*d0c0*/  UMOV UR15, UR43 ;  /* 0x0000002b000f7c82 */ /* 0x000fe20008000000 */
[----:B------:R-:W-:-:S02]  /*d0d0*/  UMOV UR6, 0xffffffff ;  /* 0xffffffff00067882 */ /* 0x000fc40000000000 */
[----:B------:R-:W-:Y:S02]  /*d0e0*/  VOTEU.ALL UP1, P1 ;  /* 0x00000000003f7886 */ /* 0x000fe40000820000 */
[----:B------:R-:W2:Y:S03]  /*d0f0*/  @P0 LDC R5, c[0x0][0x42c] ;  /* 0x00010b00ff050b82 */ /* 0x000ea60000000800 */
[----:B------:R-:W-:-:S04]  /*d100*/  @!UP1 UIADD3 UR4, UP0, UR44, 0x270, URZ ;  /* 0x000002702c049890 */ /* 0x000fc8000ff1e03f */
[----:B------:R-:W-:Y:S01]  /*d110*/  @!UP1 UIADD3.X UR5, URZ, UR45, URZ, UP0, !UPT ;  /* 0x0000002d3f059290 */ /* 0x000fe200087fe43f */
[----:B------:R-:W4:Y:S08]  /*d120*/  @P0 LDC R6, c[0x0][0x430] ;  /* 0x00010c00ff060b82 */ /* 0x000f300000000800 */
[----:B------:R1:W-:Y:S01]  /*d130*/  @!UP1 UTMAPF.L2.4D [UR40], [UR4] ;  /* 0x00000028040095b8 */ /* 0x0003e20008018000 */
[----:B--2---:R-:W-:Y:S01]  /*d140*/  @P0 IMAD.HI.U32 R5, R5, UR42, RZ ;  /* 0x0000002a05050c27 */ /* 0x004fe2000f8e00ff */
[----:B------:R2:W-:Y:S04]  /*d150*/  @!UP1 UTMAPF.L2.4D [UR8], [UR4] ;  /* 0x00000008040095b8 */ /* 0x0005e80008018000 */
[----:B----4-:R-:W-:Y:S01]  /*d160*/  @P0 SHF.R.U32.HI R4, RZ, R6, R5 ;  /* 0x00000006ff040219 */ /* 0x010fe20000011605 */
[----:B------:R2:W-:Y:S01]  /*d170*/  @!UP1 UTMAPF.L2.4D [UR12], [UR4] ;  /* 0x0000000c040095b8 */ /* 0x0005e20008018000 */
[----:B-1----:R-:W-:-:S02]  /*d180*/  ISETP.NE.U32.AND P0, PT, R2, RZ, PT ;  /* 0x000000ff0200720c */ /* 0x002fc40003f05070 */
[----:B------:R-:W-:Y:S02]  /*d190*/  MOV R5, UR39 ;  /* 0x0000002700057c02 */ /* 0x000fe40008000f00 */
[----:B------:R-:W-:-:S03]  /*d1a0*/  ISETP.NE.AND.EX P0, PT, R3, RZ, PT, P0 ;  /* 0x000000ff0300720c */ /* 0x000fc60003f05300 */
[----:B------:R-:W-:Y:S01]  /*d1b0*/  VIADD R5, R5, 0xffffffff ;  /* 0xffffffff05057836 */ /* 0x000fe20000000000 */
[----:B---3--:R-:W-:Y:S01]  /*d1c0*/  SEL R6, R0, RZ, !P0 ;  /* 0x000000ff00067207 */ /* 0x008fe20004000000 */
[----:B--2---:R-:W-:Y:S08]  /*d1d0*/  BRA.DIV UR6, `(.L_x_1912) ;  /* 0x0000002606747947 */ /* 0x004ff0000b800000 */
.L_x_1963:
[----:B------:R-:W-:Y:S01]  /*d1e0*/  UMOV UR4, 0xffffffff ;  /* 0xffffffff00047882 */ /* 0x000fe20000000000 */
[----:B------:R-:W-:Y:S02]  /*d1f0*/  SHF.R.S32.HI R12, RZ, 0x1f, R0 ;  /* 0x0000001fff0c7819 */ /* 0x000fe40000011400 */
[----:B------:R-:W-:Y:S05]  /*d200*/  BRA.DIV UR4, `(.L_x_1913) ;  /* 0x0000002604947947 */ /* 0x000fea000b800000 */
[----:B------:R-:W-:-:S13]  /*d210*/  ELECT P6, URZ, PT ;  /* 0x00000000003f782f */ /* 0x000fda00038c0000 */
.L_x_1966:
[----:B------:R-:W-:Y:S05]  /*d220*/  @!P6 BRA `(.L_x_1914) ;  /* 0x0000000000f4e947 */ /* 0x000fea0003800000 */
[----:B------:R-:W-:Y:S01]  /*d230*/  IMAD.MOV.U32 R6, RZ, RZ, R0 ;  /* 0x000000ffff067224 */ /* 0x000fe200078e0000 */
[----:B------:R-:W-:Y:S06]  /*d240*/  @!P0 BRA `(.L_x_1915) ;  /* 0x00000000004c8947 */ /* 0x000fec0003800000 */
[----:B------:R-:W1:Y:S01]  /*d250*/  LDC R11, c[0x0][0x41c] ;  /* 0x00010700ff0b7b82 */ /* 0x000e620000000800 */
[----:B------:R-:W-:Y:S01]  /*d260*/  MOV R10, R5 ;  /* 0x00000005000a7202 */ /* 0x000fe20000000f00 */
[----:B------:R-:W-:Y:S01]  /*d270*/  ULDC.64 UR4, c[0x0][0x408] ;  /* 0x0001020000047ab9 */ /* 0x000fe20000000a00 */
[----:B------:R-:W-:Y:S01]  /*d280*/  ULDC.64 UR6, c[0x0][0x208] ;  /* 0x0000820000067ab9 */ /* 0x000fe20000000a00 */
        /* <DEDUP_REMOVED lines=13> */
[----:B------:R-:W-:-:S05]  /*d360*/  IADD3 R10, -R10, RZ, RZ ;  /* 0x000000ff0a0a7210 */ /* 0x000fca0007ffe1ff */
[----:B------:R-:W-:-:S07]  /*d370*/  IMAD R5, R11, R10, R5 ;  /* 0x0000000a0b057224 */ /* 0x000fce00078e0205 */
.L_x_1915:
[----:B------:R-:W2:Y:S01]  /*d380*/  S2R R7, SR_TID.X ;  /* 0x0000000000077919 */ /* 0x000ea20000002100 */
[----:B-1----:R-:W-:Y:S02]  /*d390*/  LEA R8, R16, UR38, 0x3 ;  /* 0x0000002610087c11 */ /* 0x002fe4000f8e18ff */
[----:B--2---:R-:W-:Y:S02]  /*d3a0*/  LOP3.LUT R9, R7, 0x7f, RZ, 0xc0, !PT ;  /* 0x0000007f07097812 */ /* 0x004fe400078ec0ff */
[----:B------:R-:W-:Y:S02]  /*d3b0*/  SHF.L.U32 R7, R17, 0x1f, RZ ;  /* 0x0000001f11077819 */ /* 0x000fe400000006ff */
[----:B------:R-:W-:Y:S02]  /*d3c0*/  ISETP.NE.AND P3, PT, R9, RZ, PT ;  /* 0x000000ff0900720c */ /* 0x000fe40003f65270 */
[----:B------:R-:W1:Y:S02]  /*d3d0*/  SYNCS.PHASECHK.TRANS64.TRYWAIT P2, [R8+URZ+0x34840], R7 ;  /* 0x03484007080075a7 */ /* 0x000e64000804017f */
[----:B-1----:R-:W-:Y:S09]  /*d3e0*/  @!P2 BRA `(.L_x_1916) ;  /* 0x00000024003ca947 */ /* 0x002ff20003800000 */
.L_x_1967:
[----:B------:R-:W-:Y:S05]  /*d3f0*/  @P3 BRA `(.L_x_1917) ;  /* 0x0000000000143947 */ /* 0x000fea0003800000 */
[----:B------:R-:W-:Y:S01]  /*d400*/  ISETP.NE.AND P2, PT, R19, RZ, PT ;  /* 0x000000ff1300720c */ /* 0x000fe20003f45270 */
[----:B-1----:R-:W-:-:S04]  /*d410*/  IMAD.MOV.U32 R7, RZ, RZ, 0xc000 ;  /* 0x0000c000ff077424 */ /* 0x002fc800078e00ff */
[----:B------:R2:W-:Y:S08]  /*d420*/  SYNCS.ARRIVE.TRANS64 RZ, [R8+URZ+0x34830], R7 ;  /* 0x0348300708ff79a7 */ /* 0x0005f0000800003f */
[----:B------:R-:W-:Y:S05]  /*d430*/  @!P2 BRA `(.L_x_1917) ;  /* 0x000000000004a947 */ /* 0x000fea0003800000 */
[----:B------:R-:W-:Y:S01]  /*d440*/  BPT.TRAP 0x1 ;  /* 0x000000040000795c */ /* 0x000fe20000300000 */
.L_x_1917:
        /* <DEDUP_REMOVED lines=13> */
[----:B------:R-:W-:Y:S02]  /*d520*/  USHF.L.U32 UR11, UR11, 0x7, URZ ;  /* 0x000000070b0b7899 */ /* 0x000fe4000800063f */
[----:B------:R-:W-:Y:S02]  /*d530*/  UIADD3 UR14, UR8, 0x1c400, URZ ;  /* 0x0001c400080e7890 */ /* 0x000fe4000fffe03f */
[----:B------:R-:W-:Y:S02]  /*d540*/  UIADD3 UR15, UR8, 0x20400, URZ ;  /* 0x00020400080f7890 */ /* 0x000fe4000fffe03f */
[----:B------:R-:W-:-:S03]  /*d550*/  UIADD3 UR17, UR8, 0x24400, URZ ;  /* 0x0002440008117890 */ /* 0x000fc6000fffe03f */
[----:B------:R-:W-:Y:S01]  /*d560*/  UMOV UR8, UR14 ;  /* 0x0000000e00087c82 */ /* 0x000fe20008000000 */
[----:B------:R-:W-:Y:S01]  /*d570*/  UMOV UR14, 0x80 ;  /* 0x00000080000e7882 */ /* 0x000fe20000000000 */
[----:B------:R3:W-:Y:S02]  /*d580*/  UTMALDG.4D [UR8], [UR4], desc[UR6] ;  /* 0x00000608040075b4 */ /* 0x0007e40008019000 */
[----:B---3--:R-:W-:Y:S01]  /*d590*/  UMOV UR8, UR15 ;  /* 0x0000000f00087c82 */ /* 0x008fe20008000000 */
[----:B------:R-:W-:Y:S02]  /*d5a0*/  UMOV UR10, UR16 ;  /* 0x00000010000a7c82 */ /* 0x000fe40008000000 */
[----:B------:R3:W-:Y:S02]  /*d5b0*/  UTMALDG.4D [UR8], [UR4], desc[UR6] ;  /* 0x00000608040075b4 */ /* 0x0007e40008019000 */
[----:B---3--:R-:W-:Y:S01]  /*d5c0*/  UMOV UR8, UR17 ;  /* 0x0000001100087c82 */ /* 0x008fe20008000000 */
[----:B------:R-:W-:-:S02]  /*d5d0*/  UMOV UR10, UR14 ;  /* 0x0000000e000a7c82 */ /* 0x000fc40008000000 */
[----:B------:R3:W-:Y:S02]  /*d5e0*/  UTMALDG.4D [UR8], [UR4], desc[UR6] ;  /* 0x00000608040075b4 */ /* 0x0007e40008019000 */
[----:B---3--:R-:W-:Y:S01]  /*d5f0*/  NOP ;  /* 0x0000000000007918 */ /* 0x008fe20000000000 */
.L_x_1914:
        /* <DEDUP_REMOVED lines=9> */
[----:B-12---:R-:W-:Y:S01]  /*d690*/  @P2 IMAD.MOV.U32 R7, RZ, RZ, 0xc000 ;  /* 0x0000c000ff072424 */ /* 0x006fe200078e00ff */
        /* <DEDUP_REMOVED lines=13> */
[----:B-1----:R-:W-:Y:S01]  /*d770*/  MOV R7, UR14 ;  /* 0x0000000e00077c02 */ /* 0x002fe20008000f00 */
[----:B------:R-:W-:Y:S01]  /*d780*/  UMOV UR29, UR43 ;  /* 0x0000002b001d7c82 */ /* 0x000fe20008000000 */
[----:B------:R-:W-:Y:S01]  /*d790*/  UMOV UR26, 0x40 ;  /* 0x00000040001a7882 */ /* 0x000fe20000000000 */
[----:B------:R-:W-:Y:S01]  /*d7a0*/  UMOV UR25, UR9 ;  /* 0x0000000900197c82 */ /* 0x000fe20008000000 */
[----:B------:R-:W-:Y:S01]  /*d7b0*/  SHF.L.U32 R7, R7, 0x1f, RZ ;  /* 0x0000001f07077819 */ /* 0x000fe200000006ff */
[----:B------:R-:W-:Y:S01]  /*d7c0*/  UMOV UR19, UR41 ;  /* 0x0000002900137c82 */ /* 0x000fe20008000000 */
        /* <DEDUP_REMOVED lines=9> */
.L_x_1968:
[----:B------:R-:W-:-:S06]  /*d860*/  UISETP.GE.AND UP0, UPT, UR39, 0x2, UPT ;  /* 0x000000022700788c */ /* 0x000fcc000bf06270 */
[----:B------:R-:W-:-:S13]  /*d870*/  PLOP3.LUT P2, PT, PT, PT, UP0, 0x80, 0x0 ;  /* 0x000000000000781c */ /* 0x000fda0003f4f008 */
[----:B------:R-:W-:Y:S05]  /*d880*/  @!P2 BRA `(.L_x_1919) ;  /* 0x000000140020a947 */ /* 0x000fea0003800000 */
[----:B------:R-:W-:Y:S02]  /*d890*/  ULOP3.LUT UR4, UR39, 0x1, URZ, 0xc0, !UPT ;  /* 0x0000000127047892 */ /* 0x000fe4000f8ec03f */
[----:B------:R-:W-:Y:S02]  /*d8a0*/  UIADD3 UR46, UR39, -0x2, URZ ;  /* 0xfffffffe272e7890 */ /* 0x000fe4000fffe03f */
[----:B------:R-:W-:Y:S01]  /*d8b0*/  UISETP.NE.U32.AND UP0, UPT, UR4, 0x1, UPT ;  /* 0x000000010400788c */ /* 0x000fe2000bf05070 */
[----:B------:R-:W-:-:S03]  /*d8c0*/  ULDC.64 UR36, c[0x0][0x408] ;  /* 0x0001020000247ab9 */ /* 0x000fc60000000a00 */
[----:B-1----:R-:W-:Y:S02]  /*d8d0*/  IMAD.U32 R7, RZ, RZ, UR46 ;  /* 0x0000002eff077e24 */ /* 0x002fe4000f8e00ff */
[----:B------:R-:W-:-:S13]  /*d8e0*/  PLOP3.LUT P2, PT, PT, PT, UP0, 0x80, 0x0 ;  /* 0x000000000000781c */ /* 0x000fda0003f4f008 */
[----:B------:R-:W-:Y:S05]  /*d8f0*/  @!P2 BRA `(.L_x_1920) ;  /* 0x0000000400b8a947 */ /* 0x000fea0003800000 */
[----:B------:R-:W-:Y:S01]  /*d900*/  VIADD R7, R16, 0x1 ;  /* 0x0000000110077836 */ /* 0x000fe20000000000 */
[----:B------:R-:W-:Y:S04]  /*d910*/  BSSY B0, `(.L_x_1921) ;  /* 0x0000068000007945 */ /* 0x000fe80003800000 */
[----:B------:R-:W-:-:S04]  /*d920*/  ISETP.NE.AND P2, PT, R7, 0x2, PT ;  /* 0x000000020700780c */ /* 0x000fc80003f45270 */
[----:B------:R-:W-:Y:S02]  /*d930*/  SEL R10, RZ, 0x1, P2 ;  /* 0x00000001ff0a7807 */ /* 0x000fe40001000000 */
[----:B------:R-:W-:Y:S02]  /*d940*/  SEL R7, R7, RZ, P2 ;  /* 0x000000ff07077207 */ /* 0x000fe40001000000 */
[----:B------:R-:W-:Y:S01]  /*d950*/  LOP3.LUT R10, R17, R10, RZ, 0x3c, !PT ;  /* 0x0000000a110a7212 */ /* 0x000fe200078e3cff */
[----:B------:R-:W-:Y:S06]  /*d960*/  @!P6 BRA `(.L_x_1922) ;  /* 0x000000040088e947 */ /* 0x000fec0003800000 */
[----:B------:R-:W-:Y:S01]  /*d970*/  MOV R9, R6 ;  /* 0x0000000600097202 */ /* 0x000fe20000000f00 */
[----:B------:R-:W-:Y:S01]  /*d980*/  IMAD.U32 R8, RZ, RZ, UR46 ;  /* 0x0000002eff087e24 */ /* 0x000fe2000f8e00ff */
[----:B------:R-:W-:Y:S06]  /*d990*/  @!P0 BRA `(.L_x_1923) ;  /* 0x0000000000548947 */ /* 0x000fec0003800000 */
[----:B------:R-:W-:Y:S01]  /*d9a0*/  ULDC UR7, c[0x0][0x41c] ;  /* 0x0001070000077ab9 */ /* 0x000fe20000000800 */
[----:B------:R-:W-:Y:S01]  /*d9b0*/  UMOV UR6, UR46 ;  /* 0x0000002e00067c82 */ /* 0x000fe20008000000 */
[----:B------:R-:W-:Y:S01]  /*d9c0*/  UISETP.NE.AND UP0, UPT, UR7, 0x1, UPT ;  /* 0x000000010700788c */ /* 0x000fe2000bf05270 */
[----:B------:R-:W-:-:S10]  /*d9d0*/  ULDC.64 UR10, c[0x0][0x208] ;  /* 0x00008200000a7ab9 */ /* 0x000fd40000000a00 */
[----:B------:R-:W-:Y:S02]  /*d9e0*/  @UP0 ULDC.64 UR8, c[0x0][0x420] ;  /* 0x0001080000080ab9 */ /* 0x000fe40000000a00 */
[----:B------:R-:W-:-:S04]  /*d9f0*/  UIMAD.WIDE.U32 UR4, UR46, UR8, URZ ;  /* 0x000000082e0472a5 */ /* 0x000fc8000f8e003f */
[----:B------:R-:W-:-:S03]  /*da00*/  @UP0 USHF.R.U32.HI UR6, URZ, UR9, UR5 ;  /* 0x000000093f060299 */ /* 0x000fc60008011605 */
[----:B------:R-:W-:Y:S01]  /*da10*/  ULDC.64 UR8, c[0x0][0x408] ;  /* 0x0001020000087ab9 */ /* 0x000fe20000000a00 */
[----:B------:R-:W-:Y:S01]  /*da20*/  USHF.R.S32.HI UR4, URZ, 0x1f, UR6 ;  /* 0x0000001f3f047899 */ /* 0x000fe20008011406 */
[----:B------:R-:W-:Y:S02]  /*da30*/  IMAD R11, R12, UR8, RZ ;  /* 0x000000080c0b7c24 */ /* 0x000fe4000f8e02ff */
[----:B------:R-:W-:Y:S02]  /*da40*/  IMAD.U32 R8, RZ, RZ, UR6 ;  /* 0x00000006ff087e24 */ /* 0x000fe4000f8e00ff */
[----:B------:R-:W-:Y:S01]  /*da50*/  IMAD R11, R0, UR9, R11 ;  /* 0x00000009000b7c24 */ /* 0x000fe2000f8e020b */
[----:B------:R-:W-:-:S03]  /*da60*/  MOV R9, UR4 ;  /* 0x0000000400097c02 */ /* 0x000fc60008000f00 */
[----:B------:R-:W-:-:S04]  /*da70*/  IMAD.WIDE.U32 R8, R0, UR8, R8 ;  /* 0x0000000800087c25 */ /* 0x000fc8000f8e0008 */
[----:B------:R-:W-:Y:S01]  /*da80*/  IMAD.IADD R9, R11, 0x1, R9 ;  /* 0x000000010b097824 */ /* 0x000fe200078e0209 */
[----:B------:R-:W-:-:S04]  /*da90*/  LEA R2, P2, R8, R2, 0x2 ;  /* 0x0000000208027211 */ /* 0x000fc800078410ff */
[----:B------:R-:W-:-:S05]  /*daa0*/  LEA.HI.X R3, R8, R3, R9, 0x2, P2 ;  /* 0x0000000308037211 */ /* 0x000fca00010f1409 */
[----:B------:R1:W5:Y:S01]  /*dab0*/  LDG.E R9, desc[UR10][R2.64] ;  /* 0x0000000a02097981 */ /* 0x000362000c1e1900 */
[----:B------:R-:W-:-:S04]  /*dac0*/  UIADD3 UR4, -UR6, URZ, URZ ;  /* 0x0000003f06047290 */ /* 0x000fc8000fffe13f */
[----:B------:R-:W-:-:S06]  /*dad0*/  UIMAD UR4, UR7, UR4, UR46 ;  /* 0x00000004070472a4 */ /* 0x000fcc000f8e022e */
[----:B-1----:R-:W-:-:S07]  /*dae0*/  IMAD.U32 R8, RZ, RZ, UR4 ;  /* 0x00000004ff087e24 */ /* 0x002fce000f8e00ff */
.L_x_1923:
[----:B------:R-:W1:Y:S01]  /*daf0*/  S2R R2, SR_TID.X ;  /* 0x0000000000027919 */ /* 0x000e620000002100 */
[----:B------:R-:W-:Y:S02]  /*db00*/  LEA R3, R7, UR38, 0x3 ;  /* 0x0000002607037c11 */ /* 0x000fe4000f8e18ff */
[----:B-1----:R-:W-:Y:S02]  /*db10*/  LOP3.LUT R11, R2, 0x7f, RZ, 0xc0, !PT ;  /* 0x0000007f020b7812 */ /* 0x002fe400078ec0ff */
[----:B------:R-:W-:Y:S02]  /*db20*/  SHF.L.U32 R2, R10, 0x1f, RZ ;  /* 0x0000001f0a027819 */ /* 0x000fe400000006ff */
[----:B------:R-:W-:Y:S02]  /*db30*/  ISETP.NE.AND P2, PT, R11, RZ, PT ;  /* 0x000000ff0b00720c */ /* 0x000fe40003f45270 */
[----:B------:R-:W1:Y:S02]  /*db40*/  SYNCS.PHASECHK.TRANS64.TRYWAIT P3, [R3+URZ+0x34840], R2 ;  /* 0x03484002030075a7 */ /* 0x000e64000806017f */
[----:B-1----:R-:W-:Y:S09]  /*db50*/  @!P3 BRA `(.L_x_1924) ;  /* 0x0000001c008cb947 */ /* 0x002ff20003800000 */
.L_x_1969:
[----:B------:R-:W-:Y:S05]  /*db60*/  @P2 BRA `(.L_x_1925) ;  /* 0x0000000000142947 */ /* 0x000fea0003800000 */
[----:B------:R-:W-:Y:S02]  /*db70*/  ISETP.NE.AND P3, PT, R19, RZ, PT ;  /* 0x000000ff1300720c */ /* 0x000fe40003f65270 */
[----:B-1----:R-:W-:-:S04]  /*db80*/  MOV R2, 0xc000 ;  /* 0x0000c00000027802 */ /* 0x002fc80000000f00 */
[----:B------:R2:W-:Y:S07]  /*db90*/  SYNCS.ARRIVE.TRANS64 RZ, [R3+URZ+0x34830], R2 ;  /* 0x0348300203ff79a7 */ /* 0x0005ee000800003f */
[----:B------:R-:W-:Y:S05]  /*dba0*/  @!P3 BRA `(.L_x_1925) ;  /* 0x000000000004b947 */ /* 0x000fea0003800000 */
[----:B------:R-:W-:Y:S01]  /*dbb0*/  BPT.TRAP 0x1 ;  /* 0x000000040000795c */ /* 0x000fe20000300000 */
.L_x_1925:
        /* <DEDUP_REMOVED lines=14> */
[----:B-12---:R-:W-:Y:S01]  /*dca0*/  SHF.L.U32 R3, R17, 0x1f, RZ ;  /* 0x0000001f11037819 */ /* 0x006fe200000006ff */
[----:B------:R-:W-:Y:S01]  /*dcb0*/  UIADD3 UR9, UR9, 0x34830, URZ ;  /* 0x0003483009097890 */ /* 0x000fe2000fffe03f */
[----:B------:R-:W-:Y:S01]  /*dcc0*/  LEA R2, R16, UR19, 0x3 ;  /* 0x0000001310027c11 */ /* 0x000fe2000f8e18ff */
[----:B------:R-:W-:-:S02]  /*dcd0*/  USHF.L.U32 UR11, UR11, 0x7, URZ ;  /* 0x000000070b0b7899 */ /* 0x000fc4000800063f */
        /* <DEDUP_REMOVED lines=13> */
.L_x_1970:
[----:B------:R-:W-:Y:S05]  /*ddb0*/  @P2 BRA `(.L_x_1927) ;  /* 0x0000000000182947 */ /* 0x000fea0003800000 */
[----:B------:R-:W-:Y:S01]  /*ddc0*/  ISETP.NE.AND P2, PT, R19, RZ, PT ;  /* 0x000000ff1300720c */ /* 0x000fe20003f45270 */
[----:B-1----:R-:W-:Y:S01]  /*ddd0*/  IMAD.MOV.U32 R3, RZ, RZ, 0x8000 ;  /* 0x00008000ff037424 */ /* 0x002fe200078e00ff */
[----:B------:R-:W-:-:S04]  /*dde0*/  LEA R2, R16, UR38, 0x3 ;  /* 0x0000002610027c11 */ /* 0x000fc8000f8e18ff */
[----:B------:R2:W-:Y:S07]  /*ddf0*/  SYNCS.ARRIVE.TRANS64 RZ, [R2+URZ+0x34850], R3 ;  /* 0x0348500302ff79a7 */ /* 0x0005ee000800003f */
[----:B------:R-:W-:Y:S05]  /*de00*/  @!P2 BRA `(.L_x_1927) ;  /* 0x000000000004a947 */ /* 0x000fea0003800000 */
[----:B------:R-:W-:Y:S01]  /*de10*/  BPT.TRAP 0x1 ;  /* 0x000000040000795c */ /* 0x000fe20000300000 */
.L_x_1927:
        /* <DEDUP_REMOVED lines=10> */
[----:B------:R-:W-:-:S03]  /*dec0*/  MOV R5, R8 ;  /* 0x0000000800057202 */ /* 0x000fc60000000f00 */
[----:B------:R-:W-:Y:S02]  /*ded0*/  ULEA UR6, UR9, UR38, 0xf ;  /* 0x0000002609067291 */ /* 0x000fe4000f8e783f */
[----:B------:R-:W-:Y:S02]  /*dee0*/  ULEA UR9, UR9, UR38, 0x3 ;  /* 0x0000002609097291 */ /* 0x000fe4000f8e183f */
[----:B------:R-:W-:Y:S02]  /*def0*/  USHF.L.U32 UR11, UR11, 0x7, URZ ;  /* 0x000000070b0b7899 */ /* 0x000fe4000800063f */
[----:B------:R-:W-:Y:S02]  /*df00*/  UIADD3 UR8, UR6, 0x400, URZ ;  /* 0x0000040006087890 */ /* 0x000fe4000fffe03f */
[----:B------:R-:W-:Y:S02]  /*df10*/  UIADD3 UR9, UR9, 0x34850, URZ ;  /* 0x0003485009097890 */ /* 0x000fe4000fffe03f */
[----:B------:R-:W-:-:S03]  /*df20*/  UIADD3 UR14, UR6, 0x4400, URZ ;  /* 0x00004400060e7890 */ /* 0x000fc6000fffe03f */
[----:B------:R-:W-:-:S04]  /*df30*/  UMOV UR6, 0x0 ;  /* 0x0000000000067882 */ /* 0x000fc80000000000 */
[----:B------:R3:W-:Y:S02]  /*df40*/  UTMALDG.4D [UR8], [UR4], desc[UR6] ;  /* 0x00000608040075b4 */ /* 0x0007e40008019000 */
[----:B---3--:R-:W-:Y:S01]  /*df50*/  UMOV UR8, UR14 ;  /* 0x0000000e00087c82 */ /* 0x008fe20008000000 */
[----:B------:R-:W-:Y:S02]  /*df60*/  UMOV UR10, UR15 ;  /* 0x0000000f000a7c82 */ /* 0x000fe40008000000 */
[----:B------:R3:W-:Y:S02]  /*df70*/  UTMALDG.4D [UR8], [UR4], desc[UR6] ;  /* 0x00000608040075b4 */ /* 0x0007e40008019000 */
[----:B---3--:R-:W-:Y:S01]  /*df80*/  NOP ;  /* 0x0000000000007918 */ /* 0x008fe20000000000 */
.L_x_1922:
[----:B------:R-:W-:Y:S05]  /*df90*/  BSYNC B0 ;  /* 0x0000000000007941 */ /* 0x000fea0003800000 */
.L_x_1921:
[----:B------:R-:W-:Y:S01]  /*dfa0*/  UIADD3 UR4, UR39, -0x3, URZ ;  /* 0xfffffffd27047890 */ /* 0x000fe2000fffe03f */
[----:B------:R-:W-:Y:S02]  /*dfb0*/  IMAD.MOV.U32 R16, RZ, RZ, R7 ;  /* 0x000000ffff107224 */ /* 0x000fe400078e0007 */
[----:B------:R-:W-:-:S03]  /*dfc0*/  IMAD.MOV.U32 R17, RZ, RZ, R10 ;  /* 0x000000ffff117224 */ /* 0x000fc600078e000a */
[----:B------:R-:W-:-:S07]  /*dfd0*/  MOV R7, UR4 ;  /* 0x0000000400077c02 */ /* 0x000fce0008000f00 */
.L_x_1920:
[----:B------:R-:W-:Y:S01]  /*dfe0*/  ISETP.NE.AND P2, PT, RZ, UR46, PT ;  /* 0x0000002eff007c0c */ /* 0x000fe2000bf45270 */
[----:B------:R-:W-:-:S12]  /*dff0*/  BSSY B0, `(.L_x_1919) ;  /* 0x00000d1000007945 */ /* 0x000fd80003800000 */
[----:B------:R-:W-:Y:S05]  /*e000*/  @!P2 BRA `(.L_x_1928) ;  /* 0x0000000c003ca947 */ /* 0x000fea0003800000 */
[----:B------:R-:W-:-:S07]  /*e010*/  IMAD.MOV.U32 R8, RZ, RZ, R6 ;  /* 0x000000ffff087224 */ /* 0x000fce00078e0006 */
.L_x_1943:
[----:B------:R-:W-:Y:S01]  /*e020*/  VIADD R10, R16, 0x1 ;  /* 0x00000001100a7836 */ /* 0x000fe20000000000 */
[----:B------:R-:W-:Y:S05]  /*e030*/  YIELD ;  /* 0x0000000000007946 */ /* 0x000fea0003800000 */
[----:B------:R-:W-:Y:S01]  /*e040*/  ISETP.NE.AND P2, PT, R10, 0x2, PT ;  /* 0x000000020a00780c */ /* 0x000fe20003f45270 */
[----:B------:R-:W-:Y:S03]  /*e050*/  BSSY B1, `(.L_x_1929) ;  /* 0x0000062000017945 */ /* 0x000fe60003800000 */
[----:B-12---:R-:W-:-:S02]  /*e060*/  SEL R2, RZ, 0x1, P2 ;  /* 0x00000001ff027807 */ /* 0x006fc40001000000 */
[----:B------:R-:W-:Y:S02]  /*e070*/  SEL R10, R10, RZ, P2 ;  /* 0x000000ff0a0a7207 */ /* 0x000fe40001000000 */
[----:B------:R-:W-:Y:S01]  /*e080*/  LOP3.LUT R11, R17, R2, RZ, 0x3c, !PT ;  /* 0x00000002110b7212 */ /* 0x000fe200078e3cff */
[----:B------:R-:W-:Y:S06]  /*e090*/  @!P6 BRA `(.L_x_1930) ;  /* 0x000000040074e947 */ /* 0x000fec0003800000 */
[----:B------:R-:W-:Y:S01]  /*e0a0*/  MOV R13, R7 ;  /* 0x00000007000d7202 */ /* 0x000fe20000000f00 */
[----:B------:R-:W-:Y:S06]  /*e0b0*/  @!P0 BRA `(.L_x_1931) ;  /* 0x0000000000488947 */ /* 0x000fec0003800000 */
[----:B------:R-:W1:Y:S01]  /*e0c0*/  LDC R13, c[0x0][0x41c] ;  /* 0x00010700ff0d7b82 */ /* 0x000e620000000800 */
[----:B------:R-:W-:Y:S01]  /*e0d0*/  IMAD R14, R12, UR36, RZ ;  /* 0x000000240c0e7c24 */ /* 0x000fe2000f8e02ff */
[----:B------:R-:W-:-:S03]  /*e0e0*/  ULDC.64 UR4, c[0x0][0x208] ;  /* 0x0000820000047ab9 */ /* 0x000fc60000000a00 */
        /* <DEDUP_REMOVED lines=10> */
[----:B------:R-:W-:-:S05]  /*e190*/  IMAD.WIDE.U32 R2, R0, UR36, R2 ;  /* 0x0000002400027c25 */ /* 0x000fca000f8e0002 */
[----:B------:R-:W-:Y:S02]  /*e1a0*/  IADD3 R14, R14, R3, RZ ;  /* 0x000000030e0e7210 */ /* 0x000fe40007ffe0ff */
[----:B-1----:R-:W-:-:S04]  /*e1b0*/  LEA R8, P2, R2, R8, 0x2 ;  /* 0x0000000802087211 */ /* 0x002fc800078410ff */
[----:B------:R-:W-:-:S05]  /*e1c0*/  LEA.HI.X R9, R2, R9, R14, 0x2, P2 ;  /* 0x0000000902097211 */ /* 0x000fca00010f140e */
[----:B------:R1:W5:Y:S04]  /*e1d0*/  LDG.E R8, desc[UR4][R8.64] ;  /* 0x0000000408087981 */ /* 0x000368000c1e1900 */
.L_x_1931:
[----:B------:R-:W1:Y:S01]  /*e1e0*/  S2R R2, SR_TID.X ;  /* 0x0000000000027919 */ /* 0x000e620000002100 */
[----:B------:R-:W-:Y:S02]  /*e1f0*/  LEA R3, R10, UR38, 0x3 ;  /* 0x000000260a037c11 */ /* 0x000fe4000f8e18ff */
[----:B-1----:R-:W-:Y:S02]  /*e200*/  LOP3.LUT R9, R2, 0x7f, RZ, 0xc0, !PT ;  /* 0x0000007f02097812 */ /* 0x002fe400078ec0ff */
[----:B------:R-:W-:Y:S02]  /*e210*/  SHF.L.U32 R2, R11, 0x1f, RZ ;  /* 0x0000001f0b027819 */ /* 0x000fe400000006ff */
[----:B------:R-:W-:Y:S02]  /*e220*/  ISETP.NE.AND P2, PT, R9, RZ, PT ;  /* 0x000000ff0900720c */ /* 0x000fe40003f45270 */
[----:B------:R-:W1:Y:S02]  /*e230*/  SYNCS.PHASECHK.TRANS64.TRYWAIT P3, [R3+URZ+0x34840], R2 ;  /* 0x03484002030075a7 */ /* 0x000e64000806017f */
[----:B-1----:R-:W-:Y:S09]  /*e240*/  @!P3 BRA `(.L_x_1932) ;  /* 0x0000001400f8b947 */ /* 0x002ff20003800000 */
.L_x_1971:
[----:B------:R-:W-:Y:S05]  /*e250*/  @P2 BRA `(.L_x_1933) ;  /* 0x0000000000142947 */ /* 0x000fea0003800000 */
[----:B------:R-:W-:Y:S01]  /*e260*/  ISETP.NE.AND P3, PT, R19, RZ, PT ;  /* 0x000000ff1300720c */ /* 0x000fe20003f65270 */
[----:B-1----:R-:W-:-:S04]  /*e270*/  IMAD.MOV.U32 R2, RZ, RZ, 0xc000 ;  /* 0x0000c000ff027424 */ /* 0x002fc800078e00ff */
[----:B------:R2:W-:Y:S08]  /*e280*/  SYNCS.ARRIVE.TRANS64 RZ, [R3+URZ+0x34830], R2 ;  /* 0x0348300203ff79a7 */ /* 0x0005f0000800003f */
[----:B------:R-:W-:Y:S05]  /*e290*/  @!P3 BRA `(.L_x_1933) ;  /* 0x000000000004b947 */ /* 0x000fea0003800000 */
[----:B------:R-:W-:Y:S01]  /*e2a0*/  BPT.TRAP 0x1 ;  /* 0x000000040000795c */ /* 0x000fe20000300000 */
.L_x_1933:
        /* <DEDUP_REMOVED lines=16> */
[----:B-12---:R-:W-:Y:S01]  /*e3b0*/  LEA R2, R16, UR19, 0x3 ;  /* 0x0000001310027c11 */ /* 0x006fe2000f8e18ff */
        /* <DEDUP_REMOVED lines=14> */
.L_x_1972:
[----:B------:R-:W-:Y:S05]  /*e4a0*/  @P2 BRA `(.L_x_1935) ;  /* 0x0000000000142947 */ /* 0x000fea0003800000 */
[----:B------:R-:W-:Y:S01]  /*e4b0*/  ISETP.NE.AND P2, PT, R19, RZ, PT ;  /* 0x000000ff1300720c */ /* 0x000fe20003f45270 */
[----:B------:R-:W-:-:S04]  /*e4c0*/  IMAD.MOV.U32 R3, RZ, RZ, 0x8000 ;  /* 0x00008000ff037424 */ /* 0x000fc800078e00ff */
[----:B------:R2:W-:Y:S08]  /*e4d0*/  SYNCS.ARRIVE.TRANS64 RZ, [R2+URZ+0x50], R3 ;  /* 0x0000500302ff79a7 */ /* 0x0005f0000800003f */
[----:B------:R-:W-:Y:S05]  /*e4e0*/  @!P2 BRA `(.L_x_1935) ;  /* 0x000000000004a947 */ /* 0x000fea0003800000 */
[----:B------:R-:W-:Y:S01]  /*e4f0*/  BPT.TRAP 0x1 ;  /* 0x000000040000795c */ /* 0x000fe20000300000 */
.L_x_1935:
        /* <DEDUP_REMOVED lines=10> */
[----:B------:R-:W-:Y:S01]  /*e5a0*/  MOV R5, R13 ;  /* 0x0000000d00057202 */ /* 0x000fe20000000f00 */
[----:B------:R-:W-:-:S02]  /*e5b0*/  IMAD.MOV.U32 R6, RZ, RZ, R8 ;  /* 0x000000ffff067224 */ /* 0x000fc400078e0008 */
        /* <DEDUP_REMOVED lines=11> */
.L_x_1930:
[----:B------:R-:W-:Y:S05]  /*e670*/  BSYNC B1 ;  /* 0x0000000000017941 */ /* 0x000fea0003800000 */
.L_x_1929:
[----:B------:R-:W-:Y:S01]  /*e680*/  VIADD R16, R10, 0x1 ;  /* 0x000000010a107836 */ /* 0x000fe20000000000 */
[----:B------:R-:W-:Y:S04]  /*e690*/  BSSY B1, `(.L_x_1936) ;  /* 0x0000063000017945 */ /* 0x000fe80003800000 */
[----:B------:R-:W-:-:S04]  /*e6a0*/  ISETP.NE.AND P2, PT, R16, 0x2, PT ;  /* 0x000000021000780c */ /* 0x000fc80003f45270 */
[----:B-12---:R-:W-:Y:S02]  /*e6b0*/  SEL R2, RZ, 0x1, P2 ;  /* 0x00000001ff027807 */ /* 0x006fe40001000000 */
[----:B------:R-:W-:Y:S02]  /*e6c0*/  SEL R16, R16, RZ, P2 ;  /* 0x000000ff10107207 */ /* 0x000fe40001000000 */
[----:B------:R-:W-:Y:S01]  /*e6d0*/  LOP3.LUT R17, R11, R2, RZ, 0x3c, !PT ;  /* 0x000000020b117212 */ /* 0x000fe200078e3cff */
[----:B------:R-:W-:Y:S06]  /*e6e0*/  @!P6 BRA `(.L_x_1937) ;  /* 0x000000040074e947 */ /* 0x000fec0003800000 */
[----:B------:R-:W-:Y:S01]  /*e6f0*/  IADD3 R13, R7, -0x1, RZ ;  /* 0xffffffff070d7810 */ /* 0x000fe20007ffe0ff */
[----:B------:R-:W-:Y:S06]  /*e700*/  @!P0 BRA `(.L_x_1938) ;  /* 0x0000000000488947 */ /* 0x000fec0003800000 */
        /* <DEDUP_REMOVED lines=13> */
[----:B------:R-:W-:-:S05]  /*e7e0*/  IMAD.WIDE.U32 R2, R0, UR36, R2 ;  /* 0x0000002400027c25 */ /* 0x000fca000f8e0002 */
[----:B------:R-:W-:Y:S02]  /*e7f0*/  IADD3 R14, R14, R3, RZ ;  /* 0x000000030e0e7210 */ /* 0x000fe40007ffe0ff */
[----:B-1----:R-:W-:-:S04]  /*e800*/  LEA R8, P2, R2, R8, 0x2 ;  /* 0x0000000802087211 */ /* 0x002fc800078410ff */
[----:B------:R-:W-:-:S05]  /*e810*/  LEA.HI.X R9, R2, R9, R14, 0x2, P2 ;  /* 0x0000000902097211 */ /* 0x000fca00010f140e */
[----:B------:R1:W5:Y:S04]  /*e820*/  LDG.E R8, desc[UR4][R8.64] ;  /* 0x0000000408087981 */ /* 0x000368000c1e1900 */
.L_x_1938:
[----:B------:R-:W1:Y:S01]  /*e830*/  S2R R2, SR_TID.X ;  /* 0x0000000000027919 */ /* 0x000e620000002100 */
[----:B------:R-:W-:Y:S02]  /*e840*/  SHF.L.U32 R3, R17, 0x1f, RZ ;  /* 0x0000001f11037819 */ /* 0x000fe400000006ff */
[----:B-1----:R-:W-:Y:S02]  /*e850*/  LOP3.LUT R9, R2, 0x7f, RZ, 0xc0, !PT ;  /* 0x0000007f02097812 */ /* 0x002fe400078ec0ff */
[----:B------:R-:W-:Y:S02]  /*e860*/  LEA R2, R16, UR38, 0x3 ;  /* 0x0000002610027c11 */ /* 0x000fe4000f8e18ff */
[----:B------:R-:W-:Y:S02]  /*e870*/  ISETP.NE.AND P2, PT, R9, RZ, PT ;  /* 0x000000ff0900720c */ /* 0x000fe40003f45270 */
[----:B------:R-:W1:Y:S02]  /*e880*/  SYNCS.PHASECHK.TRANS64.TRYWAIT P3, [R2+URZ+0x34840], R3 ;  /* 0x03484003020075a7 */ /* 0x000e64000806017f */
[----:B-1----:R-:W-:Y:S09]  /*e890*/  @!P3 BRA `(.L_x_1939) ;  /* 0x00000010008cb947 */ /* 0x002ff20003800000 */
.L_x_1973:
[----:B------:R-:W-:Y:S05]  /*e8a0*/  @P2 BRA `(.L_x_1940) ;  /* 0x0000000000142947 */ /* 0x000fea0003800000 */
[----:B------:R-:W-:Y:S01]  /*e8b0*/  ISETP.NE.AND P3, PT, R19, RZ, PT ;  /* 0x000000ff1300720c */ /* 0x000fe20003f65270 */
[----:B-1----:R-:W-:-:S04]  /*e8c0*/  IMAD.MOV.U32 R3, RZ, RZ, 0xc000 ;  /* 0x0000c000ff037424 */ /* 0x002fc800078e00ff */
[----:B------:R2:W-:Y:S08]  /*e8d0*/  SYNCS.ARRIVE.TRANS64 RZ, [R2+URZ+0x34830], R3 ;  /* 0x0348300302ff79a7 */ /* 0x0005f0000800003f */
[----:B------:R-:W-:Y:S05]  /*e8e0*/  @!P3 BRA `(.L_x_1940) ;  /* 0x000000000004b947 */ /* 0x000fea0003800000 */
[----:B------:R-:W-:Y:S01]  /*e8f0*/  BPT.TRAP 0x1 ;  /* 0x000000040000795c */ /* 0x000fe20000300000 */
.L_x_1940:
        /* <DEDUP_REMOVED lines=14> */
[----:B-12---:R-:W-:Y:S01]  /*e9e0*/  LEA R2, R10, UR19, 0x3 ;  /* 0x000000130a027c11 */ /* 0x006fe2000f8e18ff */
[----:B------:R-:W-:-:S02]  /*e9f0*/  ULEA UR9, UR9, UR19, 0x3 ;  /* 0x0000001309097291 */ /* 0x000fc4000f8e183f */
[----:B------:R-:W-:Y:S02]  /*ea00*/  USHF.L.U32 UR11, UR11, 0x7, URZ ;  /* 0x000000070b0b7899 */ /* 0x000fe4000800063f */
        /* <DEDUP_REMOVED lines=14> */
.L_x_1974:
[----:B------:R-:W-:Y:S05]  /*eaf0*/  @P2 BRA `(.L_x_1942) ;  /* 0x0000000000142947 */ /* 0x000fea0003800000 */
[----:B------:R-:W-:Y:S01]  /*eb00*/  ISETP.NE.AND P2, PT, R19, RZ, PT ;  /* 0x000000ff1300720c */ /* 0x000fe20003f45270 */
[----:B------:R-:W-:-:S04]  /*eb10*/  IMAD.MOV.U32 R3, RZ, RZ, 0x8000 ;  /* 0x00008000ff037424 */ /* 0x000fc800078e00ff */
[----:B------:R2:W-:Y:S08]  /*eb20*/  SYNCS.ARRIVE.TRANS64 RZ, [R2+URZ+0x50], R3 ;  /* 0x0000500302ff79a7 */ /* 0x0005f0000800003f */
[----:B------:R-:W-:Y:S05]  /*eb30*/  @!P2 BRA `(.L_x_1942) ;  /* 0x000000000004a947 */ /* 0x000fea0003800000 */
[----:B------:R-:W-:Y:S01]  /*eb40*/  BPT.TRAP 0x1 ;  /* 0x000000040000795c */ /* 0x000fe20000300000 */
.L_x_1942:
        /* <DEDUP_REMOVED lines=23> */
.L_x_1937:
[----:B------:R-:W-:Y:S05]  /*ecc0*/  BSYNC B1 ;  /* 0x0000000000017941 */ /* 0x000fea0003800000 */
.L_x_1936:
[C---:B------:R-:W-:Y:S01]  /*ecd0*/  ISETP.GT.AND P2, PT, R7.reuse, 0x1, PT ;  /* 0x000000010700780c */ /* 0x040fe20003f44270 */
[----:B------:R-:W-:-:S12]  /*ece0*/  VIADD R7, R7, 0xfffffffe ;  /* 0xfffffffe07077836 */ /* 0x000fd80000000000 */
[----:B------:R-:W-:Y:S05]  /*ecf0*/  @P2 BRA `(.L_x_1943) ;  /* 0xfffffff000c82947 */ /* 0x000fea000383ffff */
.L_x_1928:
[----:B------:R-:W-:Y:S05]  /*ed00*/  BSYNC B0 ;  /* 0x0000000000007941 */ /* 0x000fea0003800000 */
.L_x_1919:
[----:B------:R-:W-:Y:S04]  /*ed10*/  BSSY B0, `(.L_x_1944) ;  /* 0x000000f000007945 */ /* 0x000fe80003800000 */
[----:B------:R-:W-:Y:S05]  /*ed20*/  @P1 BRA `(.L_x_1945) ;  /* 0x0000000000341947 */ /* 0x000fea0003800000 */
[----:B-1----:R-:W1:Y:S01]  /*ed30*/  S2R R7, SR_LANEID ;  /* 0x0000000000077919 */ /* 0x002e620000000000 */
[----:B------:R-:W-:Y:S01]  /*ed40*/  VOTEU.ANY UR4, UPT, PT ;  /* 0x0000000000047886 */ /* 0x000fe200038e0100 */
[----:B--2---:R-:W2:Y:S01]  /*ed50*/  LDC.64 R2, c[0x0][0xdf0] ;  /* 0x00037c00ff027b82 */ /* 0x004ea20000000a00 */
        /* <DEDUP_REMOVED lines=10> */
.L_x_1945:
[----:B------:R-:W-:Y:S05]  /*ee00*/  BSYNC B0 ;  /* 0x0000000000007941 */ /* 0x000fea0003800000 */
.L_x_1944:
[----:B------:R-:W-:Y:S04]  /*ee10*/  BSSY B0, `(.L_x_1946) ;  /* 0x0000024000007945 */ /* 0x000fe80003800000 */
[----:B------:R-:W-:Y:S05]  /*ee20*/  @!P6 BRA `(.L_x_1947) ;  /* 0x000000000088e947 */ /* 0x000fea0003800000 */
[----:B------:R-:W3:Y:S01]  /*ee30*/  S2R R0, SR_TID.X ;  /* 0x0000000000007919 */ /* 0x000ee20000002100 */
[----:B-12---:R-:W-:Y:S02]  /*ee40*/  LEA R3, R16, UR38, 0x3 ;  /* 0x0000002610037c11 */ /* 0x006fe4000f8e18ff */
[----:B---3--:R-:W-:Y:S02]  /*ee50*/  LOP3.LUT R2, R0, 0x7f, RZ, 0xc0, !PT ;  /* 0x0000007f00027812 */ /* 0x008fe400078ec0ff */
[----:B------:R-:W-:Y:S02]  /*ee60*/  SHF.L.U32 R0, R17, 0x1f, RZ ;  /* 0x0000001f11007819 */ /* 0x000fe400000006ff */
[----:B------:R-:W-:Y:S02]  /*ee70*/  ISETP.NE.AND P1, PT, R2, RZ, PT ;  /* 0x000000ff0200720c */ /* 0x000fe40003f25270 */
[----:B------:R-:W1:Y:S02]  /*ee80*/  SYNCS.PHASECHK.TRANS64.TRYWAIT P0, [R3+URZ+0x34860], R0 ;  /* 0x03486000030075a7 */ /* 0x000e64000800017f */
[----:B-1----:R-:W-:Y:S09]  /*ee90*/  @!P0 BRA `(.L_x_1948) ;  /* 0x0000000c00348947 */ /* 0x002ff20003800000 */
.L_x_1975:
[----:B------:R-:W-:Y:S05]  /*eea0*/  @P1 BRA `(.L_x_1949) ;  /* 0x0000000000141947 */ /* 0x000fea0003800000 */
[----:B------:R-:W-:Y:S02]  /*eeb0*/  ISETP.NE.AND P0, PT, R19, RZ, PT ;  /* 0x000000ff1300720c */ /* 0x000fe40003f05270 */
[----:B-1----:R-:W-:-:S04]  /*eec0*/  MOV R0, 0x8000 ;  /* 0x0000800000007802 */ /* 0x002fc80000000f00 */
[----:B------:R2:W-:Y:S07]  /*eed0*/  SYNCS.ARRIVE.TRANS64 RZ, [R3+URZ+0x34850], R0 ;  /* 0x0348500003ff79a7 */ /* 0x0005ee000800003f */
[----:B------:R-:W-:Y:S05]  /*eee0*/  @!P0 BRA `(.L_x_1949) ;  /* 0x0000000000048947 */ /* 0x000fea0003800000 */
[----:B------:R-:W-:Y:S01]  /*eef0*/  BPT.TRAP 0x1 ;  /* 0x000000040000795c */ /* 0x000fe20000300000 */
.L_x_1949:
        /* <DEDUP_REMOVED lines=21> */
.L_x_1947:
[----:B------:R-:W-:Y:S05]  /*f050*/  BSYNC B0 ;  /* 0x0000000000007941 */ /* 0x000fea0003800000 */
.L_x_1946:
[----:B------:R-:W-:Y:S02]  /*f060*/  VIADD R16, R16, 0x1 ;  /* 0x0000000110107836 */ /* 0x000fe40000000000 */
[----:B------:R-:W-:-:S03]  /*f070*/  IMAD.MOV.U32 R13, RZ, RZ, R18 ;  /* 0x000000ffff0d7224 */ /* 0x000fc600078e0012 */
[----:B------:R-:W-:-:S04]  /*f080*/  ISETP.NE.AND P0, PT, R16, 0x2, PT ;  /* 0x000000021000780c */ /* 0x000fc80003f05270 */
[----:B-12---:R-:W-:Y:S02]  /*f090*/  SEL R0, RZ, 0x1, P0 ;  /* 0x00000001ff007807 */ /* 0x006fe40000000000 */
[----:B------:R-:W-:Y:S02]  /*f0a0*/  SEL R16, R16, RZ, P0 ;  /* 0x000000ff10107207 */ /* 0x000fe40000000000 */
[----:B------:R-:W-:-:S07]  /*f0b0*/  LOP3.LUT R17, R17, R0, RZ, 0x3c, !PT ;  /* 0x0000000011117212 */ /* 0x000fce00078e3cff */
.L_x_1908:
[----:B------:R-:W-:Y:S05]  /*f0c0*/  BSYNC B6 ;  /* 0x0000000000067941 */ /* 0x000fea0003800000 */
.L_x_1906:
[----:B------:R-:W-:-:S03]  /*f0d0*/  UMOV UR4, 0xffffffff ;  /* 0xffffffff00047882 */ /* 0x000fc60000000000 */
[----:B------:R-:W-:Y:S05]  /*f0e0*/  BRA.DIV UR4, `(.L_x_1950) ;  /* 0x0000000a04b47947 */ /* 0x000fea000b800000 */
[----:B------:R1:W2:Y:S02]  /*f0f0*/  SHFL.IDX PT, R14, R13, RZ, 0x1f ;  /* 0x00001fff0d0e7589 */ /* 0x0002a400000e0000 */
.L_x_1978:
[----:B------:R-:W-:Y:S01]  /*f100*/  ISETP.NE.AND P0, PT, R19, RZ, PT ;  /* 0x000000ff1300720c */ /* 0x000fe20003f05270 */
[----:B------:R-:W-:Y:S05]  /*f110*/  WARPSYNC.ALL ;  /* 0x0000000000007948 */ /* 0x000fea0003800000 */
[----:B------:R-:W-:Y:S01]  /*f120*/  BAR.SYNC.DEFER_BLOCKING 0x4, 0x120 ;  /* 0x0104800000007b1d */ /* 0x000fe20000010000 */
[----:B--2---:R-:W-:-:S05]  /*f130*/  MOV R18, R14 ;  /* 0x0000000e00127202 */ /* 0x004fca0000000f00 */
[----:B------:R-:W-:Y:S01]  /*f140*/  ULDC UR4, c[0x0][0xda8] ;  /* 0x00036a0000047ab9 */ /* 0x000fe20000000800 */
[----:B------:R-:W-:Y:S01]  /*f150*/  @!P0 MOV R0, 0x400 ;  /* 0x0000040000008802 */ /* 0x000fe20000000f00 */
[----:B------:R-:W2:Y:S03]  /*f160*/  @!P0 S2R R3, SR_CgaCtaId ;  /* 0x0000000000038919 */ /* 0x000ea60000008800 */
[----:B--2---:R-:W-:-:S05]  /*f170*/  @!P0 LEA R0, R3, R0, 0x18 ;  /* 0x0000000003008211 */ /* 0x004fca00078ec0ff */
[----:B------:R2:W-:Y:S01]  /*f180*/  @!P0 STS [R0+0x348d0], R13 ;  /* 0x0348d00d00008388 */ /* 0x0005e20000000800 */
[----:B------:R-:W-:Y:S06]  /*f190*/  BAR.ARV 0x5, 0x120 ;  /* 0x0144800000007b1d */ /* 0x000fec0000002000 */
[----:B------:R-:W-:-:S13]  /*f1a0*/  ISETP.GE.AND P0, PT, R18, UR4, PT ;  /* 0x0000000412007c0c */ /* 0x000fda000bf06270 */
[----:B--2---:R-:W-:Y:S05]  /*f1b0*/  @!P0 BRA `(.L_x_1951) ;  /* 0xffffffd400348947 */ /* 0x004fea000383ffff */
.L_x_1903:
        /* <DEDUP_REMOVED lines=11> */
.L_x_1979:
        /* <DEDUP_REMOVED lines=16> */
.L_x_1955:
[----:B------:R-:W-:Y:S01]  /*f370*/  IADD3 R3, R7, 0x34840, RZ ;  /* 0x0003484007037810 */ /* 0x000fe20007ffe0ff */
[----:B------:R-:W-:Y:S01]  /*f380*/  VIADD R0, R16, 0x1 ;  /* 0x0000000110007836 */ /* 0x000fe20000000000 */
[----:B------:R-:W-:-:S03]  /*f390*/  SHF.L.U32 R4, R17, 0x1f, RZ ;  /* 0x0000001f11047819 */ /* 0x000fc600000006ff */
[----:B------:R-:W-:Y:S01]  /*f3a0*/  IMAD R5, R16, 0x8, R3 ;  /* 0x0000000810057824 */ /* 0x000fe200078e0203 */
[----:B------:R-:W-:-:S03]  /*f3b0*/  ISETP.NE.AND P1, PT, R0, 0x2, PT ;  /* 0x000000020000780c */ /* 0x000fc60003f25270 */
[----:B------:R-:W2:Y:S01]  /*f3c0*/  SYNCS.PHASECHK.TRANS64.TRYWAIT P0, [R5+URZ], R4 ;  /* 0x00000004050075a7 */ /* 0x000ea2000800017f */
[----:B------:R-:W-:-:S04]  /*f3d0*/  SEL R2, RZ, 0x1, P1 ;  /* 0x00000001ff027807 */ /* 0x000fc80000800000 */
[----:B------:R-:W-:Y:S02]  /*f3e0*/  LOP3.LUT R17, R17, R2, RZ, 0x3c, !PT ;  /* 0x0000000211117212 */ /* 0x000fe400078e3cff */
[----:B------:R-:W-:Y:S02]  /*f3f0*/  SEL R2, R0, RZ, P1 ;  /* 0x000000ff00027207 */ /* 0x000fe40000800000 */
[----:B------:R-:W-:Y:S02]  /*f400*/  SHF.L.U32 R0, R17, 0x1f, RZ ;  /* 0x0000001f11007819 */ /* 0x000fe400000006ff */
[----:B------:R-:W-:Y:S01]  /*f410*/  LEA R3, R2, R3, 0x3 ;  /* 0x0000000302037211 */ /* 0x000fe200078e18ff */
[----:B--2---:R-:W-:Y:S06]  /*f420*/  @!P0 BRA `(.L_x_1956) ;  /* 0x00000008001c8947 */ /* 0x004fec0003800000 */
.L_x_1980:
[----:B------:R-:W3:Y:S02]  /*f430*/  SYNCS.PHASECHK.TRANS64.TRYWAIT P0, [R3+URZ], R0 ;  /* 0x00000000030075a7 */ /* 0x000ee4000800017f */
[----:B---3--:R-:W-:Y:S05]  /*f440*/  @!P0 BRA `(.L_x_1957) ;  /* 0x0000000800288947 */ /* 0x008fea0003800000 */
.L_x_1981:
[----:B------:R-:W-:Y:S05]  /*f450*/  @!P2 BRA `(.L_x_1958) ;  /* 0x000000000004a947 */ /* 0x000fea0003800000 */
[----:B------:R-:W-:Y:S01]  /*f460*/  BPT.TRAP 0x1 ;  /* 0x000000040000795c */ /* 0x000fe20000300000 */
.L_x_1958:
[----:B---3--:R-:W-:-:S05]  /*f470*/  VIADD R3, R7, 0x34860 ;  /* 0x0003486007037836 */ /* 0x008fca0000000000 */
[----:B--2---:R-:W-:-:S04]  /*f480*/  LEA R5, R16, R3, 0x3 ;  /* 0x0000000310057211 */ /* 0x004fc800078e18ff */
[----:B------:R-:W2:Y:S02]  /*f490*/  SYNCS.PHASECHK.TRANS64.TRYWAIT P0, [R5+URZ], R4 ;  /* 0x00000004050075a7 */ /* 0x000ea4000800017f */
[----:B--2---:R-:W-:Y:S05]  /*f4a0*/  @!P0 BRA `(.L_x_1959) ;  /* 0x0000000800248947 */ /* 0x004fea0003800000 */
.L_x_1982:
[----:B------:R-:W-:-:S07]  /*f4b0*/  IMAD R3, R2, 0x8, R3 ;  /* 0x0000000802037824 */ /* 0x000fce00078e0203 */
.L_x_1960:
[----:B---3--:R3:W4:Y:S02]  /*f4c0*/  SYNCS.PHASECHK.TRANS64.TRYWAIT P0, [R3+URZ], R0 ;  /* 0x00000000030075a7 */ /* 0x008724000800017f */
[----:B----4-:R-:W-:Y:S05]  /*f4d0*/  @!P0 NANOSLEEP.SYNCS 0x989680 ;  /* 0x009896800000895d */ /* 0x010fea0003900000 */
[----:B------:R-:W4:Y:S02]  /*f4e0*/  @!P0 SYNCS.PHASECHK.TRANS64 P0, [R3+URZ], R0 ;  /* 0x00000000030085a7 */ /* 0x000f24000800007f */
[----:B----4-:R-:W-:Y:S05]  /*f4f0*/  @!P0 BRA `(.L_x_1960) ;  /* 0xfffffffc00f08947 */ /* 0x010fea000383ffff */
.L_x_1954:
[----:B------:R-:W-:Y:S05]  /*f500*/  BSYNC B0 ;  /* 0x0000000000007941 */ /* 0x000fea0003800000 */
.L_x_1953:
[----:B------:R-:W-:Y:S05]  /*f510*/  EXIT ;  /* 0x000000000000794d */ /* 0x000fea0003800000 */
.L_x_1860:
[----:B-1----:R-:W-:-:S04]  /*f520*/  MOV R3, UR38 ;  /* 0x0000002600037c02 */ /* 0x002fc80008000f00 */
[----:B------:R1:W2:Y:S03]  /*f530*/  SYNCS.PHASECHK.TRANS64.TRYWAIT P1, [R3+URZ+0x34800], R0 ;  /* 0x03480000030075a7 */ /* 0x0002a6000802017f */
[----:B--2---:R-:W-:Y:S05]  /*f540*/  @!P1 NANOSLEEP.SYNCS 0x989680 ;  /* 0x009896800000995d */ /* 0x004fea0003900000 */
[----:B------:R-:W2:Y:S02]  /*f550*/  @!P1 SYNCS.PHASECHK.TRANS64 P1, [R3+URZ+0x34800], R0 ;  /* 0x03480000030095a7 */ /* 0x000ea4000802007f */
[----:B--2---:R-:W-:Y:S05]  /*f560*/  @!P1 BRA `(.L_x_1860) ;  /* 0xfffffffc00ec9947 */ /* 0x004fea000383ffff */
[----:B------:R-:W-:Y:S05]  /*f570*/  BRA `(.L_x_1961) ;  /* 0xffffff2000447947 */ /* 0x000fea000383ffff */
.L_x_1864:
[----:B--2---:R2:W3:Y:S02]  /*f580*/  SYNCS.PHASECHK.TRANS64.TRYWAIT P2, [R0+URZ+0x34830], R3 ;  /* 0x03483003000075a7 */ /* 0x0044e4000804017f */
[----:B---3--:R-:W-:Y:S05]  /*f590*/  @!P2 NANOSLEEP.SYNCS 0x989680 ;  /* 0x009896800000a95d */ /* 0x008fea0003900000 */
[----:B------:R-:W3:Y:S02]  /*f5a0*/  @!P2 SYNCS.PHASECHK.TRANS64 P2, [R0+URZ+0x34830], R3 ;  /* 0x034830030000a5a7 */ /* 0x000ee4000804007f */
[----:B---3--:R-:W-:Y:S05]  /*f5b0*/  @!P2 BRA `(.L_x_1864) ;  /* 0xfffffffc00f0a947 */ /* 0x008fea000383ffff */
[----:B------:R-:W-:Y:S05]  /*f5c0*/  BRA `(.L_x_1863) ;  /* 0xffffff20006c7947 */ /* 0x000fea000383ffff */
.L_x_1869:
[----:B--2---:R-:W-:-:S04]  /*f5d0*/  IMAD.U32 R12, RZ, RZ, UR37 ;  /* 0x00000025ff0c7e24 */ /* 0x004fc8000f8e00ff */
[----:B------:R2:W3:Y:S03]  /*f5e0*/  SYNCS.PHASECHK.TRANS64.TRYWAIT P2, [R12+URZ+0x34830], R5 ;  /* 0x034830050c0075a7 */ /* 0x0004e6000804017f */
[----:B---3--:R-:W-:Y:S05]  /*f5f0*/  @!P2 NANOSLEEP.SYNCS 0x989680 ;  /* 0x009896800000a95d */ /* 0x008fea0003900000 */
[----:B------:R-:W3:Y:S02]  /*f600*/  @!P2 SYNCS.PHASECHK.TRANS64 P2, [R12+URZ+0x34830], R5 ;  /* 0x034830050c00a5a7 */ /* 0x000ee4000804007f */
[----:B---3--:R-:W-:Y:S05]  /*f610*/  @!P2 BRA `(.L_x_1869) ;  /* 0xfffffffc00eca947 */ /* 0x008fea000383ffff */
[----:B------:R-:W-:Y:S05]  /*f620*/  BRA `(.L_x_1868) ;  /* 0xffffff5000f87947 */ /* 0x000fea000383ffff */
.L_x_1873:
[----:B-12---:R-:W-:-:S04]  /*f630*/  MOV R5, UR6 ;  /* 0x0000000600057c02 */ /* 0x006fc80008000f00 */
[----:B------:R1:W2:Y:S03]  /*f640*/  SYNCS.PHASECHK.TRANS64.TRYWAIT P2, [R5+URZ+0x34850], R0 ;  /* 0x03485000050075a7 */ /* 0x0002a6000804017f */
[----:B--2---:R-:W-:Y:S05]  /*f650*/  @!P2 NANOSLEEP.SYNCS 0x989680 ;  /* 0x009896800000a95d */ /* 0x004fea0003900000 */
[----:B------:R-:W2:Y:S02]  /*f660*/  @!P2 SYNCS.PHASECHK.TRANS64 P2, [R5+URZ+0x34850], R0 ;  /* 0x034850000500a5a7 */ /* 0x000ea4000804007f */
[----:B--2---:R-:W-:Y:S05]  /*f670*/  @!P2 BRA `(.L_x_1873) ;  /* 0xfffffffc00eca947 */ /* 0x004fea000383ffff */
[----:B------:R-:W-:Y:S05]  /*f680*/  BRA `(.L_x_1872) ;  /* 0xffffff5c00207947 */ /* 0x000fea000383ffff */
.L_x_1879:
[----:B--2---:R-:W-:-:S04]  /*f690*/  IMAD.U32 R12, RZ, RZ, UR6 ;  /* 0x00000006ff0c7e24 */ /* 0x004fc8000f8e00ff */
[----:B------:R2:W3:Y:S03]  /*f6a0*/  SYNCS.PHASECHK.TRANS64.TRYWAIT P2, [R12+URZ+0x34830], R5 ;  /* 0x034830050c0075a7 */ /* 0x0004e6000804017f */
[----:B---3--:R-:W-:Y:S05]  /*f6b0*/  @!P2 NANOSLEEP.SYNCS 0x989680 ;  /* 0x009896800000a95d */ /* 0x008fea0003900000 */
[----:B------:R-:W3:Y:S02]  /*f6c0*/  @!P2 SYNCS.PHASECHK.TRANS64 P2, [R12+URZ+0x34830], R5 ;  /* 0x034830050c00a5a7 */ /* 0x000ee4000804007f */
[----:B---3--:R-:W-:Y:S05]  /*f6d0*/  @!P2 BRA `(.L_x_1879) ;  /* 0xfffffffc00eca947 */ /* 0x008fea000383ffff */
[----:B------:R-:W-:Y:S05]  /*f6e0*/  BRA `(.L_x_1878) ;  /* 0xffffff8400647947 */ /* 0x000fea000383ffff */
.L_x_1883:
[----:B-12---:R-:W-:-:S04]  /*f6f0*/  MOV R5, UR6 ;  /* 0x0000000600057c02 */ /* 0x006fc80008000f00 */
[----:B------:R1:W2:Y:S03]  /*f700*/  SYNCS.PHASECHK.TRANS64.TRYWAIT P2, [R5+URZ+0x34850], R0 ;  /* 0x03485000050075a7 */ /* 0x0002a6000804017f */
[----:B--2---:R-:W-:Y:S05]  /*f710*/  @!P2 NANOSLEEP.SYNCS 0x989680 ;  /* 0x009896800000a95d */ /* 0x004fea0003900000 */
[----:B------:R-:W2:Y:S02]  /*f720*/  @!P2 SYNCS.PHASECHK.TRANS64 P2, [R5+URZ+0x34850], R0 ;  /* 0x034850000500a5a7 */ /* 0x000ea4000804007f */
[----:B--2---:R-:W-:Y:S05]  /*f730*/  @!P2 BRA `(.L_x_1883) ;  /* 0xfffffffc00eca947 */ /* 0x004fea000383ffff */
[----:B------:R-:W-:Y:S05]  /*f740*/  BRA `(.L_x_1882) ;  /* 0xffffff8c008c7947 */ /* 0x000fea000383ffff */
.L_x_1888:
[----:B--2---:R-:W-:-:S04]  /*f750*/  IMAD.U32 R7, RZ, RZ, UR5 ;  /* 0x00000005ff077e24 */ /* 0x004fc8000f8e00ff */
[----:B------:R2:W3:Y:S03]  /*f760*/  SYNCS.PHASECHK.TRANS64.TRYWAIT P0, [R7+URZ+0x34850], R0 ;  /* 0x03485000070075a7 */ /* 0x0004e6000800017f */
[----:B---3--:R-:W-:Y:S05]  /*f770*/  @!P0 NANOSLEEP.SYNCS 0x989680 ;  /* 0x009896800000895d */ /* 0x008fea0003900000 */
[----:B------:R-:W3:Y:S02]  /*f780*/  @!P0 SYNCS.PHASECHK.TRANS64 P0, [R7+URZ+0x34850], R0 ;  /* 0x03485000070085a7 */ /* 0x000ee4000800007f */
[----:B---3--:R-:W-:Y:S05]  /*f790*/  @!P0 BRA `(.L_x_1888) ;  /* 0xfffffffc00ec8947 */ /* 0x008fea000383ffff */
[----:B------:R-:W-:Y:S05]  /*f7a0*/  BRA `(.L_x_1887) ;  /* 0xffffffb000647947 */ /* 0x000fea000383ffff */
.L_x_1912:
[----:B------:R-:W1:Y:S01]  /*f7b0*/  S2R R7, SR_TID.X ;  /* 0x0000000000077919 */ /* 0x000e620000002100 */
[----:B------:R-:W-:Y:S01]  /*f7c0*/  IMAD.MOV.U32 R12, RZ, RZ, RZ ;  /* 0x000000ffff0c7224 */ /* 0x000fe200078e00ff */
[----:B------:R-:W-:Y:S01]  /*f7d0*/  MOV R11, 0x1f ;  /* 0x0000001f000b7802 */ /* 0x000fe20000000f00 */
[----:B------:R-:W-:Y:S01]  /*f7e0*/  IMAD.MOV.U32 R15, RZ, RZ, -0x1 ;  /* 0xffffffffff0f7424 */ /* 0x000fe200078e00ff */
[----:B-1----:R-:W-:-:S04]  /*f7f0*/  SHF.R.U32.HI R7, RZ, 0x5, R7 ;  /* 0x00000005ff077819 */ /* 0x002fc80000011607 */
[----:B------:R-:W-:-:S04]  /*f800*/  LOP3.LUT R7, R7, 0x3, RZ, 0xc0, !PT ;  /* 0x0000000307077812 */ /* 0x000fc800078ec0ff */
[----:B------:R-:W-:-:S07]  /*f810*/  MOV R13, R7 ;  /* 0x00000007000d7202 */ /* 0x000fce0000000f00 */
[----:B------:R-:W-:Y:S05]  /*f820*/  WARPSYNC.COLLECTIVE R15, `(.L_x_1962) ;  /* 0x000000000f087348 */ /* 0x000fea0003c00000 */
[----:B------:R1:W2:Y:S02]  /*f830*/  SHFL.IDX P6, R14, R13, R12, R11 ;  /* 0x0000000c0d0e7389 */ /* 0x0002a400000c000b */
[----:B-12---:R-:W-:Y:S01]  /*f840*/  ENDCOLLECTIVE ;  /* 0x000000000000791b */ /* 0x006fe20003800000 */
.L_x_1962:
[----:B------:R-:W-:Y:S05]  /*f850*/  BRA `(.L_x_1963) ;  /* 0xffffffd800607947 */ /* 0x000fea000383ffff */
.L_x_1913:
[----:B------:R-:W-:Y:S01]  /*f860*/  BSSY B0, `(.L_x_1964) ;  /* 0x0000006000007945 */ /* 0x000fe20003800000 */
[----:B------:R-:W-:-:S07]  /*f870*/  MOV R15, 0xffffffff ;  /* 0xffffffff000f7802 */ /* 0x000fce0000000f00 */
[----:B------:R-:W-:Y:S05]  /*f880*/  WARPSYNC.COLLECTIVE R15, `(.L_x_1965) ;  /* 0x000000000f0c7348 */ /* 0x000fea0003c00000 */
[----:B------:R-:W-:Y:S02]  /*f890*/  ELECT P6, UR62, PT ;  /* 0x00000000003e782f */ /* 0x000fe400038c0000 */
[----:B------:R-:W-:Y:S01]  /*f8a0*/  MOV R14, UR62 ;  /* 0x0000003e000e7c02 */ /* 0x000fe20008000f00 */
[----:B------:R-:W-:Y:S10]  /*f8b0*/  ENDCOLLECTIVE ;  /* 0x000000000000791b */ /* 0x000ff40003800000 */
.L_x_1965:
[----:B------:R-:W-:Y:S05]  /*f8c0*/  BSYNC B0 ;  /* 0x0000000000007941 */ /* 0x000fea0003800000 */
.L_x_1964:
[----:B------:R-:W-:Y:S05]  /*f8d0*/  BRA `(.L_x_1966) ;  /* 0xffffffd800507947 */ /* 0x000fea000383ffff */
.L_x_1916:
[----:B-1----:R1:W2:Y:S02]  /*f8e0*/  SYNCS.PHASECHK.TRANS64.TRYWAIT P2, [R8+URZ+0x34840], R7 ;  /* 0x03484007080075a7 */ /* 0x0022a4000804017f */
[----:B--2---:R-:W-:Y:S05]  /*f8f0*/  @!P2 NANOSLEEP.SYNCS 0x989680 ;  /* 0x009896800000a95d */ /* 0x004fea0003900000 */
[----:B------:R-:W2:Y:S02]  /*f900*/  @!P2 SYNCS.PHASECHK.TRANS64 P2, [R8+URZ+0x34840], R7 ;  /* 0x034840070800a5a7 */ /* 0x000ea4000804007f */
[----:B--2---:R-:W-:Y:S05]  /*f910*/  @!P2 BRA `(.L_x_1916) ;  /* 0xfffffffc00f0a947 */ /* 0x004fea000383ffff */
[----:B------:R-:W-:Y:S05]  /*f920*/  BRA `(.L_x_1967) ;  /* 0xffffffd800b07947 */ /* 0x000fea000383ffff */
.L_x_1918:
[----:B-1----:R-:W-:-:S04]  /*f930*/  IMAD.U32 R8, RZ, RZ, UR38 ;  /* 0x00000026ff087e24 */ /* 0x002fc8000f8e00ff */
[----:B------:R1:W2:Y:S03]  /*f940*/  SYNCS.PHASECHK.TRANS64.TRYWAIT P2, [R8+URZ+0x34820], R7 ;  /* 0x03482007080075a7 */ /* 0x0002a6000804017f */
[----:B--2---:R-:W-:Y:S05]  /*f950*/  @!P2 NANOSLEEP.SYNCS 0x989680 ;  /* 0x009896800000a95d */ /* 0x004fea0003900000 */
[----:B------:R-:W2:Y:S02]  /*f960*/  @!P2 SYNCS.PHASECHK.TRANS64 P2, [R8+URZ+0x34820], R7 ;  /* 0x034820070800a5a7 */ /* 0x000ea4000804007f */
[----:B--2---:R-:W-:Y:S05]  /*f970*/  @!P2 BRA `(.L_x_1918) ;  /* 0xfffffffc00eca947 */ /* 0x004fea000383ffff */
[----:B------:R-:W-:Y:S05]  /*f980*/  BRA `(.L_x_1968) ;  /* 0xffffffdc00b47947 */ /* 0x000fea000383ffff */
.L_x_1924:
[----:B-1----:R1:W2:Y:S02]  /*f990*/  SYNCS.PHASECHK.TRANS64.TRYWAIT P3, [R3+URZ+0x34840], R2 ;  /* 0x03484002030075a7 */ /* 0x0022a4000806017f */
[----:B--2---:R-:W-:Y:S05]  /*f9a0*/  @!P3 NANOSLEEP.SYNCS 0x989680 ;  /* 0x009896800000b95d */ /* 0x004fea0003900000 */
[----:B------:R-:W2:Y:S02]  /*f9b0*/  @!P3 SYNCS.PHASECHK.TRANS64 P3, [R3+URZ+0x34840], R2 ;  /* 0x034840020300b5a7 */ /* 0x000ea4000806007f */
[----:B--2---:R-:W-:Y:S05]  /*f9c0*/  @!P3 BRA `(.L_x_1924) ;  /* 0xfffffffc00f0b947 */ /* 0x004fea000383ffff */
[----:B------:R-:W-:Y:S05]  /*f9d0*/  BRA `(.L_x_1969) ;  /* 0xffffffe000607947 */ /* 0x000fea000383ffff */
.L_x_1926:
[----:B-1----:R1:W2:Y:S02]  /*f9e0*/  SYNCS.PHASECHK.TRANS64.TRYWAIT P3, [R2+URZ+0x60], R3 ;  /* 0x00006003020075a7 */ /* 0x0022a4000806017f */
[----:B--2---:R-:W-:Y:S05]  /*f9f0*/  @!P3 NANOSLEEP.SYNCS 0x989680 ;  /* 0x009896800000b95d */ /* 0x004fea0003900000 */
[----:B------:R-:W2:Y:S02]  /*fa00*/  @!P3 SYNCS.PHASECHK.TRANS64 P3, [R2+URZ+0x60], R3 ;  /* 0x000060030200b5a7 */ /* 0x000ea4000806007f */
[----:B--2---:R-:W-:Y:S05]  /*fa10*/  @!P3 BRA `(.L_x_1926) ;  /* 0xfffffffc00f0b947 */ /* 0x004fea000383ffff */
[----:B------:R-:W-:Y:S05]  /*fa20*/  BRA `(.L_x_1970) ;  /* 0xffffffe000e07947 */ /* 0x000fea000383ffff */
.L_x_1932:
[----:B-1----:R1:W2:Y:S02]  /*fa30*/  SYNCS.PHASECHK.TRANS64.TRYWAIT P3, [R3+URZ+0x34840], R2 ;  /* 0x03484002030075a7 */ /* 0x0022a4000806017f */
[----:B--2---:R-:W-:Y:S05]  /*fa40*/  @!P3 NANOSLEEP.SYNCS 0x989680 ;  /* 0x009896800000b95d */ /* 0x004fea0003900000 */
[----:B------:R-:W2:Y:S02]  /*fa50*/  @!P3 SYNCS.PHASECHK.TRANS64 P3, [R3+URZ+0x34840], R2 ;  /* 0x034840020300b5a7 */ /* 0x000ea4000806007f */
[----:B--2---:R-:W-:Y:S05]  /*fa60*/  @!P3 BRA `(.L_x_1932) ;  /* 0xfffffffc00f0b947 */ /* 0x004fea000383ffff */
[----:B------:R-:W-:Y:S05]  /*fa70*/  BRA `(.L_x_1971) ;  /* 0xffffffe400f47947 */ /* 0x000fea000383ffff */
.L_x_1934:
[----:B-1----:R1:W2:Y:S02]  /*fa80*/  SYNCS.PHASECHK.TRANS64.TRYWAIT P3, [R2+URZ+0x60], R17 ;  /* 0x00006011020075a7 */ /* 0x0022a4000806017f */
[----:B--2---:R-:W-:Y:S05]  /*fa90*/  @!P3 NANOSLEEP.SYNCS 0x989680 ;  /* 0x009896800000b95d */ /* 0x004fea0003900000 */
[----:B------:R-:W2:Y:S02]  /*faa0*/  @!P3 SYNCS.PHASECHK.TRANS64 P3, [R2+URZ+0x60], R17 ;  /* 0x000060110200b5a7 */ /* 0x000ea4000806007f */
[----:B--2---:R-:W-:Y:S05]  /*fab0*/  @!P3 BRA `(.L_x_1934) ;  /* 0xfffffffc00f0b947 */ /* 0x004fea000383ffff */
[----:B------:R-:W-:Y:S05]  /*fac0*/  BRA `(.L_x_1972) ;  /* 0xffffffe800747947 */ /* 0x000fea000383ffff */
.L_x_1939:
[----:B-1----:R1:W2:Y:S02]  /*fad0*/  SYNCS.PHASECHK.TRANS64.TRYWAIT P3, [R2+URZ+0x34840], R3 ;  /* 0x03484003020075a7 */ /* 0x0022a4000806017f */
[----:B--2---:R-:W-:Y:S05]  /*fae0*/  @!P3 NANOSLEEP.SYNCS 0x989680 ;  /* 0x009896800000b95d */ /* 0x004fea0003900000 */
[----:B------:R-:W2:Y:S02]  /*faf0*/  @!P3 SYNCS.PHASECHK.TRANS64 P3, [R2+URZ+0x34840], R3 ;  /* 0x034840030200b5a7 */ /* 0x000ea4000806007f */
[----:B--2---:R-:W-:Y:S05]  /*fb00*/  @!P3 BRA `(.L_x_1939) ;  /* 0xfffffffc00f0b947 */ /* 0x004fea000383ffff */
[----:B------:R-:W-:Y:S05]  /*fb10*/  BRA `(.L_x_1973) ;  /* 0xffffffec00607947 */ /* 0x000fea000383ffff */
.L_x_1941:
[----:B-1----:R1:W2:Y:S02]  /*fb20*/  SYNCS.PHASECHK.TRANS64.TRYWAIT P3, [R2+URZ+0x60], R11 ;  /* 0x0000600b020075a7 */ /* 0x0022a4000806017f */
[----:B--2---:R-:W-:Y:S05]  /*fb30*/  @!P3 NANOSLEEP.SYNCS 0x989680 ;  /* 0x009896800000b95d */ /* 0x004fea0003900000 */
[----:B------:R-:W2:Y:S02]  /*fb40*/  @!P3 SYNCS.PHASECHK.TRANS64 P3, [R2+URZ+0x60], R11 ;  /* 0x0000600b0200b5a7 */ /* 0x000ea4000806007f */
[----:B--2---:R-:W-:Y:S05]  /*fb50*/  @!P3 BRA `(.L_x_1941) ;  /* 0xfffffffc00f0b947 */ /* 0x004fea000383ffff */
[----:B------:R-:W-:Y:S05]  /*fb60*/  BRA `(.L_x_1974) ;  /* 0xffffffec00e07947 */ /* 0x000fea000383ffff */
.L_x_1948:
[----:B-1----:R1:W2:Y:S02]  /*fb70*/  SYNCS.PHASECHK.TRANS64.TRYWAIT P0, [R3+URZ+0x34860], R0 ;  /* 0x03486000030075a7 */ /* 0x0022a4000800017f */
[----:B--2---:R-:W-:Y:S05]  /*fb80*/  @!P0 NANOSLEEP.SYNCS 0x989680 ;  /* 0x009896800000895d */ /* 0x004fea0003900000 */
[----:B------:R-:W2:Y:S02]  /*fb90*/  @!P0 SYNCS.PHASECHK.TRANS64 P0, [R3+URZ+0x34860], R0 ;  /* 0x03486000030085a7 */ /* 0x000ea4000800007f */
[----:B--2---:R-:W-:Y:S05]  /*fba0*/  @!P0 BRA `(.L_x_1948) ;  /* 0xfffffffc00f08947 */ /* 0x004fea000383ffff */
[----:B------:R-:W-:Y:S05]  /*fbb0*/  BRA `(.L_x_1975) ;  /* 0xfffffff000b87947 */ /* 0x000fea000383ffff */
.L_x_1950:
[----:B------:R-:W-:Y:S01]  /*fbc0*/  BSSY B0, `(.L_x_1976) ;  /* 0x0000007000007945 */ /* 0x000fe20003800000 */
[----:B------:R-:W-:Y:S01]  /*fbd0*/  MOV R12, RZ ;  /* 0x000000ff000c7202 */ /* 0x000fe20000000f00 */
[----:B------:R-:W-:Y:S01]  /*fbe0*/  IMAD.MOV.U32 R11, RZ, RZ, 0x1f ;  /* 0x0000001fff0b7424 */ /* 0x000fe200078e00ff */
[----:B------:R-:W-:-:S07]  /*fbf0*/  MOV R15, 0xffffffff ;  /* 0xffffffff000f7802 */ /* 0x000fce0000000f00 */
[----:B------:R-:W-:Y:S05]  /*fc00*/  WARPSYNC.COLLECTIVE R15, `(.L_x_1977) ;  /* 0x000000000f087348 */ /* 0x000fea0003c00000 */
[----:B------:R1:W2:Y:S02]  /*fc10*/  SHFL.IDX P6, R14, R13, R12, R11 ;  /* 0x0000000c0d0e7389 */ /* 0x0002a400000c000b */
[----:B-12---:R-:W-:Y:S01]  /*fc20*/  ENDCOLLECTIVE ;  /* 0x000000000000791b */ /* 0x006fe20003800000 */
.L_x_1977:
[----:B------:R-:W-:Y:S05]  /*fc30*/  BSYNC B0 ;  /* 0x0000000000007941 */ /* 0x000fea0003800000 */
.L_x_1976:
[----:B------:R-:W-:Y:S05]  /*fc40*/  BRA `(.L_x_1978) ;  /* 0xfffffff4002c7947 */ /* 0x000fea000383ffff */
.L_x_1952:
[----:B--2---:R2:W3:Y:S02]  /*fc50*/  SYNCS.PHASECHK.TRANS64.TRYWAIT P0, [R7+URZ+0x34820], R0 ;  /* 0x03482000070075a7 */ /* 0x0044e4000800017f */
[----:B---3--:R-:W-:Y:S05]  /*fc60*/  @!P0 NANOSLEEP.SYNCS 0x989680 ;  /* 0x009896800000895d */ /* 0x008fea0003900000 */
[----:B------:R-:W3:Y:S02]  /*fc70*/  @!P0 SYNCS.PHASECHK.TRANS64 P0, [R7+URZ+0x34820], R0 ;  /* 0x03482000070085a7 */ /* 0x000ee4000800007f */
[----:B---3--:R-:W-:Y:S05]  /*fc80*/  @!P0 BRA `(.L_x_1952) ;  /* 0xfffffffc00f08947 */ /* 0x008fea000383ffff */
[----:B------:R-:W-:Y:S05]  /*fc90*/  BRA `(.L_x_1979) ;  /* 0xfffffff400747947 */ /* 0x000fea000383ffff */
.L_x_1956:
[----:B--2---:R2:W3:Y:S02]  /*fca0*/  SYNCS.PHASECHK.TRANS64.TRYWAIT P0, [R5+URZ], R4 ;  /* 0x00000004050075a7 */ /* 0x0044e4000800017f */
[----:B---3--:R-:W-:Y:S05]  /*fcb0*/  @!P0 NANOSLEEP.SYNCS 0x989680 ;  /* 0x009896800000895d */ /* 0x008fea0003900000 */
[----:B------:R-:W3:Y:S02]  /*fcc0*/  @!P0 SYNCS.PHASECHK.TRANS64 P0, [R5+URZ], R4 ;  /* 0x00000004050085a7 */ /* 0x000ee4000800007f */
[----:B---3--:R-:W-:Y:S05]  /*fcd0*/  @!P0 BRA `(.L_x_1956) ;  /* 0xfffffffc00f08947 */ /* 0x008fea000383ffff */
[----:B------:R-:W-:Y:S05]  /*fce0*/  BRA `(.L_x_1980) ;  /* 0xfffffff400d07947 */ /* 0x000fea000383ffff */
.L_x_1957:
[----:B---3--:R3:W4:Y:S02]  /*fcf0*/  SYNCS.PHASECHK.TRANS64.TRYWAIT P0, [R3+URZ], R0 ;  /* 0x00000000030075a7 */ /* 0x008724000800017f */
[----:B----4-:R-:W-:Y:S05]  /*fd00*/  @!P0 NANOSLEEP.SYNCS 0x989680 ;  /* 0x009896800000895d */ /* 0x010fea0003900000 */
[----:B------:R-:W4:Y:S02]  /*fd10*/  @!P0 SYNCS.PHASECHK.TRANS64 P0, [R3+URZ], R0 ;  /* 0x00000000030085a7 */ /* 0x000f24000800007f */
[----:B----4-:R-:W-:Y:S05]  /*fd20*/  @!P0 BRA `(.L_x_1957) ;  /* 0xfffffffc00f08947 */ /* 0x010fea000383ffff */
[----:B------:R-:W-:Y:S05]  /*fd30*/  BRA `(.L_x_1981) ;  /* 0xfffffff400c47947 */ /* 0x000fea000383ffff */
.L_x_1959:
[----:B--2---:R2:W3:Y:S02]  /*fd40*/  SYNCS.PHASECHK.TRANS64.TRYWAIT P0, [R5+URZ], R4 ;  /* 0x00000004050075a7 */ /* 0x0044e4000800017f */
[----:B---3--:R-:W-:Y:S05]  /*fd50*/  @!P0 NANOSLEEP.SYNCS 0x989680 ;  /* 0x009896800000895d */ /* 0x008fea0003900000 */
[----:B------:R-:W3:Y:S02]  /*fd60*/  @!P0 SYNCS.PHASECHK.TRANS64 P0, [R5+URZ], R4 ;  /* 0x00000004050085a7 */ /* 0x000ee4000800007f */
[----:B---3--:R-:W-:Y:S05]  /*fd70*/  @!P0 BRA `(.L_x_1959) ;  /* 0xfffffffc00f08947 */ /* 0x008fea000383ffff */
[----:B------:R-:W-:Y:S05]  /*fd80*/  BRA `(.L_x_1982) ;  /* 0xfffffff400c87947 */ /* 0x000fea000383ffff */
.L_x_1983:
        /* <DEDUP_REMOVED lines=15> */
.L_x_2663:


//--------------------- .text._ZN7cutlass13device_kernelIN5flash11enable_sm90INS1_16FlashAttnFwdSm90INS1_25CollectiveMainloopFwdSm90ILi2EN4cute5tupleIJNS5_1CILi1EEES8_S8_EEENS6_IJNS7_ILi128EEESA_NS7_ILi192EEEEEELi128ENS_10bfloat16_tEfNS_4arch4Sm90ELb1ELb0ELb1ELb1ELb0ELb0ELb0ELb1ELb1ELb0ELb0ELb0EEENS1_21CollectiveEpilogueFwdINS6_IJSA_SA_SA_EEES9_SD_SF_Li256ELb1ELb0ELb0ELb0EEENS1_36VarlenDynamicPersistentTileSchedulerILi128ELi128ELi256ELi32ELb0ELb0ELb1ELb1ELb1ELb1EEEEEEEEEvNT_6ParamsE --------------------------
	.section	.text._ZN7cutlass13device_kernelIN5flash11enable_sm90INS1_16FlashAttnFwdSm90INS1_25CollectiveMainloopFwdSm90ILi2EN4cute5tupleIJNS5_1CILi1EEES8_S8_EEENS6_IJNS7_ILi128EEESA_NS7_ILi192EEEEEELi128ENS_10bfloat16_tEfNS_4arch4Sm90ELb1ELb0ELb1ELb1ELb0ELb0ELb0ELb1ELb1ELb0ELb0ELb0EEENS1_21CollectiveEpilogueFwdINS6_IJSA_SA_SA_EEES9_SD_SF_Li256ELb1ELb0ELb0ELb0EEENS1_36VarlenDynamicPersistentTileSchedulerILi128ELi128ELi256ELi32ELb0ELb0ELb1ELb1ELb1ELb1EEEEEEEEEvNT_6ParamsE,"ax",@progbits
	.align	128
.text._ZN7cutlass13device_kernelIN5flash11enable_sm90INS1_16FlashAttnFwdSm90INS1_25CollectiveMainloopFwdSm90ILi2EN4cute5tupleIJNS5_1CILi1EEES8_S8_EEENS6_IJNS7_ILi128EEESA_NS7_ILi192EEEEEELi128ENS_10bfloat16_tEfNS_4arch4Sm90ELb1ELb0ELb1ELb1ELb0ELb0ELb0ELb1ELb1ELb0ELb0ELb0EEENS1_21CollectiveEpilogueFwdINS6_IJSA_SA_SA_EEES9_SD_SF_Li256ELb1ELb0ELb0ELb0EEENS1_36VarlenDynamicPersistentTileSchedulerILi128ELi128ELi256ELi32ELb0ELb0ELb1ELb1ELb1ELb1EEEEEEEEEvNT_6ParamsE:
        .type           _ZN7cutlass13device_kernelIN5flash11enable_sm90INS1_16FlashAttnFwdSm90INS1_25CollectiveMainloopFwdSm90ILi2EN4cute5tupleIJNS5_1CILi1EEES8_S8_EEENS6_IJNS7_ILi128EEESA_NS7_ILi192EEEEEELi128ENS_10bfloat16_tEfNS_4arch4Sm90ELb1ELb0ELb1ELb1ELb0ELb0ELb0ELb1ELb1ELb0ELb0ELb0EEENS1_21CollectiveEpilogueFwdINS6_IJSA_SA_SA_EEES9_SD_SF_Li256ELb1ELb0ELb0ELb0EEENS1_36VarlenDynamicPersistentTileSchedulerILi128ELi128ELi256ELi32ELb0ELb0ELb1ELb1ELb1ELb1EEEEEEEEEvNT_6ParamsE,@function
        .size           _ZN7cutlass13device_kernelIN5flash11enable_sm90INS1_16FlashAttnFwdSm90INS1_25CollectiveMainloopFwdSm90ILi2EN4cute5tupleIJNS5_1CILi1EEES8_S8_EEENS6_IJNS7_ILi128EEESA_NS7_ILi192EEEEEELi128ENS_10bfloat16_tEfNS_4arch4Sm90ELb1ELb0ELb1ELb1ELb0ELb0ELb0ELb1ELb1ELb0ELb0ELb0EEENS1_21CollectiveEpilogueFwdINS6_IJSA_SA_SA_EEES9_SD_SF_Li256ELb1ELb0ELb0ELb0EEENS1_36VarlenDynamicPersistentTileSchedulerILi128ELi128ELi256ELi32ELb0ELb0ELb1ELb1ELb1ELb1EEEEEEEEEvNT_6ParamsE,(.L_x_2664 - _ZN7cutlass13device_kernelIN5flash11enable_sm90INS1_16FlashAttnFwdSm90INS1_25CollectiveMainloopFwdSm90ILi2EN4cute5tupleIJNS5_1CILi1EEES8_S8_EEENS6_IJNS7_ILi128EEESA_NS7_ILi192EEEEEELi128ENS_10bfloat16_tEfNS_4arch4Sm90ELb1ELb0ELb1ELb1ELb0ELb0ELb0ELb1ELb1ELb0ELb0ELb0EEENS1_21CollectiveEpilogueFwdINS6_IJSA_SA_SA_EEES9_SD_SF_Li256ELb1ELb0ELb0ELb0EEENS1_36VarlenDynamicPersistentTileSchedulerILi128ELi128ELi256ELi32ELb0ELb0ELb1ELb1ELb1ELb1EEEEEEEEEvNT_6ParamsE)
        .other          _ZN7cutlass13device_kernelIN5flash11enable_sm90INS1_16FlashAttnFwdSm90INS1_25CollectiveMainloopFwdSm90ILi2EN4cute5tupleIJNS5_1CILi1EEES8_S8_EEENS6_IJNS7_ILi128EEESA_NS7_ILi192EEEEEELi128ENS_10bfloat16_tEfNS_4arch4Sm90ELb1ELb0ELb1ELb1ELb0ELb0ELb0ELb1ELb1ELb0ELb0ELb0EEENS1_21CollectiveEpilogueFwdINS6_IJSA_SA_SA_EEES9_SD_SF_Li256ELb1ELb0ELb0ELb0EEENS1_36VarlenDynamicPersistentTileSchedulerILi128ELi128ELi256ELi32ELb0ELb0ELb1ELb1ELb1ELb1EEEEEEEEEvNT_6ParamsE,@"STO_CUDA_ENTRY STV_DEFAULT"
_ZN7cutlass13device_kernelIN5flash11enable_sm90INS1_16FlashAttnFwdSm90INS1_25CollectiveMainloopFwdSm90ILi2EN4cute5tupleIJNS5_1CILi1EEES8_S8_EEENS6_IJNS7_ILi128EEESA_NS7_ILi192EEEEEELi128ENS_10bfloat16_tEfNS_4arch4Sm90ELb1ELb0ELb1ELb1ELb0ELb0ELb0ELb1ELb1ELb0ELb0ELb0EEENS1_21CollectiveEpilogueFwdINS6_IJSA_SA_SA_EEES9_SD_SF_Li256ELb1ELb0ELb0ELb0EEENS1_36VarlenDynamicPersistentTileSchedulerILi128ELi128ELi256ELi32ELb0ELb0ELb1ELb1ELb1ELb1EEEEEEEEEvNT_6ParamsE:
        /* <DEDUP_REMOVED lines=21> */
.L_x_1985:
[----:B------:R-:W-:Y:S05]  /*0150*/  BSYNC B0 ;  /* 0x0000000000007941 */ /* 0x000fea0003800000 */
.L_x_1984:
        /* <DEDUP_REMOVED lines=41> */
.L_x_1986:
        /* <DEDUP_REMOVED lines=22> */
.L_x_1987:
        /* <DEDUP_REMOVED lines=18> */
.L_x_1988:
        /* <DEDUP_REMOVED lines=22> */
.L_x_1989:
        /* <DEDUP_REMOVED lines=22> */
.L_x_1990:
        /* <DEDUP_REMOVED lines=8> */
.L_x_1992:
        /* <DEDUP_REMOVED lines=16> */
[----:B------:R-:W-:Y:S01]  /*0ab0*/  UMOV UR37, URZ ;  /* 0x0000003f00257c82 */ /* 0x000fe20008000000 */
[----:B------:R-:W-:Y:S01]  /*0ac0*/  R2UR UR5, R46 ;  /* 0x000000002e0572ca */ /* 0x000fe200000e0000 */
[----:B------:R-:W0:Y:S01]  /*0ad0*/  S2R R0, SR_TID.X ;  /* 0x0000000000007919 */ /* 0x000e220000002100 */
[----:B------:R-:W-:Y:S01]  /*0ae0*/  UMOV UR36, URZ ;  /* 0x0000003f00247c82 */ /* 0x000fe20008000000 */
        /* <DEDUP_REMOVED lines=17> */
[----:B------:R-:W-:-:S05]  /*0c00*/  LOP3.LUT R17, R6, 0x7ffffffc, RZ, 0xc0, !PT ;  /* 0x7ffffffc06117812 */ /* 0x000fca00078ec0ff */
[----:B------:R-:W-:Y:S01]  /*0c10*/  IMAD.IADD R17, R188, 0x1, -R17 ;  /* 0x00000001bc117824 */ /* 0x000fe200078e0a11 */
[----:B--2---:R-:W-:Y:S02]  /*0c20*/  R2UR UR4, R2 ;  /* 0x00000000020472ca */ /* 0x004fe400000e0000 */
[----:B------:R-:W-:-:S04]  /*0c30*/  SHF.R.S32.HI R2, RZ, 0x1f, R6 ;  /* 0x0000001fff027819 */ /* 0x000fc80000011406 */
[----:B------:R-:W-:-:S04]  /*0c40*/  LEA.HI R2, R2, R5, RZ, 0x3 ;  /* 0x0000000502027211 */ /* 0x000fc800078f18ff */
[----:B------:R-:W-:Y:S02]  /*0c50*/  LOP3.LUT R8, R2, 0xfffffff8, RZ, 0xc0, !PT ;  /* 0xfffffff802087812 */ /* 0x000fe400078ec0ff */
[CC--:B------:R-:W-:Y:S01]  /*0c60*/  LEA.HI R2, R3.reuse, R192.reuse, RZ, 0x4 ;  /* 0x000000c003027211 */ /* 0x0c0fe200078f20ff */
[----:B------:R-:W-:Y:S01]  /*0c70*/  ULOP3.LUT UR4, UR4, 0x1, URZ, 0xfc, !UPT ;  /* 0x0000000104047892 */ /* 0x000fe2000f8efc3f */
[----:B------:R-:W-:Y:S01]  /*0c80*/  LEA.HI R3, R3, R192, RZ, 0x3 ;  /* 0x000000c003037211 */ /* 0x000fe200078f18ff */
[----:B------:R-:W-:Y:S01]  /*0c90*/  IMAD.IADD R8, R5, 0x1, -R8 ;  /* 0x0000000105087824 */ /* 0x000fe200078e0a08 */
[----:B------:R-:W-:Y:S02]  /*0ca0*/  SHF.R.S32.HI R7, RZ, 0x4, R2 ;  /* 0x00000004ff077819 */ /* 0x000fe40000011402 */
[C---:B------:R-:W-:Y:S01]  /*0cb0*/  LOP3.LUT R5, R2.reuse, 0x3fffff0, RZ, 0xc0, !PT ;  /* 0x03fffff002057812 */ /* 0x040fe200078ec0ff */
[----:B------:R-:W-:Y:S01]  /*0cc0*/  IMAD R9, R9, 0x10, R8 ;  /* 0x0000001009097824 */ /* 0x000fe200078e0208 */
[----:B------:R-:W-:Y:S01]  /*0cd0*/  LEA.HI R2, R2, R7, RZ, 0x1 ;  /* 0x0000000702027211 */ /* 0x000fe200078f08ff */
[----:B------:R-:W-:Y:S01]  /*0ce0*/  IMAD.U32 R191, RZ, RZ, UR4 ;  /* 0x00000004ffbf7e24 */ /* 0x000fe2000f8e00ff */
[----:B------:R-:W-:Y:S01]  /*0cf0*/  UMOV UR4, URZ ;  /* 0x0000003f00047c82 */ /* 0x000fe20008000000 */
[----:B------:R-:W-:Y:S01]  /*0d00*/  IMAD.IADD R5, R192, 0x1, -R5 ;  /* 0x00000001c0057824 */ /* 0x000fe200078e0a05 */
[----:B------:R-:W-:Y:S01]  /*0d10*/  LOP3.LUT R2, R2, 0x1ffffffe, RZ, 0xc0, !PT ;  /* 0x1ffffffe02027812 */ /* 0x000fe200078ec0ff */
[----:B------:R-:W-:Y:S01]  /*0d20*/  IMAD R22, R0, 0x40, R9 ;  /* 0x0000004000167824 */ /* 0x000fe200078e0209 */
[----:B------:R-:W-:Y:S01]  /*0d30*/  SHF.R.S32.HI R18, RZ, 0x3, R3 ;  /* 0x00000003ff127819 */ /* 0x000fe20000011403 */
[----:B------:R-:W-:Y:S01]  /*0d40*/  IMAD.U32 R187, RZ, RZ, UR4 ;  /* 0x00000004ffbb7e24 */ /* 0x000fe2000f8e00ff */
[----:B------:R-:W-:Y:S01]  /*0d50*/  LEA R5, R5, R4, 0x6 ;  /* 0x0000000405057211 */ /* 0x000fe200078e30ff */
[----:B------:R-:W-:-:S04]  /*0d60*/  IMAD.IADD R2, R7, 0x1, -R2 ;  /* 0x0000000107027824 */ /* 0x000fc800078e0a02 */
[----:B------:R-:W-:Y:S01]  /*0d70*/  IMAD R190, R2, 0x8, R5 ;  /* 0x0000000802be7824 */ /* 0x000fe200078e0205 */
[----:B------:R-:W-:-:S05]  /*0d80*/  LOP3.LUT R5, R3, 0x1ffffff8, RZ, 0xc0, !PT ;  /* 0x1ffffff803057812 */ /* 0x000fca00078ec0ff */
[----:B------:R-:W-:-:S05]  /*0d90*/  IMAD.IADD R5, R192, 0x1, -R5 ;  /* 0x00000001c0057824 */ /* 0x000fca00078e0a05 */
[----:B------:R-:W-:-:S07]  /*0da0*/  SHF.L.U32 R16, R5, 0x3, RZ ;  /* 0x0000000305107819 */ /* 0x000fce00000006ff */
.L_x_2046:
[----:B0-----:R-:W0:Y:S01]  /*0db0*/  LDC.64 R2, c[0x0][0xc60] ;  /* 0x00031800ff027b82 */ /* 0x001e220000000a00 */
        /* <DEDUP_REMOVED lines=13> */
[----:B------:R-:W-:Y:S01]  /*0e90*/  IMAD.U32 R23, RZ, RZ, UR4 ;  /* 0x00000004ff177e24 */ /* 0x000fe2000f8e00ff */
[----:B------:R-:W-:-:S04]  /*0ea0*/  @UP0 ULEA UR6, UP2, UR4, UR6, 0x2 ;  /* 0x0000000604060291 */ /* 0x000fc8000f84103f */
[----:B------:R-:W-:Y:S02]  /*0eb0*/  @UP0 ULEA.HI.X UR7, UR4, UR7, UR12, 0x2, UP2 ;  /* 0x0000000704070291 */ /* 0x000fe400090f140c */
[----:B------:R-:W-:Y:S01]  /*0ec0*/  IMAD.U32 R185, RZ, RZ, UR12 ;  /* 0x0000000cffb97e24 */ /* 0x000fe2000f8e00ff */
[----:B------:R-:W-:Y:S01]  /*0ed0*/  @UP1 ULEA UR8, UP0, UR4, UR8, 0x2 ;  /* 0x0000000804081291 */ /* 0x000fe2000f80103f */
[----:B------:R-:W-:-:S03]  /*0ee0*/  IMAD.U32 R2, RZ, RZ, UR6 ;  /* 0x00000006ff027e24 */ /* 0x000fc6000f8e00ff */
[----:B------:R-:W-:Y:S01]  /*0ef0*/  @UP1 ULEA.HI.X UR9, UR4, UR9, UR12, 0x2, UP0 ;  /* 0x0000000904091291 */ /* 0x000fe200080f140c */
[----:B------:R-:W-:Y:S01]  /*0f00*/  IMAD.U32 R3, RZ, RZ, UR7 ;  /* 0x00000007ff037e24 */ /* 0x000fe2000f8e00ff */
[----:B------:R-:W-:Y:S01]  /*0f10*/  ULDC.64 UR6, c[0x0][0x3f8] ;  /* 0x0000fe0000067ab9 */ /* 0x000fe20000000a00 */
[----:B---3-5:R-:W-:Y:S01]  /*0f20*/  IMAD.U32 R4, RZ, RZ, UR8 ;  /* 0x00000008ff047e24 */ /* 0x028fe2000f8e00ff */
[----:B------:R-:W-:Y:S02]  /*0f30*/  ULDC UR4, c[0x0][0x404] ;  /* 0x0001010000047ab9 */ /* 0x000fe40000000800 */
[----:B------:R-:W-:Y:S01]  /*0f40*/  MOV R5, UR9 ;  /* 0x0000000900057c02 */ /* 0x000fe20008000f00 */
[----:B------:R-:W2:Y:S01]  /*0f50*/  @P0 LDG.E R2, desc[UR10][R2.64] ;  /* 0x0000000a02020981 */ /* 0x000ea2000c1e1900 */
[----:B------:R-:W-:Y:S01]  /*0f60*/  UISETP.NE.U32.AND UP0, UPT, UR6, URZ, UPT ;  /* 0x0000003f0600728c */ /* 0x000fe2000bf05070 */
[----:B------:R-:W-:Y:S02]  /*0f70*/  ULDC.64 UR8, c[0x0][0xa20] ;  /* 0x0002880000087ab9 */ /* 0x000fe40000000a00 */
[----:B------:R-:W3:Y:S01]  /*0f80*/  @P2 LDG.E R4, desc[UR10][R4.64] ;  /* 0x0000000a04042981 */ /* 0x000ee2000c1e1900 */
[----:B------:R-:W-:Y:S01]  /*0f90*/  UISETP.NE.AND.EX UP0, UPT, UR7, URZ, UPT, UP0 ;  /* 0x0000003f0700728c */ /* 0x000fe2000bf05300 */
[----:B------:R-:W-:Y:S01]  /*0fa0*/  ISETP.NE.U32.AND P1, PT, RZ, UR8, PT ;  /* 0x00000008ff007c0c */ /* 0x000fe2000bf25070 */
[----:B------:R-:W-:Y:S01]  /*0fb0*/  ULDC UR6, c[0x0][0x2e0] ;  /* 0x0000b80000067ab9 */ /* 0x000fe20000000800 */
[----:B------:R-:W-:Y:S01]  /*0fc0*/  UMOV UR60, URZ ;  /* 0x0000003f003c7c82 */ /* 0x000fe20008000000 */
[----:B------:R-:W-:Y:S01]  /*0fd0*/  USEL UR4, UR4, 0x1, UP0 ;  /* 0x0000000104047887 */ /* 0x000fe20008000000 */
[----:B------:R-:W-:Y:S01]  /*0fe0*/  ISETP.NE.AND.EX P1, PT, RZ, UR9, PT, P1 ;  /* 0x00000009ff007c0c */ /* 0x000fe2000bf25310 */
[----:B------:R-:W-:Y:S01]  /*0ff0*/  ULDC UR39, c[0x0][0x288] ;  /* 0x0000a20000277ab9 */ /* 0x000fe20000000800 */
[----:B------:R-:W-:Y:S01]  /*1000*/  IMAD.U32 R184, RZ, RZ, UR5 ;  /* 0x00000005ffb87e24 */ /* 0x000fe2000f8e00ff */
[----:B------:R-:W-:Y:S01]  /*1010*/  UIMAD UR6, UR4, UR6, URZ ;  /* 0x00000006040672a4 */ /* 0x000fe2000f8e023f */
[----:B--2---:R-:W-:-:S02]  /*1020*/  @P0 R2UR UR60, R2 ;  /* 0x00000000023c02ca */ /* 0x004fc400000e0000 */
[----:B---3--:R-:W-:Y:S01]  /*1030*/  @P2 R2UR UR39, R4 ;  /* 0x00000000042722ca */ /* 0x008fe200000e0000 */
[----:B-1--4-:R-:W-:-:S14]  /*1040*/  @P2 BRA `(.L_x_1993) ;  /* 0x00000000003c2947 */ /* 0x012fdc0003800000 */
[----:B------:R-:W-:Y:S02]  /*1050*/  ULDC.64 UR4, c[0x0][0xa00] ;  /* 0x0002800000047ab9 */ /* 0x000fe40000000a00 */
[----:B------:R-:W-:-:S04]  /*1060*/  ISETP.NE.U32.AND P0, PT, RZ, UR4, PT ;  /* 0x00000004ff007c0c */ /* 0x000fc8000bf05070 */
[----:B------:R-:W-:-:S13]  /*1070*/  ISETP.NE.AND.EX P0, PT, RZ, UR5, PT, P0 ;  /* 0x00000005ff007c0c */ /* 0x000fda000bf05300 */
[----:B------:R-:W-:Y:S05]  /*1080*/  @!P0 BRA `(.L_x_1993) ;  /* 0x00000000002c8947 */ /* 0x000fea0003800000 */
[----:B------:R-:W-:Y:S01]  /*1090*/  R2UR UR7, R23 ;  /* 0x00000000170772ca */ /* 0x000fe200000e0000 */
[----:B------:R-:W-:Y:S01]  /*10a0*/  ULDC.64 UR4, c[0x0][0xa00] ;  /* 0x0002800000047ab9 */ /* 0x000fe20000000a00 */
[----:B------:R-:W-:-:S11]  /*10b0*/  ULDC.64 UR10, c[0x0][0x208] ;  /* 0x00008200000a7ab9 */ /* 0x000fd60000000a00 */
[----:B------:R-:W-:-:S06]  /*10c0*/  UIMAD.WIDE UR4, UR7, 0x4, UR4 ;  /* 0x00000004070478a5 */ /* 0x000fcc000f8e0204 */
[----:B------:R-:W-:Y:S02]  /*10d0*/  IMAD.U32 R2, RZ, RZ, UR4 ;  /* 0x00000004ff027e24 */ /* 0x000fe4000f8e00ff */
[----:B------:R-:W-:-:S05]  /*10e0*/  IMAD.U32 R3, RZ, RZ, UR5 ;  /* 0x00000005ff037e24 */ /* 0x000fca000f8e00ff */
[----:B------:R-:W2:Y:S04]  /*10f0*/  LDG.E R4, desc[UR10][R2.64] ;  /* 0x0000000a02047981 */ /* 0x000ea8000c1e1900 */
[----:B------:R-:W3:Y:S01]  /*1100*/  LDG.E R0, desc[UR10][R2.64+0x4] ;  /* 0x0000040a02007981 */ /* 0x000ee2000c1e1900 */
[----:B--2---:R-:W-:Y:S02]  /*1110*/  R2UR UR39, R4 ;  /* 0x00000000042772ca */ /* 0x004fe400000e0000 */
[----:B---3--:R-:W-:-:S13]  /*1120*/  R2UR UR4, R0 ;  /* 0x00000000000472ca */ /* 0x008fda00000e0000 */
[----:B------:R-:W-:-:S12]  /*1130*/  UIADD3 UR39, -UR39, UR4, URZ ;  /* 0x0000000427277290 */ /* 0x000fd8000fffe13f */
.L_x_1993:
[----:B------:R-:W-:Y:S01]  /*1140*/  IMAD.U32 R186, RZ, RZ, UR61 ;  /* 0x0000003dffba7e24 */ /* 0x000fe2000f8e00ff */
[----:B------:R-:W-:Y:S06]  /*1150*/  @!P1 BRA `(.L_x_1994) ;  /* 0x0000000000289947 */ /* 0x000fec0003800000 */
[----:B------:R-:W-:Y:S01]  /*1160*/  R2UR UR5, R23 ;  /* 0x00000000170572ca */ /* 0x000fe200000e0000 */
[----:B------:R-:W-:Y:S01]  /*1170*/  ULDC.64 UR6, c[0x0][0x208] ;  /* 0x0000820000067ab9 */ /* 0x000fe20000000a00 */
[----:B------:R-:W-:-:S11]  /*1180*/  R2UR UR10, R185 ;  /* 0x00000000b90a72ca */ /* 0x000fd600000e0000 */
[----:B------:R-:W-:-:S04]  /*1190*/  ULEA UR4, UP0, UR5, UR8, 0x2 ;  /* 0x0000000805047291 */ /* 0x000fc8000f80103f */
[----:B------:R-:W-:Y:S02]  /*11a0*/  ULEA.HI.X UR5, UR5, UR9, UR10, 0x2, UP0 ;  /* 0x0000000905057291 */ /* 0x000fe400080f140a */
[----:B------:R-:W-:-:S04]  /*11b0*/  IMAD.U32 R2, RZ, RZ, UR4 ;  /* 0x00000004ff027e24 */ /* 0x000fc8000f8e00ff */
[----:B------:R-:W-:-:S05]  /*11c0*/  IMAD.U32 R3, RZ, RZ, UR5 ;  /* 0x00000005ff037e24 */ /* 0x000fca000f8e00ff */
[----:B------:R-:W2:Y:S02]  /*11d0*/  LDG.E R2, desc[UR6][R2.64] ;  /* 0x0000000602027981 */ /* 0x000ea4000c1e1900 */
[----:B--2---:R-:W-:Y:S01]  /*11e0*/  R2UR UR6, R2 ;  /* 0x00000000020672ca */ /* 0x004fe200000e0000 */
[----:B------:R-:W-:-:S14]  /*11f0*/  BRA `(.L_x_1995) ;  /* 0x00000000003c7947 */ /* 0x000fdc0003800000 */
.L_x_1994:
        /* <DEDUP_REMOVED lines=8> */
[----:B------:R-:W-:Y:S01]  /*1280*/  IMAD.U32 R2, RZ, RZ, UR4 ;  /* 0x00000004ff027e24 */ /* 0x000fe2000f8e00ff */
[----:B------:R-:W-:-:S05]  /*1290*/  MOV R3, UR5 ;  /* 0x0000000500037c02 */ /* 0x000fca0008000f00 */
[----:B------:R-:W2:Y:S04]  /*12a0*/  LDG.E R4, desc[UR6][R2.64] ;  /* 0x0000000602047981 */ /* 0x000ea8000c1e1900 */
[----:B------:R-:W3:Y:S01]  /*12b0*/  LDG.E R0, desc[UR6][R2.64+0x4] ;  /* 0x0000040602007981 */ /* 0x000ee2000c1e1900 */
[----:B--2---:R-:W-:Y:S02]  /*12c0*/  R2UR UR6, R4 ;  /* 0x00000000040672ca */ /* 0x004fe400000e0000 */
[----:B---3--:R-:W-:-:S13]  /*12d0*/  R2UR UR4, R0 ;  /* 0x00000000000472ca */ /* 0x008fda00000e0000 */
[----:B------:R-:W-:-:S12]  /*12e0*/  UIADD3 UR6, -UR6, UR4, URZ ;  /* 0x0000000406067290 */ /* 0x000fd8000fffe13f */
.L_x_1995:
[----:B------:R-:W-:Y:S01]  /*12f0*/  UIADD3 UR60, -UR60, UR6, URZ ;  /* 0x000000063c3c7290 */ /* 0x000fe2000fffe13f */
[----:B------:R-:W-:Y:S01]  /*1300*/  PLOP3.LUT P0, PT, PT, PT, PT, 0x80, 0x0 ;  /* 0x000000000000781c */ /* 0x000fe20003f0f070 */
[----:B------:R-:W-:Y:S01]  /*1310*/  ULEA UR5, UR61, 0xff, 0x7 ;  /* 0x000000ff3d057891 */ /* 0x000fe2000f8e383f */
[----:B------:R-:W-:Y:S01]  /*1320*/  IMAD.MOV.U32 R0, RZ, RZ, RZ ;  /* 0x000000ffff007224 */ /* 0x000fe200078e00ff */
[----:B------:R-:W-:Y:S01]  /*1330*/  UIADD3 UR4, UR60, 0x7f, URZ ;  /* 0x0000007f3c047890 */ /* 0x000fe2000fffe03f */
[----:B------:R-:W-:Y:S01]  /*1340*/  IMAD.MOV.U32 R2, RZ, RZ, RZ ;  /* 0x000000ffff027224 */ /* 0x000fe200078e00ff */
[----:B------:R-:W-:Y:S01]  /*1350*/  UIADD3 UR6, UR60, UR5, -UR39 ;  /* 0x000000053c067290 */ /* 0x000fe2000fffe827 */
        /* <DEDUP_REMOVED lines=12> */
[----:B------:R-:W-:-:S02]  /*1420*/  CS2R R74, SRZ ;  /* 0x00000000004a7805 */ /* 0x000fc4000001ff00 */
[----:B------:R-:W-:Y:S02]  /*1430*/  CS2R R72, SRZ ;  /* 0x0000000000487805 */ /* 0x000fe4000001ff00 */
[----:B------:R-:W-:Y:S01]  /*1440*/  CS2R R70, SRZ ;  /* 0x0000000000467805 */ /* 0x000fe2000001ff00 */
[----:B------:R-:W-:Y:S01]  /*1450*/  UISETP.LT.AND UP0, UPT, UR5, UR7, UPT ;  /* 0x000000070500728c */ /* 0x000fe2000bf01270 */
[----:B------:R-:W-:Y:S02]  /*1460*/  CS2R R68, SRZ ;  /* 0x0000000000447805 */ /* 0x000fe4000001ff00 */
[----:B------:R-:W-:Y:S02]  /*1470*/  CS2R R66, SRZ ;  /* 0x0000000000427805 */ /* 0x000fe4000001ff00 */
[----:B------:R-:W-:Y:S01]  /*1480*/  CS2R R64, SRZ ;  /* 0x0000000000407805 */ /* 0x000fe2000001ff00 */
[----:B------:R-:W-:Y:S01]  /*1490*/  USEL UR8, UR5, UR7, UP0 ;  /* 0x0000000705087287 */ /* 0x000fe20008000000 */
[----:B------:R-:W-:-:S02]  /*14a0*/  CS2R R62, SRZ ;  /* 0x00000000003e7805 */ /* 0x000fc4000001ff00 */
[----:B------:R-:W-:Y:S02]  /*14b0*/  CS2R R60, SRZ ;  /* 0x00000000003c7805 */ /* 0x000fe4000001ff00 */
[----:B------:R-:W-:Y:S01]  /*14c0*/  CS2R R58, SRZ ;  /* 0x00000000003a7805 */ /* 0x000fe2000001ff00 */
[----:B------:R-:W-:Y:S01]  /*14d0*/  UISETP.GE.AND UP0, UPT, UR8, 0x1, UPT ;  /* 0x000000010800788c */ /* 0x000fe2000bf06270 */
[----:B------:R-:W-:Y:S01]  /*14e0*/  CS2R R56, SRZ ;  /* 0x0000000000387805 */ /* 0x000fe2000001ff00 */
[----:B------:R-:W-:Y:S01]  /*14f0*/  IMAD.U32 R90, RZ, RZ, UR8 ;  /* 0x00000008ff5a7e24 */ /* 0x000fe2000f8e00ff */
[----:B------:R-:W-:Y:S02]  /*1500*/  CS2R R54, SRZ ;  /* 0x0000000000367805 */ /* 0x000fe4000001ff00 */
[----:B------:R-:W-:Y:S02]  /*1510*/  CS2R R52, SRZ ;  /* 0x0000000000347805 */ /* 0x000fe4000001ff00 */
[----:B------:R-:W-:-:S02]  /*1520*/  CS2R R50, SRZ ;  /* 0x0000000000327805 */ /* 0x000fc4000001ff00 */
[----:B------:R-:W-:Y:S02]  /*1530*/  PLOP3.LUT P1, PT, PT, PT, UP0, 0x80, 0x0 ;  /* 0x000000000000781c */ /* 0x000fe40003f2f008 */
        /* <DEDUP_REMOVED lines=10> */
[----:B------:R-:W-:Y:S01]  /*15e0*/  IMAD.MOV.U32 R8, RZ, RZ, RZ ;  /* 0x000000ffff087224 */ /* 0x000fe200078e00ff */
[----:B------:R-:W-:Y:S01]  /*15f0*/  MOV R14, RZ ;  /* 0x000000ff000e7202 */ /* 0x000fe20000000f00 */
[----:B------:R-:W-:-:S02]  /*1600*/  IMAD.MOV.U32 R91, RZ, RZ, RZ ;  /* 0x000000ffff5b7224 */ /* 0x000fc400078e00ff */
[----:B------:R-:W-:Y:S02]  /*1610*/  IMAD.MOV.U32 R12, RZ, RZ, RZ ;  /* 0x000000ffff0c7224 */ /* 0x000fe400078e00ff */
        /* <DEDUP_REMOVED lines=26> */
[----:B------:R-:W-:Y:S01]  /*17c0*/  MOV R8, 0x70 ;  /* 0x0000007000087802 */ /* 0x000fe20000000f00 */
[----:B------:R-:W-:Y:S02]  /*17d0*/  IMAD.U32 R6, RZ, RZ, UR4 ;  /* 0x00000004ff067e24 */ /* 0x000fe4000f8e00ff */
[----:B------:R-:W-:-:S02]  /*17e0*/  IMAD.U32 R7, RZ, RZ, UR5 ;  /* 0x00000005ff077e24 */ /* 0x000fc4000f8e00ff */
[----:B------:R-:W-:Y:S02]  /*17f0*/  IMAD.U32 R11, RZ, RZ, UR7 ;  /* 0x00000007ff0b7e24 */ /* 0x000fe4000f8e00ff */
[----:B------:R-:W-:Y:S02]  /*1800*/  IMAD.MOV.U32 R12, RZ, RZ, 0x1 ;  /* 0x00000001ff0c7424 */ /* 0x000fe400078e00ff */
[----:B0-----:R-:W-:-:S07]  /*1810*/  IMAD.MOV.U32 R13, RZ, RZ, RZ ;  /* 0x000000ffff0d7224 */ /* 0x001fce00078e00ff */
[----:B------:R-:W-:-:S07]  /*1820*/  LEPC R20, `(.L_x_1997) ;  /* 0x000000001014794e */ /* 0x000fce0000000000 */
[----:B-1----:R-:W-:Y:S05]  /*1830*/  CALL.ABS.NOINC R2 ;  /* 0x0000000002007343 */ /* 0x002fea0003c00000 */
.L_x_1997:
        /* <DEDUP_REMOVED lines=9> */
[----:B------:R-:W0:Y:S02]  /*18d0*/  SYNCS.PHASECHK.TRANS64.TRYWAIT P1, [UR38+0x34800], R0 ;  /* 0x03480000ff0075a7 */ /* 0x000e240008020166 */
[----:B0-----:R-:W-:Y:S05]  /*18e0*/  @!P1 BRA `(.L_x_1998) ;  /* 0x00000110001c9947 */ /* 0x001fea0003800000 */
.L_x_2134:
[----:B------:R-:W-:Y:S05]  /*18f0*/  @!P0 BRA `(.L_x_1999) ;  /* 0x0000000000048947 */ /* 0x000fea0003800000 */
[----:B------:R-:W-:Y:S01]  /*1900*/  BPT.TRAP 0x1 ;  /* 0x000000040000795c */ /* 0x000fe20000300000 */
.L_x_1999:
[----:B0-----:R-:W-:Y:S02]  /*1910*/  IMAD.U32 R0, RZ, RZ, UR36 ;  /* 0x00000024ff007e24 */ /* 0x001fe4000f8e00ff */
[----:B------:R-:W-:-:S03]  /*1920*/  IMAD.U32 R3, RZ, RZ, UR37 ;  /* 0x00000025ff037e24 */ /* 0x000fc6000f8e00ff */
[----:B------:R-:W-:Y:S02]  /*1930*/  LEA R0, R0, UR38, 0x3 ;  /* 0x0000002600007c11 */ /* 0x000fe4000f8e18ff */
[----:B------:R-:W-:-:S04]  /*1940*/  SHF.L.U32 R3, R3, 0x1f, RZ ;  /* 0x0000001f03037819 */ /* 0x000fc800000006ff */
[----:B------:R0:W1:Y:S01]  /*1950*/  SYNCS.PHASECHK.TRANS64.TRYWAIT P2, [R0+URZ+0x34830], R3 ;  /* 0x03483003000075a7 */ /* 0x000062000804017f */
[----:B------:R-:W-:Y:S05]  /*1960*/  @!P0 BRA `(.L_x_2000) ;  /* 0x0000000000048947 */ /* 0x000fea0003800000 */
[----:B------:R-:W-:Y:S01]  /*1970*/  BPT.TRAP 0x1 ;  /* 0x000000040000795c */ /* 0x000fe20000300000 */
.L_x_2000:
[----:B------:R-:W2:Y:S01]  /*1980*/  S2R R2, SR_TID.X ;  /* 0x0000000000027919 */ /* 0x000ea20000002100 */
[----:B------:R-:W-:Y:S01]  /*1990*/  IMAD.MOV.U32 R151, RZ, RZ, RZ ;  /* 0x000000ffff977224 */ /* 0x000fe200078e00ff */
[----:B--2---:R-:W-:Y:S01]  /*19a0*/  LOP3.LUT P1, RZ, R2, 0x7f, RZ, 0xc0, !PT ;  /* 0x0000007f02ff7812 */ /* 0x004fe2000782c0ff */
[----:B-1----:R-:W-:-:S12]  /*19b0*/  @P2 BRA `(.L_x_2001) ;  /* 0x0000000000082947 */ /* 0x002fd80003800000 */
[----:B------:R-:W1:Y:S02]  /*19c0*/  SYNCS.PHASECHK.TRANS64.TRYWAIT P2, [R0+URZ+0x34830], R3 ;  /* 0x03483003000075a7 */ /* 0x000e64000804017f */
[----:B-1----:R-:W-:Y:S05]  /*19d0*/  @!P2 BRA `(.L_x_2002) ;  /* 0x0000010c00f8a947 */ /* 0x002fea0003800000 */
.L_x_2001:
        /* <DEDUP_REMOVED lines=10> */
[----:B01----:R-:W-:Y:S01]  /*1a80*/  @!P1 VIADD R0, R0, 0x34840 ;  /* 0x0003484000009836 */ /* 0x003fe20000000000 */
        /* <DEDUP_REMOVED lines=9> */
[--C-:B------:R-:W-:Y:S01]  /*1b20*/  IMAD.MOV.U32 R148, RZ, RZ, R151.reuse ;  /* 0x000000ffff947224 */ /* 0x100fe200078e0097 */
        /* <DEDUP_REMOVED lines=14> */
[----:B------:R-:W-:Y:S01]  /*1c10*/  UIADD3 UR52, UR4, 0x6, URZ ;  /* 0x0000000604347890 */ /* 0x000fe2000fffe03f */
[----:B------:R-:W-:Y:S01]  /*1c20*/  R2UR UR7, R90 ;  /* 0x000000005a0772ca */ /* 0x000fe200000e0000 */
[----:B------:R-:W-:Y:S01]  /*1c30*/  UIADD3 UR54, UR5, 0x6, URZ ;  /* 0x0000000605367890 */ /* 0x000fe2000fffe03f */
[-C--:B------:R-:W-:Y:S01]  /*1c40*/  MOV R146, R151.reuse ;  /* 0x0000009700927202 */ /* 0x080fe20000000f00 */
        /* <DEDUP_REMOVED lines=68> */
[----:B------:R-:W-:Y:S01]  /*2090*/  IMAD.MOV.U32 R89, RZ, RZ, R151 ;  /* 0x000000ffff597224 */ /* 0x000fe200078e0097 */
[----:B------:R-:W-:Y:S02]  /*20a0*/  WARPGROUP.DEPBAR.LE gsb0, 0x0 ;  /* 0x00008000000079c5 */ /* 0x000fe40000010000 */
[----:B------:R-:W-:-:S06]  /*20b0*/  WARPGROUP.ARRIVE ;  /* 0x00000000000079c5 */ /* 0x000fcc0000000000 */
[----:B------:R-:W-:Y:S01]  /*20c0*/  HGMMA.64x128x16.F32.BF16 R24, gdesc[UR12], R24, gsb0 ;  /* 0x01e000000c1879f0 */ /* 0x000fe20008001818 */
[----:B------:R-:W-:Y:S02]  /*20d0*/  UIADD3 UR12, UR4, 0x404, URZ ;  /* 0x00000404040c7890 */ /* 0x000fe4000fffe03f */
[----:B------:R-:W-:Y:S01]  /*20e0*/  UIADD3 UR14, UR5, 0x404, URZ ;  /* 0x00000404050e7890 */ /* 0x000fe2000fffe03f */
[----:B------:R-:W-:Y:S01]  /*20f0*/  UMOV UR13, 0x40000040 ;  /* 0x40000040000d7882 */ /* 0x000fe20000000000 */
[----:B------:R-:W-:Y:S01]  /*2100*/  UMOV UR15, 0x40000040 ;  /* 0x40000040000f7882 */ /* 0x000fe20000000000 */
[----:B------:R-:W-:Y:S02]  /*2110*/  UMOV UR4, 0xffffff80 ;  /* 0xffffff8000047882 */ /* 0x000fe40000000000 */
[----:B------:R-:W-:-:S04]  /*2120*/  UIMAD UR4, UR7, UR4, 0x80 ;  /* 0x00000080070474a4 */ /* 0x000fc8000f8e0204 */
[----:B------:R-:W-:-:S04]  /*2130*/  UIADD3 UR4, UR60, UR4, URZ ;  /* 0x000000043c047290 */ /* 0x000fc8000fffe03f */
[----:B------:R-:W-:Y:S02]  /*2140*/  UIADD3 UR5, -UR39, 0x1, UR4 ;  /* 0x0000000127057890 */ /* 0x000fe4000fffe104 */
[----:B------:R-:W-:Y:S01]  /*2150*/  IMAD.U32 R12, RZ, RZ, UR4 ;  /* 0x00000004ff0c7e24 */ /* 0x000fe2000f8e00ff */
[----:B------:R-:W-:-:S03]  /*2160*/  ULDC UR4, c[0x0][0x988] ;  /* 0x0002620000047ab9 */ /* 0x000fc60000000800 */
[----:B------:R-:W-:Y:S01]  /*2170*/  IMAD.U32 R90, RZ, RZ, UR5 ;  /* 0x00000005ff5a7e24 */ /* 0x000fe2000f8e00ff */
[----:B------:R-:W-:-:S03]  /*2180*/  UIADD3 UR5, UR60, -UR39, URZ ;  /* 0x800000273c057290 */ /* 0x000fc6000fffe03f */
[----:B------:R-:W-:Y:S01]  /*2190*/  IMAD R90, R17, -0x2, R90 ;  /* 0xfffffffe115a7824 */ /* 0x000fe200078e025a */
[----:B------:R-:W-:Y:S01]  /*21a0*/  ULEA UR5, UR61, UR5, 0x7 ;  /* 0x000000053d057291 */ /* 0x000fe2000f8e383f */
        /* <DEDUP_REMOVED lines=35> */
[----:B------:R-:W-:Y:S02]  /*23e0*/  IMAD.U32 R45, RZ, RZ, UR61 ;  /* 0x0000003dff2d7e24 */ /* 0x000fe4000f8e00ff */
[----:B------:R-:W-:Y:S01]  /*23f0*/  FMUL.FTZ R30, R30, UR6 ;  /* 0x000000061e1e7c20 */ /* 0x000fe20008410000 */
[----:B------:R-:W-:Y:S01]  /*2400*/  FMUL.FTZ R31, R31, UR6 ;  /* 0x000000061f1f7c20 */ /* 0x000fe20008410000 */
[----:B------:R-:W0:Y:S01]  /*2410*/  MUFU.TANH R26, R26 ;  /* 0x0000001a001a7308 */ /* 0x000e220000002400 */
[----:B------:R-:W-:-:S02]  /*2420*/  IMAD R45, R45, 0x80, R22 ;  /* 0x000000802d2d7824 */ /* 0x000fc400078e0216 */
[----:B------:R-:W-:Y:S01]  /*2430*/  FMUL.FTZ R21, R41, UR6 ;  /* 0x0000000629157c20 */ /* 0x000fe20008410000 */
[----:B------:R-:W-:Y:S02]  /*2440*/  IMAD R41, R17, -0x2, R12 ;  /* 0xfffffffe11297824 */ /* 0x000fe400078e020c */
[----:B------:R-:W-:Y:S01]  /*2450*/  FMUL.FTZ R34, R34, UR6 ;  /* 0x0000000622227c20 */ /* 0x000fe20008410000 */
[----:B------:R-:W-:Y:S01]  /*2460*/  FMUL.FTZ R11, R32, UR6 ;  /* 0x00000006200b7c20 */ /* 0x000fe20008410000 */
[----:B------:R-:W-:Y:S01]  /*2470*/  IADD3 R12, R90, 0x8, R45 ;  /* 0x000000085a0c7810 */ /* 0x000fe20007ffe02d */
[----:B------:R-:W-:Y:S01]  /*2480*/  FMUL.FTZ R32, R49, UR6 ;  /* 0x0000000631207c20 */ /* 0x000fe20008410000 */
[----:B------:R-:W1:Y:S01]  /*2490*/  MUFU.TANH R27, R27 ;  /* 0x0000001b001b7308 */ /* 0x000e620000002400 */
[----:B------:R-:W-:Y:S01]  /*24a0*/  FMUL.FTZ R35, R35, UR6 ;  /* 0x0000000623237c20 */ /* 0x000fe20008410000 */
[----:B------:R-:W-:Y:S01]  /*24b0*/  VIMNMX R49, R41, R12, PT ;  /* 0x0000000c29317248 */ /* 0x000fe20003fe0100 */
[----:B------:R-:W-:Y:S01]  /*24c0*/  FMUL.FTZ R38, R38, UR6 ;  /* 0x0000000626267c20 */ /* 0x000fe20008410000 */
[----:B------:R-:W-:Y:S01]  /*24d0*/  FMUL.FTZ R13, R33, UR6 ;  /* 0x00000006210d7c20 */ /* 0x000fe20008410000 */
[----:B------:R-:W-:Y:S01]  /*24e0*/  FMUL.FTZ R33, R53, UR6 ;  /* 0x0000000635217c20 */ /* 0x000fe20008410000 */
[----:B------:R-:W-:Y:S01]  /*24f0*/  ISETP.GT.AND P2, PT, R49, RZ, PT ;  /* 0x000000ff3100720c */ /* 0x000fe20003f44270 */
[----:B------:R-:W-:Y:S01]  /*2500*/  FMUL.FTZ R39, R39, UR6 ;  /* 0x0000000627277c20 */ /* 0x000fe20008410000 */
[----:B------:R-:W2:Y:S01]  /*2510*/  MUFU.TANH R30, R30 ;  /* 0x0000001e001e7308 */ /* 0x000ea20000002400 */
[C---:B------:R-:W-:Y:S01]  /*2520*/  ISETP.GT.AND P3, PT, R49.reuse, 0x1, PT ;  /* 0x000000013100780c */ /* 0x040fe20003f64270 */
[----:B------:R-:W-:Y:S01]  /*2530*/  FMUL.FTZ R42, R42, UR6 ;  /* 0x000000062a2a7c20 */ /* 0x000fe20008410000 */
[----:B------:R-:W-:Y:S01]  /*2540*/  ISETP.GT.AND P4, PT, R49, 0x8, PT ;  /* 0x000000083100780c */ /* 0x000fe20003f84270 */
[----:B------:R-:W-:Y:S01]  /*2550*/  FMUL.FTZ R43, R43, UR6 ;  /* 0x000000062b2b7c20 */ /* 0x000fe20008410000 */
[----:B0-----:R-:W-:Y:S01]  /*2560*/  FSEL R92, R26, -INF , P2 ;  /* 0xff8000001a5c7808 */ /* 0x001fe20001000000 */
[----:B------:R-:W-:Y:S01]  /*2570*/  FMUL.FTZ R46, R46, UR6 ;  /* 0x000000062e2e7c20 */ /* 0x000fe20008410000 */
[----:B------:R-:W-:Y:S01]  /*2580*/  ISETP.GT.AND P2, PT, R49, 0x9, PT ;  /* 0x000000093100780c */ /* 0x000fe20003f44270 */
[----:B------:R-:W0:Y:S01]  /*2590*/  MUFU.TANH R31, R31 ;  /* 0x0000001f001f7308 */ /* 0x000e220000002400 */
        /* <DEDUP_REMOVED lines=62> */
[----:B------:R-:W-:Y:S01]  /*2980*/  VIADDMNMX R41, R45, R90, R41, PT ;  /* 0x0000005a2d297246 */ /* 0x000fe20003800129 */
[----:B------:R-:W2:Y:S01]  /*2990*/  MUFU.TANH R47, R47 ;  /* 0x0000002f002f7308 */ /* 0x000ea20000002400 */
[----:B0-----:R-:W-:Y:S01]  /*29a0*/  FSEL R118, R43, -INF , P2 ;  /* 0xff8000002b767808 */ /* 0x001fe20001000000 */
[----:B------:R-:W-:Y:S01]  /*29b0*/  FMUL.FTZ R61, R61, UR6 ;  /* 0x000000063d3d7c20 */ /* 0x000fe20008410000 */
[----:B------:R-:W-:Y:S01]  /*29c0*/  ISETP.GT.AND P2, PT, R49, 0x29, PT ;  /* 0x000000293100780c */ /* 0x000fe20003f44270 */
[----:B------:R-:W-:Y:S01]  /*29d0*/  FMUL.FTZ R64, R64, UR6 ;  /* 0x0000000640407c20 */ /* 0x000fe20008410000 */
[----:B------:R-:W-:Y:S01]  /*29e0*/  FMNMX.FTZ R27, R118, R27, !PT ;  /* 0x0000001b761b7209 */ /* 0x000fe20007810000 */
[----:B------:R-:W-:Y:S01]  /*29f0*/  FMUL.FTZ R65, R65, UR6 ;  /* 0x0000000641417c20 */ /* 0x000fe20008410000 */
[----:B------:R-:W-:Y:S01]  /*2a00*/  ISETP.GT.AND P4, PT, R41, 0x8, PT ;  /* 0x000000082900780c */ /* 0x000fe20003f84270 */
[----:B------:R-:W-:Y:S01]  /*2a10*/  MUFU.TANH R50, R50 ;  /* 0x0000003200327308 */ /* 0x000fe20000002400 */
[----:B-1----:R-:W-:Y:S01]  /*2a20*/  FSEL R88, R46, -INF , P3 ;  /* 0xff8000002e587808 */ /* 0x002fe20001800000 */
[----:B------:R-:W-:Y:S01]  /*2a30*/  FMUL.FTZ R68, R68, UR6 ;  /* 0x0000000644447c20 */ /* 0x000fe20008410000 */
[----:B------:R-:W-:Y:S01]  /*2a40*/  ISETP.GT.AND P3, PT, R49, 0x30, PT ;  /* 0x000000303100780c */ /* 0x000fe20003f64270 */
        /* <DEDUP_REMOVED lines=11> */
[----:B------:R1:W-:Y:S01]  /*2b00*/  @!P1 SYNCS.ARRIVE.TRANS64.RED.A1T0 RZ, [R0+URZ], RZ ;  /* 0x000000ff00ff99a7 */ /* 0x0003e2000810043f */
[----:B------:R-:W3:Y:S08]  /*2b10*/  MUFU.TANH R5, R54 ;  /* 0x0000003600057308 */ /* 0x000ef00000002400 */
[----:B------:R-:W4:Y:S08]  /*2b20*/  MUFU.TANH R44, R55 ;  /* 0x00000037002c7308 */ /* 0x000f300000002400 */
[----:B------:R2:W-:Y:S08]  /*2b30*/  MUFU.TANH R12, R66 ;  /* 0x00000042000c7308 */ /* 0x0005f00000002400 */
[----:B------:R5:W1:Y:S01]  /*2b40*/  MUFU.TANH R40, R58 ;  /* 0x0000003a00287308 */ /* 0x000a620000002400 */
[----:B--2---:R-:W-:-:S02]  /*2b50*/  FSEL R66, R47, -INF , P2 ;  /* 0xff8000002f427808 */ /* 0x004fc40001000000 */
[----:B------:R-:W-:Y:S02]  /*2b60*/  ISETP.GT.AND P2, PT, R49, 0x31, PT ;  /* 0x000000313100780c */ /* 0x000fe40003f44270 */
[----:B------:R-:W-:Y:S02]  /*2b70*/  FMNMX.FTZ R27, R66, R27, !PT ;  /* 0x0000001b421b7209 */ /* 0x000fe40007810000 */
[----:B0-----:R-:W-:Y:S01]  /*2b80*/  FSEL R54, R51, -INF , P2 ;  /* 0xff80000033367808 */ /* 0x001fe20001000000 */
[----:B------:R-:W0:Y:S01]  /*2b90*/  MUFU.TANH R59, R59 ;  /* 0x0000003b003b7308 */ /* 0x000e220000002400 */
[----:B-----5:R-:W-:Y:S02]  /*2ba0*/  FSEL R58, R50, -INF , P3 ;  /* 0xff800000323a7808 */ /* 0x020fe40001800000 */
[----:B------:R-:W-:Y:S02]  /*2bb0*/  ISETP.GT.AND P3, PT, R49, 0x38, PT ;  /* 0x000000383100780c */ /* 0x000fe40003f64270 */
[----:B------:R-:W-:-:S02]  /*2bc0*/  FMNMX.FTZ R27, R58, R27, !PT ;  /* 0x0000001b3a1b7209 */ /* 0x000fc40007810000 */
[----:B------:R-:W-:Y:S01]  /*2bd0*/  ISETP.GT.AND P2, PT, R49, 0x39, PT ;  /* 0x000000393100780c */ /* 0x000fe20003f44270 */
[----:B------:R-:W2:Y:S01]  /*2be0*/  MUFU.TANH R62, R62 ;  /* 0x0000003e003e7308 */ /* 0x000ea20000002400 */
[----:B---3--:R-:W-:Y:S01]  /*2bf0*/  FSEL R50, R5, -INF , P3 ;  /* 0xff80000005327808 */ /* 0x008fe20001800000 */
[----:B------:R-:W-:Y:S01]  /*2c00*/  FMUL.FTZ R5, R60, UR6 ;  /* 0x000000063c057c20 */ /* 0x000fe20008410000 */
[----:B------:R-:W-:Y:S01]  /*2c10*/  FMNMX.FTZ R27, R54, R27, !PT ;  /* 0x0000001b361b7209 */ /* 0x000fe20007810000 */
[----:B------:R-:W-:Y:S01]  /*2c20*/  USHF.R.S32.HI UR6, URZ, 0x1f, UR5 ;  /* 0x0000001f3f067899 */ /* 0x000fe20008011405 */
[C---:B------:R-:W-:Y:S02]  /*2c30*/  ISETP.GT.AND P3, PT, R49.reuse, 0x40, PT ;  /* 0x000000403100780c */ /* 0x040fe40003f64270 */
[----:B----4-:R-:W-:Y:S01]  /*2c40*/  FSEL R44, R44, -INF , P2 ;  /* 0xff8000002c2c7808 */ /* 0x010fe20001000000 */
[----:B------:R-:W3:Y:S01]  /*2c50*/  MUFU.TANH R63, R63 ;  /* 0x0000003f003f7308 */ /* 0x000ee20000002400 */
[----:B------:R-:W-:Y:S01]  /*2c60*/  FMNMX.FTZ R27, R50, R27, !PT ;  /* 0x0000001b321b7209 */ /* 0x000fe20007810000 */
[----:B------:R-:W-:Y:S01]  /*2c70*/  ULEA.HI UR6, UR6, UR5, URZ, 0x7 ;  /* 0x0000000506067291 */ /* 0x000fe2000f8f383f */
[----:B------:R-:W-:-:S02]  /*2c80*/  ISETP.GT.AND P2, PT, R49, 0x41, PT ;  /* 0x000000413100780c */ /* 0x000fc40003f44270 */
[----:B-1----:R-:W-:Y:S01]  /*2c90*/  FSEL R40, R40, -INF , P3 ;  /* 0xff80000028287808 */ /* 0x002fe20001800000 */
[----:B------:R-:W-:Y:S01]  /*2ca0*/  USHF.R.S32.HI UR6, URZ, 0x7, UR6 ;  /* 0x000000073f067899 */ /* 0x000fe20008011406 */
[----:B------:R-:W-:Y:S01]  /*2cb0*/  FMNMX.FTZ R27, R44, R27, !PT ;  /* 0x0000001b2c1b7209 */ /* 0x000fe20007810000 */
[----:B------:R-:W1:Y:S01]  /*2cc0*/  MUFU.TANH R67, R67 ;  /* 0x0000004300437308 */ /* 0x000e620000002400 */
[----:B------:R-:W-:Y:S01]  /*2cd0*/  ISETP.GT.AND P3, PT, R49, 0x48, PT ;  /* 0x000000483100780c */ /* 0x000fe20003f64270 */
[----:B------:R-:W-:Y:S01]  /*2ce0*/  UISETP.LT.AND UP0, UPT, URZ, UR6, UPT ;  /* 0x000000063f00728c */ /* 0x000fe2000bf01270 */
[----:B0-----:R-:W-:Y:S02]  /*2cf0*/  FSEL R30, R59, -INF , P2 ;  /* 0xff8000003b1e7808 */ /* 0x001fe40001000000 */
[----:B------:R-:W-:Y:S01]  /*2d00*/  FMNMX.FTZ R27, R40, R27, !PT ;  /* 0x0000001b281b7209 */ /* 0x000fe20007810000 */
[----:B------:R-:W-:Y:S01]  /*2d10*/  USEL UR10, URZ, UR6, !UP0 ;  /* 0x000000063f0a7287 */ /* 0x000fe2000c000000 */
[----:B------:R-:W-:Y:S01]  /*2d20*/  ISETP.GT.AND P2, PT, R49, 0x49, PT ;  /* 0x000000493100780c */ /* 0x000fe20003f44270 */
[----:B------:R-:W0:Y:S01]  /*2d30*/  MUFU.TANH R48, R70 ;  /* 0x0000004600307308 */ /* 0x000e220000002400 */
[----:B--2---:R-:W-:-:S02]  /*2d40*/  FSEL R26, R62, -INF , P3 ;  /* 0xff8000003e1a7808 */ /* 0x004fc40001800000 */
[----:B------:R-:W-:Y:S02]  /*2d50*/  FMNMX.FTZ R27, R30, R27, !PT ;  /* 0x0000001b1e1b7209 */ /* 0x000fe40007810000 */
[----:B------:R-:W-:Y:S02]  /*2d60*/  ISETP.GT.AND P3, PT, R49, 0x50, PT ;  /* 0x000000503100780c */ /* 0x000fe40003f64270 */
[----:B---3--:R-:W-:Y:S01]  /*2d70*/  FSEL R34, R63, -INF , P2 ;  /* 0xff8000003f227808 */ /* 0x008fe20001000000 */
[----:B------:R-:W2:Y:S01]  /*2d80*/  MUFU.TANH R52, R71 ;  /* 0x0000004700347308 */ /* 0x000ea20000002400 */
[----:B------:R-:W-:Y:S02]  /*2d90*/  FMNMX.FTZ R27, R26, R27, !PT ;  /* 0x0000001b1a1b7209 */ /* 0x000fe40007810000 */
[----:B------:R-:W-:Y:S02]  /*2da0*/  ISETP.GT.AND P2, PT, R49, 0x51, PT ;  /* 0x000000513100780c */ /* 0x000fe40003f44270 */
[----:B------:R-:W-:-:S02]  /*2db0*/  FSEL R38, R12, -INF , P3 ;  /* 0xff8000000c267808 */ /* 0x000fc40001800000 */
[----:B------:R-:W-:Y:S01]  /*2dc0*/  FMNMX.FTZ R27, R34, R27, !PT ;  /* 0x0000001b221b7209 */ /* 0x000fe20007810000 */
[----:B------:R-:W3:Y:S01]  /*2dd0*/  MUFU.TANH R56, R74 ;  /* 0x0000004a00387308 */ /* 0x000ee20000002400 */
[----:B------:R-:W-:Y:S02]  /*2de0*/  ISETP.GT.AND P3, PT, R49, 0x58, PT ;  /* 0x000000583100780c */ /* 0x000fe40003f64270 */
[----:B-1----:R-:W-:Y:S02]  /*2df0*/  FSEL R42, R67, -INF , P2 ;  /* 0xff800000432a7808 */ /* 0x002fe40001000000 */
[----:B------:R-:W-:Y:S02]  /*2e00*/  FMNMX.FTZ R27, R38, R27, !PT ;  /* 0x0000001b261b7209 */ /* 0x000fe40007810000 */
[----:B------:R-:W-:Y:S01]  /*2e10*/  ISETP.GT.AND P2, PT, R49, 0x59, PT ;  /* 0x000000593100780c */ /* 0x000fe20003f44270 */
[----:B------:R-:W1:Y:S01]  /*2e20*/  MUFU.TANH R75, R75 ;  /* 0x0000004b004b7308 */ /* 0x000e620000002400 */
[----:B0-----:R-:W-:-:S02]  /*2e30*/  FSEL R48, R48, -INF , P3 ;  /* 0xff80000030307808 */ /* 0x001fc40001800000 */
[----:B------:R-:W-:Y:S02]  /*2e40*/  FMNMX.FTZ R27, R42, R27, !PT ;  /* 0x0000001b2a1b7209 */ /* 0x000fe40007810000 */
[C---:B------:R-:W-:Y:S02]  /*2e50*/  ISETP.GT.AND P3, PT, R49.reuse, 0x60, PT ;  /* 0x000000603100780c */ /* 0x040fe40003f64270 */
[----:B--2---:R-:W-:Y:S01]  /*2e60*/  FSEL R52, R52, -INF , P2 ;  /* 0xff80000034347808 */ /* 0x004fe20001000000 */
[----:B------:R-:W0:Y:S01]  /*2e70*/  MUFU.TANH R70, R78 ;  /* 0x0000004e00467308 */ /* 0x000e220000002400 */
[----:B------:R-:W-:Y:S02]  /*2e80*/  FMNMX.FTZ R27, R48, R27, !PT ;  /* 0x0000001b301b7209 */ /* 0x000fe40007810000 */
[----:B------:R-:W-:Y:S02]  /*2e90*/  ISETP.GT.AND P2, PT, R49, 0x61, PT ;  /* 0x000000613100780c */ /* 0x000fe40003f44270 */
[----:B---3--:R-:W-:-:S02]  /*2ea0*/  FSEL R56, R56, -INF , P3 ;  /* 0xff80000038387808 */ /* 0x008fc40001800000 */
[----:B------:R-:W-:Y:S01]  /*2eb0*/  FMNMX.FTZ R27, R52, R27, !PT ;  /* 0x0000001b341b7209 */ /* 0x000fe20007810000 */
[----:B------:R-:W2:Y:S01]  /*2ec0*/  MUFU.TANH R74, R79 ;  /* 0x0000004f004a7308 */ /* 0x000ea20000002400 */
        /* <DEDUP_REMOVED lines=8> */
[----:B------:R-:W-:Y:S01]  /*2f50*/  FMNMX.FTZ R27, R70, R27, !PT ;  /* 0x0000001b461b7209 */ /* 0x000fe20007810000 */
[----:B------:R-:W0:Y:S01]  /*2f60*/  MUFU.TANH R78, R83 ;  /* 0x00000053004e7308 */ /* 0x000e220000002400 */
[----:B--2---:R-:W-:Y:S02]  /*2f70*/  FSEL R74, R74, -INF , P2 ;  /* 0xff8000004a4a7808 */ /* 0x004fe40001000000 */
[----:B------:R-:W-:Y:S02]  /*2f80*/  ISETP.GT.AND P2, PT, R49, 0x71, PT ;  /* 0x000000713100780c */ /* 0x000fe40003f44270 */
[----:B------:R-:W-:-:S03]  /*2f90*/  FMNMX.FTZ R31, R74, R27, !PT ;  /* 0x0000001b4a1f7209 */ /* 0x000fc60007810000 */
[----:B------:R-:W2:Y:S01]  /*2fa0*/  MUFU.TANH R86, R86 ;  /* 0x0000005600567308 */ /* 0x000ea20000002400 */
[----:B-1----:R-:W-:Y:S02]  /*2fb0*/  FSEL R60, R82, -INF , P3 ;  /* 0xff800000523c7808 */ /* 0x002fe40001800000 */
[----:B------:R-:W-:Y:S02]  /*2fc0*/  ISETP.GT.AND P3, PT, R49, 0x78, PT ;  /* 0x000000783100780c */ /* 0x000fe40003f64270 */
[----:B------:R-:W-:-:S03]  /*2fd0*/  FMNMX.FTZ R31, R60, R31, !PT ;  /* 0x0000001f3c1f7209 */ /* 0x000fc60007810000 */
[----:B------:R-:W1:Y:S01]  /*2fe0*/  MUFU.TANH R87, R87 ;  /* 0x0000005700577308 */ /* 0x000e620000002400 */
[----:B0-----:R-:W-:Y:S02]  /*2ff0*/  FSEL R78, R78, -INF , P2 ;  /* 0xff8000004e4e7808 */ /* 0x001fe40001000000 */
[----:B------:R-:W-:Y:S02]  /*3000*/  ISETP.GT.AND P2, PT, R49, 0x79, PT ;  /* 0x000000793100780c */ /* 0x000fe40003f44270 */
[----:B------:R-:W-:-:S03]  /*3010*/  FMNMX.FTZ R31, R78, R31, !PT ;  /* 0x0000001f4e1f7209 */ /* 0x000fc60007810000 */
[----:B------:R-:W-:Y:S01]  /*3020*/  MUFU.TANH R27, R5 ;  /* 0x00000005001b7308 */ /* 0x000fe20000002400 */
[----:B--2---:R-:W-:Y:S02]  /*3030*/  FSEL R82, R86, -INF , P3 ;  /* 0xff80000056527808 */ /* 0x004fe40001800000 */
[----:B------:R-:W-:Y:S02]  /*3040*/  ISETP.GT.AND P3, PT, R41, 0x1, PT ;  /* 0x000000012900780c */ /* 0x000fe40003f64270 */
[----:B------:R-:W-:-:S03]  /*3050*/  FMNMX.FTZ R31, R82, R31, !PT ;  /* 0x0000001f521f7209 */ /* 0x000fc60007810000 */
[----:B------:R-:W-:Y:S01]  /*3060*/  MUFU.TANH R2, R2 ;  /* 0x0000000200027308 */ /* 0x000fe20000002400 */
[----:B-1----:R-:W-:-:S04]  /*3070*/  FSEL R86, R87, -INF , P2 ;  /* 0xff80000057567808 */ /* 0x002fc80001000000 */
[----:B------:R-:W-:-:S03]  /*3080*/  FMNMX.FTZ R31, R86, R31, !PT ;  /* 0x0000001f561f7209 */ /* 0x000fc60007810000 */
[----:B------:R-:W0:Y:S02]  /*3090*/  MUFU.TANH R3, R3 ;  /* 0x0000000300037308 */ /* 0x000e240000002400 */
[----:B------:R-:W1:Y:S06]  /*30a0*/  SHFL.BFLY PT, R12, R31, 0x2, 0x1f ;  /* 0x0c401f001f0c7f89 */ /* 0x000e6c00000e0000 */
[----:B------:R-:W2:Y:S08]  /*30b0*/  MUFU.TANH R4, R4 ;  /* 0x0000000400047308 */ /* 0x000eb00000002400 */
[----:B------:R-:W3:Y:S01]  /*30c0*/  MUFU.TANH R10, R10 ;  /* 0x0000000a000a7308 */ /* 0x000ee20000002400 */
[----:B0-----:R-:W-:-:S02]  /*30d0*/  FSEL R3, R3, -INF , P3 ;  /* 0xff80000003037808 */ /* 0x001fc40001800000 */
[----:B------:R-:W-:-:S05]  /*30e0*/  ISETP.GT.AND P3, PT, R41, 0x10, PT ;  /* 0x000000102900780c */ /* 0x000fca0003f64270 */
[----:B------:R-:W0:Y:S01]  /*30f0*/  MUFU.TANH R11, R11 ;  /* 0x0000000b000b7308 */ /* 0x000e220000002400 */
[----:B-1----:R-:W-:-:S05]  /*3100*/  FMNMX.FTZ R5, R31, R12, !PT ;  /* 0x0000000c1f057209 */ /* 0x002fca0007810000 */
[----:B------:R-:W1:Y:S02]  /*3110*/  SHFL.BFLY PT, R12, R5, 0x1, 0x1f ;  /* 0x0c201f00050c7f89 */ /* 0x000e6400000e0000 */
[----:B------:R-:W4:Y:S08]  /*3120*/  MUFU.TANH R13, R13 ;  /* 0x0000000d000d7308 */ /* 0x000f300000002400 */
[----:B------:R-:W5:Y:S08]  /*3130*/  MUFU.TANH R14, R14 ;  /* 0x0000000e000e7308 */ /* 0x000f700000002400 */
[----:B------:R-:W5:Y:S01]  /*3140*/  MUFU.TANH R15, R15 ;  /* 0x0000000f000f7308 */ /* 0x000f620000002400 */
[----:B-1----:R-:W-:-:S07]  /*3150*/  FMNMX.FTZ R12, R5, R12, !PT ;  /* 0x0000000c050c7209 */ /* 0x002fce0007810000 */
[----:B------:R-:W1:Y:S01]  /*3160*/  MUFU.TANH R20, R20 ;  /* 0x0000001400147308 */ /* 0x000e620000002400 */
[----:B------:R-:W-:Y:S01]  /*3170*/  MOV R5, UR4 ;  /* 0x0000000400057c02 */ /* 0x000fe20008000f00 */
[----:B------:R-:W-:Y:S01]  /*3180*/  UIADD3 UR4, UR7, -0x2, URZ ;  /* 0xfffffffe07047890 */ /* 0x000fe2000fffe03f */
[----:B------:R-:W-:-:S03]  /*3190*/  FSETP.NEU.FTZ.AND P2, PT, R12, -INF , PT ;  /* 0xff8000000c00780b */ /* 0x000fc60003f5d000 */
[----:B------:R-:W-:Y:S01]  /*31a0*/  FMUL.FTZ R31, R12, R5 ;  /* 0x000000050c1f7220 */ /* 0x000fe20000410000 */
[----:B------:R-:W-:Y:S01]  /*31b0*/  UISETP.GE.AND UP0, UPT, UR4, UR10, UPT ;  /* 0x0000000a0400728c */ /* 0x000fe2000bf06270 */
[----:B------:R-:W1:Y:S03]  /*31c0*/  MUFU.TANH R21, R21 ;  /* 0x0000001500157308 */ /* 0x000e660000002400 */
[----:B------:R-:W-:Y:S02]  /*31d0*/  FSEL R35, R31, RZ, P2 ;  /* 0x000000ff1f237208 */ /* 0x000fe40001000000 */
[----:B------:R-:W-:-:S03]  /*31e0*/  ISETP.GT.AND P2, PT, R41, RZ, PT ;  /* 0x000000ff2900720c */ /* 0x000fc60003f44270 */
[-CC-:B------:R-:W-:Y:S01]  /*31f0*/  FFMA.FTZ R181, R92, R5.reuse, -R35.reuse ;  /* 0x000000055cb57223 */ /* 0x180fe20000010823 */
[----:B------:R-:W-:Y:S01]  /*3200*/  FSEL R90, R2, -INF , P2 ;  /* 0xff800000025a7808 */ /* 0x000fe20001000000 */
[-CC-:B------:R-:W-:Y:S01]  /*3210*/  FFMA.FTZ R183, R94, R5.reuse, -R35.reuse ;  /* 0x000000055eb77223 */ /* 0x180fe20000010823 */
[C---:B------:R-:W-:Y:S01]  /*3220*/  ISETP.GT.AND P2, PT, R41.reuse, 0x9, PT ;  /* 0x000000092900780c */ /* 0x040fe20003f44270 */
[-CC-:B------:R-:W-:Y:S01]  /*3230*/  FFMA.FTZ R2, R96, R5.reuse, -R35.reuse ;  /* 0x0000000560027223 */ /* 0x180fe20000010823 */
[----:B--2---:R-:W-:Y:S01]  /*3240*/  FSEL R92, R4, -INF , P4 ;  /* 0xff800000045c7808 */ /* 0x004fe20002000000 */
[--C-:B------:R-:W-:Y:S01]  /*3250*/  FFMA.FTZ R177, R98, R5, -R35.reuse ;  /* 0x0000000562b17223 */ /* 0x100fe20000010823 */
[----:B------:R-:W-:Y:S01]  /*3260*/  FMNMX.FTZ R31, R90, R3, !PT ;  /* 0x000000035a1f7209 */ /* 0x000fe20007810000 */
[----:B------:R-:W2:Y:S01]  /*3270*/  MUFU.TANH R24, R24 ;  /* 0x0000001800187308 */ /* 0x000ea20000002400 */
[----:B---3--:R-:W-:Y:S01]  /*3280*/  FSEL R94, R10, -INF , P2 ;  /* 0xff8000000a5e7808 */ /* 0x008fe20001000000 */
[--C-:B------:R-:W-:Y:S01]  /*3290*/  FFMA.FTZ R4, R102, R5, -R35.reuse ;  /* 0x0000000566047223 */ /* 0x100fe20000010823 */
[----:B------:R-:W-:Y:S01]  /*32a0*/  FMNMX.FTZ R31, R92, R31, !PT ;  /* 0x0000001f5c1f7209 */ /* 0x000fe20007810000 */
[-CC-:B------:R-:W-:Y:S01]  /*32b0*/  FFMA.FTZ R179, R106, R5.reuse, -R35.reuse ;  /* 0x000000056ab37223 */ /* 0x180fe20000010823 */
[----:B------:R-:W-:Y:S01]  /*32c0*/  ISETP.GT.AND P2, PT, R41, 0x11, PT ;  /* 0x000000112900780c */ /* 0x000fe20003f44270 */
[--C-:B------:R-:W-:Y:S01]  /*32d0*/  FFMA.FTZ R173, R114, R5, -R35.reuse ;  /* 0x0000000572ad7223 */ /* 0x100fe20000010823 */
[----:B0-----:R-:W-:Y:S01]  /*32e0*/  FSEL R96, R11, -INF , P3 ;  /* 0xff8000000b607808 */ /* 0x001fe20001800000 */
[----:B------:R-:W0:Y:S01]  /*32f0*/  MUFU.TANH R25, R25 ;  /* 0x0000001900197308 */ /* 0x000e220000002400 */
[----:B------:R-:W-:Y:S01]  /*3300*/  FMNMX.FTZ R31, R94, R31, !PT ;  /* 0x0000001f5e1f7209 */ /* 0x000fe20007810000 */
[-CC-:B------:R-:W-:Y:S01]  /*3310*/  FFMA.FTZ R175, R88, R5.reuse, -R35.reuse ;  /* 0x0000000558af7223 */ /* 0x180fe20000010823 */
[----:B------:R-:W-:Y:S01]  /*3320*/  ISETP.GT.AND P3, PT, R41, 0x18, PT ;  /* 0x000000182900780c */ /* 0x000fe20003f64270 */
[-CC-:B------:R-:W-:Y:S01]  /*3330*/  FFMA.FTZ R169, R58, R5.reuse, -R35.reuse ;  /* 0x000000053aa97223 */ /* 0x180fe20000010823 */
[----:B----4-:R-:W-:Y:S01]  /*3340*/  FSEL R98, R13, -INF , P2 ;  /* 0xff8000000d627808 */ /* 0x010fe20001000000 */
[--C-:B------:R-:W-:Y:S01]  /*3350*/  FFMA.FTZ R171, R50, R5, -R35.reuse ;  /* 0x0000000532ab7223 */ /* 0x100fe20000010823 */
[----:B------:R-:W-:Y:S01]  /*3360*/  FMNMX.FTZ R31, R96, R31, !PT ;  /* 0x0000001f601f7209 */ /* 0x000fe20007810000 */
[----:B------:R-:W3:Y:S01]  /*3370*/  MUFU.TANH R28, R28 ;  /* 0x0000001c001c7308 */ /* 0x000ee20000002400 */
[----:B------:R-:W-:Y:S01]  /*3380*/  ISETP.GT.AND P2, PT, R41, 0x19, PT ;  /* 0x000000192900780c */ /* 0x000fe20003f44270 */
[-CC-:B------:R-:W-:Y:S01]  /*3390*/  FFMA.FTZ R165, R40, R5.reuse, -R35.reuse ;  /* 0x0000000528a57223 */ /* 0x180fe20000010823 */
[----:B-----5:R-:W-:Y:S01]  /*33a0*/  FSEL R100, R14, -INF , P3 ;  /* 0xff8000000e647808 */ /* 0x020fe20001800000 */
[--C-:B------:R-:W-:Y:S01]  /*33b0*/  FFMA.FTZ R14, R110, R5, -R35.reuse ;  /* 0x000000056e0e7223 */ /* 0x100fe20000010823 */
[----:B------:R-:W-:Y:S01]  /*33c0*/  FMNMX.FTZ R31, R98, R31, !PT ;  /* 0x0000001f621f7209 */ /* 0x000fe20007810000 */
[-CC-:B------:R-:W-:Y:S01]  /*33d0*/  FFMA.FTZ R46, R53, R5.reuse, -R35.reuse ;  /* 0x00000005352e7223 */ /* 0x180fe20000010823 */
[----:B------:R-:W-:Y:S01]  /*33e0*/  ISETP.GT.AND P3, PT, R41, 0x20, PT ;  /* 0x000000202900780c */ /* 0x000fe20003f64270 */
[----:B------:R-:W4:Y:S01]  /*33f0*/  MUFU.TANH R32, R32 ;  /* 0x0000002000207308 */ /* 0x000f220000002400 */
[----:B------:R-:W-:Y:S01]  /*3400*/  FSEL R102, R15, -INF , P2 ;  /* 0xff8000000f667808 */ /* 0x000fe20001000000 */
[--C-:B------:R-:W-:Y:S01]  /*3410*/  FFMA.FTZ R161, R38, R5, -R35.reuse ;  /* 0x0000000526a17223 */ /* 0x100fe20000010823 */
[----:B------:R-:W-:Y:S01]  /*3420*/  FMNMX.FTZ R31, R100, R31, !PT ;  /* 0x0000001f641f7209 */ /* 0x000fe20007810000 */
[-CC-:B------:R-:W-:Y:S01]  /*3430*/  FFMA.FTZ R167, R26, R5.reuse, -R35.reuse ;  /* 0x000000051aa77223 */ /* 0x180fe20000010823 */
[C---:B------:R-:W-:Y:S01]  /*3440*/  ISETP.GT.AND P2, PT, R41.reuse, 0x21, PT ;  /* 0x000000212900780c */ /* 0x040fe20003f44270 */
[--C-:B------:R-:W-:Y:S01]  /*3450*/  FFMA.FTZ R26, R34, R5, -R35.reuse ;  /* 0x00000005221a7223 */ /* 0x100fe20000010823 */
[----:B-1----:R-:W-:Y:S01]  /*3460*/  FSEL R104, R20, -INF , P3 ;  /* 0xff80000014687808 */ /* 0x002fe20001800000 */
[----:B------:R-:W1:Y:S01]  /*3470*/  MUFU.TANH R29, R29 ;  /* 0x0000001d001d7308 */ /* 0x000e620000002400 */
[----:B------:R-:W-:Y:S01]  /*3480*/  FMNMX.FTZ R31, R102, R31, !PT ;  /* 0x0000001f661f7209 */ /* 0x000fe20007810000 */
[-CC-:B------:R-:W-:Y:S01]  /*3490*/  FFMA.FTZ R20, R118, R5.reuse, -R35.reuse ;  /* 0x0000000576147223 */ /* 0x180fe20000010823 */
[----:B------:R-:W-:Y:S01]  /*34a0*/  ISETP.GT.AND P3, PT, R41, 0x28, PT ;  /* 0x000000282900780c */ /* 0x000fe20003f64270 */
[-CC-:B------:R-:W-:Y:S01]  /*34b0*/  FFMA.FTZ R34, R42, R5.reuse, -R35.reuse ;  /* 0x000000052a227223 */ /* 0x180fe20000010823 */
[----:B------:R-:W-:Y:S01]  /*34c0*/  FSEL R106, R21, -INF , P2 ;  /* 0xff800000156a7808 */ /* 0x000fe20001000000 */
[--C-:B------:R-:W-:Y:S01]  /*34d0*/  FFMA.FTZ R30, R30, R5, -R35.reuse ;  /* 0x000000051e1e7223 */ /* 0x100fe20000010823 */
[----:B------:R-:W-:Y:S01]  /*34e0*/  FMNMX.FTZ R31, R104, R31, !PT ;  /* 0x0000001f681f7209 */ /* 0x000fe20007810000 */
[----:B------:R-:W5:Y:S01]  /*34f0*/  MUFU.TANH R33, R33 ;  /* 0x0000002100217308 */ /* 0x000f620000002400 */
[C---:B------:R-:W-:Y:S01]  /*3500*/  ISETP.GT.AND P2, PT, R41.reuse, 0x29, PT ;  /* 0x000000292900780c */ /* 0x040fe20003f44270 */
[-CC-:B------:R-:W-:Y:S01]  /*3510*/  FFMA.FTZ R163, R48, R5.reuse, -R35.reuse ;  /* 0x0000000530a37223 */ /* 0x180fe20000010823 */
[----:B--2---:R-:W-:Y:S01]  /*3520*/  FSEL R108, R24, -INF , P3 ;  /* 0xff800000186c7808 */ /* 0x004fe20001800000 */
[--C-:B------:R-:W-:Y:S01]  /*3530*/  FFMA.FTZ R24, R66, R5, -R35.reuse ;  /* 0x0000000542187223 */ /* 0x100fe20000010823 */
[----:B------:R-:W-:Y:S01]  /*3540*/  FMNMX.FTZ R31, R106, R31, !PT ;  /* 0x0000001f6a1f7209 */ /* 0x000fe20007810000 */
[-CC-:B------:R-:W-:Y:S01]  /*3550*/  FFMA.FTZ R52, R52, R5.reuse, -R35.reuse ;  /* 0x0000000534347223 */ /* 0x180fe20000010823 */
[----:B------:R-:W-:Y:S01]  /*3560*/  ISETP.GT.AND P3, PT, R41, 0x30, PT ;  /* 0x000000302900780c */ /* 0x000fe20003f64270 */
[----:B------:R-:W2:Y:S01]  /*3570*/  MUFU.TANH R36, R36 ;  /* 0x0000002400247308 */ /* 0x000ea20000002400 */
[----:B0-----:R-:W-:Y:S01]  /*3580*/  FSEL R110, R25, -INF , P2 ;  /* 0xff800000196e7808 */ /* 0x001fe20001000000 */
[--C-:B------:R-:W-:Y:S01]  /*3590*/  FFMA.FTZ R56, R56, R5, -R35.reuse ;  /* 0x0000000538387223 */ /* 0x100fe20000010823 */
[----:B------:R-:W-:Y:S01]  /*35a0*/  FMNMX.FTZ R31, R108, R31, !PT ;  /* 0x0000001f6c1f7209 */ /* 0x000fe20007810000 */
[-CC-:B------:R-:W-:Y:S01]  /*35b0*/  FFMA.FTZ R62, R62, R5.reuse, -R35.reuse ;  /* 0x000000053e3e7223 */ /* 0x180fe20000010823 */
[C---:B------:R-:W-:Y:S01]  /*35c0*/  ISETP.GT.AND P2, PT, R41.reuse, 0x31, PT ;  /* 0x000000312900780c */ /* 0x040fe20003f44270 */
[--C-:B------:R-:W-:Y:S01]  /*35d0*/  FFMA.FTZ R70, R70, R5, -R35.reuse ;  /* 0x0000000546467223 */ /* 0x100fe20000010823 */
[----:B---3--:R-:W-:Y:S01]  /*35e0*/  FSEL R112, R28, -INF , P3 ;  /* 0xff8000001c707808 */ /* 0x008fe20001800000 */
[----:B------:R-:W0:Y:S01]  /*35f0*/  MUFU.TANH R37, R37 ;  /* 0x0000002500257308 */ /* 0x000e220000002400 */
[----:B------:R-:W-:Y:S01]  /*3600*/  FMNMX.FTZ R31, R110, R31, !PT ;  /* 0x0000001f6e1f7209 */ /* 0x000fe20007810000 */
[-CC-:B------:R-:W-:Y:S01]  /*3610*/  FFMA.FTZ R28, R54, R5.reuse, -R35.reuse ;  /* 0x00000005361c7223 */ /* 0x180fe20000010823 */
[C---:B------:R-:W-:Y:S01]  /*3620*/  ISETP.GT.AND P3, PT, R41.reuse, 0x38, PT ;  /* 0x000000382900780c */ /* 0x040fe20003f64270 */
[-CC-:B------:R-:W-:Y:S01]  /*3630*/  FFMA.FTZ R74, R74, R5.reuse, -R35.reuse ;  /* 0x000000054a4a7223 */ /* 0x180fe20000010823 */
[----:B----4-:R-:W-:Y:S01]  /*3640*/  FSEL R114, R32, -INF , P2 ;  /* 0xff80000020727808 */ /* 0x010fe20001000000 */
[--C-:B------:R-:W-:Y:S01]  /*3650*/  FFMA.FTZ R32, R44, R5, -R35.reuse ;  /* 0x000000052c207223 */ /* 0x100fe20000010823 */
[----:B------:R-:W-:Y:S01]  /*3660*/  FMNMX.FTZ R31, R112, R31, !PT ;  /* 0x0000001f701f7209 */ /* 0x000fe20007810000 */
[----:B------:R-:W3:Y:S01]  /*3670*/  MUFU.TANH R61, R61 ;  /* 0x0000003d003d7308 */ /* 0x000ee20000002400 */
[----:B------:R-:W-:Y:S01]  /*3680*/  ISETP.GT.AND P2, PT, R41, 0x39, PT ;  /* 0x000000392900780c */ /* 0x000fe20003f44270 */
[-CC-:B------:R-:W-:Y:S01]  /*3690*/  FFMA.FTZ R60, R60, R5.reuse, -R35.reuse ;  /* 0x000000053c3c7223 */ /* 0x180fe20000010823 */
[----:B-1----:R-:W-:Y:S01]  /*36a0*/  FSEL R116, R29, -INF , P3 ;  /* 0xff8000001d747808 */ /* 0x002fe20001800000 */
[--C-:B------:R-:W-:Y:S01]  /*36b0*/  FFMA.FTZ R78, R78, R5, -R35.reuse ;  /* 0x000000054e4e7223 */ /* 0x100fe20000010823 */
[----:B------:R-:W-:Y:S01]  /*36c0*/  FMNMX.FTZ R31, R114, R31, !PT ;  /* 0x0000001f721f7209 */ /* 0x000fe20007810000 */
[-CC-:B------:R-:W-:Y:S01]  /*36d0*/  FFMA.FTZ R82, R82, R5.reuse, -R35.reuse ;  /* 0x0000000552527223 */ /* 0x180fe20000010823 */
[----:B------:R-:W-:Y:S01]  /*36e0*/  ISETP.GT.AND P3, PT, R41, 0x40, PT ;  /* 0x000000402900780c */ /* 0x000fe20003f64270 */
[----:B------:R-:W1:Y:S01]  /*36f0*/  MUFU.TANH R64, R64 ;  /* 0x0000004000407308 */ /* 0x000e620000002400 */
[----:B-----5:R-:W-:Y:S01]  /*3700*/  FSEL R118, R33, -INF , P2 ;  /* 0xff80000021767808 */ /* 0x020fe20001000000 */
[----:B------:R-:W-:Y:S01]  /*3710*/  FFMA.FTZ R35, R86, R5, -R35 ;  /* 0x0000000556237223 */ /* 0x000fe20000010823 */
[----:B------:R-:W-:-:S02]  /*3720*/  FMNMX.FTZ R31, R116, R31, !PT ;  /* 0x0000001f741f7209 */ /* 0x000fc40007810000 */
[C---:B------:R-:W-:Y:S02]  /*3730*/  ISETP.GT.AND P2, PT, R41.reuse, 0x41, PT ;  /* 0x000000412900780c */ /* 0x040fe40003f44270 */
[----:B--2---:R-:W-:Y:S01]  /*3740*/  FSEL R36, R36, -INF , P3 ;  /* 0xff80000024247808 */ /* 0x004fe20001800000 */
[----:B------:R-:W2:Y:S01]  /*3750*/  MUFU.TANH R65, R65 ;  /* 0x0000004100417308 */ /* 0x000ea20000002400 */
[----:B------:R-:W-:Y:S02]  /*3760*/  FMNMX.FTZ R31, R118, R31, !PT ;  /* 0x0000001f761f7209 */ /* 0x000fe40007810000 */
[----:B------:R-:W-:Y:S02]  /*3770*/  ISETP.GT.AND P3, PT, R41, 0x48, PT ;  /* 0x000000482900780c */ /* 0x000fe40003f64270 */
[----:B0-----:R-:W-:Y:S02]  /*3780*/  FSEL R88, R37, -INF , P2 ;  /* 0xff80000025587808 */ /* 0x001fe40001000000 */
[----:B------:R-:W-:Y:S01]  /*3790*/  FMNMX.FTZ R31, R36, R31, !PT ;  /* 0x0000001f241f7209 */ /* 0x000fe20007810000 */
[----:B------:R-:W0:Y:S01]  /*37a0*/  MUFU.TANH R68, R68 ;  /* 0x0000004400447308 */ /* 0x000e220000002400 */
[----:B------:R-:W-:-:S02]  /*37b0*/  ISETP.GT.AND P2, PT, R41, 0x49, PT ;  /* 0x000000492900780c */ /* 0x000fc40003f44270 */
[----:B------:R-:W-:Y:S02]  /*37c0*/  FSEL R120, R27, -INF , P3 ;  /* 0xff8000001b787808 */ /* 0x000fe40001800000 */
[----:B------:R-:W-:Y:S02]  /*37d0*/  FMNMX.FTZ R31, R88, R31, !PT ;  /* 0x0000001f581f7209 */ /* 0x000fe40007810000 */
[----:B------:R-:W-:Y:S01]  /*37e0*/  ISETP.GT.AND P3, PT, R41, 0x50, PT ;  /* 0x000000502900780c */ /* 0x000fe20003f64270 */
[----:B------:R-:W4:Y:S01]  /*37f0*/  MUFU.TANH R69, R69 ;  /* 0x0000004500457308 */ /* 0x000f220000002400 */
[----:B---3--:R-:W-:Y:S02]  /*3800*/  FSEL R66, R61, -INF , P2 ;  /* 0xff8000003d427808 */ /* 0x008fe40001000000 */
[----:B------:R-:W-:Y:S02]  /*3810*/  FMNMX.FTZ R31, R120, R31, !PT ;  /* 0x0000001f781f7209 */ /* 0x000fe40007810000 */
[----:B------:R-:W-:-:S02]  /*3820*/  ISETP.GT.AND P2, PT, R41, 0x51, PT ;  /* 0x000000512900780c */ /* 0x000fc40003f44270 */
[----:B-1----:R-:W-:Y:S01]  /*3830*/  FSEL R64, R64, -INF , P3 ;  /* 0xff80000040407808 */ /* 0x002fe20001800000 */
[----:B------:R-:W1:Y:S01]  /*3840*/  MUFU.TANH R72, R72 ;  /* 0x0000004800487308 */ /* 0x000e620000002400 */
[----:B------:R-:W-:Y:S02]  /*3850*/  FMNMX.FTZ R31, R66, R31, !PT ;  /* 0x0000001f421f7209 */ /* 0x000fe40007810000 */
[----:B------:R-:W-:Y:S02]  /*3860*/  ISETP.GT.AND P3, PT, R41, 0x58, PT ;  /* 0x000000582900780c */ /* 0x000fe40003f64270 */
[----:B--2---:R-:W-:Y:S02]  /*3870*/  FSEL R58, R65, -INF , P2 ;  /* 0xff800000413a7808 */ /* 0x004fe40001000000 */
[----:B------:R-:W-:Y:S01]  /*3880*/  FMNMX.FTZ R31, R64, R31, !PT ;  /* 0x0000001f401f7209 */ /* 0x000fe20007810000 */
[----:B------:R-:W2:Y:S01]  /*3890*/  MUFU.TANH R73, R73 ;  /* 0x0000004900497308 */ /* 0x000ea20000002400 */
[----:B------:R-:W-:-:S02]  /*38a0*/  ISETP.GT.AND P2, PT, R41, 0x59, PT ;  /* 0x000000592900780c */ /* 0x000fc40003f44270 */
[----:B0-----:R-:W-:Y:S02]  /*38b0*/  FSEL R68, R68, -INF , P3 ;  /* 0xff80000044447808 */ /* 0x001fe40001800000 */
[----:B------:R-:W-:Y:S02]  /*38c0*/  FMNMX.FTZ R31, R58, R31, !PT ;  /* 0x0000001f3a1f7209 */ /* 0x000fe40007810000 */
[----:B------:R-:W-:Y:S01]  /*38d0*/  ISETP.GT.AND P3, PT, R41, 0x60, PT ;  /* 0x000000602900780c */ /* 0x000fe20003f64270 */
[----:B------:R-:W0:Y:S01]  /*38e0*/  MUFU.TANH R76, R76 ;  /* 0x0000004c004c7308 */ /* 0x000e220000002400 */
[----:B----4-:R-:W-:Y:S02]  /*38f0*/  FSEL R54, R69, -INF , P2 ;  /* 0xff80000045367808 */ /* 0x010fe40001000000 */
        /* <DEDUP_REMOVED lines=14> */
[----:B-1----:R-:W-:Y:S02]  /*39e0*/  FSEL R44, R77, -INF , P2 ;  /* 0xff8000004d2c7808 */ /* 0x002fe40001000000 */
[----:B------:R-:W-:Y:S02]  /*39f0*/  FMNMX.FTZ R31, R76, R31, !PT ;  /* 0x0000001f4c1f7209 */ /* 0x000fe40007810000 */
[----:B------:R-:W-:-:S02]  /*3a00*/  ISETP.GT.AND P2, PT, R41, 0x71, PT ;  /* 0x000000712900780c */ /* 0x000fc40003f44270 */
[----:B------:R-:W-:Y:S01]  /*3a10*/  FMNMX.FTZ R31, R44, R31, !PT ;  /* 0x0000001f2c1f7209 */ /* 0x000fe20007810000 */
[----:B------:R-:W1:Y:S01]  /*3a20*/  MUFU.TANH R84, R84 ;  /* 0x0000005400547308 */ /* 0x000e620000002400 */
[----:B--2---:R-:W-:Y:S02]  /*3a30*/  FSEL R80, R80, -INF , P3 ;  /* 0xff80000050507808 */ /* 0x004fe40001800000 */
[----:B------:R-:W-:Y:S02]  /*3a40*/  ISETP.GT.AND P3, PT, R41, 0x78, PT ;  /* 0x000000782900780c */ /* 0x000fe40003f64270 */
[----:B------:R-:W-:-:S03]  /*3a50*/  FMNMX.FTZ R31, R80, R31, !PT ;  /* 0x0000001f501f7209 */ /* 0x000fc60007810000 */
[----:B------:R-:W2:Y:S01]  /*3a60*/  MUFU.TANH R85, R85 ;  /* 0x0000005500557308 */ /* 0x000ea20000002400 */
[----:B0-----:R-:W-:Y:S02]  /*3a70*/  FSEL R40, R81, -INF , P2 ;  /* 0xff80000051287808 */ /* 0x001fe40001000000 */
[----:B------:R-:W-:Y:S02]  /*3a80*/  ISETP.GT.AND P2, PT, R41, 0x79, PT ;  /* 0x000000792900780c */ /* 0x000fe40003f44270 */
[----:B------:R-:W-:-:S03]  /*3a90*/  FMNMX.FTZ R31, R40, R31, !PT ;  /* 0x0000001f281f7209 */ /* 0x000fc60007810000 */
[----:B------:R-:W-:Y:S01]  /*3aa0*/  MUFU.EX2 R181, R181 ;  /* 0x000000b500b57308 */ /* 0x000fe20000000800 */
[----:B-1----:R-:W-:-:S04]  /*3ab0*/  FSEL R84, R84, -INF , P3 ;  /* 0xff80000054547808 */ /* 0x002fc80001800000 */
[----:B------:R-:W-:-:S03]  /*3ac0*/  FMNMX.FTZ R31, R84, R31, !PT ;  /* 0x0000001f541f7209 */ /* 0x000fc60007810000 */
[----:B------:R-:W0:Y:S01]  /*3ad0*/  MUFU.EX2 R46, R46 ;  /* 0x0000002e002e7308 */ /* 0x000e220000000800 */
[----:B--2---:R-:W-:-:S04]  /*3ae0*/  FSEL R122, R85, -INF , P2 ;  /* 0xff800000557a7808 */ /* 0x004fc80001000000 */
[----:B------:R-:W-:-:S03]  /*3af0*/  FMNMX.FTZ R31, R122, R31, !PT ;  /* 0x0000001f7a1f7209 */ /* 0x000fc60007810000 */
[----:B------:R-:W1:Y:S02]  /*3b00*/  MUFU.EX2 R183, R183 ;  /* 0x000000b700b77308 */ /* 0x000e640000000800 */
[----:B------:R-:W2:Y:S06]  /*3b10*/  SHFL.BFLY PT, R10, R31, 0x2, 0x1f ;  /* 0x0c401f001f0a7f89 */ /* 0x000eac00000e0000 */
[----:B------:R-:W3:Y:S01]  /*3b20*/  MUFU.EX2 R2, R2 ;  /* 0x0000000200027308 */ /* 0x000ee20000000800 */
[----:B0-----:R-:W-:Y:S01]  /*3b30*/  FADD.FTZ R38, R181, R46 ;  /* 0x0000002eb5267221 */ /* 0x001fe20000010000 */
[----:B------:R-:W-:-:S06]  /*3b40*/  F2FP.BF16.F32.PACK_AB R181, R46, R181 ;  /* 0x000000b52eb5723e */ /* 0x000fcc00000010ff */
[----:B------:R-:W0:Y:S08]  /*3b50*/  MUFU.EX2 R177, R177 ;  /* 0x000000b100b17308 */ /* 0x000e300000000800 */
[----:B------:R-:W4:Y:S01]  /*3b60*/  MUFU.EX2 R4, R4 ;  /* 0x0000000400047308 */ /* 0x000f220000000800 */
[----:B--2---:R-:W-:-:S05]  /*3b70*/  FMNMX.FTZ R11, R31, R10, !PT ;  /* 0x0000000a1f0b7209 */ /* 0x004fca0007810000 */
[----:B------:R-:W2:Y:S02]  /*3b80*/  SHFL.BFLY PT, R10, R11, 0x1, 0x1f ;  /* 0x0c201f000b0a7f89 */ /* 0x000ea400000e0000 */
[----:B------:R-:W5:Y:S08]  /*3b90*/  MUFU.EX2 R179, R179 ;  /* 0x000000b300b37308 */ /* 0x000f700000000800 */
[----:B------:R-:W-:Y:S08]  /*3ba0*/  MUFU.EX2 R14, R14 ;  /* 0x0000000e000e7308 */ /* 0x000ff00000000800 */
[----:B------:R-:W-:Y:S01]  /*3bb0*/  MUFU.EX2 R173, R173 ;  /* 0x000000ad00ad7308 */ /* 0x000fe20000000800 */
[----:B--2---:R-:W-:-:S07]  /*3bc0*/  FMNMX.FTZ R10, R11, R10, !PT ;  /* 0x0000000a0b0a7209 */ /* 0x004fce0007810000 */
        /* <DEDUP_REMOVED lines=28> */
[----:B0-----:R-:W-:Y:S01]  /*3d90*/  FADD.FTZ R3, R177, R38 ;  /* 0x00000026b1037221 */ /* 0x001fe20000010000 */
[-CC-:B------:R-:W-:Y:S01]  /*3da0*/  FFMA.FTZ R88, R88, R5.reuse, -R11.reuse ;  /* 0x0000000558587223 */ /* 0x180fe2000001080b */
[-CC-:B------:R-:W-:Y:S01]  /*3db0*/  FFMA.FTZ R120, R120, R5.reuse, -R11.reuse ;  /* 0x0000000578787223 */ /* 0x180fe2000001080b */
[-C--:B------:R-:W-:Y:S01]  /*3dc0*/  FFMA.FTZ R66, R66, R5.reuse, -R11 ;  /* 0x0000000542427223 */ /* 0x080fe2000001080b */
[----:B----4-:R-:W-:Y:S01]  /*3dd0*/  FADD.FTZ R38, R4, R3 ;  /* 0x0000000304267221 */ /* 0x010fe20000010000 */
[-CC-:B------:R-:W-:Y:S01]  /*3de0*/  FFMA.FTZ R64, R64, R5.reuse, -R11.reuse ;  /* 0x0000000540407223 */ /* 0x180fe2000001080b */
[-C--:B------:R-:W-:Y:S01]  /*3df0*/  FFMA.FTZ R58, R58, R5.reuse, -R11 ;  /* 0x000000053a3a7223 */ /* 0x080fe2000001080b */
[----:B------:R-:W0:Y:S01]  /*3e00*/  MUFU.EX2 R15, R94 ;  /* 0x0000005e000f7308 */ /* 0x000e220000000800 */
[----:B-----5:R-:W-:Y:S01]  /*3e10*/  FADD.FTZ R37, R179, R38 ;  /* 0x00000026b3257221 */ /* 0x020fe20000010000 */
[----:B--2---:R-:W-:Y:S01]  /*3e20*/  FADD.FTZ R3, R90, R13 ;  /* 0x0000000d5a037221 */ /* 0x004fe20000010000 */
[-CC-:B------:R-:W-:Y:S01]  /*3e30*/  FFMA.FTZ R68, R68, R5.reuse, -R11.reuse ;  /* 0x0000000544447223 */ /* 0x180fe2000001080b */
[-C--:B------:R-:W-:Y:S01]  /*3e40*/  FFMA.FTZ R54, R54, R5.reuse, -R11 ;  /* 0x0000000536367223 */ /* 0x080fe2000001080b */
[----:B------:R-:W-:Y:S01]  /*3e50*/  FADD.FTZ R42, R14, R37 ;  /* 0x000000250e2a7221 */ /* 0x000fe20000010000 */
[----:B------:R-:W-:Y:S01]  /*3e60*/  FFMA.FTZ R72, R72, R5, -R11 ;  /* 0x0000000548487223 */ /* 0x000fe2000001080b */
[----:B------:R-:W-:Y:S01]  /*3e70*/  F2FP.BF16.F32.PACK_AB R183, R2, R183 ;  /* 0x000000b702b7723e */ /* 0x000fe200000010ff */
[----:B------:R-:W2:Y:S01]  /*3e80*/  MUFU.EX2 R96, R96 ;  /* 0x0000006000607308 */ /* 0x000ea20000000800 */
        /* <DEDUP_REMOVED lines=8> */
[----:B0-----:R-:W-:Y:S01]  /*3f10*/  FADD.FTZ R3, R15, R38 ;  /* 0x000000260f037221 */ /* 0x001fe20000010000 */
[----:B------:R-:W-:Y:S01]  /*3f20*/  FADD.FTZ R39, R175, R42 ;  /* 0x0000002aaf277221 */ /* 0x000fe20000010000 */
[-CC-:B------:R-:W-:Y:S01]  /*3f30*/  FFMA.FTZ R40, R40, R5.reuse, -R11.reuse ;  /* 0x0000000528287223 */ /* 0x180fe2000001080b */
[-CC-:B------:R-:W-:Y:S01]  /*3f40*/  FFMA.FTZ R84, R84, R5.reuse, -R11.reuse ;  /* 0x0000000554547223 */ /* 0x180fe2000001080b */
[----:B------:R-:W-:Y:S01]  /*3f50*/  FFMA.FTZ R122, R122, R5, -R11 ;  /* 0x000000057a7a7223 */ /* 0x000fe2000001080b */
[----:B------:R-:W-:Y:S01]  /*3f60*/  F2FP.BF16.F32.PACK_AB R180, R13, R90 ;  /* 0x0000005a0db4723e */ /* 0x000fe200000010ff */
[----:B------:R-:W-:Y:S01]  /*3f70*/  IMAD.MOV.U32 R94, RZ, RZ, R151 ;  /* 0x000000ffff5e7224 */ /* 0x000fe200078e0097 */
[----:B------:R-:W0:Y:S01]  /*3f80*/  MUFU.EX2 R24, R24 ;  /* 0x0000001800187308 */ /* 0x000e220000000800 */
[----:B--2---:R-:W-:Y:S01]  /*3f90*/  FADD.FTZ R38, R96, R3 ;  /* 0x0000000360267221 */ /* 0x004fe20000010000 */
[----:B------:R-:W-:Y:S01]  /*3fa0*/  F2FP.BF16.F32.PACK_AB R182, R15, R92 ;  /* 0x0000005c0fb6723e */ /* 0x000fe200000010ff */
[----:B------:R-:W-:Y:S01]  /*3fb0*/  IMAD.MOV.U32 R92, RZ, RZ, R151 ;  /* 0x000000ffff5c7224 */ /* 0x000fe200078e0097 */
[----:B------:R-:W-:-:S02]  /*3fc0*/  F2FP.BF16.F32.PACK_AB R177, R4, R177 ;  /* 0x000000b104b1723e */ /* 0x000fc400000010ff */
[----:B------:R-:W-:Y:S02]  /*3fd0*/  F2FP.BF16.F32.PACK_AB R179, R14, R179 ;  /* 0x000000b30eb3723e */ /* 0x000fe400000010ff */
[----:B------:R-:W2:Y:S01]  /*3fe0*/  MUFU.EX2 R100, R100 ;  /* 0x0000006400647308 */ /* 0x000ea20000000800 */
[C---:B-1----:R-:W-:Y:S01]  /*3ff0*/  FADD.FTZ R3, R21.reuse, R38 ;  /* 0x0000002615037221 */ /* 0x042fe20000010000 */
[----:B------:R-:W-:Y:S01]  /*4000*/  F2FP.BF16.F32.PACK_AB R176, R21, R96 ;  /* 0x0000006015b0723e */ /* 0x000fe200000010ff */
[----:B------:R-:W-:Y:S01]  /*4010*/  IMAD.MOV.U32 R96, RZ, RZ, R151 ;  /* 0x000000ffff607224 */ /* 0x000fe200078e0097 */
[----:B------:R-:W-:Y:S02]  /*4020*/  F2FP.BF16.F32.PACK_AB R173, R20, R173 ;  /* 0x000000ad14ad723e */ /* 0x000fe400000010ff */
[----:B------:R-:W-:Y:S02]  /*4030*/  MOV R98, R151 ;  /* 0x0000009700627202 */ /* 0x000fe40000000f00 */
[----:B------:R-:W1:Y:S01]  /*4040*/  MUFU.EX2 R169, R169 ;  /* 0x000000a900a97308 */ /* 0x000e620000000800 */
[C---:B0-----:R-:W-:Y:S01]  /*4050*/  FADD.FTZ R42, R24.reuse, R39 ;  /* 0x00000027182a7221 */ /* 0x041fe20000010000 */
[----:B------:R-:W-:-:S02]  /*4060*/  F2FP.BF16.F32.PACK_AB R175, R24, R175 ;  /* 0x000000af18af723e */ /* 0x000fc400000010ff */
[----:B------:R-:W-:-:S04]  /*4070*/  MOV R90, R151 ;  /* 0x00000097005a7202 */ /* 0x000fc80000000f00 */
[----:B------:R0:W3:Y:S01]  /*4080*/  MUFU.EX2 R25, R102 ;  /* 0x0000006600197308 */ /* 0x0000e20000000800 */
[----:B--2---:R-:W-:-:S07]  /*4090*/  FADD.FTZ R38, R100, R3 ;  /* 0x0000000364267221 */ /* 0x004fce0000010000 */
[----:B------:R-:W2:Y:S01]  /*40a0*/  MUFU.EX2 R28, R28 ;  /* 0x0000001c001c7308 */ /* 0x000ea20000000800 */
[----:B-1----:R-:W-:Y:S01]  /*40b0*/  FADD.FTZ R41, R169, R42 ;  /* 0x0000002aa9297221 */ /* 0x002fe20000010000 */
[----:B0-----:R-:W-:-:S06]  /*40c0*/  IMAD.MOV.U32 R102, RZ, RZ, R151 ;  /* 0x000000ffff667224 */ /* 0x001fcc00078e0097 */
[----:B------:R-:W0:Y:S01]  /*40d0*/  MUFU.EX2 R104, R104 ;  /* 0x0000006800687308 */ /* 0x000e220000000800 */
[C---:B---3--:R-:W-:Y:S01]  /*40e0*/  FADD.FTZ R3, R25.reuse, R38 ;  /* 0x0000002619037221 */ /* 0x048fe20000010000 */
[----:B------:R-:W-:Y:S01]  /*40f0*/  F2FP.BF16.F32.PACK_AB R178, R25, R100 ;  /* 0x0000006419b2723e */ /* 0x000fe200000010ff */
[----:B------:R-:W-:-:S05]  /*4100*/  IMAD.MOV.U32 R100, RZ, RZ, R151 ;  /* 0x000000ffff647224 */ /* 0x000fca00078e0097 */
[----:B------:R-:W1:Y:S01]  /*4110*/  MUFU.EX2 R171, R171 ;  /* 0x000000ab00ab7308 */ /* 0x000e620000000800 */
[C---:B--2---:R-:W-:Y:S01]  /*4120*/  FADD.FTZ R42, R28.reuse, R41 ;  /* 0x000000291c2a7221 */ /* 0x044fe20000010000 */
[----:B------:R-:W-:-:S06]  /*4130*/  F2FP.BF16.F32.PACK_AB R169, R28, R169 ;  /* 0x000000a91ca9723e */ /* 0x000fcc00000010ff */
[----:B------:R2:W3:Y:S01]  /*4140*/  MUFU.EX2 R27, R106 ;  /* 0x0000006a001b7308 */ /* 0x0004e20000000800 */
[----:B0-----:R-:W-:-:S07]  /*4150*/  FADD.FTZ R38, R104, R3 ;  /* 0x0000000368267221 */ /* 0x001fce0000010000 */
[----:B------:R-:W0:Y:S01]  /*4160*/  MUFU.EX2 R32, R32 ;  /* 0x0000002000207308 */ /* 0x000e220000000800 */
[----:B-1----:R-:W-:Y:S01]  /*4170*/  FADD.FTZ R41, R171, R42 ;  /* 0x0000002aab297221 */ /* 0x002fe20000010000 */
[----:B--2---:R-:W-:-:S06]  /*4180*/  MOV R106, R151 ;  /* 0x00000097006a7202 */ /* 0x004fcc0000000f00 */
[----:B------:R-:W1:Y:S01]  /*4190*/  MUFU.EX2 R108, R108 ;  /* 0x0000006c006c7308 */ /* 0x000e620000000800 */
[C---:B---3--:R-:W-:Y:S01]  /*41a0*/  FADD.FTZ R3, R27.reuse, R38 ;  /* 0x000000261b037221 */ /* 0x048fe20000010000 */
[----:B------:R-:W-:Y:S01]  /*41b0*/  F2FP.BF16.F32.PACK_AB R172, R27, R104 ;  /* 0x000000681bac723e */ /* 0x000fe200000010ff */
[----:B------:R-:W-:-:S05]  /*41c0*/  IMAD.MOV.U32 R104, RZ, RZ, R151 ;  /* 0x000000ffff687224 */ /* 0x000fca00078e0097 */
[----:B------:R-:W2:Y:S01]  /*41d0*/  MUFU.EX2 R165, R165 ;  /* 0x000000a500a57308 */ /* 0x000ea20000000800 */
[C---:B0-----:R-:W-:Y:S01]  /*41e0*/  FADD.FTZ R38, R32.reuse, R41 ;  /* 0x0000002920267221 */ /* 0x041fe20000010000 */
[----:B------:R-:W-:-:S06]  /*41f0*/  F2FP.BF16.F32.PACK_AB R171, R32, R171 ;  /* 0x000000ab20ab723e */ /* 0x000fcc00000010ff */
[----:B------:R0:W3:Y:S01]  /*4200*/  MUFU.EX2 R29, R110 ;  /* 0x0000006e001d7308 */ /* 0x0000e20000000800 */
[----:B-1----:R-:W-:-:S07]  /*4210*/  FADD.FTZ R0, R108, R3 ;  /* 0x000000036c007221 */ /* 0x002fce0000010000 */
[----:B------:R-:W1:Y:S01]  /*4220*/  MUFU.EX2 R30, R30 ;  /* 0x0000001e001e7308 */ /* 0x000e620000000800 */
[----:B--2---:R-:W-:Y:S01]  /*4230*/  FADD.FTZ R43, R165, R38 ;  /* 0x00000026a52b7221 */ /* 0x004fe20000010000 */
[----:B0-----:R-:W-:-:S06]  /*4240*/  IMAD.MOV.U32 R110, RZ, RZ, R151 ;  /* 0x000000ffff6e7224 */ /* 0x001fcc00078e0097 */
[----:B------:R-:W0:Y:S01]  /*4250*/  MUFU.EX2 R112, R112 ;  /* 0x0000007000707308 */ /* 0x000e220000000800 */
[C---:B---3--:R-:W-:Y:S01]  /*4260*/  FADD.FTZ R3, R29.reuse, R0 ;  /* 0x000000001d037221 */ /* 0x048fe20000010000 */
[----:B------:R-:W-:Y:S01]  /*4270*/  F2FP.BF16.F32.PACK_AB R174, R29, R108 ;  /* 0x0000006c1dae723e */ /* 0x000fe200000010ff */
[----:B------:R-:W-:-:S05]  /*4280*/  IMAD.MOV.U32 R108, RZ, RZ, R151 ;  /* 0x000000ffff6c7224 */ /* 0x000fca00078e0097 */
[----:B------:R-:W2:Y:S01]  /*4290*/  MUFU.EX2 R167, R167 ;  /* 0x000000a700a77308 */ /* 0x000ea20000000800 */
[C---:B-1----:R-:W-:Y:S01]  /*42a0*/  FADD.FTZ R38, R30.reuse, R43 ;  /* 0x0000002b1e267221 */ /* 0x042fe20000010000 */
[----:B------:R-:W-:-:S06]  /*42b0*/  F2FP.BF16.F32.PACK_AB R165, R30, R165 ;  /* 0x000000a51ea5723e */ /* 0x000fcc00000010ff */
[----:B------:R1:W3:Y:S01]  /*42c0*/  MUFU.EX2 R31, R114 ;  /* 0x00000072001f7308 */ /* 0x0002e20000000800 */
[----:B0-----:R-:W-:-:S07]  /*42d0*/  FADD.FTZ R0, R112, R3 ;  /* 0x0000000370007221 */ /* 0x001fce0000010000 */
[----:B------:R-:W0:Y:S01]  /*42e0*/  MUFU.EX2 R26, R26 ;  /* 0x0000001a001a7308 */ /* 0x000e220000000800 */
[----:B--2---:R-:W-:Y:S01]  /*42f0*/  FADD.FTZ R43, R167, R38 ;  /* 0x00000026a72b7221 */ /* 0x004fe20000010000 */
[----:B-1----:R-:W-:-:S06]  /*4300*/  MOV R114, R151 ;  /* 0x0000009700727202 */ /* 0x002fcc0000000f00 */
        /* <DEDUP_REMOVED lines=19> */
[----:B------:R-:W-:Y:S01]  /*4440*/  MUFU.EX2 R155, R35 ;  /* 0x00000023009b7308 */ /* 0x000fe20000000800 */
[----:B0-----:R-:W-:-:S07]  /*4450*/  FADD.FTZ R0, R36, R3 ;  /* 0x0000000324007221 */ /* 0x001fce0000010000 */
[----:B------:R0:W1:Y:S01]  /*4460*/  MUFU.EX2 R35, R88 ;  /* 0x0000005800237308 */ /* 0x0000620000000800 */
[----:B--2---:R-:W-:-:S07]  /*4470*/  FADD.FTZ R43, R163, R38 ;  /* 0x00000026a32b7221 */ /* 0x004fce0000010000 */
[----:B------:R-:W2:Y:S01]  /*4480*/  MUFU.EX2 R52, R52 ;  /* 0x0000003400347308 */ /* 0x000ea20000000800 */
[----:B0-----:R-:W-:-:S07]  /*4490*/  IMAD.MOV.U32 R88, RZ, RZ, R151 ;  /* 0x000000ffff587224 */ /* 0x001fce00078e0097 */
[----:B------:R-:W0:Y:S01]  /*44a0*/  MUFU.EX2 R120, R120 ;  /* 0x0000007800787308 */ /* 0x000e220000000800 */
[C---:B-1----:R-:W-:Y:S01]  /*44b0*/  FADD.FTZ R3, R35.reuse, R0 ;  /* 0x0000000023037221 */ /* 0x042fe20000010000 */
[----:B------:R-:W-:-:S06]  /*44c0*/  F2FP.BF16.F32.PACK_AB R164, R35, R36 ;  /* 0x0000002423a4723e */ /* 0x000fcc00000010ff */
        /* <DEDUP_REMOVED lines=37> */
[----:B-1----:R-:W-:-:S04]  /*4720*/  FADD.FTZ R2, R82, R47 ;  /* 0x0000002f52027221 */ /* 0x002fc80000010000 */
[C---:B------:R-:W-:Y:S01]  /*4730*/  FADD.FTZ R3, R155.reuse, R2 ;  /* 0x000000029b037221 */ /* 0x040fe20000010000 */
[----:B------:R-:W-:Y:S01]  /*4740*/  F2FP.BF16.F32.PACK_AB R155, R155, R82 ;  /* 0x000000529b9b723e */ /* 0x000fe200000010ff */
[----:B------:R-:W-:Y:S01]  /*4750*/  IMAD.MOV.U32 R2, RZ, RZ, 0x3f800000 ;  /* 0x3f800000ff027424 */ /* 0x000fe200078e00ff */
        /* <DEDUP_REMOVED lines=10> */
[----:B------:R2:W3:Y:S01]  /*4800*/  MUFU.EX2 R13, R122 ;  /* 0x0000007a000d7308 */ /* 0x0004e20000000800 */
[C---:B0-----:R-:W-:Y:S01]  /*4810*/  FADD.FTZ R15, R45.reuse, R0 ;  /* 0x000000002d0f7221 */ /* 0x041fe20000010000 */
[----:B------:R-:W-:Y:S01]  /*4820*/  F2FP.BF16.F32.PACK_AB R152, R45, R80 ;  /* 0x000000502d98723e */ /* 0x000fe200000010ff */
[----:B------:R-:W-:Y:S02]  /*4830*/  IMAD.MOV.U32 R0, RZ, RZ, 0x3f800000 ;  /* 0x3f800000ff007424 */ /* 0x000fe400078e00ff */
[----:B-1----:R-:W-:Y:S01]  /*4840*/  FADD.FTZ R4, R84, R15 ;  /* 0x0000000f54047221 */ /* 0x002fe20000010000 */
[----:B--2---:R-:W-:-:S03]  /*4850*/  MOV R122, R151 ;  /* 0x00000097007a7202 */ /* 0x004fc60000000f00 */
[C---:B---3--:R-:W-:Y:S01]  /*4860*/  FADD.FTZ R4, R13.reuse, R4 ;  /* 0x000000040d047221 */ /* 0x048fe20000010000 */
[----:B------:R-:W-:Y:S01]  /*4870*/  F2FP.BF16.F32.PACK_AB R154, R13, R84 ;  /* 0x000000540d9a723e */ /* 0x000fe200000010ff */
[----:B------:R-:W-:Y:S06]  /*4880*/  @!P2 BRA `(.L_x_2003) ;  /* 0x000000340020a947 */ /* 0x000fec0003800000 */
[----:B------:R-:W-:Y:S01]  /*4890*/  IMAD.MOV.U32 R13, RZ, RZ, R12 ;  /* 0x000000ffff0d7224 */ /* 0x000fe200078e000c */
[----:B------:R-:W-:Y:S01]  /*48a0*/  CS2R R150, SRZ ;  /* 0x0000000000967805 */ /* 0x000fe2000001ff00 */
        /* <DEDUP_REMOVED lines=33> */
[----:B------:R-:W-:Y:S01]  /*4ac0*/  UMOV UR5, UR37 ;  /* 0x0000002500057c82 */ /* 0x000fe20008000000 */
[----:B------:R-:W-:Y:S01]  /*4ad0*/  UMOV UR6, UR36 ;  /* 0x0000002400067c82 */ /* 0x000fe20008000000 */
[----:B------:R-:W-:-:S05]  /*4ae0*/  ULDC UR7, c[0x0][0x9d8] ;  /* 0x0002760000077ab9 */ /* 0x000fca0000000800 */
.L_x_2012:
[----:B------:R-:W-:-:S04]  /*4af0*/  UIADD3 UR8, UR6, 0x1, URZ ;  /* 0x0000000106087890 */ /* 0x000fc8000fffe03f */
[----:B------:R-:W-:-:S04]  /*4b00*/  UISETP.NE.AND UP0, UPT, UR8, 0x2, UPT ;  /* 0x000000020800788c */ /* 0x000fc8000bf05270 */
[----:B------:R-:W-:Y:S02]  /*4b10*/  USEL UR37, URZ, 0x1, UP0 ;  /* 0x000000013f257887 */ /* 0x000fe40008000000 */
[----:B------:R-:W-:Y:S02]  /*4b20*/  USEL UR36, UR8, URZ, UP0 ;  /* 0x0000003f08247287 */ /* 0x000fe40008000000 */
[----:B------:R-:W-:Y:S01]  /*4b30*/  ULOP3.LUT UR37, UR5, UR37, URZ, 0x3c, !UPT ;  /* 0x0000002505257292 */ /* 0x000fe2000f8e3c3f */
[----:B------:R-:W-:Y:S11]  /*4b40*/  @!P0 BRA `(.L_x_2004) ;  /* 0x0000000000048947 */ /* 0x000ff60003800000 */
[----:B------:R-:W-:Y:S01]  /*4b50*/  BPT.TRAP 0x1 ;  /* 0x000000040000795c */ /* 0x000fe20000300000 */
.L_x_2004:
[----:B------:R-:W-:Y:S01]  /*4b60*/  ULEA UR8, UR36, UR38, 0x3 ;  /* 0x0000002624087291 */ /* 0x000fe2000f8e183f */
[----:B------:R-:W-:-:S05]  /*4b70*/  IMAD.U32 R5, RZ, RZ, UR37 ;  /* 0x00000025ff057e24 */ /* 0x000fca000f8e00ff */
[----:B------:R-:W-:-:S04]  /*4b80*/  SHF.L.U32 R5, R5, 0x1f, RZ ;  /* 0x0000001f05057819 */ /* 0x000fc800000006ff */
[----:B------:R0:W1:Y:S01]  /*4b90*/  SYNCS.PHASECHK.TRANS64.TRYWAIT P2, [UR8+0x34830], R5 ;  /* 0x03483005ff0075a7 */ /* 0x0000620008040148 */
[----:B------:R-:W-:Y:S05]  /*4ba0*/  @!P0 BRA `(.L_x_2005) ;  /* 0x0000000000048947 */ /* 0x000fea0003800000 */
[----:B------:R-:W-:Y:S01]  /*4bb0*/  BPT.TRAP 0x1 ;  /* 0x000000040000795c */ /* 0x000fe20000300000 */
.L_x_2005:
[----:B-1----:R-:W-:Y:S05]  /*4bc0*/  @P2 BRA `(.L_x_2006) ;  /* 0x0000000000082947 */ /* 0x002fea0003800000 */
[----:B------:R-:W1:Y:S02]  /*4bd0*/  SYNCS.PHASECHK.TRANS64.TRYWAIT P2, [UR8+0x34830], R5 ;  /* 0x03483005ff0075a7 */ /* 0x000e640008040148 */
[----:B-1----:R-:W-:Y:S05]  /*4be0*/  @!P2 BRA `(.L_x_2007) ;  /* 0x000000dc0088a947 */ /* 0x002fea0003800000 */
.L_x_2006:
        /* <DEDUP_REMOVED lines=141> */
.L_x_2008:
[----:B------:R-:W-:Y:S01]  /*54c0*/  ULEA UR9, UR6, UR38, 0x3 ;  /* 0x0000002606097291 */ /* 0x000fe2000f8e183f */
[----:B------:R-:W-:-:S05]  /*54d0*/  IMAD.U32 R0, RZ, RZ, UR5 ;  /* 0x00000005ff007e24 */ /* 0x000fca000f8e00ff */
[----:B------:R-:W-:-:S04]  /*54e0*/  SHF.L.U32 R0, R0, 0x1f, RZ ;  /* 0x0000001f00007819 */ /* 0x000fc800000006ff */
[----:B------:R2:W3:Y:S01]  /*54f0*/  SYNCS.PHASECHK.TRANS64.TRYWAIT P2, [UR9+0x34850], R0 ;  /* 0x03485000ff0075a7 */ /* 0x0004e20008040149 */
[----:B------:R-:W-:Y:S05]  /*5500*/  @!P0 BRA `(.L_x_2009) ;  /* 0x0000000000048947 */ /* 0x000fea0003800000 */
[----:B------:R-:W-:Y:S01]  /*5510*/  BPT.TRAP 0x1 ;  /* 0x000000040000795c */ /* 0x000fe20000300000 */
.L_x_2009:
[----:B---3--:R-:W-:Y:S05]  /*5520*/  @P2 BRA `(.L_x_2010) ;  /* 0x0000000000082947 */ /* 0x008fea0003800000 */
[----:B------:R-:W3:Y:S02]  /*5530*/  SYNCS.PHASECHK.TRANS64.TRYWAIT P2, [UR9+0x34850], R0 ;  /* 0x03485000ff0075a7 */ /* 0x000ee40008040149 */
[----:B---3--:R-:W-:Y:S05]  /*5540*/  @!P2 BRA `(.L_x_2011) ;  /* 0x000000d40048a947 */ /* 0x008fea0003800000 */
.L_x_2010:
[----:B------:R-:W-:Y:S01]  /*5550*/  UIADD3 UR5, UR38, 0x400, URZ ;  /* 0x0000040026057890 */ /* 0x000fe2000fffe03f */
[----:B------:R-:W-:Y:S01]  /*5560*/  WARPGROUP.ARRIVE ;  /* 0x00000000000079c5 */ /* 0x000fe20000000000 */
[----:B------:R-:W-:Y:S01]  /*5570*/  UMOV UR15, 0x40000040 ;  /* 0x40000040000f7882 */ /* 0x000fe20000000000 */
[----:B01----:R-:W-:Y:S01]  /*5580*/  FMUL.FTZ R5, R24, UR7 ;  /* 0x0000000718057c20 */ /* 0x003fe20008410000 */
[----:B------:R-:W-:Y:S01]  /*5590*/  USHF.R.U32.HI UR5, URZ, 0x4, UR5 ;  /* 0x000000043f057899 */ /* 0x000fe20008011605 */
[----:B------:R-:W-:Y:S01]  /*55a0*/  FMUL.FTZ R10, R25, UR7 ;  /* 0x00000007190a7c20 */ /* 0x000fe20008410000 */
[----:B------:R-:W-:Y:S01]  /*55b0*/  FMUL.FTZ R15, R34, UR7 ;  /* 0x00000007220f7c20 */ /* 0x000fe20008410000 */
[----:B------:R-:W-:Y:S01]  /*55c0*/  FMUL.FTZ R24, R39, UR7 ;  /* 0x0000000727187c20 */ /* 0x000fe20008410000 */
[----:B------:R-:W-:Y:S01]  /*55d0*/  ULOP3.LUT UR5, UR5, 0x3fff, URZ, 0xc0, !UPT ;  /* 0x00003fff05057892 */ /* 0x000fe2000f8ec03f */
[----:B------:R-:W-:Y:S01]  /*55e0*/  MUFU.TANH R5, R5 ;  /* 0x0000000500057308 */ /* 0x000fe20000002400 */
[----:B------:R-:W-:Y:S01]  /*55f0*/  FMUL.FTZ R20, R35, UR7 ;  /* 0x0000000723147c20 */ /* 0x000fe20008410000 */
[----:B------:R-:W-:Y:S01]  /*5600*/  FMUL.FTZ R35, R36, UR7 ;  /* 0x0000000724237c20 */ /* 0x000fe20008410000 */
[----:B------:R-:W-:Y:S01]  /*5610*/  ULOP3.LUT UR5, UR5, 0x4000000, URZ, 0xfc, !UPT ;  /* 0x0400000005057892 */ /* 0x000fe2000f8efc3f */
[----:B------:R-:W-:Y:S01]  /*5620*/  FMUL.FTZ R200, R37, UR7 ;  /* 0x0000000725c87c20 */ /* 0x000fe20008410000 */
[----:B------:R-:W-:Y:S01]  /*5630*/  FMUL.FTZ R36, R40, UR7 ;  /* 0x0000000728247c20 */ /* 0x000fe20008410000 */
[----:B------:R-:W-:Y:S01]  /*5640*/  FMUL.FTZ R198, R41, UR7 ;  /* 0x0000000729c67c20 */ /* 0x000fe20008410000 */
[----:B------:R-:W-:Y:S01]  /*5650*/  ULEA UR5, UR6, UR5, 0xb ;  /* 0x0000000506057291 */ /* 0x000fe2000f8e583f */
[----:B------:R-:W0:Y:S01]  /*5660*/  MUFU.TANH R10, R10 ;  /* 0x0000000a000a7308 */ /* 0x000e220000002400 */
[----:B------:R-:W-:Y:S01]  /*5670*/  FMUL.FTZ R44, R44, UR7 ;  /* 0x000000072c2c7c20 */ /* 0x000fe20008410000 */
[----:B------:R-:W-:Y:S01]  /*5680*/  UMOV UR6, 0xffffff80 ;  /* 0xffffff8000067882 */ /* 0x000fe20000000000 */
[----:B------:R-:W-:Y:S01]  /*5690*/  FMUL.FTZ R45, R45, UR7 ;  /* 0x000000072d2d7c20 */ /* 0x000fe20008410000 */
[----:B------:R-:W-:Y:S01]  /*56a0*/  UIMAD UR6, UR4, UR6, 0x1 ;  /* 0x00000001040674a4 */ /* 0x000fe2000f8e0206 */
[----:B------:R-:W-:Y:S01]  /*56b0*/  FMUL.FTZ R48, R48, UR7 ;  /* 0x0000000730307c20 */ /* 0x000fe20008410000 */
[----:B------:R-:W-:Y:S01]  /*56c0*/  UMOV UR14, UR5 ;  /* 0x00000005000e7c82 */ /* 0x000fe20008000000 */
[----:B------:R-:W-:Y:S01]  /*56d0*/  FMUL.FTZ R49, R49, UR7 ;  /* 0x0000000731317c20 */ /* 0x000fe20008410000 */
[----:B------:R-:W-:Y:S01]  /*56e0*/  HGMMA.64x128x16.F32.BF16 R88, R180, gdesc[UR12].tnspB, R88, gsb0 ;  /* 0x41e0000cb4587df0 */ /* 0x000fe20008001858 */
[----:B------:R-:W-:Y:S01]  /*56f0*/  UIADD3 UR14, UR5, 0x80, URZ ;  /* 0x00000080050e7890 */ /* 0x000fe2000fffe03f */
[----:B------:R-:W-:Y:S01]  /*5700*/  MUFU.TANH R35, R35 ;  /* 0x0000002300237308 */ /* 0x000fe20000002400 */
[----:B------:R-:W-:Y:S01]  /*5710*/  UMOV UR15, 0x40000040 ;  /* 0x40000040000f7882 */ /* 0x000fe20000000000 */
[----:B------:R-:W-:Y:S01]  /*5720*/  ULEA UR6, UR61, UR6, 0x7 ;  /* 0x000000063d067291 */ /* 0x000fe2000f8e383f */
[----:B------:R-:W-:Y:S01]  /*5730*/  FMUL.FTZ R52, R52, UR7 ;  /* 0x0000000734347c20 */ /* 0x000fe20008410000 */
[----:B------:R-:W-:Y:S01]  /*5740*/  FMUL.FTZ R53, R53, UR7 ;  /* 0x0000000735357c20 */ /* 0x000fe20008410000 */
[----:B------:R-:W-:Y:S01]  /*5750*/  FMUL.FTZ R56, R56, UR7 ;  /* 0x0000000738387c20 */ /* 0x000fe20008410000 */
[----:B------:R-:W-:Y:S01]  /*5760*/  UIADD3 UR6, -UR39, UR6, UR60 ;  /* 0x0000000627067290 */ /* 0x000fe2000fffe13c */
[----:B------:R-:W-:Y:S01]  /*5770*/  FMUL.FTZ R57, R57, UR7 ;  /* 0x0000000739397c20 */ /* 0x000fe20008410000 */
[----:B------:R-:W-:Y:S01]  /*5780*/  MUFU.TANH R200, R200 ;  /* 0x000000c800c87308 */ /* 0x000fe20000002400 */
[----:B------:R-:W-:Y:S01]  /*5790*/  FMUL.FTZ R60, R60, UR7 ;  /* 0x000000073c3c7c20 */ /* 0x000fe20008410000 */
[----:B------:R-:W-:Y:S01]  /*57a0*/  FMUL.FTZ R21, R38, UR7 ;  /* 0x0000000726157c20 */ /* 0x000fe20008410000 */
[----:B------:R-:W-:Y:S01]  /*57b0*/  FMUL.FTZ R61, R61, UR7 ;  /* 0x000000073d3d7c20 */ /* 0x000fe20008410000 */
[----:B------:R-:W-:Y:S01]  /*57c0*/  MOV R34, UR6 ;  /* 0x0000000600227c02 */ /* 0x000fe20008000f00 */
[----:B------:R-:W-:Y:S01]  /*57d0*/  FMUL.FTZ R64, R64, UR7 ;  /* 0x0000000740407c20 */ /* 0x000fe20008410000 */
[----:B------:R-:W-:Y:S01]  /*57e0*/  FMUL.FTZ R68, R68, UR7 ;  /* 0x0000000744447c20 */ /* 0x000fe20008410000 */
[----:B------:R-:W-:Y:S01]  /*57f0*/  FMUL.FTZ R2, R27, UR7 ;  /* 0x000000071b027c20 */ /* 0x000fe20008410000 */
[----:B------:R-:W-:Y:S01]  /*5800*/  MUFU.TANH R36, R36 ;  /* 0x0000002400247308 */ /* 0x000fe20000002400 */
[----:B------:R-:W-:-:S02]  /*5810*/  IMAD R39, R17, -0x2, R34 ;  /* 0xfffffffe11277824 */ /* 0x000fc400078e0222 */
[----:B------:R-:W-:Y:S01]  /*5820*/  FMUL.FTZ R65, R65, UR7 ;  /* 0x0000000741417c20 */ /* 0x000fe20008410000 */
[----:B------:R-:W-:Y:S01]  /*5830*/  FMUL.FTZ R25, R42, UR7 ;  /* 0x000000072a197c20 */ /* 0x000fe20008410000 */
[----:B------:R-:W-:Y:S01]  /*5840*/  FMUL.FTZ R27, R46, UR7 ;  /* 0x000000072e1b7c20 */ /* 0x000fe20008410000 */
[----:B------:R-:W-:Y:S02]  /*5850*/  IMAD.IADD R39, R22, 0x1, R39 ;  /* 0x0000000116277824 */ /* 0x000fe400078e0227 */
[----:B------:R-:W-:Y:S01]  /*5860*/  FMUL.FTZ R69, R69, UR7 ;  /* 0x0000000745457c20 */ /* 0x000fe20008410000 */
[----:B------:R-:W-:Y:S01]  /*5870*/  FMUL.FTZ R73, R73, UR7 ;  /* 0x0000000749497c20 */ /* 0x000fe20008410000 */
[----:B------:R-:W-:Y:S01]  /*5880*/  MUFU.TANH R198, R198 ;  /* 0x000000c600c67308 */ /* 0x000fe20000002400 */
[----:B------:R-:W-:Y:S01]  /*5890*/  FMUL.FTZ R76, R76, UR7 ;  /* 0x000000074c4c7c20 */ /* 0x000fe20008410000 */
[----:B------:R-:W-:Y:S01]  /*58a0*/  ISETP.GT.AND P2, PT, R39, RZ, PT ;  /* 0x000000ff2700720c */ /* 0x000fe20003f44270 */
[----:B------:R-:W-:Y:S01]  /*58b0*/  FMUL.FTZ R14, R31, UR7 ;  /* 0x000000071f0e7c20 */ /* 0x000fe20008410000 */
[----:B------:R-:W-:Y:S01]  /*58c0*/  ISETP.GT.AND P3, PT, R39, 0x1, PT ;  /* 0x000000012700780c */ /* 0x000fe20003f64270 */
[----:B------:R-:W-:Y:S01]  /*58d0*/  FMUL.FTZ R31, R54, UR7 ;  /* 0x00000007361f7c20 */ /* 0x000fe20008410000 */
[----:B------:R-:W-:Y:S01]  /*58e0*/  FMUL.FTZ R77, R77, UR7 ;  /* 0x000000074d4d7c20 */ /* 0x000fe20008410000 */
[----:B------:R-:W-:Y:S01]  /*58f0*/  FMUL.FTZ R80, R80, UR7 ;  /* 0x0000000750507c20 */ /* 0x000fe20008410000 */
[----:B0-----:R-:W-:Y:S01]  /*5900*/  FSEL R204, R10, -INF , P3 ;  /* 0xff8000000acc7808 */ /* 0x001fe20001800000 */
[----:B------:R-:W-:Y:S01]  /*5910*/  MUFU.TANH R44, R44 ;  /* 0x0000002c002c7308 */ /* 0x000fe20000002400 */
[----:B------:R-:W-:Y:S01]  /*5920*/  ISETP.GT.AND P3, PT, R39, 0x9, PT ;  /* 0x000000092700780c */ /* 0x000fe20003f64270 */
[----:B------:R-:W-:Y:S01]  /*5930*/  FMUL.FTZ R81, R81, UR7 ;  /* 0x0000000751517c20 */ /* 0x000fe20008410000 */
[----:B------:R-:W-:Y:S01]  /*5940*/  FMUL.FTZ R84, R84, UR7 ;  /* 0x0000000754547c20 */ /* 0x000fe20008410000 */
[----:B--2---:R-:W-:Y:S01]  /*5950*/  FMUL.FTZ R0, R26, UR7 ;  /* 0x000000071a007c20 */ /* 0x004fe20008410000 */
        /* <DEDUP_REMOVED lines=12> */
[----:B------:R-:W-:-:S02]  /*5a20*/  UISETP.GT.AND UP0, UPT, UR4, UR10, UPT ;  /* 0x0000000a0400728c */ /* 0x000fc4000bf04270 */
[----:B------:R-:W-:Y:S01]  /*5a30*/  UIADD3 UR4, UR4, -0x1, URZ ;  /* 0xffffffff04047890 */ /* 0x000fe2000fffe03f */
[----:B------:R-:W-:-:S04]  /*5a40*/  UMOV UR6, UR36 ;  /* 0x0000002400067c82 */ /* 0x000fc80008000000 */
        /* <DEDUP_REMOVED lines=8> */
[----:B0-----:R-:W-:-:S07]  /*5ad0*/  FMUL.FTZ R61, R82, UR7 ;  /* 0x00000007523d7c20 */ /* 0x001fce0008410000 */
[----:B------:R-:W-:Y:S08]  /*5ae0*/  MUFU.TANH R46, R68 ;  /* 0x00000044002e7308 */ /* 0x000ff00000002400 */
[----:B------:R-:W-:Y:S08]  /*5af0*/  MUFU.TANH R65, R65 ;  /* 0x0000004100417308 */ /* 0x000ff00000002400 */
[----:B------:R-:W-:Y:S01]  /*5b00*/  MUFU.TANH R69, R69 ;  /* 0x0000004500457308 */ /* 0x000fe20000002400 */
[----:B------:R-:W-:-:S02]  /*5b10*/  WARPGROUP.DEPBAR.LE gsb0, 0x0 ;  /* 0x00008000000079c5 */ /* 0x000fc40000010000 */
[----:B------:R-:W-:Y:S01]  /*5b20*/  WARPGROUP.ARRIVE ;  /* 0x00000000000079c5 */ /* 0x000fe20000000000 */
[----:B------:R-:W-:Y:S02]  /*5b30*/  FSEL R180, R5, -INF , P2 ;  /* 0xff80000005b47808 */ /* 0x000fe40001000000 */
[----:B------:R-:W-:Y:S02]  /*5b40*/  ISETP.GT.AND P2, PT, R39, 0x8, PT ;  /* 0x000000082700780c */ /* 0x000fe40003f44270 */
[----:B------:R-:W-:Y:S01]  /*5b50*/  MUFU.TANH R54, R76 ;  /* 0x0000004c00367308 */ /* 0x000fe20000002400 */
[----:B------:R-:W-:Y:S01]  /*5b60*/  FMNMX.FTZ R5, R180, R11, !PT ;  /* 0x0000000bb4057209 */ /* 0x000fe20007810000 */
[----:B------:R-:W-:Y:S01]  /*5b70*/  HGMMA.64x128x16.F32.BF16 R88, R176, gdesc[UR12].tnspB, R88, gsb0 ;  /* 0x41e0000cb0587df0 */ /* 0x000fe20008001858 */
[----:B------:R-:W-:Y:S01]  /*5b80*/  UIADD3 UR14, UR5, 0x100, URZ ;  /* 0x00000100050e7890 */ /* 0x000fe2000fffe03f */
[----:B------:R-:W-:Y:S01]  /*5b90*/  UMOV UR15, 0x40000040 ;  /* 0x40000040000f7882 */ /* 0x000fe20000000000 */
        /* <DEDUP_REMOVED lines=27> */
[----:B------:R-:W0:Y:S01]  /*5d50*/  MUFU.TANH R176, R176 ;  /* 0x000000b000b07308 */ /* 0x000e220000002400 */
[----:B------:R-:W-:Y:S01]  /*5d60*/  UMOV UR15, 0x40000040 ;  /* 0x40000040000f7882 */ /* 0x000fe20000000000 */
[----:B------:R-:W-:Y:S01]  /*5d70*/  FMUL.FTZ R33, R58, UR7 ;  /* 0x000000073a217c20 */ /* 0x000fe20008410000 */
[----:B------:R-:W-:Y:S01]  /*5d80*/  FMUL.FTZ R28, R47, UR7 ;  /* 0x000000072f1c7c20 */ /* 0x000fe20008410000 */
[----:B------:R-:W-:Y:S01]  /*5d90*/  FMUL.FTZ R47, R70, UR7 ;  /* 0x00000007462f7c20 */ /* 0x000fe20008410000 */
[----:B------:R-:W-:Y:S01]  /*5da0*/  FMUL.FTZ R32, R55, UR7 ;  /* 0x0000000737207c20 */ /* 0x000fe20008410000 */
[----:B------:R-:W-:-:S02]  /*5db0*/  FMUL.FTZ R55, R78, UR7 ;  /* 0x000000074e377c20 */ /* 0x000fc40008410000 */
[----:B------:R-:W1:Y:S08]  /*5dc0*/  MUFU.TANH R177, R177 ;  /* 0x000000b100b17308 */ /* 0x000e700000002400 */
[----:B------:R-:W2:Y:S01]  /*5dd0*/  MUFU.TANH R178, R178 ;  /* 0x000000b200b27308 */ /* 0x000ea20000002400 */
[----:B0-----:R-:W-:Y:S02]  /*5de0*/  FSEL R182, R176, -INF , P2 ;  /* 0xff800000b0b67808 */ /* 0x001fe40001000000 */
[----:B------:R-:W-:-:S02]  /*5df0*/  ISETP.GT.AND P2, PT, R39, 0x10, PT ;  /* 0x000000102700780c */ /* 0x000fc40003f44270 */
[----:B------:R-:W-:-:S03]  /*5e00*/  FMNMX.FTZ R5, R182, R5, !PT ;  /* 0x00000005b6057209 */ /* 0x000fc60007810000 */
[----:B------:R-:W0:Y:S01]  /*5e10*/  MUFU.TANH R179, R179 ;  /* 0x000000b300b37308 */ /* 0x000e220000002400 */
[----:B-1----:R-:W-:Y:S02]  /*5e20*/  FSEL R206, R177, -INF , P3 ;  /* 0xff800000b1ce7808 */ /* 0x002fe40001800000 */
[----:B------:R-:W-:Y:S02]  /*5e30*/  ISETP.GT.AND P3, PT, R39, 0x11, PT ;  /* 0x000000112700780c */ /* 0x000fe40003f64270 */
[----:B------:R-:W-:-:S03]  /*5e40*/  FMNMX.FTZ R5, R206, R5, !PT ;  /* 0x00000005ce057209 */ /* 0x000fc60007810000 */
[----:B------:R-:W-:Y:S01]  /*5e50*/  MUFU.TANH R58, R85 ;  /* 0x00000055003a7308 */ /* 0x000fe20000002400 */
[----:B--2---:R-:W-:Y:S02]  /*5e60*/  FSEL R176, R178, -INF , P2 ;  /* 0xff800000b2b07808 */ /* 0x004fe40001000000 */
[----:B------:R-:W-:Y:S02]  /*5e70*/  ISETP.GT.AND P2, PT, R39, 0x18, PT ;  /* 0x000000182700780c */ /* 0x000fe40003f44270 */
[----:B------:R-:W-:Y:S02]  /*5e80*/  FMNMX.FTZ R5, R176, R5, !PT ;  /* 0x00000005b0057209 */ /* 0x000fe40007810000 */
[----:B------:R-:W-:Y:S01]  /*5e90*/  FSEL R178, R35, -INF , P2 ;  /* 0xff80000023b27808 */ /* 0x000fe20001000000 */
[----:B------:R-:W-:Y:S01]  /*5ea0*/  MUFU.TANH R28, R28 ;  /* 0x0000001c001c7308 */ /* 0x000fe20000002400 */
[----:B0-----:R-:W-:Y:S02]  /*5eb0*/  FSEL R202, R179, -INF , P3 ;  /* 0xff800000b3ca7808 */ /* 0x001fe40001800000 */
[----:B------:R-:W-:-:S02]  /*5ec0*/  ISETP.GT.AND P3, PT, R39, 0x19, PT ;  /* 0x000000192700780c */ /* 0x000fc40003f64270 */
[----:B------:R-:W-:Y:S02]  /*5ed0*/  FMNMX.FTZ R5, R202, R5, !PT ;  /* 0x00000005ca057209 */ /* 0x000fe40007810000 */
[C---:B------:R-:W-:Y:S01]  /*5ee0*/  ISETP.GT.AND P2, PT, R39.reuse, 0x20, PT ;  /* 0x000000202700780c */ /* 0x040fe20003f44270 */
[----:B------:R-:W-:Y:S01]  /*5ef0*/  MUFU.TANH R29, R29 ;  /* 0x0000001d001d7308 */ /* 0x000fe20000002400 */
[----:B------:R-:W-:Y:S02]  /*5f00*/  FSEL R200, R200, -INF , P3 ;  /* 0xff800000c8c87808 */ /* 0x000fe40001800000 */
[----:B------:R-:W-:Y:S02]  /*5f10*/  FMNMX.FTZ R5, R178, R5, !PT ;  /* 0x00000005b2057209 */ /* 0x000fe40007810000 */
[----:B------:R-:W-:Y:S02]  /*5f20*/  ISETP.GT.AND P3, PT, R39, 0x21, PT ;  /* 0x000000212700780c */ /* 0x000fe40003f64270 */
[----:B------:R-:W-:Y:S01]  /*5f30*/  FMNMX.FTZ R5, R200, R5, !PT ;  /* 0x00000005c8057209 */ /* 0x000fe20007810000 */
[----:B------:R-:W-:Y:S01]  /*5f40*/  MUFU.TANH R32, R32 ;  /* 0x0000002000207308 */ /* 0x000fe20000002400 */
[----:B------:R-:W-:-:S02]  /*5f50*/  FSEL R198, R198, -INF , P3 ;  /* 0xff800000c6c67808 */ /* 0x000fc40001800000 */
[----:B------:R-:W-:-:S04]  /*5f60*/  ISETP.GT.AND P3, PT, R39, 0x29, PT ;  /* 0x000000292700780c */ /* 0x000fc80003f64270 */
[----:B------:R-:W-:Y:S01]  /*5f70*/  FSEL R196, R45, -INF , P3 ;  /* 0xff8000002dc47808 */ /* 0x000fe20001800000 */
[----:B------:R-:W-:Y:S01]  /*5f80*/  FMUL.FTZ R45, R66, UR7 ;  /* 0x00000007422d7c20 */ /* 0x000fe20008410000 */
[----:B------:R-:W-:Y:S01]  /*5f90*/  ISETP.GT.AND P3, PT, R39, 0x31, PT ;  /* 0x000000312700780c */ /* 0x000fe20003f64270 */
        /* <DEDUP_REMOVED lines=12> */
[----:B------:R-:W-:Y:S02]  /*6060*/  FSEL R172, R36, -INF , P2 ;  /* 0xff80000024ac7808 */ /* 0x000fe40001000000 */
[----:B------:R-:W-:Y:S02]  /*6070*/  ISETP.GT.AND P2, PT, R39, 0x28, PT ;  /* 0x000000282700780c */ /* 0x000fe40003f44270 */
[----:B------:R-:W-:Y:S01]  /*6080*/  FMNMX.FTZ R5, R172, R5, !PT ;  /* 0x00000005ac057209 */ /* 0x000fe20007810000 */
[----:B------:R-:W-:Y:S01]  /*6090*/  HGMMA.64x128x16.F32.BF16 R88, R168, gdesc[UR12].tnspB, R88, gsb0 ;  /* 0x41e0000ca8587df0 */ /* 0x000fe20008001858 */
[----:B------:R-:W-:Y:S01]  /*60a0*/  UIADD3 UR14, UR5, 0x200, URZ ;  /* 0x00000200050e7890 */ /* 0x000fe2000fffe03f */
[----:B------:R-:W-:Y:S01]  /*60b0*/  FSEL R174, R44, -INF , P2 ;  /* 0xff8000002cae7808 */ /* 0x000fe20001000000 */
[----:B------:R-:W-:Y:S01]  /*60c0*/  UMOV UR15, 0x40000040 ;  /* 0x40000040000f7882 */ /* 0x000fe20000000000 */
[----:B------:R-:W-:-:S02]  /*60d0*/  FMNMX.FTZ R5, R198, R5, !PT ;  /* 0x00000005c6057209 */ /* 0x000fc40007810000 */
[C---:B------:R-:W-:Y:S02]  /*60e0*/  ISETP.GT.AND P2, PT, R39.reuse, 0x30, PT ;  /* 0x000000302700780c */ /* 0x040fe40003f44270 */
[----:B------:R-:W-:Y:S01]  /*60f0*/  FMNMX.FTZ R35, R174, R5, !PT ;  /* 0x00000005ae237209 */ /* 0x000fe20007810000 */
[----:B------:R-:W-:Y:S01]  /*6100*/  FMUL.FTZ R5, R72, UR7 ;  /* 0x0000000748057c20 */ /* 0x000fe20008410000 */
[----:B------:R-:W-:Y:S02]  /*6110*/  FSEL R194, R48, -INF , P2 ;  /* 0xff80000030c27808 */ /* 0x000fe40001000000 */
[----:B------:R-:W-:Y:S02]  /*6120*/  FMNMX.FTZ R35, R196, R35, !PT ;  /* 0x00000023c4237209 */ /* 0x000fe40007810000 */
[----:B------:R-:W-:Y:S01]  /*6130*/  ISETP.GT.AND P2, PT, R39, 0x38, PT ;  /* 0x000000382700780c */ /* 0x000fe20003f44270 */
[----:B------:R-:W0:Y:S01]  /*6140*/  MUFU.TANH R5, R5 ;  /* 0x0000000500057308 */ /* 0x000e220000002400 */
[----:B------:R-:W-:Y:S01]  /*6150*/  FMNMX.FTZ R35, R194, R35, !PT ;  /* 0x00000023c2237209 */ /* 0x000fe20007810000 */
[----:B------:R-:W-:-:S02]  /*6160*/  WARPGROUP.DEPBAR.LE gsb0, 0x0 ;  /* 0x00008000000079c5 */ /* 0x000fc40000010000 */
[----:B------:R-:W-:Y:S01]  /*6170*/  WARPGROUP.ARRIVE ;  /* 0x00000000000079c5 */ /* 0x000fe20000000000 */
[----:B------:R-:W-:Y:S01]  /*6180*/  FSEL R170, R49, -INF , P3 ;  /* 0xff80000031aa7808 */ /* 0x000fe20001800000 */
[----:B------:R-:W-:Y:S01]  /*6190*/  FMUL.FTZ R49, R67, UR7 ;  /* 0x0000000743317c20 */ /* 0x000fe20008410000 */
[----:B------:R-:W-:Y:S01]  /*61a0*/  ISETP.GT.AND P3, PT, R39, 0x39, PT ;  /* 0x000000392700780c */ /* 0x000fe20003f64270 */
[----:B------:R-:W-:Y:S01]  /*61b0*/  FMUL.FTZ R67, R87, UR7 ;  /* 0x0000000757437c20 */ /* 0x000fe20008410000 */
[----:B------:R-:W-:Y:S01]  /*61c0*/  FSEL R168, R52, -INF , P2 ;  /* 0xff80000034a87808 */ /* 0x000fe20001000000 */
[----:B------:R-:W-:Y:S01]  /*61d0*/  HGMMA.64x128x16.F32.BF16 R88, R164, gdesc[UR12].tnspB, R88, gsb0 ;  /* 0x41e0000ca4587df0 */ /* 0x000fe20008001858 */
[----:B------:R-:W-:Y:S01]  /*61e0*/  FMNMX.FTZ R35, R170, R35, !PT ;  /* 0x00000023aa237209 */ /* 0x000fe20007810000 */
[----:B------:R-:W-:Y:S01]  /*61f0*/  UIADD3 UR14, UR5, 0x280, URZ ;  /* 0x00000280050e7890 */ /* 0x000fe2000fffe03f */
[----:B------:R-:W-:Y:S01]  /*6200*/  ISETP.GT.AND P2, PT, R39, 0x40, PT ;  /* 0x000000402700780c */ /* 0x000fe20003f44270 */
[----:B------:R-:W-:Y:S01]  /*6210*/  UMOV UR15, 0x40000040 ;  /* 0x40000040000f7882 */ /* 0x000fe20000000000 */
[----:B------:R-:W-:Y:S01]  /*6220*/  FSEL R72, R53, -INF , P3 ;  /* 0xff80000035487808 */ /* 0x000fe20001800000 */
[----:B------:R-:W1:Y:S01]  /*6230*/  MUFU.TANH R52, R73 ;  /* 0x0000004900347308 */ /* 0x000e620000002400 */
[----:B------:R-:W-:Y:S01]  /*6240*/  FMNMX.FTZ R35, R168, R35, !PT ;  /* 0x00000023a8237209 */ /* 0x000fe20007810000 */
[----:B------:R-:W-:Y:S01]  /*6250*/  FMUL.FTZ R53, R71, UR7 ;  /* 0x0000000747357c20 */ /* 0x000fe20008410000 */
[----:B------:R-:W-:-:S02]  /*6260*/  ISETP.GT.AND P3, PT, R39, 0x41, PT ;  /* 0x000000412700780c */ /* 0x000fc40003f64270 */
[----:B------:R-:W-:Y:S02]  /*6270*/  FSEL R68, R56, -INF , P2 ;  /* 0xff80000038447808 */ /* 0x000fe40001000000 */
[----:B------:R-:W-:Y:S01]  /*6280*/  FMNMX.FTZ R35, R72, R35, !PT ;  /* 0x0000002348237209 */ /* 0x000fe20007810000 */
[----:B------:R-:W2:Y:S01]  /*6290*/  MUFU.TANH R56, R77 ;  /* 0x0000004d00387308 */ /* 0x000ea20000002400 */
[----:B------:R-:W-:Y:S02]  /*62a0*/  ISETP.GT.AND P2, PT, R39, 0x48, PT ;  /* 0x000000482700780c */ /* 0x000fe40003f44270 */
[----:B------:R-:W-:Y:S01]  /*62b0*/  FSEL R36, R57, -INF , P3 ;  /* 0xff80000039247808 */ /* 0x000fe20001800000 */
[----:B------:R-:W-:Y:S01]  /*62c0*/  FMUL.FTZ R57, R75, UR7 ;  /* 0x000000074b397c20 */ /* 0x000fe20008410000 */
[----:B------:R-:W-:Y:S02]  /*62d0*/  FMNMX.FTZ R35, R68, R35, !PT ;  /* 0x0000002344237209 */ /* 0x000fe40007810000 */
[----:B------:R-:W-:Y:S01]  /*62e0*/  ISETP.GT.AND P3, PT, R39, 0x49, PT ;  /* 0x000000492700780c */ /* 0x000fe20003f64270 */
[----:B------:R-:W3:Y:S01]  /*62f0*/  MUFU.TANH R49, R49 ;  /* 0x0000003100317308 */ /* 0x000ee20000002400 */
[----:B------:R-:W-:-:S02]  /*6300*/  FSEL R38, R38, -INF , P2 ;  /* 0xff80000026267808 */ /* 0x000fc40001000000 */
[----:B------:R-:W-:Y:S02]  /*6310*/  FMNMX.FTZ R35, R36, R35, !PT ;  /* 0x0000002324237209 */ /* 0x000fe40007810000 */
[C---:B------:R-:W-:Y:S02]  /*6320*/  ISETP.GT.AND P2, PT, R39.reuse, 0x50, PT ;  /* 0x000000502700780c */ /* 0x040fe40003f44270 */
[----:B------:R-:W-:Y:S01]  /*6330*/  FSEL R40, R40, -INF , P3 ;  /* 0xff80000028287808 */ /* 0x000fe20001800000 */
[----:B------:R-:W4:Y:S01]  /*6340*/  MUFU.TANH R53, R53 ;  /* 0x0000003500357308 */ /* 0x000f220000002400 */
[----:B------:R-:W-:Y:S02]  /*6350*/  FMNMX.FTZ R35, R38, R35, !PT ;  /* 0x0000002326237209 */ /* 0x000fe40007810000 */
[----:B------:R-:W-:Y:S02]  /*6360*/  ISETP.GT.AND P3, PT, R39, 0x51, PT ;  /* 0x000000512700780c */ /* 0x000fe40003f64270 */
[----:B------:R-:W-:-:S02]  /*6370*/  FSEL R42, R42, -INF , P2 ;  /* 0xff8000002a2a7808 */ /* 0x000fc40001000000 */
[----:B------:R-:W-:Y:S01]  /*6380*/  FMNMX.FTZ R35, R40, R35, !PT ;  /* 0x0000002328237209 */ /* 0x000fe20007810000 */
[----:B------:R-:W5:Y:S01]  /*6390*/  MUFU.TANH R57, R57 ;  /* 0x0000003900397308 */ /* 0x000f620000002400 */
[----:B------:R-:W-:Y:S02]  /*63a0*/  ISETP.GT.AND P2, PT, R39, 0x58, PT ;  /* 0x000000582700780c */ /* 0x000fe40003f44270 */
[----:B------:R-:W-:Y:S01]  /*63b0*/  FSEL R44, R65, -INF , P3 ;  /* 0xff800000412c7808 */ /* 0x000fe20001800000 */
[----:B------:R-:W-:Y:S01]  /*63c0*/  FMUL.FTZ R65, R86, UR7 ;  /* 0x0000000756417c20 */ /* 0x000fe20008410000 */
[----:B------:R-:W-:Y:S02]  /*63d0*/  FMNMX.FTZ R35, R42, R35, !PT ;  /* 0x000000232a237209 */ /* 0x000fe40007810000 */
[----:B------:R-:W-:Y:S01]  /*63e0*/  ISETP.GT.AND P3, PT, R39, 0x59, PT ;  /* 0x000000592700780c */ /* 0x000fe20003f64270 */
[----:B------:R-:W-:Y:S01]  /*63f0*/  MUFU.TANH R67, R67 ;  /* 0x0000004300437308 */ /* 0x000fe20000002400 */
[----:B------:R-:W-:-:S02]  /*6400*/  FSEL R46, R46, -INF , P2 ;  /* 0xff8000002e2e7808 */ /* 0x000fc40001000000 */
[----:B------:R-:W-:Y:S02]  /*6410*/  FMNMX.FTZ R35, R44, R35, !PT ;  /* 0x000000232c237209 */ /* 0x000fe40007810000 */
[----:B------:R-:W-:Y:S02]  /*6420*/  ISETP.GT.AND P2, PT, R39, 0x60, PT ;  /* 0x000000602700780c */ /* 0x000fe40003f44270 */
[----:B------:R-:W-:Y:S01]  /*6430*/  FSEL R48, R69, -INF , P3 ;  /* 0xff80000045307808 */ /* 0x000fe20001800000 */
[C---:B------:R-:W-:Y:S01]  /*6440*/  VIADD R69, R39.reuse, 0x8 ;  /* 0x0000000827457836 */ /* 0x040fe20000000000 */
[----:B------:R-:W-:Y:S01]  /*6450*/  FMNMX.FTZ R35, R46, R35, !PT ;  /* 0x000000232e237209 */ /* 0x000fe20007810000 */
[----:B------:R-:W5:Y:S01]  /*6460*/  MUFU.TANH R65, R65 ;  /* 0x0000004100417308 */ /* 0x000f620000002400 */
[----:B------:R-:W-:Y:S02]  /*6470*/  ISETP.GT.AND P3, PT, R39, 0x61, PT ;  /* 0x000000612700780c */ /* 0x000fe40003f64270 */
[----:B0-----:R-:W-:-:S02]  /*6480*/  FSEL R50, R5, -INF , P2 ;  /* 0xff80000005327808 */ /* 0x001fc40001000000 */
[----:B------:R-:W-:Y:S01]  /*6490*/  FMNMX.FTZ R35, R48, R35, !PT ;  /* 0x0000002330237209 */ /* 0x000fe20007810000 */
[----:B------:R-:W0:Y:S01]  /*64a0*/  LDC R5, c[0x0][0x988] ;  /* 0x00026200ff057b82 */ /* 0x000e220000000800 */
[C---:B------:R-:W-:Y:S02]  /*64b0*/  ISETP.GT.AND P2, PT, R39.reuse, 0x68, PT ;  /* 0x000000682700780c */ /* 0x040fe40003f44270 */
[----:B-1----:R-:W-:Y:S02]  /*64c0*/  FSEL R52, R52, -INF , P3 ;  /* 0xff80000034347808 */ /* 0x002fe40001800000 */
[----:B------:R-:W-:Y:S02]  /*64d0*/  FMNMX.FTZ R35, R50, R35, !PT ;  /* 0x0000002332237209 */ /* 0x000fe40007810000 */
[----:B------:R-:W-:Y:S02]  /*64e0*/  ISETP.GT.AND P3, PT, R39, 0x69, PT ;  /* 0x000000692700780c */ /* 0x000fe40003f64270 */
[----:B------:R-:W-:-:S02]  /*64f0*/  FSEL R54, R54, -INF , P2 ;  /* 0xff80000036367808 */ /* 0x000fc40001000000 */
[----:B------:R-:W-:Y:S02]  /*6500*/  FMNMX.FTZ R35, R52, R35, !PT ;  /* 0x0000002334237209 */ /* 0x000fe40007810000 */
[C---:B------:R-:W-:Y:S02]  /*6510*/  ISETP.GT.AND P2, PT, R39.reuse, 0x70, PT ;  /* 0x000000702700780c */ /* 0x040fe40003f44270 */
[----:B--2---:R-:W-:Y:S02]  /*6520*/  FSEL R56, R56, -INF , P3 ;  /* 0xff80000038387808 */ /* 0x004fe40001800000 */
[----:B------:R-:W-:Y:S02]  /*6530*/  FMNMX.FTZ R35, R54, R35, !PT ;  /* 0x0000002336237209 */ /* 0x000fe40007810000 */
[----:B------:R-:W-:Y:S02]  /*6540*/  ISETP.GT.AND P3, PT, R39, 0x71, PT ;  /* 0x000000712700780c */ /* 0x000fe40003f64270 */
[----:B------:R-:W-:-:S02]  /*6550*/  FSEL R62, R80, -INF , P2 ;  /* 0xff800000503e7808 */ /* 0x000fc40001000000 */
[----:B------:R-:W-:Y:S02]  /*6560*/  FMNMX.FTZ R35, R56, R35, !PT ;  /* 0x0000002338237209 */ /* 0x000fe40007810000 */
[C---:B------:R-:W-:Y:S02]  /*6570*/  ISETP.GT.AND P2, PT, R39.reuse, 0x78, PT ;  /* 0x000000782700780c */ /* 0x040fe40003f44270 */
[----:B------:R-:W-:Y:S02]  /*6580*/  FSEL R60, R60, -INF , P3 ;  /* 0xff8000003c3c7808 */ /* 0x000fe40001800000 */
[----:B------:R-:W-:Y:S02]  /*6590*/  FMNMX.FTZ R35, R62, R35, !PT ;  /* 0x000000233e237209 */ /* 0x000fe40007810000 */
[----:B------:R-:W-:Y:S02]  /*65a0*/  ISETP.GT.AND P3, PT, R39, 0x79, PT ;  /* 0x000000792700780c */ /* 0x000fe40003f64270 */
[----:B------:R-:W-:-:S02]  /*65b0*/  FSEL R64, R64, -INF , P2 ;  /* 0xff80000040407808 */ /* 0x000fc40001000000 */
[----:B------:R-:W-:Y:S02]  /*65c0*/  FMNMX.FTZ R35, R60, R35, !PT ;  /* 0x000000233c237209 */ /* 0x000fe40007810000 */
[C---:B------:R-:W-:Y:S02]  /*65d0*/  ISETP.GT.AND P5, PT, R69.reuse, RZ, PT ;  /* 0x000000ff4500720c */ /* 0x040fe40003fa4270 */
[----:B------:R-:W-:Y:S02]  /*65e0*/  FSEL R58, R58, -INF , P3 ;  /* 0xff8000003a3a7808 */ /* 0x000fe40001800000 */
[----:B------:R-:W-:Y:S02]  /*65f0*/  FMNMX.FTZ R35, R64, R35, !PT ;  /* 0x0000002340237209 */ /* 0x000fe40007810000 */
[----:B------:R-:W-:Y:S02]  /*6600*/  ISETP.GT.AND P6, PT, R69, 0x1, PT ;  /* 0x000000014500780c */ /* 0x000fe40003fc4270 */
[----:B------:R-:W-:-:S02]  /*6610*/  FSEL R0, R0, -INF , P5 ;  /* 0xff80000000007808 */ /* 0x000fc40002800000 */
[----:B------:R-:W-:Y:S02]  /*6620*/  FMNMX.FTZ R35, R58, R35, !PT ;  /* 0x000000233a237209 */ /* 0x000fe40007810000 */
[C---:B------:R-:W-:Y:S02]  /*6630*/  ISETP.GT.AND P3, PT, R69.reuse, 0x8, PT ;  /* 0x000000084500780c */ /* 0x040fe40003f64270 */
[----:B------:R-:W-:Y:S01]  /*6640*/  FSEL R70, R2, -INF , P6 ;  /* 0xff80000002467808 */ /* 0x000fe20003000000 */
[----:B------:R-:W1:Y:S01]  /*6650*/  SHFL.BFLY PT, R10, R35, 0x2, 0x1f ;  /* 0x0c401f00230a7f89 */ /* 0x000e6200000e0000 */
        /* <DEDUP_REMOVED lines=10> */
[C---:B------:R-:W-:Y:S02]  /*6700*/  ISETP.GT.AND P3, PT, R69.reuse, 0x18, PT ;  /* 0x000000184500780c */ /* 0x040fe40003f64270 */
[----:B------:R-:W-:Y:S02]  /*6710*/  FSEL R20, R20, -INF , P6 ;  /* 0xff80000014147808 */ /* 0x000fe40003000000 */
[----:B------:R-:W-:Y:S02]  /*6720*/  FMNMX.FTZ R71, R74, R71, !PT ;  /* 0x000000474a477209 */ /* 0x000fe40007810000 */
[----:B------:R-:W-:Y:S01]  /*6730*/  ISETP.GT.AND P4, PT, R69, 0x19, PT ;  /* 0x000000194500780c */ /* 0x000fe20003f84270 */
[----:B------:R-:W-:Y:S02]  /*6740*/  WARPGROUP.DEPBAR.LE gsb0, 0x0 ;  /* 0x00008000000079c5 */ /* 0x000fe40000010000 */
[----:B------:R-:W-:Y:S01]  /*6750*/  WARPGROUP.ARRIVE ;  /* 0x00000000000079c5 */ /* 0x000fe20000000000 */
[----:B------:R-:W-:-:S02]  /*6760*/  FSEL R76, R21, -INF , P3 ;  /* 0xff800000154c7808 */ /* 0x000fc40001800000 */
[----:B------:R-:W-:Y:S02]  /*6770*/  FMNMX.FTZ R71, R20, R71, !PT ;  /* 0x0000004714477209 */ /* 0x000fe40007810000 */
[----:B------:R-:W-:Y:S01]  /*6780*/  ISETP.GT.AND P5, PT, R69, 0x20, PT ;  /* 0x000000204500780c */ /* 0x000fe20003fa4270 */
[----:B------:R-:W-:Y:S01]  /*6790*/  HGMMA.64x128x16.F32.BF16 R88, R160, gdesc[UR12].tnspB, R88, gsb0 ;  /* 0x41e0000ca0587df0 */ /* 0x000fe20008001858 */
[----:B------:R-:W-:Y:S01]  /*67a0*/  FSEL R24, R24, -INF , P4 ;  /* 0xff80000018187808 */ /* 0x000fe20002000000 */
[----:B------:R-:W-:Y:S01]  /*67b0*/  UIADD3 UR14, UR5, 0x300, URZ ;  /* 0x00000300050e7890 */ /* 0x000fe2000fffe03f */
[----:B------:R-:W-:Y:S01]  /*67c0*/  FMNMX.FTZ R71, R76, R71, !PT ;  /* 0x000000474c477209 */ /* 0x000fe20007810000 */
[----:B------:R-:W-:Y:S01]  /*67d0*/  UMOV UR15, 0x40000040 ;  /* 0x40000040000f7882 */ /* 0x000fe20000000000 */
[----:B-1----:R-:W-:Y:S02]  /*67e0*/  FMNMX.FTZ R37, R35, R10, !PT ;  /* 0x0000000a23257209 */ /* 0x002fe40007810000 */
[----:B------:R-:W-:-:S02]  /*67f0*/  ISETP.GT.AND P6, PT, R69, 0x21, PT ;  /* 0x000000214500780c */ /* 0x000fc40003fc4270 */
[----:B------:R-:W-:Y:S01]  /*6800*/  FSEL R78, R25, -INF , P5 ;  /* 0xff800000194e7808 */ /* 0x000fe20002800000 */
[----:B------:R-:W1:Y:S01]  /*6810*/  SHFL.BFLY PT, R10, R37, 0x1, 0x1f ;  /* 0x0c201f00250a7f89 */ /* 0x000e6200000e0000 */
[----:B------:R-:W-:Y:S02]  /*6820*/  FMNMX.FTZ R71, R24, R71, !PT ;  /* 0x0000004718477209 */ /* 0x000fe40007810000 */
[C---:B------:R-:W-:Y:S02]  /*6830*/  ISETP.GT.AND P3, PT, R69.reuse, 0x28, PT ;  /* 0x000000284500780c */ /* 0x040fe40003f64270 */
[----:B------:R-:W-:Y:S02]  /*6840*/  FSEL R26, R26, -INF , P6 ;  /* 0xff8000001a1a7808 */ /* 0x000fe40003000000 */
[----:B------:R-:W-:Y:S02]  /*6850*/  FMNMX.FTZ R71, R78, R71, !PT ;  /* 0x000000474e477209 */ /* 0x000fe40007810000 */
[----:B------:R-:W-:-:S02]  /*6860*/  ISETP.GT.AND P4, PT, R69, 0x29, PT ;  /* 0x000000294500780c */ /* 0x000fc40003f84270 */
[----:B------:R-:W-:Y:S02]  /*6870*/  FSEL R80, R27, -INF , P3 ;  /* 0xff8000001b507808 */ /* 0x000fe40001800000 */
        /* <DEDUP_REMOVED lines=13> */
[----:B-1----:R-:W-:Y:S02]  /*6950*/  FMNMX.FTZ R10, R37, R10, !PT ;  /* 0x0000000a250a7209 */ /* 0x002fe40007810000 */
[----:B------:R-:W-:Y:S02]  /*6960*/  ISETP.GT.AND P5, PT, R69, 0x40, PT ;  /* 0x000000404500780c */ /* 0x000fe40003fa4270 */
[----:B------:R-:W-:Y:S01]  /*6970*/  FSEL R164, R32, -INF , P4 ;  /* 0xff80000020a47808 */ /* 0x000fe20002000000 */
[----:B0-----:R-:W-:Y:S01]  /*6980*/  FMUL.FTZ R37, R10, R5 ;  /* 0x000000050a257220 */ /* 0x001fe20000410000 */
[----:B------:R-:W-:-:S02]  /*6990*/  FMNMX.FTZ R71, R86, R71, !PT ;  /* 0x0000004756477209 */ /* 0x000fc40007810000 */
[----:B------:R-:W-:Y:S02]  /*69a0*/  ISETP.GT.AND P6, PT, R69, 0x41, PT ;  /* 0x000000414500780c */ /* 0x000fe40003fc4270 */
[----:B------:R-:W-:Y:S02]  /*69b0*/  FSEL R32, R33, -INF , P5 ;  /* 0xff80000021207808 */ /* 0x000fe40002800000 */
[----:B------:R-:W-:Y:S02]  /*69c0*/  FMNMX.FTZ R71, R164, R71, !PT ;  /* 0x00000047a4477209 */ /* 0x000fe40007810000 */
[----:B------:R-:W-:Y:S02]  /*69d0*/  FSETP.NEU.FTZ.AND P2, PT, R10, -INF , PT ;  /* 0xff8000000a00780b */ /* 0x000fe40003f5d000 */
[----:B------:R-:W-:Y:S02]  /*69e0*/  ISETP.GT.AND P3, PT, R69, 0x48, PT ;  /* 0x000000484500780c */ /* 0x000fe40003f64270 */
[----:B------:R-:W-:-:S02]  /*69f0*/  FSEL R34, R34, -INF , P6 ;  /* 0xff80000022227808 */ /* 0x000fc40003000000 */
        /* <DEDUP_REMOVED lines=21> */
[----:B---3--:R-:W-:Y:S01]  /*6b50*/  FSEL R198, R49, -INF , P6 ;  /* 0xff80000031c67808 */ /* 0x008fe20003000000 */
        /* <DEDUP_REMOVED lines=11> */
[----:B----4-:R-:W-:Y:S01]  /*6c10*/  FSEL R168, R53, -INF , P4 ;  /* 0xff80000035a87808 */ /* 0x010fe20002000000 */
        /* <DEDUP_REMOVED lines=11> */
[----:B-----5:R-:W-:Y:S01]  /*6cd0*/  FSEL R72, R57, -INF , P6 ;  /* 0xff80000039487808 */ /* 0x020fe20003000000 */
        /* <DEDUP_REMOVED lines=16> */
[----:B------:R-:W-:Y:S01]  /*6de0*/  FFMA.FTZ R58, R58, R5, -R37 ;  /* 0x000000053a3a7223 */ /* 0x000fe20000010825 */
[----:B------:R-:W-:Y:S01]  /*6df0*/  FSEL R206, R61, -INF , P5 ;  /* 0xff8000003dce7808 */ /* 0x000fe20002800000 */
[----:B------:R-:W-:Y:S01]  /*6e00*/  MUFU.EX2 R35, R35 ;  /* 0x0000002300237308 */ /* 0x000fe20000000800 */
[----:B------:R-:W-:-:S02]  /*6e10*/  FMNMX.FTZ R71, R68, R71, !PT ;  /* 0x0000004744477209 */ /* 0x000fc40007810000 */
[----:B------:R-:W-:Y:S02]  /*6e20*/  ISETP.GT.AND P3, PT, R69, 0x78, PT ;  /* 0x000000784500780c */ /* 0x000fe40003f64270 */
[----:B------:R-:W-:Y:S01]  /*6e30*/  FSEL R208, R63, -INF , P6 ;  /* 0xff8000003fd07808 */ /* 0x000fe20003000000 */
[----:B------:R-:W-:Y:S02]  /*6e40*/  WARPGROUP.DEPBAR.LE gsb0, 0x0 ;  /* 0x00008000000079c5 */ /* 0x000fe40000010000 */
[----:B------:R-:W-:Y:S01]  /*6e50*/  WARPGROUP.ARRIVE ;  /* 0x00000000000079c5 */ /* 0x000fe20000000000 */
[----:B------:R-:W-:Y:S01]  /*6e60*/  FMNMX.FTZ R71, R206, R71, !PT ;  /* 0x00000047ce477209 */ /* 0x000fe20007810000 */
[-CC-:B------:R-:W-:Y:S01]  /*6e70*/  FFMA.FTZ R162, R46, R5.reuse, -R37.reuse ;  /* 0x000000052ea27223 */ /* 0x180fe20000010825 */
[----:B------:R-:W-:Y:S01]  /*6e80*/  ISETP.GT.AND P4, PT, R69, 0x79, PT ;  /* 0x000000794500780c */ /* 0x000fe20003f84270 */
[----:B------:R-:W-:Y:S01]  /*6e90*/  FFMA.FTZ R46, R62, R5, -R37 ;  /* 0x000000053e2e7223 */ /* 0x000fe20000010825 */
[----:B------:R-:W-:Y:S01]  /*6ea0*/  FSEL R160, R65, -INF , P3 ;  /* 0xff80000041a07808 */ /* 0x000fe20001800000 */
[----:B------:R-:W-:Y:S01]  /*6eb0*/  HGMMA.64x128x16.F32.BF16 R88, R156, gdesc[UR12].tnspB, R88, gsb0 ;  /* 0x41e0000c9c587df0 */ /* 0x000fe20008001858 */
[----:B------:R-:W-:Y:S01]  /*6ec0*/  FMNMX.FTZ R71, R208, R71, !PT ;  /* 0x00000047d0477209 */ /* 0x000fe20007810000 */
[----:B------:R-:W-:Y:S01]  /*6ed0*/  UIADD3 UR14, UR5, 0x380, URZ ;  /* 0x00000380050e7890 */ /* 0x000fe2000fffe03f */
[----:B------:R-:W-:Y:S01]  /*6ee0*/  FSEL R210, R67, -INF , P4 ;  /* 0xff80000043d27808 */ /* 0x000fe20002000000 */
[----:B------:R-:W-:Y:S01]  /*6ef0*/  UMOV UR15, 0x40000040 ;  /* 0x40000040000f7882 */ /* 0x000fe20000000000 */
[----:B------:R-:W-:Y:S01]  /*6f00*/  FMNMX.FTZ R71, R160, R71, !PT ;  /* 0x00000047a0477209 */ /* 0x000fe20007810000 */
[----:B------:R-:W-:Y:S01]  /*6f10*/  MUFU.EX2 R180, R180 ;  /* 0x000000b400b47308 */ /* 0x000fe20000000800 */
[----:B------:R-:W-:-:S02]  /*6f20*/  UMOV UR5, UR37 ;  /* 0x0000002500057c82 */ /* 0x000fc40008000000 */
[----:B------:R-:W-:-:S05]  /*6f30*/  FMNMX.FTZ R71, R210, R71, !PT ;  /* 0x00000047d2477209 */ /* 0x000fca0007810000 */
        /* <DEDUP_REMOVED lines=10> */
[----:B0-----:R-:W-:-:S02]  /*6fe0*/  FMNMX.FTZ R12, R2, R53, !PT ;  /* 0x00000035020c7209 */ /* 0x001fc40007810000 */
[----:B------:R-:W-:Y:S02]  /*6ff0*/  FSEL R2, R10, RZ, P2 ;  /* 0x000000ff0a027208 */ /* 0x000fe40001000000 */
[C---:B------:R-:W-:Y:S01]  /*7000*/  FSETP.NEU.FTZ.AND P2, PT, R12.reuse, -INF , PT ;  /* 0xff8000000c00780b */ /* 0x040fe20003f5d000 */
[-C--:B------:R-:W-:Y:S02]  /*7010*/  FMUL.FTZ R37, R12, R5.reuse ;  /* 0x000000050c257220 */ /* 0x080fe40000410000 */
[----:B------:R-:W-:Y:S01]  /*7020*/  MUFU.EX2 R25, R25 ;  /* 0x0000001900197308 */ /* 0x000fe20000000800 */
[----:B------:R-:W-:Y:S02]  /*7030*/  FADD.FTZ R2, -R2, R11 ;  /* 0x0000000b02027221 */ /* 0x000fe40000010100 */
[----:B------:R-:W-:Y:S02]  /*7040*/  FSEL R37, R37, RZ, P2 ;  /* 0x000000ff25257208 */ /* 0x000fe40001000000 */
[----:B------:R-:W-:-:S03]  /*7050*/  FMUL.FTZ R2, R2, R5 ;  /* 0x0000000502027220 */ /* 0x000fc60000410000 */
[----:B------:R-:W-:Y:S01]  /*7060*/  MUFU.EX2 R174, R174 ;  /* 0x000000ae00ae7308 */ /* 0x000fe20000000800 */
[-CC-:B------:R-:W-:Y:S01]  /*7070*/  FFMA.FTZ R181, R0, R5.reuse, -R37.reuse ;  /* 0x0000000500b57223 */ /* 0x180fe20000010825 */
[----:B------:R-:W-:Y:S01]  /*7080*/  FSEL R0, R12, RZ, P2 ;  /* 0x000000ff0c007208 */ /* 0x000fe20001000000 */
[-CC-:B------:R-:W-:Y:S01]  /*7090*/  FFMA.FTZ R50, R70, R5.reuse, -R37.reuse ;  /* 0x0000000546327223 */ /* 0x180fe20000010825 */
[-CC-:B------:R-:W-:Y:S01]  /*70a0*/  FFMA.FTZ R183, R66, R5.reuse, -R37.reuse ;  /* 0x0000000542b77223 */ /* 0x180fe20000010825 */
[-CC-:B------:R-:W-:Y:S01]  /*70b0*/  FFMA.FTZ R14, R14, R5.reuse, -R37.reuse ;  /* 0x000000050e0e7223 */ /* 0x180fe20000010825 */
[-C--:B------:R-:W-:Y:S01]  /*70c0*/  FFMA.FTZ R177, R74, R5.reuse, -R37 ;  /* 0x000000054ab17223 */ /* 0x080fe20000010825 */
[----:B------:R-:W-:Y:S01]  /*70d0*/  FADD.FTZ R0, -R0, R13 ;  /* 0x0000000d00007221 */ /* 0x000fe20000010100 */
[----:B------:R-:W0:Y:S01]  /*70e0*/  MUFU.EX2 R2, R2 ;  /* 0x0000000200027308 */ /* 0x000e220000000800 */
[-CC-:B------:R-:W-:Y:S01]  /*70f0*/  FFMA.FTZ R20, R20, R5.reuse, -R37.reuse ;  /* 0x0000000514147223 */ /* 0x180fe20000010825 */
[-CC-:B------:R-:W-:Y:S01]  /*7100*/  FFMA.FTZ R165, R32, R5.reuse, -R37.reuse ;  /* 0x0000000520a57223 */ /* 0x180fe20000010825 */
[-C--:B------:R-:W-:Y:S01]  /*7110*/  FMUL.FTZ R0, R0, R5.reuse ;  /* 0x0000000500007220 */ /* 0x080fe20000410000 */
[-CC-:B------:R-:W-:Y:S01]  /*7120*/  FFMA.FTZ R179, R76, R5.reuse, -R37.reuse ;  /* 0x000000054cb37223 */ /* 0x180fe20000010825 */
[----:B------:R-:W-:Y:S01]  /*7130*/  FFMA.FTZ R32, R34, R5, -R37 ;  /* 0x0000000522207223 */ /* 0x000fe20000010825 */
[----:B------:R-:W-:-:S02]  /*7140*/  IMAD.U32 R34, RZ, RZ, UR8 ;  /* 0x00000008ff227e24 */ /* 0x000fc4000f8e00ff */
        /* <DEDUP_REMOVED lines=10> */
[----:B0-----:R-:W-:Y:S01]  /*71f0*/  FFMA.FTZ R13, R2, R4, R35 ;  /* 0x00000004020d7223 */ /* 0x001fe20000010023 */
[-CC-:B------:R-:W-:Y:S01]  /*7200*/  FFMA.FTZ R54, R164, R5.reuse, -R37.reuse ;  /* 0x00000005a4367223 */ /* 0x180fe20000010825 */
[-CC-:B------:R-:W-:Y:S01]  /*7210*/  FFMA.FTZ R167, R166, R5.reuse, -R37.reuse ;  /* 0x00000005a6a77223 */ /* 0x180fe20000010825 */
[-C--:B------:R-:W-:Y:S01]  /*7220*/  FFMA.FTZ R161, R196, R5.reuse, -R37 ;  /* 0x00000005c4a17223 */ /* 0x080fe20000010825 */
[----:B------:R-:W-:Y:S01]  /*7230*/  FADD.FTZ R13, R180, R13 ;  /* 0x0000000db40d7221 */ /* 0x000fe20000010000 */
        /* <DEDUP_REMOVED lines=11> */
[----:B------:R-:W-:Y:S01]  /*72f0*/  FADD.FTZ R4, R176, R13 ;  /* 0x0000000db0047221 */ /* 0x000fe20000010000 */
[----:B-1----:R-:W-:Y:S01]  /*7300*/  FFMA.FTZ R3, R0, R3, R181 ;  /* 0x0000000300037223 */ /* 0x002fe200000100b5 */
[C---:B------:R-:W-:Y:S01]  /*7310*/  F2FP.BF16.F32.PACK_AB R176, R15.reuse, R176 ;  /* 0x000000b00fb0723e */ /* 0x040fe200000010ff */
[----:B------:R-:W-:Y:S01]  /*7320*/  FFMA.FTZ R208, R208, R5, -R37 ;  /* 0x00000005d0d07223 */ /* 0x000fe20000010825 */
[----:B------:R-:W-:Y:S01]  /*7330*/  FADD.FTZ R13, R15, R4 ;  /* 0x000000040f0d7221 */ /* 0x000fe20000010000 */
[----:B------:R-:W-:-:S02]  /*7340*/  PLOP3.LUT P2, PT, PT, PT, UP0, 0x80, 0x0 ;  /* 0x000000000000781c */ /* 0x000fc40003f4f008 */
[----:B------:R-:W1:Y:S01]  /*7350*/  MUFU.EX2 R14, R14 ;  /* 0x0000000e000e7308 */ /* 0x000e620000000800 */
[----:B------:R-:W-:Y:S01]  /*7360*/  FADD.FTZ R4, R178, R13 ;  /* 0x0000000db2047221 */ /* 0x000fe20000010000 */
[----:B------:R-:W-:Y:S02]  /*7370*/  F2FP.BF16.F32.PACK_AB R180, R180, R35 ;  /* 0x00000023b4b4723e */ /* 0x000fe400000010ff */
[----:B------:R-:W-:Y:S01]  /*7380*/  F2FP.BF16.F32.PACK_AB R182, R39, R182 ;  /* 0x000000b627b6723e */ /* 0x000fe200000010ff */
[----:B------:R-:W-:Y:S01]  /*7390*/  FADD.FTZ R13, R21, R4 ;  /* 0x00000004150d7221 */ /* 0x000fe20000010000 */
[----:B0-----:R-:W-:Y:S01]  /*73a0*/  FADD.FTZ R4, R50, R3 ;  /* 0x0000000332047221 */ /* 0x001fe20000010000 */
[----:B------:R-:W-:Y:S01]  /*73b0*/  @!P1 VIADD R3, R34, 0x34840 ;  /* 0x0003484022039836 */ /* 0x000fe20000000000 */
[----:B------:R-:W-:Y:S01]  /*73c0*/  MUFU.EX2 R177, R177 ;  /* 0x000000b100b17308 */ /* 0x000fe20000000800 */
[----:B------:R-:W-:Y:S01]  /*73d0*/  FADD.FTZ R56, R172, R13 ;  /* 0x0000000dac387221 */ /* 0x000fe20000010000 */
[----:B--2---:R-:W-:Y:S01]  /*73e0*/  FADD.FTZ R13, R183, R4 ;  /* 0x00000004b70d7221 */ /* 0x004fe20000010000 */
[----:B------:R-:W-:Y:S01]  /*73f0*/  FFMA.FTZ R34, R194, R5, -R37 ;  /* 0x00000005c2227223 */ /* 0x000fe20000010825 */
[----:B------:R-:W-:Y:S01]  /*7400*/  @!P1 PRMT R3, RZ, 0x654, R3 ;  /* 0x00000654ff039816 */ /* 0x000fe20000000003 */
[----:B------:R-:W-:-:S02]  /*7410*/  WARPGROUP.DEPBAR.LE gsb0, 0x0 ;  /* 0x00008000000079c5 */ /* 0x000fc40000010000 */
[----:B------:R-:W-:Y:S01]  /*7420*/  WARPGROUP.ARRIVE ;  /* 0x00000000000079c5 */ /* 0x000fe20000000000 */
[----:B------:R-:W0:Y:S01]  /*7430*/  MUFU.EX2 R27, R27 ;  /* 0x0000001b001b7308 */ /* 0x000e220000000800 */
[----:B------:R-:W-:Y:S01]  /*7440*/  FADD.FTZ R53, R25, R56 ;  /* 0x0000003819357221 */ /* 0x000fe20000010000 */
[----:B-1----:R-:W-:Y:S01]  /*7450*/  FADD.FTZ R4, R14, R13 ;  /* 0x0000000d0e047221 */ /* 0x002fe20000010000 */
[----:B------:R-:W-:Y:S02]  /*7460*/  F2FP.BF16.F32.PACK_AB R178, R21, R178 ;  /* 0x000000b215b2723e */ /* 0x000fe400000010ff */
[----:B------:R-:W-:Y:S01]  /*7470*/  HGMMA.64x128x16.F32.BF16 R88, R152, gdesc[UR12].tnspB, R88, gsb0 ;  /* 0x41e0000c98587df0 */ /* 0x000fe20008001858 */
[----:B------:R-:W-:Y:S01]  /*7480*/  FADD.FTZ R56, R174, R53 ;  /* 0x00000035ae387221 */ /* 0x000fe20000010000 */
[----:B------:R-:W-:Y:S01]  /*7490*/  IMAD.U32 R53, RZ, RZ, UR9 ;  /* 0x00000009ff357e24 */ /* 0x000fe2000f8e00ff */
[----:B------:R-:W-:Y:S01]  /*74a0*/  MUFU.EX2 R20, R20 ;  /* 0x0000001400147308 */ /* 0x000fe20000000800 */
[----:B------:R-:W-:-:S02]  /*74b0*/  F2FP.BF16.F32.PACK_AB R172, R25, R172 ;  /* 0x000000ac19ac723e */ /* 0x000fc400000010ff */
[----:B------:R-:W-:Y:S01]  /*74c0*/  @!P1 VIADD R53, R53, 0x34860 ;  /* 0x0003486035359836 */ /* 0x000fe20000000000 */
[----:B------:R-:W-:Y:S02]  /*74d0*/  F2FP.BF16.F32.PACK_AB R181, R50, R181 ;  /* 0x000000b532b5723e */ /* 0x000fe400000010ff */
[----:B------:R-:W-:Y:S02]  /*74e0*/  F2FP.BF16.F32.PACK_AB R183, R14, R183 ;  /* 0x000000b70eb7723e */ /* 0x000fe400000010ff */
[----:B------:R-:W1:Y:S01]  /*74f0*/  MUFU.EX2 R28, R28 ;  /* 0x0000001c001c7308 */ /* 0x000e620000000800 */
[C---:B0-----:R-:W-:Y:S01]  /*7500*/  FADD.FTZ R13, R27.reuse, R56 ;  /* 0x000000381b0d7221 */ /* 0x041fe20000010000 */
[----:B------:R-:W-:Y:S01]  /*7510*/  @!P1 PRMT R53, RZ, 0x654, R53 ;  /* 0x00000654ff359816 */ /* 0x000fe20000000035 */
[----:B------:R-:W-:Y:S01]  /*7520*/  FFMA.FTZ R56, R198, R5, -R37 ;  /* 0x00000005c6387223 */ /* 0x000fe20000010825 */
[----:B------:R-:W-:-:S04]  /*7530*/  F2FP.BF16.F32.PACK_AB R174, R27, R174 ;  /* 0x000000ae1bae723e */ /* 0x000fc800000010ff */
[----:B------:R-:W-:Y:S08]  /*7540*/  MUFU.EX2 R179, R179 ;  /* 0x000000b300b37308 */ /* 0x000ff00000000800 */
[----:B------:R-:W0:Y:S08]  /*7550*/  MUFU.EX2 R29, R29 ;  /* 0x0000001d001d7308 */ /* 0x000e300000000800 */
[----:B------:R-:W-:Y:S08]  /*7560*/  MUFU.EX2 R24, R24 ;  /* 0x0000001800187308 */ /* 0x000ff00000000800 */
[----:B------:R-:W2:Y:S08]  /*7570*/  MUFU.EX2 R170, R170 ;  /* 0x000000aa00aa7308 */ /* 0x000eb00000000800 */
[----:B------:R-:W-:Y:S08]  /*7580*/  MUFU.EX2 R173, R173 ;  /* 0x000000ad00ad7308 */ /* 0x000ff00000000800 */
[----:B------:R-:W3:Y:S08]  /*7590*/  MUFU.EX2 R31, R31 ;  /* 0x0000001f001f7308 */ /* 0x000ef00000000800 */
[----:B------:R-:W-:Y:S08]  /*75a0*/  MUFU.EX2 R26, R26 ;  /* 0x0000001a001a7308 */ /* 0x000ff00000000800 */
[----:B------:R-:W4:Y:S08]  /*75b0*/  MUFU.EX2 R33, R33 ;  /* 0x0000002100217308 */ /* 0x000f300000000800 */
[----:B------:R1:W-:Y:S08]  /*75c0*/  MUFU.EX2 R11, R58 ;  /* 0x0000003a000b7308 */ /* 0x0003f00000000800 */
[----:B------:R-:W-:Y:S01]  /*75d0*/  MUFU.EX2 R175, R175 ;  /* 0x000000af00af7308 */ /* 0x000fe20000000800 */
[----:B-1----:R-:W-:-:S04]  /*75e0*/  FADD.FTZ R58, R28, R13 ;  /* 0x0000000d1c3a7221 */ /* 0x002fc80000010000 */
[----:B0-----:R-:W-:-:S03]  /*75f0*/  FADD.FTZ R13, R29, R58 ;  /* 0x0000003a1d0d7221 */ /* 0x001fc60000010000 */
[----:B------:R-:W0:Y:S01]  /*7600*/  MUFU.EX2 R36, R36 ;  /* 0x0000002400247308 */ /* 0x000e220000000800 */
[----:B--2---:R-:W-:Y:S01]  /*7610*/  FADD.FTZ R58, R170, R13 ;  /* 0x0000000daa3a7221 */ /* 0x004fe20000010000 */
[----:B---3--:R-:W-:-:S03]  /*7620*/  F2FP.BF16.F32.PACK_AB R170, R31, R170 ;  /* 0x000000aa1faa723e */ /* 0x008fc600000010ff */
[----:B------:R-:W-:-:S03]  /*7630*/  FADD.FTZ R58, R31, R58 ;  /* 0x0000003a1f3a7221 */ /* 0x000fc60000010000 */
[----:B------:R-:W-:Y:S01]  /*7640*/  MUFU.EX2 R52, R52 ;  /* 0x0000003400347308 */ /* 0x000fe20000000800 */
[----:B----4-:R-:W-:-:S07]  /*7650*/  FADD.FTZ R13, R33, R58 ;  /* 0x0000003a210d7221 */ /* 0x010fce0000010000 */
[----:B------:R-:W1:Y:S01]  /*7660*/  MUFU.EX2 R38, R38 ;  /* 0x0000002600267308 */ /* 0x000e620000000800 */
[C---:B0-----:R-:W-:Y:S01]  /*7670*/  FADD.FTZ R13, R36.reuse, R13 ;  /* 0x0000000d240d7221 */ /* 0x041fe20000010000 */
[----:B------:R-:W-:-:S06]  /*7680*/  F2FP.BF16.F32.PACK_AB R164, R36, R33 ;  /* 0x0000002124a4723e */ /* 0x000fcc00000010ff */
[----:B------:R-:W-:Y:S08]  /*7690*/  MUFU.EX2 R169, R169 ;  /* 0x000000a900a97308 */ /* 0x000ff00000000800 */
[----:B------:R-:W0:Y:S01]  /*76a0*/  MUFU.EX2 R41, R41 ;  /* 0x0000002900297308 */ /* 0x000e220000000800 */
[----:B-1----:R-:W-:-:S07]  /*76b0*/  FADD.FTZ R58, R38, R13 ;  /* 0x0000000d263a7221 */ /* 0x002fce0000010000 */
[----:B------:R-:W-:Y:S01]  /*76c0*/  MUFU.EX2 R30, R30 ;  /* 0x0000001e001e7308 */ /* 0x000fe20000000800 */
[----:B------:R-:W-:Y:S02]  /*76d0*/  WARPGROUP.DEPBAR.LE gsb0, 0x0 ;  /* 0x00008000000079c5 */ /* 0x000fe40000010000 */
[----:B------:R1:W-:Y:S05]  /*76e0*/  @!P1 SYNCS.ARRIVE.TRANS64.RED.A1T0 RZ, [R3+URZ], RZ ;  /* 0x000000ff03ff99a7 */ /* 0x0003ea000810043f */
[----:B------:R-:W2:Y:S01]  /*76f0*/  MUFU.EX2 R40, R40 ;  /* 0x0000002800287308 */ /* 0x000ea20000000800 */
[C---:B0-----:R-:W-:Y:S01]  /*7700*/  FADD.FTZ R13, R41.reuse, R58 ;  /* 0x0000003a290d7221 */ /* 0x041fe20000010000 */
[----:B------:R-:W-:Y:S01]  /*7710*/  F2FP.BF16.F32.PACK_AB R166, R41, R38 ;  /* 0x0000002629a6723e */ /* 0x000fe200000010ff */
[----:B-1----:R-:W-:Y:S01]  /*7720*/  FADD.FTZ R3, R177, R4 ;  /* 0x00000004b1037221 */ /* 0x002fe20000010000 */
[----:B------:R0:W-:Y:S01]  /*7730*/  @!P1 SYNCS.ARRIVE.TRANS64.RED.A1T0 RZ, [R53+URZ], RZ ;  /* 0x000000ff35ff99a7 */ /* 0x0001e2000810043f */
[----:B------:R-:W-:-:S03]  /*7740*/  F2FP.BF16.F32.PACK_AB R177, R20, R177 ;  /* 0x000000b114b1723e */ /* 0x000fc600000010ff */
[----:B------:R-:W-:Y:S01]  /*7750*/  MUFU.EX2 R171, R171 ;  /* 0x000000ab00ab7308 */ /* 0x000fe20000000800 */
[----:B------:R-:W-:-:S04]  /*7760*/  FADD.FTZ R4, R20, R3 ;  /* 0x0000000314047221 */ /* 0x000fc80000010000 */
[----:B------:R-:W-:Y:S01]  /*7770*/  FADD.FTZ R3, R179, R4 ;  /* 0x00000004b3037221 */ /* 0x000fe20000010000 */
[C---:B------:R-:W-:Y:S02]  /*7780*/  F2FP.BF16.F32.PACK_AB R179, R24.reuse, R179 ;  /* 0x000000b318b3723e */ /* 0x040fe400000010ff */
[----:B------:R-:W0:Y:S01]  /*7790*/  MUFU.EX2 R43, R43 ;  /* 0x0000002b002b7308 */ /* 0x000e220000000800 */
[----:B------:R-:W-:Y:S01]  /*77a0*/  FADD.FTZ R4, R24, R3 ;  /* 0x0000000318047221 */ /* 0x000fe20000010000 */
[----:B--2---:R-:W-:-:S03]  /*77b0*/  FADD.FTZ R58, R40, R13 ;  /* 0x0000000d283a7221 */ /* 0x004fc60000010000 */
[----:B------:R-:W-:Y:S01]  /*77c0*/  FADD.FTZ R3, R173, R4 ;  /* 0x00000004ad037221 */ /* 0x000fe20000010000 */
[C---:B------:R-:W-:Y:S02]  /*77d0*/  F2FP.BF16.F32.PACK_AB R173, R26.reuse, R173 ;  /* 0x000000ad1aad723e */ /* 0x040fe400000010ff */
[----:B------:R-:W1:Y:S01]  /*77e0*/  MUFU.EX2 R54, R54 ;  /* 0x0000003600367308 */ /* 0x000e620000000800 */
[----:B------:R-:W-:-:S04]  /*77f0*/  FADD.FTZ R4, R26, R3 ;  /* 0x000000031a047221 */ /* 0x000fc80000010000 */
[----:B------:R-:W-:Y:S01]  /*7800*/  FADD.FTZ R3, R175, R4 ;  /* 0x00000004af037221 */ /* 0x000fe20000010000 */
[C---:B------:R-:W-:Y:S02]  /*7810*/  F2FP.BF16.F32.PACK_AB R175, R52.reuse, R175 ;  /* 0x000000af34af723e */ /* 0x040fe400000010ff */
[----:B------:R-:W2:Y:S01]  /*7820*/  MUFU.EX2 R162, R162 ;  /* 0x000000a200a27308 */ /* 0x000ea20000000800 */
[----:B------:R-:W-:Y:S01]  /*7830*/  FADD.FTZ R4, R52, R3 ;  /* 0x0000000334047221 */ /* 0x000fe20000010000 */
[----:B0-----:R-:W-:-:S03]  /*7840*/  FADD.FTZ R53, R43, R58 ;  /* 0x0000003a2b357221 */ /* 0x001fc60000010000 */
[----:B------:R-:W-:Y:S01]  /*7850*/  FADD.FTZ R3, R169, R4 ;  /* 0x00000004a9037221 */ /* 0x000fe20000010000 */
[C---:B------:R-:W-:Y:S02]  /*7860*/  F2FP.BF16.F32.PACK_AB R169, R30.reuse, R169 ;  /* 0x000000a91ea9723e */ /* 0x040fe400000010ff */
[----:B------:R-:W0:Y:S01]  /*7870*/  MUFU.EX2 R165, R165 ;  /* 0x000000a500a57308 */ /* 0x000e220000000800 */
[----:B------:R-:W-:Y:S01]  /*7880*/  FADD.FTZ R4, R30, R3 ;  /* 0x000000031e047221 */ /* 0x000fe20000010000 */
[-CC-:B------:R-:W-:Y:S01]  /*7890*/  FFMA.FTZ R3, R160, R5.reuse, -R37.reuse ;  /* 0x00000005a0037223 */ /* 0x180fe20000010825 */
[----:B------:R-:W-:Y:S01]  /*78a0*/  FFMA.FTZ R37, R210, R5, -R37 ;  /* 0x00000005d2257223 */ /* 0x000fe20000010825 */
[----:B------:R-:W-:Y:S01]  /*78b0*/  F2FP.BF16.F32.PACK_AB R160, R43, R40 ;  /* 0x000000282ba0723e */ /* 0x000fe200000010ff */
[----:B------:R-:W-:Y:S01]  /*78c0*/  FADD.FTZ R13, R171, R4 ;  /* 0x00000004ab0d7221 */ /* 0x000fe20000010000 */
[C---:B-1----:R-:W-:Y:S02]  /*78d0*/  F2FP.BF16.F32.PACK_AB R171, R54.reuse, R171 ;  /* 0x000000ab36ab723e */ /* 0x042fe400000010ff */
[----:B------:R-:W1:Y:S01]  /*78e0*/  MUFU.EX2 R45, R45 ;  /* 0x0000002d002d7308 */ /* 0x000e620000000800 */
[----:B------:R-:W-:Y:S01]  /*78f0*/  FADD.FTZ R4, R54, R13 ;  /* 0x0000000d36047221 */ /* 0x000fe20000010000 */
[----:B--2---:R-:W-:-:S06]  /*7900*/  FADD.FTZ R58, R162, R53 ;  /* 0x00000035a23a7221 */ /* 0x004fcc0000010000 */
        /* <DEDUP_REMOVED lines=12> */
[----:B------:R-:W-:Y:S01]  /*79d0*/  MUFU.EX2 R44, R44 ;  /* 0x0000002c002c7308 */ /* 0x000fe20000000800 */
[C---:B--2---:R-:W-:Y:S01]  /*79e0*/  FADD.FTZ R15, R47.reuse, R58 ;  /* 0x0000003a2f0f7221 */ /* 0x044fe20000010000 */
[----:B------:R-:W-:-:S06]  /*79f0*/  F2FP.BF16.F32.PACK_AB R156, R47, R42 ;  /* 0x0000002a2f9c723e */ /* 0x000fcc00000010ff */
[----:B------:R-:W1:Y:S01]  /*7a00*/  MUFU.EX2 R161, R161 ;  /* 0x000000a100a17308 */ /* 0x000e620000000800 */
[C---:B0-----:R-:W-:Y:S01]  /*7a10*/  FADD.FTZ R4, R34.reuse, R13 ;  /* 0x0000000d22047221 */ /* 0x041fe20000010000 */
[----:B------:R-:W-:-:S06]  /*7a20*/  F2FP.BF16.F32.PACK_AB R167, R34, R167 ;  /* 0x000000a722a7723e */ /* 0x000fcc00000010ff */
[----:B------:R-:W0:Y:S08]  /*7a30*/  MUFU.EX2 R49, R49 ;  /* 0x0000003100317308 */ /* 0x000e300000000800 */
[----:B------:R-:W2:Y:S01]  /*7a40*/  MUFU.EX2 R56, R56 ;  /* 0x0000003800387308 */ /* 0x000ea20000000800 */
[----:B-1----:R-:W-:-:S07]  /*7a50*/  FADD.FTZ R13, R161, R4 ;  /* 0x00000004a10d7221 */ /* 0x002fce0000010000 */
[----:B------:R-:W-:Y:S01]  /*7a60*/  MUFU.EX2 R46, R46 ;  /* 0x0000002e002e7308 */ /* 0x000fe20000000800 */
[----:B0-----:R-:W-:-:S07]  /*7a70*/  F2FP.BF16.F32.PACK_AB R158, R49, R44 ;  /* 0x0000002c319e723e */ /* 0x001fce00000010ff */
[----:B------:R-:W0:Y:S01]  /*7a80*/  MUFU.EX2 R163, R163 ;  /* 0x000000a300a37308 */ /* 0x000e220000000800 */
[C---:B--2---:R-:W-:Y:S01]  /*7a90*/  FADD.FTZ R4, R56.reuse, R13 ;  /* 0x0000000d38047221 */ /* 0x044fe20000010000 */
[----:B------:R-:W-:-:S06]  /*7aa0*/  F2FP.BF16.F32.PACK_AB R161, R56, R161 ;  /* 0x000000a138a1723e */ /* 0x000fcc00000010ff */
[----:B------:R-:W1:Y:S08]  /*7ab0*/  MUFU.EX2 R51, R51 ;  /* 0x0000003300337308 */ /* 0x000e700000000800 */
[----:B------:R2:W3:Y:S01]  /*7ac0*/  MUFU.EX2 R55, R168 ;  /* 0x000000a800377308 */ /* 0x0004e20000000800 */
[----:B0-----:R-:W-:-:S07]  /*7ad0*/  FADD.FTZ R4, R163, R4 ;  /* 0x00000004a3047221 */ /* 0x001fce0000010000 */
[----:B------:R-:W0:Y:S01]  /*7ae0*/  MUFU.EX2 R48, R48 ;  /* 0x0000003000307308 */ /* 0x000e220000000800 */
[----:B--2---:R-:W-:Y:S01]  /*7af0*/  F2FP.BF16.F32.PACK_AB R168, R29, R28 ;  /* 0x0000001c1da8723e */ /* 0x004fe200000010ff */
[----:B------:R-:W-:Y:S01]  /*7b00*/  FADD.FTZ R28, R44, R15 ;  /* 0x0000000f2c1c7221 */ /* 0x000fe20000010000 */
[----:B-1----:R-:W-:-:S03]  /*7b10*/  F2FP.BF16.F32.PACK_AB R152, R51, R46 ;  /* 0x0000002e3398723e */ /* 0x002fc600000010ff */
[----:B------:R-:W-:Y:S02]  /*7b20*/  FADD.FTZ R15, R49, R28 ;  /* 0x0000001c310f7221 */ /* 0x000fe40000010000 */
[----:B------:R-:W1:Y:S01]  /*7b30*/  MUFU.EX2 R157, R202 ;  /* 0x000000ca009d7308 */ /* 0x000e620000000800 */
[C---:B---3--:R-:W-:Y:S01]  /*7b40*/  FADD.FTZ R4, R55.reuse, R4 ;  /* 0x0000000437047221 */ /* 0x048fe20000010000 */
[----:B------:R-:W-:Y:S01]  /*7b50*/  FADD.FTZ R28, R46, R15 ;  /* 0x0000000f2e1c7221 */ /* 0x000fe20000010000 */
[----:B------:R-:W-:-:S03]  /*7b60*/  F2FP.BF16.F32.PACK_AB R163, R55, R163 ;  /* 0x000000a337a3723e */ /* 0x000fc600000010ff */
[----:B------:R-:W-:Y:S02]  /*7b70*/  FADD.FTZ R13, R51, R28 ;  /* 0x0000001c330d7221 */ /* 0x000fe40000010000 */
[----:B------:R-:W2:Y:S01]  /*7b80*/  MUFU.EX2 R72, R72 ;  /* 0x0000004800487308 */ /* 0x000ea20000000800 */
[----:B0-----:R-:W-:Y:S01]  /*7b90*/  F2FP.BF16.F32.PACK_AB R154, R11, R48 ;  /* 0x000000300b9a723e */ /* 0x001fe200000010ff */
[----:B------:R-:W-:-:S06]  /*7ba0*/  FADD.FTZ R28, R48, R13 ;  /* 0x0000000d301c7221 */ /* 0x000fcc0000010000 */
[----:B------:R-:W0:Y:S01]  /*7bb0*/  MUFU.EX2 R204, R204 ;  /* 0x000000cc00cc7308 */ /* 0x000e220000000800 */
[----:B-1----:R-:W-:Y:S01]  /*7bc0*/  FADD.FTZ R13, R157, R4 ;  /* 0x000000049d0d7221 */ /* 0x002fe20000010000 */
[----:B------:R-:W-:Y:S01]  /*7bd0*/  FADD.FTZ R4, R11, R28 ;  /* 0x0000001c0b047221 */ /* 0x000fe20000010000 */
[----:B------:R-:W-:-:S05]  /*7be0*/  IMAD.MOV.U32 R11, RZ, RZ, R10 ;  /* 0x000000ffff0b7224 */ /* 0x000fca00078e000a */
        /* <DEDUP_REMOVED lines=12> */
[----:B------:R-:W-:-:S03]  /*7cb0*/  F2FP.BF16.F32.PACK_AB R153, R153, R206 ;  /* 0x000000ce9999723e */ /* 0x000fc600000010ff */
[----:B-1----:R-:W-:-:S04]  /*7cc0*/  FADD.FTZ R13, R28, R13 ;  /* 0x0000000d1c0d7221 */ /* 0x002fc80000010000 */
[C---:B--2---:R-:W-:Y:S01]  /*7cd0*/  FADD.FTZ R3, R37.reuse, R13 ;  /* 0x0000000d25037221 */ /* 0x044fe20000010000 */
[----:B------:R-:W-:Y:S02]  /*7ce0*/  F2FP.BF16.F32.PACK_AB R155, R37, R28 ;  /* 0x0000001c259b723e */ /* 0x000fe400000010ff */
[----:B------:R-:W-:Y:S01]  /*7cf0*/  MOV R13, R12 ;  /* 0x0000000c000d7202 */ /* 0x000fe20000000f00 */
[----:B------:R-:W-:Y:S06]  /*7d00*/  @P2 BRA `(.L_x_2012) ;  /* 0xffffffcc00782947 */ /* 0x000fec000383ffff */
.L_x_2003:
[----:B------:R-:W-:-:S13]  /*7d10*/  ISETP.LE.AND P2, PT, RZ, UR4, PT ;  /* 0x00000004ff007c0c */ /* 0x000fda000bf43270 */
[----:B------:R-:W-:Y:S05]  /*7d20*/  @!P2 BRA `(.L_x_2013) ;  /* 0x00000028006ca947 */ /* 0x000fea0003800000 */
[----:B------:R-:W-:Y:S01]  /*7d30*/  IMAD.MOV.U32 R11, RZ, RZ, R12 ;  /* 0x000000ffff0b7224 */ /* 0x000fe200078e000c */
[----:B------:R-:W-:Y:S01]  /*7d40*/  UMOV UR5, UR37 ;  /* 0x0000002500057c82 */ /* 0x000fe20008000000 */
[----:B------:R-:W-:Y:S01]  /*7d50*/  IMAD.MOV.U32 R13, RZ, RZ, R10 ;  /* 0x000000ffff0d7224 */ /* 0x000fe200078e000a */
[----:B------:R-:W-:Y:S01]  /*7d60*/  UMOV UR6, UR36 ;  /* 0x0000002400067c82 */ /* 0x000fe20008000000 */
[----:B------:R-:W-:-:S05]  /*7d70*/  ULDC UR7, c[0x0][0x9d8] ;  /* 0x0002760000077ab9 */ /* 0x000fca0000000800 */
.L_x_2022:
[----:B------:R-:W-:-:S04]  /*7d80*/  UIADD3 UR9, UR6, 0x1, URZ ;  /* 0x0000000106097890 */ /* 0x000fc8000fffe03f */
[----:B------:R-:W-:-:S04]  /*7d90*/  UISETP.NE.AND UP0, UPT, UR9, 0x2, UPT ;  /* 0x000000020900788c */ /* 0x000fc8000bf05270 */
[----:B------:R-:W-:Y:S02]  /*7da0*/  USEL UR9, UR9, URZ, UP0 ;  /* 0x0000003f09097287 */ /* 0x000fe40008000000 */
[----:B------:R-:W-:-:S04]  /*7db0*/  USEL UR37, URZ, 0x1, UP0 ;  /* 0x000000013f257887 */ /* 0x000fc80008000000 */
[----:B------:R-:W-:Y:S01]  /*7dc0*/  ULOP3.LUT UR37, UR5, UR37, URZ, 0x3c, !UPT ;  /* 0x0000002505257292 */ /* 0x000fe2000f8e3c3f */
[----:B------:R-:W-:Y:S01]  /*7dd0*/  UMOV UR36, UR9 ;  /* 0x0000000900247c82 */ /* 0x000fe20008000000 */
[----:B------:R-:W-:Y:S10]  /*7de0*/  @!P0 BRA `(.L_x_2014) ;  /* 0x0000000000048947 */ /* 0x000ff40003800000 */
[----:B------:R-:W-:Y:S01]  /*7df0*/  BPT.TRAP 0x1 ;  /* 0x000000040000795c */ /* 0x000fe20000300000 */
.L_x_2014:
[----:B------:R-:W-:Y:S01]  /*7e00*/  ULEA UR8, UR36, UR38, 0x3 ;  /* 0x0000002624087291 */ /* 0x000fe2000f8e183f */
[----:B------:R-:W-:-:S05]  /*7e10*/  IMAD.U32 R5, RZ, RZ, UR37 ;  /* 0x00000025ff057e24 */ /* 0x000fca000f8e00ff */
[----:B------:R-:W-:-:S04]  /*7e20*/  SHF.L.U32 R5, R5, 0x1f, RZ ;  /* 0x0000001f05057819 */ /* 0x000fc800000006ff */
[----:B------:R0:W1:Y:S01]  /*7e30*/  SYNCS.PHASECHK.TRANS64.TRYWAIT P2, [UR8+0x34830], R5 ;  /* 0x03483005ff0075a7 */ /* 0x0000620008040148 */
[----:B------:R-:W-:Y:S05]  /*7e40*/  @!P0 BRA `(.L_x_2015) ;  /* 0x0000000000048947 */ /* 0x000fea0003800000 */
[----:B------:R-:W-:Y:S01]  /*7e50*/  BPT.TRAP 0x1 ;  /* 0x000000040000795c */ /* 0x000fe20000300000 */
.L_x_2015:
[----:B-1----:R-:W-:Y:S05]  /*7e60*/  @P2 BRA `(.L_x_2016) ;  /* 0x0000000000082947 */ /* 0x002fea0003800000 */
[----:B------:R-:W1:Y:S02]  /*7e70*/  SYNCS.PHASECHK.TRANS64.TRYWAIT P2, [UR8+0x34830], R5 ;  /* 0x03483005ff0075a7 */ /* 0x000e640008040148 */
[----:B-1----:R-:W-:Y:S05]  /*7e80*/  @!P2 BRA `(.L_x_2017) ;  /* 0x000000ac0010a947 */ /* 0x002fea0003800000 */
.L_x_2016:
        /* <DEDUP_REMOVED lines=141> */
.L_x_2018:
[----:B------:R-:W-:Y:S01]  /*8760*/  ULEA UR8, UR6, UR38, 0x3 ;  /* 0x0000002606087291 */ /* 0x000fe2000f8e183f */
[----:B------:R-:W-:-:S05]  /*8770*/  IMAD.U32 R0, RZ, RZ, UR5 ;  /* 0x00000005ff007e24 */ /* 0x000fca000f8e00ff */
[----:B------:R-:W-:-:S04]  /*8780*/  SHF.L.U32 R0, R0, 0x1f, RZ ;  /* 0x0000001f00007819 */ /* 0x000fc800000006ff */
[----:B------:R2:W3:Y:S01]  /*8790*/  SYNCS.PHASECHK.TRANS64.TRYWAIT P2, [UR8+0x34850], R0 ;  /* 0x03485000ff0075a7 */ /* 0x0004e20008040148 */
[----:B------:R-:W-:Y:S05]  /*87a0*/  @!P0 BRA `(.L_x_2019) ;  /* 0x0000000000048947 */ /* 0x000fea0003800000 */
[----:B------:R-:W-:Y:S01]  /*87b0*/  BPT.TRAP 0x1 ;  /* 0x000000040000795c */ /* 0x000fe20000300000 */
.L_x_2019:
[----:B---3--:R-:W-:Y:S05]  /*87c0*/  @P2 BRA `(.L_x_2020) ;  /* 0x0000000000082947 */ /* 0x008fea0003800000 */
[----:B------:R-:W3:Y:S02]  /*87d0*/  SYNCS.PHASECHK.TRANS64.TRYWAIT P2, [UR8+0x34850], R0 ;  /* 0x03485000ff0075a7 */ /* 0x000ee40008040148 */
[----:B---3--:R-:W-:Y:S05]  /*87e0*/  @!P2 BRA `(.L_x_2021) ;  /* 0x000000a000d0a947 */ /* 0x008fea0003800000 */
.L_x_2020:
[----:B------:R-:W-:Y:S01]  /*87f0*/  UIADD3 UR5, UR38, 0x400, URZ ;  /* 0x0000040026057890 */ /* 0x000fe2000fffe03f */
[----:B------:R-:W-:Y:S01]  /*8800*/  WARPGROUP.ARRIVE ;  /* 0x00000000000079c5 */ /* 0x000fe20000000000 */
[----:B------:R-:W-:Y:S01]  /*8810*/  UMOV UR15, 0x40000040 ;  /* 0x40000040000f7882 */ /* 0x000fe20000000000 */
[----:B0-2---:R-:W-:Y:S01]  /*8820*/  FMUL.FTZ R0, R24, UR7 ;  /* 0x0000000718007c20 */ /* 0x005fe20008410000 */
[----:B------:R-:W-:Y:S01]  /*8830*/  USHF.R.U32.HI UR5, URZ, 0x4, UR5 ;  /* 0x000000043f057899 */ /* 0x000fe20008011605 */
[----:B------:R-:W-:Y:S01]  /*8840*/  FMUL.FTZ R12, R25, UR7 ;  /* 0x00000007190c7c20 */ /* 0x000fe20008410000 */
[----:B------:R-:W-:Y:S01]  /*8850*/  FMUL.FTZ R24, R28, UR7 ;  /* 0x000000071c187c20 */ /* 0x000fe20008410000 */
[----:B------:R-:W-:Y:S01]  /*8860*/  FMUL.FTZ R32, R32, UR7 ;  /* 0x0000000720207c20 */ /* 0x000fe20008410000 */
[----:B------:R-:W-:Y:S01]  /*8870*/  ULOP3.LUT UR5, UR5, 0x3fff, URZ, 0xc0, !UPT ;  /* 0x00003fff05057892 */ /* 0x000fe2000f8ec03f */
[----:B------:R-:W1:Y:S01]  /*8880*/  MUFU.TANH R0, R0 ;  /* 0x0000000000007308 */ /* 0x000e620000002400 */
        /* <DEDUP_REMOVED lines=17> */
[----:B------:R-:W2:Y:S01]  /*89a0*/  MUFU.TANH R24, R24 ;  /* 0x0000001800187308 */ /* 0x000ea20000002400 */
[----:B------:R-:W-:Y:S01]  /*89b0*/  UMOV UR15, 0x40000040 ;  /* 0x40000040000f7882 */ /* 0x000fe20000000000 */
[----:B-1----:R-:W-:Y:S01]  /*89c0*/  FMNMX.FTZ R5, R0, R13, !PT ;  /* 0x0000000d00057209 */ /* 0x002fe20007810000 */
[----:B------:R-:W-:Y:S01]  /*89d0*/  FMUL.FTZ R20, R27, UR7 ;  /* 0x000000071b147c20 */ /* 0x000fe20008410000 */
[----:B------:R-:W-:Y:S01]  /*89e0*/  FMUL.FTZ R214, R60, UR7 ;  /* 0x000000073cd67c20 */ /* 0x000fe20008410000 */
[----:B------:R-:W-:Y:S01]  /*89f0*/  FMUL.FTZ R26, R30, UR7 ;  /* 0x000000071e1a7c20 */ /* 0x000fe20008410000 */
[----:B------:R-:W-:Y:S01]  /*8a00*/  FMUL.FTZ R216, R61, UR7 ;  /* 0x000000073dd87c20 */ /* 0x000fe20008410000 */
[----:B0-----:R-:W-:Y:S01]  /*8a10*/  FMNMX.FTZ R5, R12, R5, !PT ;  /* 0x000000050c057209 */ /* 0x001fe20007810000 */
        /* <DEDUP_REMOVED lines=41> */
[----:B------:R-:W-:Y:S01]  /*8cb0*/  ISETP.LT.AND P2, PT, RZ, UR4, PT ;  /* 0x00000004ff007c0c */ /* 0x000fe2000bf41270 */
[----:B------:R-:W-:-:S06]  /*8cc0*/  UIADD3 UR6, UR4, -0x1, URZ ;  /* 0xffffffff04067890 */ /* 0x000fcc000fffe03f */
[----:B------:R-:W-:Y:S01]  /*8cd0*/  MUFU.TANH R202, R202 ;  /* 0x000000ca00ca7308 */ /* 0x000fe20000002400 */
[----:B------:R-:W-:Y:S01]  /*8ce0*/  UMOV UR4, UR6 ;  /* 0x0000000600047c82 */ /* 0x000fe20008000000 */
[----:B------:R-:W-:-:S06]  /*8cf0*/  UMOV UR6, UR36 ;  /* 0x0000002400067c82 */ /* 0x000fcc0008000000 */
[----:B------:R-:W-:Y:S08]  /*8d00*/  MUFU.TANH R206, R206 ;  /* 0x000000ce00ce7308 */ /* 0x000ff00000002400 */
[----:B------:R-:W-:Y:S08]  /*8d10*/  MUFU.TANH R208, R208 ;  /* 0x000000d000d07308 */ /* 0x000ff00000002400 */
[----:B------:R-:W-:Y:S08]  /*8d20*/  MUFU.TANH R210, R210 ;  /* 0x000000d200d27308 */ /* 0x000ff00000002400 */
[----:B------:R-:W0:Y:S08]  /*8d30*/  MUFU.TANH R14, R14 ;  /* 0x0000000e000e7308 */ /* 0x000e300000002400 */
[----:B------:R-:W-:Y:S08]  /*8d40*/  MUFU.TANH R212, R212 ;  /* 0x000000d400d47308 */ /* 0x000ff00000002400 */
[----:B------:R-:W1:Y:S01]  /*8d50*/  MUFU.TANH R20, R20 ;  /* 0x0000001400147308 */ /* 0x000e620000002400 */
[----:B0-----:R-:W-:-:S07]  /*8d60*/  FMNMX.FTZ R25, R14, R11, !PT ;  /* 0x0000000b0e197209 */ /* 0x001fce0007810000 */
[----:B------:R-:W-:Y:S08]  /*8d70*/  MUFU.TANH R214, R214 ;  /* 0x000000d600d67308 */ /* 0x000ff00000002400 */
[----:B------:R-:W0:Y:S01]  /*8d80*/  MUFU.TANH R26, R26 ;  /* 0x0000001a001a7308 */ /* 0x000e220000002400 */
[----:B-1----:R-:W-:-:S07]  /*8d90*/  FMNMX.FTZ R25, R20, R25, !PT ;  /* 0x0000001914197209 */ /* 0x002fce0007810000 */
[----:B------:R-:W-:Y:S08]  /*8da0*/  MUFU.TANH R216, R216 ;  /* 0x000000d800d87308 */ /* 0x000ff00000002400 */
[----:B------:R-:W1:Y:S01]  /*8db0*/  MUFU.TANH R28, R28 ;  /* 0x0000001c001c7308 */ /* 0x000e620000002400 */
[----:B0-----:R-:W-:Y:S01]  /*8dc0*/  FMNMX.FTZ R25, R26, R25, !PT ;  /* 0x000000191a197209 */ /* 0x001fe20007810000 */
[----:B------:R-:W-:-:S02]  /*8dd0*/  WARPGROUP.DEPBAR.LE gsb0, 0x0 ;  /* 0x00008000000079c5 */ /* 0x000fc40000010000 */
[----:B------:R-:W-:Y:S01]  /*8de0*/  WARPGROUP.ARRIVE ;  /* 0x00000000000079c5 */ /* 0x000fe20000000000 */
[----:B------:R-:W-:Y:S01]  /*8df0*/  FMUL.FTZ R180, R29, UR7 ;  /* 0x000000071db47c20 */ /* 0x000fe20008410000 */
[----:B------:R-:W-:Y:S02]  /*8e00*/  FMUL.FTZ R182, R33, UR7 ;  /* 0x0000000721b67c20 */ /* 0x000fe40008410000 */
[----:B------:R-:W-:Y:S02]  /*8e10*/  MUFU.TANH R218, R218 ;  /* 0x000000da00da7308 */ /* 0x000fe40000002400 */
[----:B------:R-:W-:Y:S01]  /*8e20*/  HGMMA.64x128x16.F32.BF16 R88, R176, gdesc[UR12].tnspB, R88, gsb0 ;  /* 0x41e0000cb0587df0 */ /* 0x000fe20008001858 */
[----:B------:R-:W-:Y:S01]  /*8e30*/  UIADD3 UR14, UR5, 0x100, URZ ;  /* 0x00000100050e7890 */ /* 0x000fe2000fffe03f */
[----:B------:R-:W-:-:S04]  /*8e40*/  UMOV UR15, 0x40000040 ;  /* 0x40000040000f7882 */ /* 0x000fc80000000000 */
[----:B------:R-:W0:Y:S01]  /*8e50*/  MUFU.TANH R180, R180 ;  /* 0x000000b400b47308 */ /* 0x000e220000002400 */
[----:B-1----:R-:W-:-:S07]  /*8e60*/  FMNMX.FTZ R25, R28, R25, !PT ;  /* 0x000000191c197209 */ /* 0x002fce0007810000 */
[----:B------:R-:W1:Y:S08]  /*8e70*/  MUFU.TANH R182, R182 ;  /* 0x000000b600b67308 */ /* 0x000e700000002400 */
[----:B------:R-:W2:Y:S01]  /*8e80*/  MUFU.TANH R30, R30 ;  /* 0x0000001e001e7308 */ /* 0x000ea20000002400 */
[----:B0-----:R-:W-:-:S04]  /*8e90*/  FMNMX.FTZ R5, R180, R5, !PT ;  /* 0x00000005b4057209 */ /* 0x001fc80007810000 */
[----:B------:R-:W-:-:S03]  /*8ea0*/  FMNMX.FTZ R5, R32, R5, !PT ;  /* 0x0000000520057209 */ /* 0x000fc60007810000 */
[----:B------:R-:W0:Y:S01]  /*8eb0*/  MUFU.TANH R34, R34 ;  /* 0x0000002200227308 */ /* 0x000e220000002400 */
[----:B-1----:R-:W-:-:S04]  /*8ec0*/  FMNMX.FTZ R5, R182, R5, !PT ;  /* 0x00000005b6057209 */ /* 0x002fc80007810000 */
[----:B------:R-:W-:-:S03]  /*8ed0*/  FMNMX.FTZ R5, R194, R5, !PT ;  /* 0x00000005c2057209 */ /* 0x000fc60007810000 */
[----:B------:R-:W1:Y:S01]  /*8ee0*/  MUFU.TANH R36, R36 ;  /* 0x0000002400247308 */ /* 0x000e620000002400 */
[----:B------:R-:W-:Y:S02]  /*8ef0*/  FMNMX.FTZ R5, R196, R5, !PT ;  /* 0x00000005c4057209 */ /* 0x000fe40007810000 */
[----:B--2---:R-:W-:Y:S02]  /*8f00*/  FMNMX.FTZ R27, R30, R25, !PT ;  /* 0x000000191e1b7209 */ /* 0x004fe40007810000 */
[----:B------:R-:W-:-:S03]  /*8f10*/  FMNMX.FTZ R5, R198, R5, !PT ;  /* 0x00000005c6057209 */ /* 0x000fc60007810000 */
[----:B------:R-:W-:Y:S01]  /*8f20*/  MUFU.TANH R220, R220 ;  /* 0x000000dc00dc7308 */ /* 0x000fe20000002400 */
[----:B------:R-:W-:Y:S02]  /*8f30*/  FMNMX.FTZ R5, R200, R5, !PT ;  /* 0x00000005c8057209 */ /* 0x000fe40007810000 */
[----:B0-----:R-:W-:Y:S02]  /*8f40*/  FMNMX.FTZ R27, R34, R27, !PT ;  /* 0x0000001b221b7209 */ /* 0x001fe40007810000 */
[----:B------:R-:W-:-:S03]  /*8f50*/  FMNMX.FTZ R5, R204, R5, !PT ;  /* 0x00000005cc057209 */ /* 0x000fc60007810000 */
[----:B------:R-:W0:Y:S01]  /*8f60*/  MUFU.TANH R38, R38 ;  /* 0x0000002600267308 */ /* 0x000e220000002400 */
[----:B------:R-:W-:Y:S02]  /*8f70*/  FMNMX.FTZ R5, R202, R5, !PT ;  /* 0x00000005ca057209 */ /* 0x000fe40007810000 */
[----:B-1----:R-:W-:-:S05]  /*8f80*/  FMNMX.FTZ R27, R36, R27, !PT ;  /* 0x0000001b241b7209 */ /* 0x002fca0007810000 */
        /* <DEDUP_REMOVED lines=8> */
[----:B0-----:R-:W-:-:S07]  /*9010*/  FMNMX.FTZ R29, R42, R29, !PT ;  /* 0x0000001d2a1d7209 */ /* 0x001fce0007810000 */
[----:B------:R-:W-:Y:S08]  /*9020*/  MUFU.TANH R228, R228 ;  /* 0x000000e400e47308 */ /* 0x000ff00000002400 */
[----:B------:R-:W0:Y:S01]  /*9030*/  MUFU.TANH R46, R46 ;  /* 0x0000002e002e7308 */ /* 0x000e220000002400 */
[----:B-1----:R-:W-:-:S07]  /*9040*/  FMNMX.FTZ R29, R44, R29, !PT ;  /* 0x0000001d2c1d7209 */ /* 0x002fce0007810000 */
[----:B------:R-:W-:Y:S08]  /*9050*/  MUFU.TANH R230, R230 ;  /* 0x000000e600e67308 */ /* 0x000ff00000002400 */
[----:B------:R-:W-:Y:S01]  /*9060*/  MUFU.TANH R232, R232 ;  /* 0x000000e800e87308 */ /* 0x000fe20000002400 */
[----:B0-----:R-:W-:-:S07]  /*9070*/  FMNMX.FTZ R29, R46, R29, !PT ;  /* 0x0000001d2e1d7209 */ /* 0x001fce0007810000 */
        /* <DEDUP_REMOVED lines=11> */
[----:B------:R-:W0:Y:S08]  /*9130*/  MUFU.TANH R176, R176 ;  /* 0x000000b000b07308 */ /* 0x000e300000002400 */
[----:B------:R-:W1:Y:S08]  /*9140*/  MUFU.TANH R178, R178 ;  /* 0x000000b200b27308 */ /* 0x000e700000002400 */
[----:B------:R-:W2:Y:S01]  /*9150*/  MUFU.TANH R48, R48 ;  /* 0x0000003000307308 */ /* 0x000ea20000002400 */
[----:B0-----:R-:W-:-:S07]  /*9160*/  FMNMX.FTZ R5, R176, R5, !PT ;  /* 0x00000005b0057209 */ /* 0x001fce0007810000 */
[----:B------:R-:W0:Y:S01]  /*9170*/  MUFU.TANH R50, R50 ;  /* 0x0000003200327308 */ /* 0x000e220000002400 */
[----:B-1----:R-:W-:-:S04]  /*9180*/  FMNMX.FTZ R5, R178, R5, !PT ;  /* 0x00000005b2057209 */ /* 0x002fc80007810000 */
[----:B------:R-:W-:-:S03]  /*9190*/  FMNMX.FTZ R5, R206, R5, !PT ;  /* 0x00000005ce057209 */ /* 0x000fc60007810000 */
[----:B------:R-:W-:Y:S01]  /*91a0*/  MUFU.TANH R234, R234 ;  /* 0x000000ea00ea7308 */ /* 0x000fe20000002400 */
[----:B------:R-:W-:Y:S02]  /*91b0*/  FMNMX.FTZ R5, R208, R5, !PT ;  /* 0x00000005d0057209 */ /* 0x000fe40007810000 */
[----:B--2---:R-:W-:Y:S02]  /*91c0*/  FMNMX.FTZ R31, R48, R29, !PT ;  /* 0x0000001d301f7209 */ /* 0x004fe40007810000 */
[----:B------:R-:W-:-:S03]  /*91d0*/  FMNMX.FTZ R5, R210, R5, !PT ;  /* 0x00000005d2057209 */ /* 0x000fc60007810000 */
[----:B------:R-:W1:Y:S01]  /*91e0*/  MUFU.TANH R54, R54 ;  /* 0x0000003600367308 */ /* 0x000e620000002400 */
[----:B------:R-:W-:Y:S02]  /*91f0*/  FMNMX.FTZ R5, R212, R5, !PT ;  /* 0x00000005d4057209 */ /* 0x000fe40007810000 */
[----:B0-----:R-:W-:Y:S02]  /*9200*/  FMNMX.FTZ R31, R50, R31, !PT ;  /* 0x0000001f321f7209 */ /* 0x001fe40007810000 */
[----:B------:R-:W-:Y:S02]  /*9210*/  FMNMX.FTZ R5, R214, R5, !PT ;  /* 0x00000005d6057209 */ /* 0x000fe40007810000 */
[----:B------:R-:W-:Y:S01]  /*9220*/  FMNMX.FTZ R31, R52, R31, !PT ;  /* 0x0000001f341f7209 */ /* 0x000fe20007810000 */
[----:B------:R-:W0:Y:S01]  /*9230*/  MUFU.TANH R56, R56 ;  /* 0x0000003800387308 */ /* 0x000e220000002400 */
[----:B------:R-:W-:-:S04]  /*9240*/  FMNMX.FTZ R5, R216, R5, !PT ;  /* 0x00000005d8057209 */ /* 0x000fc80007810000 */
[----:B------:R-:W-:-:S03]  /*9250*/  FMNMX.FTZ R5, R218, R5, !PT ;  /* 0x00000005da057209 */ /* 0x000fc60007810000 */
[----:B------:R-:W2:Y:S01]  /*9260*/  MUFU.TANH R58, R58 ;  /* 0x0000003a003a7308 */ /* 0x000ea20000002400 */
[----:B-1----:R-:W-:-:S07]  /*9270*/  FMNMX.FTZ R31, R54, R31, !PT ;  /* 0x0000001f361f7209 */ /* 0x002fce0007810000 */
[----:B------:R-:W1:Y:S01]  /*9280*/  MUFU.TANH R60, R60 ;  /* 0x0000003c003c7308 */ /* 0x000e620000002400 */
[----:B0-----:R-:W-:-:S07]  /*9290*/  FMNMX.FTZ R33, R56, R31, !PT ;  /* 0x0000001f38217209 */ /* 0x001fce0007810000 */
[----:B------:R-:W0:Y:S01]  /*92a0*/  MUFU.TANH R62, R62 ;  /* 0x0000003e003e7308 */ /* 0x000e220000002400 */
[----:B--2---:R-:W-:-:S07]  /*92b0*/  FMNMX.FTZ R33, R58, R33, !PT ;  /* 0x000000213a217209 */ /* 0x004fce0007810000 */
[----:B------:R-:W2:Y:S01]  /*92c0*/  MUFU.TANH R64, R64 ;  /* 0x0000004000407308 */ /* 0x000ea20000002400 */
[----:B-1----:R-:W-:-:S07]  /*92d0*/  FMNMX.FTZ R33, R60, R33, !PT ;  /* 0x000000213c217209 */ /* 0x002fce0007810000 */
[----:B------:R-:W1:Y:S01]  /*92e0*/  MUFU.TANH R66, R66 ;  /* 0x0000004200427308 */ /* 0x000e620000002400 */
[----:B0-----:R-:W-:-:S07]  /*92f0*/  FMNMX.FTZ R33, R62, R33, !PT ;  /* 0x000000213e217209 */ /* 0x001fce0007810000 */
[----:B------:R-:W-:Y:S01]  /*9300*/  MUFU.TANH R72, R72 ;  /* 0x0000004800487308 */ /* 0x000fe20000002400 */
[----:B--2---:R-:W-:-:S07]  /*9310*/  FMNMX.FTZ R37, R64, R33, !PT ;  /* 0x0000002140257209 */ /* 0x004fce0007810000 */
[----:B------:R-:W-:Y:S01]  /*9320*/  MUFU.TANH R74, R74 ;  /* 0x0000004a004a7308 */ /* 0x000fe20000002400 */
[----:B-1----:R-:W-:-:S07]  /*9330*/  FMNMX.FTZ R37, R66, R37, !PT ;  /* 0x0000002542257209 */ /* 0x002fce0007810000 */
        /* <DEDUP_REMOVED lines=20> */
[----:B------:R-:W1:Y:S01]  /*9480*/  MUFU.TANH R86, R86 ;  /* 0x0000005600567308 */ /* 0x000e620000002400 */
[----:B------:R-:W-:Y:S02]  /*9490*/  FMNMX.FTZ R5, R222, R5, !PT ;  /* 0x00000005de057209 */ /* 0x000fe40007810000 */
[----:B--2---:R-:W-:Y:S02]  /*94a0*/  FMNMX.FTZ R37, R68, R37, !PT ;  /* 0x0000002544257209 */ /* 0x004fe40007810000 */
[----:B------:R-:W-:-:S04]  /*94b0*/  FMNMX.FTZ R5, R224, R5, !PT ;  /* 0x00000005e0057209 */ /* 0x000fc80007810000 */
[----:B------:R-:W-:Y:S02]  /*94c0*/  FMNMX.FTZ R5, R226, R5, !PT ;  /* 0x00000005e2057209 */ /* 0x000fe40007810000 */
[----:B0-----:R-:W-:Y:S02]  /*94d0*/  FMNMX.FTZ R37, R70, R37, !PT ;  /* 0x0000002546257209 */ /* 0x001fe40007810000 */
        /* <DEDUP_REMOVED lines=10> */
[----:B------:R-:W0:Y:S01]  /*9580*/  SHFL.BFLY PT, R2, R5, 0x2, 0x1f ;  /* 0x0c401f0005027f89 */ /* 0x000e2200000e0000 */
[----:B------:R-:W-:-:S04]  /*9590*/  FMNMX.FTZ R41, R82, R41, !PT ;  /* 0x0000002952297209 */ /* 0x000fc80007810000 */
[----:B-1----:R-:W-:Y:S02]  /*95a0*/  FMNMX.FTZ R41, R86, R41, !PT ;  /* 0x0000002956297209 */ /* 0x002fe40007810000 */
[----:B0-----:R-:W-:Y:S02]  /*95b0*/  FMNMX.FTZ R2, R5, R2, !PT ;  /* 0x0000000205027209 */ /* 0x001fe40007810000 */
[----:B------:R-:W0:Y:S03]  /*95c0*/  LDC R5, c[0x0][0x988] ;  /* 0x00026200ff057b82 */ /* 0x000e260000000800 */
        /* <DEDUP_REMOVED lines=9> */
[-C--:B------:R-:W-:Y:S01]  /*9660*/  FMUL.FTZ R2, R2, R5.reuse ;  /* 0x0000000502027220 */ /* 0x080fe20000410000 */
[----:B------:R0:W-:Y:S01]  /*9670*/  MUFU.EX2 R25, R194 ;  /* 0x000000c200197308 */ /* 0x0001e20000000800 */
[----:B------:R-:W-:Y:S02]  /*9680*/  WARPGROUP.DEPBAR.LE gsb0, 0x0 ;  /* 0x00008000000079c5 */ /* 0x000fe40000010000 */
[----:B------:R-:W-:Y:S01]  /*9690*/  WARPGROUP.ARRIVE ;  /* 0x00000000000079c5 */ /* 0x000fe20000000000 */
[----:B------:R-:W-:Y:S01]  /*96a0*/  FMUL.FTZ R168, R87, UR7 ;  /* 0x0000000757a87c20 */ /* 0x000fe20008410000 */
[-CC-:B------:R-:W-:Y:S01]  /*96b0*/  FFMA.FTZ R170, R12, R5.reuse, -R35.reuse ;  /* 0x000000050caa7223 */ /* 0x180fe20000010823 */
[-CC-:B------:R-:W-:Y:S01]  /*96c0*/  FFMA.FTZ R15, R24, R5.reuse, -R35.reuse ;  /* 0x00000005180f7223 */ /* 0x180fe20000010823 */
[-CC-:B------:R-:W-:Y:S01]  /*96d0*/  FFMA.FTZ R21, R32, R5.reuse, -R35.reuse ;  /* 0x0000000520157223 */ /* 0x180fe20000010823 */
[----:B------:R1:W-:Y:S01]  /*96e0*/  MUFU.EX2 R27, R198 ;  /* 0x000000c6001b7308 */ /* 0x0003e20000000800 */
[----:B------:R-:W-:Y:S01]  /*96f0*/  HGMMA.64x128x16.F32.BF16 R88, R164, gdesc[UR12].tnspB, R88, gsb0 ;  /* 0x41e0000ca4587df0 */ /* 0x000fe20008001858 */
[----:B------:R-:W-:Y:S01]  /*9700*/  UIADD3 UR14, UR5, 0x280, URZ ;  /* 0x00000280050e7890 */ /* 0x000fe2000fffe03f */
[-CC-:B0-----:R-:W-:Y:S01]  /*9710*/  FFMA.FTZ R194, R202, R5.reuse, -R35.reuse ;  /* 0x00000005cac27223 */ /* 0x181fe20000010823 */
[----:B------:R-:W-:Y:S01]  /*9720*/  UMOV UR15, 0x40000040 ;  /* 0x40000040000f7882 */ /* 0x000fe20000000000 */
[-CC-:B------:R-:W-:Y:S01]  /*9730*/  FFMA.FTZ R51, R84, R5.reuse, -R35.reuse ;  /* 0x0000000554337223 */ /* 0x180fe20000010823 */
[-CC-:B------:R-:W-:Y:S01]  /*9740*/  FFMA.FTZ R24, R180, R5.reuse, -R35.reuse ;  /* 0x00000005b4187223 */ /* 0x180fe20000010823 */
[-CC-:B------:R-:W-:Y:S01]  /*9750*/  FFMA.FTZ R32, R182, R5.reuse, -R35.reuse ;  /* 0x00000005b6207223 */ /* 0x180fe20000010823 */
[----:B------:R-:W0:Y:S01]  /*9760*/  MUFU.TANH R168, R168 ;  /* 0x000000a800a87308 */ /* 0x000e220000002400 */
        /* <DEDUP_REMOVED lines=12> */
[----:B0-----:R-:W-:Y:S01]  /*9830*/  FMNMX.FTZ R0, R168, R41, !PT ;  /* 0x00000029a8007209 */ /* 0x001fe20007810000 */
[-CC-:B------:R-:W-:Y:S01]  /*9840*/  FFMA.FTZ R41, R218, R5.reuse, -R35.reuse ;  /* 0x00000005da297223 */ /* 0x180fe20000010823 */
[----:B-1----:R-:W-:-:S03]  /*9850*/  FFMA.FTZ R204, R224, R5, -R35 ;  /* 0x00000005e0cc7223 */ /* 0x002fc60000010823 */
[----:B------:R-:W0:Y:S02]  /*9860*/  SHFL.BFLY PT, R47, R0, 0x2, 0x1f ;  /* 0x0c401f00002f7f89 */ /* 0x000e2400000e0000 */
[----:B------:R-:W-:Y:S01]  /*9870*/  MUFU.EX2 R2, R2 ;  /* 0x0000000200027308 */ /* 0x000fe20000000800 */
[----:B--2---:R-:W-:-:S07]  /*9880*/  FFMA.FTZ R206, R228, R5, -R35 ;  /* 0x00000005e4ce7223 */ /* 0x004fce0000010823 */
[----:B------:R-:W-:Y:S08]  /*9890*/  MUFU.EX2 R13, R13 ;  /* 0x0000000d000d7308 */ /* 0x000ff00000000800 */
[----:B------:R-:W1:Y:S01]  /*98a0*/  MUFU.EX2 R170, R170 ;  /* 0x000000aa00aa7308 */ /* 0x000e620000000800 */
[----:B0-----:R-:W-:Y:S01]  /*98b0*/  FMNMX.FTZ R53, R0, R47, !PT ;  /* 0x0000002f00357209 */ /* 0x001fe20007810000 */
[----:B------:R-:W-:-:S06]  /*98c0*/  FFMA.FTZ R47, R226, R5, -R35 ;  /* 0x00000005e22f7223 */ /* 0x000fcc0000010823 */
[----:B------:R-:W-:Y:S01]  /*98d0*/  MUFU.EX2 R15, R15 ;  /* 0x0000000f000f7308 */ /* 0x000fe20000000800 */
[----:B------:R-:W0:Y:S07]  /*98e0*/  SHFL.BFLY PT, R12, R53, 0x1, 0x1f ;  /* 0x0c201f00350c7f89 */ /* 0x000e2e00000e0000 */
[----:B------:R-:W2:Y:S01]  /*98f0*/  MUFU.EX2 R24, R24 ;  /* 0x0000001800187308 */ /* 0x000ea20000000800 */
[----:B-1----:R-:W-:-:S07]  /*9900*/  F2FP.BF16.F32.PACK_AB R180, R170, R13 ;  /* 0x0000000daab4723e */ /* 0x002fce00000010ff */
[----:B------:R-:W-:Y:S08]  /*9910*/  MUFU.EX2 R21, R21 ;  /* 0x0000001500157308 */ /* 0x000ff00000000800 */
[----:B------:R-:W-:Y:S01]  /*9920*/  MUFU.EX2 R32, R32 ;  /* 0x0000002000207308 */ /* 0x000fe20000000800 */
[----:B--2---:R-:W-:Y:S02]  /*9930*/  F2FP.BF16.F32.PACK_AB R182, R24, R15 ;  /* 0x0000000f18b6723e */ /* 0x004fe400000010ff */
[----:B0-----:R-:W-:-:S05]  /*9940*/  FMNMX.FTZ R12, R53, R12, !PT ;  /* 0x0000000c350c7209 */ /* 0x001fca0007810000 */
        /* <DEDUP_REMOVED lines=10> */
[----:B------:R-:W-:Y:S01]  /*99f0*/  FFMA.FTZ R30, R42, R5, -R11 ;  /* 0x000000052a1e7223 */ /* 0x000fe2000001080b */
[----:B------:R-:W-:-:S02]  /*9a00*/  IMAD.U32 R42, RZ, RZ, UR8 ;  /* 0x00000008ff2a7e24 */ /* 0x000fc4000f8e00ff */
[-CC-:B------:R-:W-:Y:S01]  /*9a10*/  FFMA.FTZ R26, R34, R5.reuse, -R11.reuse ;  /* 0x00000005221a7223 */ /* 0x180fe2000001080b */
[-CC-:B------:R-:W-:Y:S01]  /*9a20*/  FFMA.FTZ R179, R36, R5.reuse, -R11.reuse ;  /* 0x0000000524b37223 */ /* 0x180fe2000001080b */
[-CC-:B------:R-:W-:Y:S01]  /*9a30*/  FFMA.FTZ R175, R44, R5.reuse, -R11.reuse ;  /* 0x000000052caf7223 */ /* 0x180fe2000001080b */
[-CC-:B------:R-:W-:Y:S01]  /*9a40*/  FFMA.FTZ R28, R38, R5.reuse, -R11.reuse ;  /* 0x00000005261c7223 */ /* 0x180fe2000001080b */
[----:B------:R-:W-:Y:S01]  /*9a50*/  @!P1 IADD3 R42, R42, 0x34860, RZ ;  /* 0x000348602a2a9810 */ /* 0x000fe20007ffe0ff */
[----:B------:R-:W0:Y:S01]  /*9a60*/  MUFU.EX2 R181, R181 ;  /* 0x000000b500b57308 */ /* 0x000e220000000800 */
[-CC-:B------:R-:W-:Y:S01]  /*9a70*/  FFMA.FTZ R173, R40, R5.reuse, -R11.reuse ;  /* 0x0000000528ad7223 */ /* 0x180fe2000001080b */
[-CC-:B------:R-:W-:Y:S01]  /*9a80*/  FFMA.FTZ R34, R46, R5.reuse, -R11.reuse ;  /* 0x000000052e227223 */ /* 0x180fe2000001080b */
[----:B------:R-:W-:Y:S01]  /*9a90*/  @!P1 PRMT R44, RZ, 0x654, R42 ;  /* 0x00000654ff2c9816 */ /* 0x000fe2000000002a */
        /* <DEDUP_REMOVED lines=17> */
[-CC-:B------:R-:W-:Y:S01]  /*9bb0*/  FFMA.FTZ R82, R82, R5.reuse, -R11.reuse ;  /* 0x0000000552527223 */ /* 0x180fe2000001080b */
[----:B------:R-:W-:Y:S01]  /*9bc0*/  FFMA.FTZ R86, R86, R5, -R11 ;  /* 0x0000000556567223 */ /* 0x000fe2000001080b */
[----:B------:R-:W-:Y:S01]  /*9bd0*/  F2FP.BF16.F32.PACK_AB R174, R194, R29 ;  /* 0x0000001dc2ae723e */ /* 0x000fe200000010ff */
[----:B------:R-:W-:Y:S01]  /*9be0*/  MUFU.EX2 R20, R20 ;  /* 0x0000001400147308 */ /* 0x000fe20000000800 */
[C---:B-1----:R-:W-:Y:S01]  /*9bf0*/  FADD.FTZ R42, R14.reuse, R3 ;  /* 0x000000030e2a7221 */ /* 0x042fe20000010000 */
[----:B------:R-:W-:-:S06]  /*9c00*/  F2FP.BF16.F32.PACK_AB R181, R14, R181 ;  /* 0x000000b50eb5723e */ /* 0x000fcc00000010ff */
[----:B------:R-:W-:Y:S01]  /*9c10*/  MUFU.EX2 R177, R177 ;  /* 0x000000b100b17308 */ /* 0x000fe20000000800 */
[----:B------:R-:W-:Y:S02]  /*9c20*/  WARPGROUP.DEPBAR.LE gsb0, 0x0 ;  /* 0x00008000000079c5 */ /* 0x000fe40000010000 */
[----:B------:R-:W-:Y:S01]  /*9c30*/  WARPGROUP.ARRIVE ;  /* 0x00000000000079c5 */ /* 0x000fe20000000000 */
[-CC-:B------:R-:W-:Y:S01]  /*9c40*/  FFMA.FTZ R164, R196, R5.reuse, -R35.reuse ;  /* 0x00000005c4a47223 */ /* 0x180fe20000010823 */
[-CC-:B------:R-:W-:Y:S01]  /*9c50*/  FFMA.FTZ R166, R200, R5.reuse, -R35.reuse ;  /* 0x00000005c8a67223 */ /* 0x180fe20000010823 */
[-CC-:B------:R-:W-:Y:S01]  /*9c60*/  FFMA.FTZ R196, R178, R5.reuse, -R35.reuse ;  /* 0x00000005b2c47223 */ /* 0x180fe20000010823 */
[-C--:B------:R-:W-:Y:S01]  /*9c70*/  FFMA.FTZ R200, R172, R5.reuse, -R35 ;  /* 0x00000005acc87223 */ /* 0x080fe20000010823 */
[----:B------:R-:W-:Y:S01]  /*9c80*/  MUFU.EX2 R26, R26 ;  /* 0x0000001a001a7308 */ /* 0x000fe20000000800 */
[----:B------:R-:W-:Y:S01]  /*9c90*/  HGMMA.64x128x16.F32.BF16 R88, R160, gdesc[UR12].tnspB, R88, gsb0 ;  /* 0x41e0000ca0587df0 */ /* 0x000fe20008001858 */
[----:B------:R-:W-:Y:S01]  /*9ca0*/  UIADD3 UR14, UR5, 0x300, URZ ;  /* 0x00000300050e7890 */ /* 0x000fe2000fffe03f */
[-CC-:B------:R-:W-:Y:S01]  /*9cb0*/  FFMA.FTZ R165, R56, R5.reuse, -R11.reuse ;  /* 0x0000000538a57223 */ /* 0x180fe2000001080b */
[----:B------:R-:W-:Y:S01]  /*9cc0*/  UMOV UR15, 0x40000040 ;  /* 0x40000040000f7882 */ /* 0x000fe20000000000 */
[----:B------:R-:W-:-:S03]  /*9cd0*/  FFMA.FTZ R167, R60, R5, -R11 ;  /* 0x000000053ca77223 */ /* 0x000fc6000001080b */
[----:B------:R-:W-:Y:S08]  /*9ce0*/  MUFU.EX2 R179, R179 ;  /* 0x000000b300b37308 */ /* 0x000ff00000000800 */
[----:B------:R-:W0:Y:S08]  /*9cf0*/  MUFU.EX2 R164, R164 ;  /* 0x000000a400a47308 */ /* 0x000e300000000800 */
[----:B------:R-:W-:Y:S08]  /*9d00*/  MUFU.EX2 R28, R28 ;  /* 0x0000001c001c7308 */ /* 0x000ff00000000800 */
[----:B------:R-:W-:Y:S01]  /*9d10*/  MUFU.EX2 R173, R173 ;  /* 0x000000ad00ad7308 */ /* 0x000fe20000000800 */
[----:B0-----:R-:W-:-:S07]  /*9d20*/  F2FP.BF16.F32.PACK_AB R178, R164, R25 ;  /* 0x00000019a4b2723e */ /* 0x001fce00000010ff */
[----:B------:R-:W0:Y:S08]  /*9d30*/  MUFU.EX2 R166, R166 ;  /* 0x000000a600a67308 */ /* 0x000e300000000800 */
[----:B------:R-:W-:Y:S08]  /*9d40*/  MUFU.EX2 R30, R30 ;  /* 0x0000001e001e7308 */ /* 0x000ff00000000800 */
[----:B------:R-:W-:Y:S01]  /*9d50*/  MUFU.EX2 R175, R175 ;  /* 0x000000af00af7308 */ /* 0x000fe20000000800 */
[----:B0-----:R-:W-:-:S07]  /*9d60*/  F2FP.BF16.F32.PACK_AB R172, R166, R27 ;  /* 0x0000001ba6ac723e */ /* 0x001fce00000010ff */
[----:B------:R-:W-:Y:S08]  /*9d70*/  MUFU.EX2 R34, R34 ;  /* 0x0000002200227308 */ /* 0x000ff00000000800 */
[----:B------:R0:W-:Y:S08]  /*9d80*/  MUFU.EX2 R31, R176 ;  /* 0x000000b0001f7308 */ /* 0x0001f00000000800 */
[----:B------:R-:W-:Y:S01]  /*9d90*/  MUFU.EX2 R169, R169 ;  /* 0x000000a900a97308 */ /* 0x000fe20000000800 */
[----:B0-----:R-:W-:-:S07]  /*9da0*/  F2FP.BF16.F32.PACK_AB R176, R32, R21 ;  /* 0x0000001520b0723e */ /* 0x001fce00000010ff */
        /* <DEDUP_REMOVED lines=14> */
[----:B------:R-:W-:Y:S01]  /*9e90*/  UIADD3 UR14, UR5, 0x380, URZ ;  /* 0x00000380050e7890 */ /* 0x000fe2000fffe03f */
[----:B------:R-:W-:Y:S01]  /*9ea0*/  @!P1 LEA R35, R35, UR38, 0x3 ;  /* 0x0000002623239c11 */ /* 0x000fe2000f8e18ff */
[----:B------:R-:W-:Y:S01]  /*9eb0*/  UMOV UR15, 0x40000040 ;  /* 0x40000040000f7882 */ /* 0x000fe20000000000 */
[----:B------:R-:W-:-:S03]  /*9ec0*/  UMOV UR5, UR37 ;  /* 0x0000002500057c82 */ /* 0x000fc60008000000 */
[----:B------:R-:W-:Y:S01]  /*9ed0*/  MUFU.EX2 R160, R160 ;  /* 0x000000a000a07308 */ /* 0x000fe20000000800 */
[----:B------:R-:W-:-:S05]  /*9ee0*/  @!P1 VIADD R35, R35, 0x34840 ;  /* 0x0003484023239836 */ /* 0x000fca0000000000 */
[----:B------:R-:W-:Y:S02]  /*9ef0*/  @!P1 PRMT R35, RZ, 0x654, R35 ;  /* 0x00000654ff239816 */ /* 0x000fe40000000023 */
[----:B------:R-:W-:Y:S08]  /*9f00*/  MUFU.EX2 R39, R214 ;  /* 0x000000d600277308 */ /* 0x000ff00000000800 */
[----:B------:R-:W-:Y:S08]  /*9f10*/  MUFU.EX2 R167, R167 ;  /* 0x000000a700a77308 */ /* 0x000ff00000000800 */
[----:B------:R-:W-:Y:S08]  /*9f20*/  MUFU.EX2 R162, R162 ;  /* 0x000000a200a27308 */ /* 0x000ff00000000800 */
[----:B------:R-:W-:Y:S08]  /*9f30*/  MUFU.EX2 R41, R41 ;  /* 0x0000002900297308 */ /* 0x000ff00000000800 */
[----:B------:R-:W-:Y:S08]  /*9f40*/  MUFU.EX2 R64, R64 ;  /* 0x0000004000407308 */ /* 0x000ff00000000800 */
[----:B------:R-:W-:Y:S08]  /*9f50*/  MUFU.EX2 R200, R200 ;  /* 0x000000c800c87308 */ /* 0x000ff00000000800 */
[----:B------:R-:W0:Y:S08]  /*9f60*/  MUFU.EX2 R66, R66 ;  /* 0x0000004200427308 */ /* 0x000e300000000800 */
[----:B------:R-:W-:Y:S08]  /*9f70*/  MUFU.EX2 R43, R43 ;  /* 0x0000002b002b7308 */ /* 0x000ff00000000800 */
[----:B------:R-:W-:Y:S01]  /*9f80*/  MUFU.EX2 R68, R68 ;  /* 0x0000004400447308 */ /* 0x000fe20000000800 */
[----:B0-----:R-:W-:-:S07]  /*9f90*/  F2FP.BF16.F32.PACK_AB R161, R66, R64 ;  /* 0x0000004042a1723e */ /* 0x001fce00000010ff */
[----:B------:R-:W-:Y:S08]  /*9fa0*/  MUFU.EX2 R202, R202 ;  /* 0x000000ca00ca7308 */ /* 0x000ff00000000800 */
[----:B------:R-:W0:Y:S08]  /*9fb0*/  MUFU.EX2 R70, R70 ;  /* 0x0000004600467308 */ /* 0x000e300000000800 */
[----:B------:R-:W-:Y:S08]  /*9fc0*/  MUFU.EX2 R45, R45 ;  /* 0x0000002d002d7308 */ /* 0x000ff00000000800 */
[----:B------:R-:W-:Y:S01]  /*9fd0*/  MUFU.EX2 R72, R72 ;  /* 0x0000004800487308 */ /* 0x000fe20000000800 */
[----:B0-----:R-:W-:-:S07]  /*9fe0*/  F2FP.BF16.F32.PACK_AB R163, R70, R68 ;  /* 0x0000004446a3723e */ /* 0x001fce00000010ff */
[----:B------:R-:W0:Y:S08]  /*9ff0*/  MUFU.EX2 R204, R204 ;  /* 0x000000cc00cc7308 */ /* 0x000e300000000800 */
[----:B------:R-:W1:Y:S08]  /*a000*/  MUFU.EX2 R74, R74 ;  /* 0x0000004a004a7308 */ /* 0x000e700000000800 */
[----:B------:R-:W-:Y:S01]  /*a010*/  MUFU.EX2 R47, R47 ;  /* 0x0000002f002f7308 */ /* 0x000fe20000000800 */
[----:B------:R-:W-:-:S02]  /*a020*/  WARPGROUP.DEPBAR.LE gsb0, 0x0 ;  /* 0x00008000000079c5 */ /* 0x000fc40000010000 */
[----:B------:R-:W-:-:S05]  /*a030*/  WARPGROUP.ARRIVE ;  /* 0x00000000000079c5 */ /* 0x000fca0000000000 */
[----:B------:R-:W-:Y:S01]  /*a040*/  MUFU.EX2 R76, R76 ;  /* 0x0000004c004c7308 */ /* 0x000fe20000000800 */
[----:B0-----:R-:W-:Y:S02]  /*a050*/  F2FP.BF16.F32.PACK_AB R156, R204, R45 ;  /* 0x0000002dcc9c723e */ /* 0x001fe400000010ff */
[----:B-1----:R-:W-:Y:S01]  /*a060*/  F2FP.BF16.F32.PACK_AB R157, R74, R72 ;  /* 0x000000484a9d723e */ /* 0x002fe200000010ff */
[----:B------:R-:W-:Y:S04]  /*a070*/  HGMMA.64x128x16.F32.BF16 R88, R152, gdesc[UR12].tnspB, R88, gsb0 ;  /* 0x41e0000c98587df0 */ /* 0x000fe80008001858 */
[----:B------:R-:W0:Y:S08]  /*a080*/  MUFU.EX2 R206, R206 ;  /* 0x000000ce00ce7308 */ /* 0x000e300000000800 */
[----:B------:R-:W1:Y:S08]  /*a090*/  MUFU.EX2 R78, R78 ;  /* 0x0000004e004e7308 */ /* 0x000e700000000800 */
[----:B------:R-:W-:Y:S01]  /*a0a0*/  MUFU.EX2 R49, R49 ;  /* 0x0000003100317308 */ /* 0x000fe20000000800 */
[----:B0-----:R-:W-:-:S07]  /*a0b0*/  F2FP.BF16.F32.PACK_AB R158, R206, R47 ;  /* 0x0000002fce9e723e */ /* 0x001fce00000010ff */
[----:B------:R-:W-:Y:S01]  /*a0c0*/  MUFU.EX2 R80, R80 ;  /* 0x0000005000507308 */ /* 0x000fe20000000800 */
[----:B-1----:R-:W-:-:S07]  /*a0d0*/  F2FP.BF16.F32.PACK_AB R159, R78, R76 ;  /* 0x0000004c4e9f723e */ /* 0x002fce00000010ff */
[----:B------:R-:W0:Y:S08]  /*a0e0*/  MUFU.EX2 R208, R208 ;  /* 0x000000d000d07308 */ /* 0x000e300000000800 */
[----:B------:R-:W1:Y:S08]  /*a0f0*/  MUFU.EX2 R82, R82 ;  /* 0x0000005200527308 */ /* 0x000e700000000800 */
[----:B------:R-:W-:Y:S08]  /*a100*/  MUFU.EX2 R51, R51 ;  /* 0x0000003300337308 */ /* 0x000ff00000000800 */
[----:B------:R-:W-:Y:S08]  /*a110*/  MUFU.EX2 R86, R86 ;  /* 0x0000005600567308 */ /* 0x000ff00000000800 */
[----:B------:R-:W2:Y:S01]  /*a120*/  MUFU.EX2 R84, R84 ;  /* 0x0000005400547308 */ /* 0x000ea20000000800 */
[----:B------:R-:W-:-:S02]  /*a130*/  WARPGROUP.DEPBAR.LE gsb0, 0x0 ;  /* 0x00008000000079c5 */ /* 0x000fc40000010000 */
[----:B------:R3:W-:Y:S01]  /*a140*/  @!P1 SYNCS.ARRIVE.TRANS64.RED.A1T0 RZ, [R35+URZ], RZ ;  /* 0x000000ff23ff99a7 */ /* 0x0007e2000810043f */
[----:B0-----:R-:W-:Y:S02]  /*a150*/  F2FP.BF16.F32.PACK_AB R152, R208, R49 ;  /* 0x00000031d098723e */ /* 0x001fe400000010ff */
[----:B-1----:R-:W-:Y:S02]  /*a160*/  F2FP.BF16.F32.PACK_AB R153, R82, R80 ;  /* 0x000000505299723e */ /* 0x002fe400000010ff */
[----:B--2---:R-:W-:Y:S01]  /*a170*/  F2FP.BF16.F32.PACK_AB R154, R84, R51 ;  /* 0x00000033549a723e */ /* 0x004fe200000010ff */
[----:B---3--:R-:W-:Y:S01]  /*a180*/  FFMA.FTZ R35, R2, R4, R13 ;  /* 0x0000000402237223 */ /* 0x008fe2000001000d */
[----:B------:R0:W-:Y:S03]  /*a190*/  @!P1 SYNCS.ARRIVE.TRANS64.RED.A1T0 RZ, [R44+URZ], RZ ;  /* 0x000000ff2cff99a7 */ /* 0x0001e6000810043f */
[----:B------:R-:W-:Y:S01]  /*a1a0*/  FADD.FTZ R4, R170, R35 ;  /* 0x00000023aa047221 */ /* 0x000fe20000010000 */
[----:B------:R-:W-:Y:S01]  /*a1b0*/  FADD.FTZ R35, R183, R42 ;  /* 0x0000002ab7237221 */ /* 0x000fe20000010000 */
[----:B------:R-:W-:-:S02]  /*a1c0*/  F2FP.BF16.F32.PACK_AB R183, R20, R183 ;  /* 0x000000b714b7723e */ /* 0x000fc400000010ff */
[----:B------:R-:W-:Y:S01]  /*a1d0*/  FADD.FTZ R3, R15, R4 ;  /* 0x000000040f037221 */ /* 0x000fe20000010000 */
[----:B0-----:R-:W-:Y:S01]  /*a1e0*/  FADD.FTZ R44, R20, R35 ;  /* 0x00000023142c7221 */ /* 0x001fe20000010000 */
        /* <DEDUP_REMOVED lines=13> */
[----:B------:R-:W-:Y:S01]  /*a2c0*/  FADD.FTZ R44, R28, R35 ;  /* 0x000000231c2c7221 */ /* 0x000fe20000010000 */
[----:B------:R-:W0:Y:S01]  /*a2d0*/  MUFU.EX2 R11, R11 ;  /* 0x0000000b000b7308 */ /* 0x000e220000000800 */
        /* <DEDUP_REMOVED lines=9> */
[----:B------:R-:W-:Y:S02]  /*a370*/  F2FP.BF16.F32.PACK_AB R166, R162, R39 ;  /* 0x00000027a2a6723e */ /* 0x000fe400000010ff */
[----:B------:R-:W-:Y:S01]  /*a380*/  FADD.FTZ R3, R29, R42 ;  /* 0x0000002a1d037221 */ /* 0x000fe20000010000 */
[C---:B------:R-:W-:Y:S01]  /*a390*/  FADD.FTZ R44, R34.reuse, R35 ;  /* 0x00000023222c7221 */ /* 0x040fe20000010000 */
[----:B------:R-:W-:Y:S02]  /*a3a0*/  F2FP.BF16.F32.PACK_AB R175, R34, R175 ;  /* 0x000000af22af723e */ /* 0x000fe400000010ff */
[----:B------:R-:W-:Y:S01]  /*a3b0*/  FADD.FTZ R42, R194, R3 ;  /* 0x00000003c22a7221 */ /* 0x000fe20000010000 */
[----:B------:R-:W-:Y:S01]  /*a3c0*/  FADD.FTZ R13, R169, R44 ;  /* 0x0000002ca90d7221 */ /* 0x000fe20000010000 */
[----:B0-----:R-:W-:-:S02]  /*a3d0*/  F2FP.BF16.F32.PACK_AB R155, R11, R86 ;  /* 0x000000560b9b723e */ /* 0x001fc400000010ff */
        /* <DEDUP_REMOVED lines=45> */
[----:B------:R-:W-:Y:S02]  /*a6b0*/  IMAD.MOV.U32 R11, RZ, RZ, R12 ;  /* 0x000000ffff0b7224 */ /* 0x000fe400078e000c */
[----:B------:R-:W-:Y:S01]  /*a6c0*/  IMAD.MOV.U32 R13, RZ, RZ, R10 ;  /* 0x000000ffff0d7224 */ /* 0x000fe200078e000a */
[----:B------:R-:W-:Y:S06]  /*a6d0*/  @P2 BRA `(.L_x_2022) ;  /* 0xffffffd400a82947 */ /* 0x000fec000383ffff */
.L_x_2013:
        /* <DEDUP_REMOVED lines=67> */
.L_x_2023:
[----:B------:R-:W-:Y:S01]  /*ab10*/  ULEA UR5, UR36, UR38, 0x3 ;  /* 0x0000002624057291 */ /* 0x000fe2000f8e183f */
[----:B------:R-:W-:-:S05]  /*ab20*/  IMAD.U32 R0, RZ, RZ, UR37 ;  /* 0x00000025ff007e24 */ /* 0x000fca000f8e00ff */
[----:B------:R-:W-:-:S04]  /*ab30*/  SHF.L.U32 R0, R0, 0x1f, RZ ;  /* 0x0000001f00007819 */ /* 0x000fc800000006ff */
[----:B------:R0:W1:Y:S01]  /*ab40*/  SYNCS.PHASECHK.TRANS64.TRYWAIT P2, [UR5+0x34850], R0 ;  /* 0x03485000ff0075a7 */ /* 0x0000620008040145 */
[----:B------:R-:W-:Y:S05]  /*ab50*/  @!P0 BRA `(.L_x_2024) ;  /* 0x0000000000048947 */ /* 0x000fea0003800000 */
[----:B------:R-:W-:Y:S01]  /*ab60*/  BPT.TRAP 0x1 ;  /* 0x000000040000795c */ /* 0x000fe20000300000 */
.L_x_2024:
[----:B-1----:R-:W-:Y:S05]  /*ab70*/  @P2 BRA `(.L_x_2025) ;  /* 0x0000000000082947 */ /* 0x002fea0003800000 */
[----:B------:R-:W1:Y:S02]  /*ab80*/  SYNCS.PHASECHK.TRANS64.TRYWAIT P0, [UR5+0x34850], R0 ;  /* 0x03485000ff0075a7 */ /* 0x000e640008000145 */
[----:B-1----:R-:W-:Y:S05]  /*ab90*/  @!P0 BRA `(.L_x_2026) ;  /* 0x0000007c00fc8947 */ /* 0x002fea0003800000 */
.L_x_2025:
[----:B------:R-:W-:Y:S01]  /*aba0*/  UIADD3 UR38, UR38, 0x400, URZ ;  /* 0x0000040026267890 */ /* 0x000fe2000fffe03f */
[----:B------:R-:W-:Y:S01]  /*abb0*/  WARPGROUP.ARRIVE ;  /* 0x00000000000079c5 */ /* 0x000fe20000000000 */
[----:B------:R-:W-:Y:S01]  /*abc0*/  UMOV UR7, 0x40000040 ;  /* 0x4000004000077882 */ /* 0x000fe20000000000 */
[----:B01----:R-:W0:Y:S01]  /*abd0*/  SHFL.BFLY PT, R0, R3, 0x2, 0x1f ;  /* 0x0c401f0003007f89 */ /* 0x003e2200000e0000 */
[----:B------:R-:W-:Y:S01]  /*abe0*/  USHF.R.U32.HI UR38, URZ, 0x4, UR38 ;  /* 0x000000043f267899 */ /* 0x000fe20008011626 */
[----:B------:R-:W-:Y:S02]  /*abf0*/  R2UR UR8, R187 ;  /* 0x00000000bb0872ca */ /* 0x000fe400000e0000 */
[----:B------:R-:W1:Y:S01]  /*ac00*/  SHFL.BFLY PT, R7, R4, 0x2, 0x1f ;  /* 0x0c401f0004077f89 */ /* 0x000e6200000e0000 */
[----:B------:R-:W-:Y:S01]  /*ac10*/  ULOP3.LUT UR38, UR38, 0x3fff, URZ, 0xc0, !UPT ;  /* 0x00003fff26267892 */ /* 0x000fe2000f8ec03f */
[----:B------:R-:W-:-:S03]  /*ac20*/  MOV R13, UR5 ;  /* 0x00000005000d7c02 */ /* 0x000fc60008000f00 */
[----:B------:R-:W-:-:S04]  /*ac30*/  ULOP3.LUT UR4, UR38, 0x4000000, URZ, 0xfc, !UPT ;  /* 0x0400000026047892 */ /* 0x000fc8000f8efc3f */
[----:B------:R-:W-:Y:S02]  /*ac40*/  ULEA UR4, UR36, UR4, 0xb ;  /* 0x0000000424047291 */ /* 0x000fe4000f8e583f */
[----:B------:R-:W-:Y:S02]  /*ac50*/  UIADD3 UR36, UR36, 0x1, URZ ;  /* 0x0000000124247890 */ /* 0x000fe4000fffe03f */
[----:B------:R-:W-:Y:S02]  /*ac60*/  UIADD3 UR8, UR8, 0x1, URZ ;  /* 0x0000000108087890 */ /* 0x000fe4000fffe03f */
[----:B------:R-:W-:Y:S01]  /*ac70*/  UISETP.NE.AND UP0, UPT, UR36, 0x2, UPT ;  /* 0x000000022400788c */ /* 0x000fe2000bf05270 */
[----:B------:R-:W-:Y:S02]  /*ac80*/  UMOV UR6, UR4 ;  /* 0x0000000400067c82 */ /* 0x000fe40008000000 */
[----:B------:R-:W-:Y:S01]  /*ac90*/  HGMMA.64x128x16.F32.BF16 R24, R180, gdesc[UR4].tnspB, R24, gsb0 ;  /* 0x41e00004b4187df0 */ /* 0x000fe20008001818 */
[----:B------:R-:W-:Y:S01]  /*aca0*/  UIADD3 UR6, UR4, 0x80, URZ ;  /* 0x0000008004067890 */ /* 0x000fe2000fffe03f */
[----:B0-----:R-:W-:Y:S01]  /*acb0*/  FADD.FTZ R2, R0, R3 ;  /* 0x0000000300027221 */ /* 0x001fe20000010000 */
[----:B------:R-:W-:Y:S01]  /*acc0*/  UMOV UR7, 0x40000040 ;  /* 0x4000004000077882 */ /* 0x000fe20000000000 */
[----:B------:R-:W-:-:S02]  /*acd0*/  IMAD.MOV.U32 R3, RZ, RZ, RZ ;  /* 0x000000ffff037224 */ /* 0x000fc400078e00ff */
[----:B-1----:R-:W-:Y:S01]  /*ace0*/  FADD.FTZ R7, R7, R4 ;  /* 0x0000000407077221 */ /* 0x002fe20000010000 */
[----:B------:R-:W-:Y:S01]  /*acf0*/  IMAD.MOV.U32 R4, RZ, RZ, RZ ;  /* 0x000000ffff047224 */ /* 0x000fe200078e00ff */
[----:B------:R-:W0:Y:S01]  /*ad00*/  SHFL.BFLY PT, R9, R2, 0x1, 0x1f ;  /* 0x0c201f0002097f89 */ /* 0x000e2200000e0000 */
[----:B------:R-:W-:Y:S01]  /*ad10*/  IMAD.U32 R187, RZ, RZ, UR8 ;  /* 0x00000008ffbb7e24 */ /* 0x000fe2000f8e00ff */
[----:B------:R-:W-:Y:S02]  /*ad20*/  USEL UR36, UR36, URZ, UP0 ;  /* 0x0000003f24247287 */ /* 0x000fe40008000000 */
[----:B------:R-:W1:Y:S01]  /*ad30*/  SHFL.BFLY PT, R0, R7, 0x1, 0x1f ;  /* 0x0c201f0007007f89 */ /* 0x000e6200000e0000 */
[----:B0-----:R-:W-:Y:S01]  /*ad40*/  FADD.FTZ R9, R2, R9 ;  /* 0x0000000902097221 */ /* 0x001fe20000010000 */
[----:B------:R-:W-:Y:S02]  /*ad50*/  IMAD.MOV.U32 R2, RZ, RZ, -0x800000 ;  /* 0xff800000ff027424 */ /* 0x000fe400078e00ff */
[----:B-1----:R-:W-:-:S02]  /*ad60*/  FADD.FTZ R11, R7, R0 ;  /* 0x00000000070b7221 */ /* 0x002fc40000010000 */
[----:B------:R-:W-:Y:S01]  /*ad70*/  FSETP.NE.FTZ.AND P2, PT, R9, RZ, PT ;  /* 0x000000ff0900720b */ /* 0x000fe20003f55000 */
[----:B------:R-:W-:Y:S02]  /*ad80*/  IMAD.MOV.U32 R0, RZ, RZ, -0x800000 ;  /* 0xff800000ff007424 */ /* 0x000fe400078e00ff */
[----:B------:R-:W-:-:S10]  /*ad90*/  FSETP.NE.FTZ.AND P0, PT, R11, RZ, PT ;  /* 0x000000ff0b00720b */ /* 0x000fd40003f15000 */
[----:B------:R-:W0:Y:S01]  /*ada0*/  @P2 MUFU.LG2 R8, R9 ;  /* 0x0000000900082308 */ /* 0x000e220000000c00 */
[C---:B------:R-:W-:Y:S02]  /*adb0*/  @P2 FMUL.FTZ R14, R5.reuse, 0.69314718246459960938 ;  /* 0x3f317218050e2820 */ /* 0x040fe40000410000 */
[----:B------:R-:W-:-:S05]  /*adc0*/  @P0 FMUL.FTZ R7, R5, 0.69314718246459960938 ;  /* 0x3f31721805070820 */ /* 0x000fca0000410000 */
[----:B------:R-:W1:Y:S08]  /*add0*/  @P0 MUFU.LG2 R6, R11 ;  /* 0x0000000b00060308 */ /* 0x000e700000000c00 */
[----:B------:R-:W2:Y:S01]  /*ade0*/  @P0 MUFU.RCP R3, R11 ;  /* 0x0000000b00030308 */ /* 0x000ea20000001000 */
[----:B0-----:R-:W-:Y:S01]  /*adf0*/  @P2 FMUL.FTZ R5, R8, 0.69314718246459960938 ;  /* 0x3f31721808052820 */ /* 0x001fe20000410000 */
[----:B------:R-:W-:-:S03]  /*ae00*/  @!P1 VIADD R8, R13, 0x34860 ;  /* 0x000348600d089836 */ /* 0x000fc60000000000 */
[----:B------:R-:W-:Y:S02]  /*ae10*/  @P2 FFMA.FTZ R0, R14, R12, R5 ;  /* 0x0000000c0e002223 */ /* 0x000fe40000010005 */
[----:B------:R-:W-:Y:S01]  /*ae20*/  @!P1 PRMT R8, RZ, 0x654, R8 ;  /* 0x00000654ff089816 */ /* 0x000fe20000000008 */
[----:B------:R-:W0:Y:S01]  /*ae30*/  @P2 MUFU.RCP R4, R9 ;  /* 0x0000000900042308 */ /* 0x000e220000001000 */
[----:B-1----:R-:W-:-:S04]  /*ae40*/  @P0 FMUL.FTZ R6, R6, 0.69314718246459960938 ;  /* 0x3f31721806060820 */ /* 0x002fc80000410000 */
        /* <DEDUP_REMOVED lines=42> */
[-C--:B0-----:R-:W-:Y:S01]  /*b0f0*/  FMUL.FTZ R7, R31, R4.reuse ;  /* 0x000000041f077220 */ /* 0x081fe20000410000 */
[-C--:B------:R-:W-:Y:S01]  /*b100*/  FMUL.FTZ R95, R24, R3.reuse ;  /* 0x00000003185f7220 */ /* 0x080fe20000410000 */
[-C--:B------:R-:W-:Y:S01]  /*b110*/  FMUL.FTZ R14, R25, R3.reuse ;  /* 0x00000003190e7220 */ /* 0x080fe20000410000 */
[-C--:B------:R-:W-:Y:S01]  /*b120*/  FMUL.FTZ R91, R28, R3.reuse ;  /* 0x000000031c5b7220 */ /* 0x080fe20000410000 */
[-C--:B------:R-:W-:Y:S01]  /*b130*/  FMUL.FTZ R6, R29, R3.reuse ;  /* 0x000000031d067220 */ /* 0x080fe20000410000 */
        /* <DEDUP_REMOVED lines=57> */
.L_x_1996:
[----:B------:R-:W0:Y:S01]  /*b4d0*/  S2R R4, SR_CgaCtaId ;  /* 0x0000000000047919 */ /* 0x000e220000008800 */
[----:B------:R-:W-:Y:S01]  /*b4e0*/  MOV R3, 0x400 ;  /* 0x0000040000037802 */ /* 0x000fe20000000f00 */
[----:B------:R-:W-:Y:S01]  /*b4f0*/  BSSY B0, `(.L_x_2027) ;  /* 0x0000217000007945 */ /* 0x000fe20003800000 */
[----:B------:R-:W-:Y:S02]  /*b500*/  BAR.SYNC.DEFER_BLOCKING 0x5, 0x120 ;  /* 0x0144800000007b1d */ /* 0x000fe40000010000 */
[----:B0-----:R-:W-:-:S05]  /*b510*/  LEA R3, R4, R3, 0x18 ;  /* 0x0000000304037211 */ /* 0x001fca00078ec0ff */
[----:B------:R-:W0:Y:S02]  /*b520*/  LDS.128 R44, [R3+0x348d0] ;  /* 0x0348d000032c7984 */ /* 0x000e240000000c00 */
[----:B0-----:R-:W-:Y:S02]  /*b530*/  R2UR UR61, R45 ;  /* 0x000000002d3d72ca */ /* 0x001fe400000e0000 */
[----:B------:R-:W-:Y:S01]  /*b540*/  R2UR UR5, R46 ;  /* 0x000000002e0572ca */ /* 0x000fe200000e0000 */
[----:B------:R-:W-:Y:S06]  /*b550*/  BAR.ARV 0x4, 0x120 ;  /* 0x0104800000007b1d */ /* 0x000fec0000002000 */
[----:B------:R-:W-:Y:S08]  /*b560*/  @P0 BRA `(.L_x_2028) ;  /* 0x0000001400400947 */ /* 0x000ff00003800000 */
[----:B------:R-:W0:Y:S01]  /*b570*/  S2R R4, SR_SWINHI ;  /* 0x0000000000047919 */ /* 0x000e220000002f00 */
[----:B------:R-:W-:Y:S01]  /*b580*/  F2FP.BF16.F32.PACK_AB R7, R7, R8 ;  /* 0x000000080707723e */ /* 0x000fe200000010ff */
[----:B------:R-:W-:Y:S01]  /*b590*/  ULDC.64 UR8, c[0x0][0xbe0] ;  /* 0x0002f80000087ab9 */ /* 0x000fe20000000a00 */
[----:B------:R-:W-:Y:S01]  /*b5a0*/  F2FP.BF16.F32.PACK_AB R6, R6, R91 ;  /* 0x0000005b0606723e */ /* 0x000fe200000010ff */
[----:B------:R-:W-:Y:S01]  /*b5b0*/  UISETP.NE.U32.AND UP0, UPT, UR8, URZ, UPT ;  /* 0x0000003f0800728c */ /* 0x000fe2000bf05070 */
[----:B------:R-:W-:Y:S01]  /*b5c0*/  R2UR UR6, R185 ;  /* 0x00000000b90672ca */ /* 0x000fe200000e0000 */
[----:B------:R-:W-:Y:S01]  /*b5d0*/  ULDC.64 UR12, c[0x0][0x208] ;  /* 0x00008200000c7ab9 */ /* 0x000fe20000000a00 */
[----:B------:R-:W-:Y:S01]  /*b5e0*/  R2UR UR4, R23 ;  /* 0x00000000170472ca */ /* 0x000fe200000e0000 */
[----:B------:R-:W-:Y:S01]  /*b5f0*/  UISETP.NE.AND.EX UP0, UPT, UR9, URZ, UPT, UP0 ;  /* 0x0000003f0900728c */ /* 0x000fe2000bf05300 */
[----:B------:R-:W-:Y:S02]  /*b600*/  F2FP.BF16.F32.PACK_AB R64, R65, R64 ;  /* 0x000000404140723e */ /* 0x000fe400000010ff */
[----:B------:R-:W-:-:S02]  /*b610*/  F2FP.BF16.F32.PACK_AB R65, R67, R66 ;  /* 0x000000424341723e */ /* 0x000fc400000010ff */
[----:B------:R-:W-:Y:S02]  /*b620*/  F2FP.BF16.F32.PACK_AB R72, R73, R72 ;  /* 0x000000484948723e */ /* 0x000fe400000010ff */
[----:B------:R-:W-:Y:S02]  /*b630*/  F2FP.BF16.F32.PACK_AB R66, R69, R68 ;  /* 0x000000444542723e */ /* 0x000fe400000010ff */
[----:B------:R-:W-:Y:S02]  /*b640*/  F2FP.BF16.F32.PACK_AB R67, R71, R70 ;  /* 0x000000464743723e */ /* 0x000fe400000010ff */
[----:B------:R-:W-:Y:S01]  /*b650*/  F2FP.BF16.F32.PACK_AB R73, R75, R74 ;  /* 0x0000004a4b49723e */ /* 0x000fe200000010ff */
[----:B------:R-:W-:Y:S01]  /*b660*/  USHF.L.U64.HI UR11, UR4, 0x2, UR6 ;  /* 0x00000002040b7899 */ /* 0x000fe20008010206 */
[----:B------:R-:W-:Y:S01]  /*b670*/  F2FP.BF16.F32.PACK_AB R80, R81, R80 ;  /* 0x000000505150723e */ /* 0x000fe200000010ff */
[----:B------:R-:W-:Y:S01]  /*b680*/  USHF.L.U32 UR10, UR4, 0x2, URZ ;  /* 0x00000002040a7899 */ /* 0x000fe2000800063f */
[----:B------:R-:W-:Y:S01]  /*b690*/  F2FP.BF16.F32.PACK_AB R74, R77, R76 ;  /* 0x0000004c4d4a723e */ /* 0x000fe200000010ff */
[----:B------:R-:W-:Y:S01]  /*b6a0*/  ULDC.64 UR6, c[0x0][0xbd8] ;  /* 0x0002f60000067ab9 */ /* 0x000fe20000000a00 */
[----:B------:R-:W-:Y:S01]  /*b6b0*/  F2FP.BF16.F32.PACK_AB R75, R79, R78 ;  /* 0x0000004e4f4b723e */ /* 0x000fe200000010ff */
[----:B------:R-:W-:Y:S01]  /*b6c0*/  UISETP.NE.U32.AND UP1, UPT, UR6, URZ, UPT ;  /* 0x0000003f0600728c */ /* 0x000fe2000bf25070 */
[----:B------:R-:W-:Y:S01]  /*b6d0*/  F2FP.BF16.F32.PACK_AB R81, R83, R82 ;  /* 0x000000525351723e */ /* 0x000fe200000010ff */
[----:B------:R-:W-:Y:S01]  /*b6e0*/  UIADD3 UR4, UP2, UR10, UR6, URZ ;  /* 0x000000060a047290 */ /* 0x000fe2000ff5e03f */
[----:B------:R-:W-:Y:S01]  /*b6f0*/  F2FP.BF16.F32.PACK_AB R82, R85, R84 ;  /* 0x000000545552723e */ /* 0x000fe200000010ff */
[----:B------:R-:W-:Y:S01]  /*b700*/  UISETP.NE.AND.EX UP1, UPT, UR7, URZ, UPT, UP1 ;  /* 0x0000003f0700728c */ /* 0x000fe2000bf25310 */
[----:B------:R-:W-:Y:S01]  /*b710*/  F2FP.BF16.F32.PACK_AB R83, R87, R86 ;  /* 0x000000565753723e */ /* 0x000fe200000010ff */
[----:B------:R-:W-:Y:S01]  /*b720*/  @UP0 UIADD3 UR6, UP3, UR10, UR8, URZ ;  /* 0x000000080a060290 */ /* 0x000fe2000ff7e03f */
[----:B------:R-:W-:-:S02]  /*b730*/  MOV R20, R3 ;  /* 0x0000000300147202 */ /* 0x000fc40000000f00 */
[----:B0-----:R-:W-:Y:S01]  /*b740*/  MOV R21, R4 ;  /* 0x0000000400157202 */ /* 0x001fe20000000f00 */
[----:B------:R-:W-:Y:S02]  /*b750*/  UIADD3.X UR8, UR11, UR7, URZ, UP2, !UPT ;  /* 0x000000070b087290 */ /* 0x000fe400097fe43f */
[----:B------:R-:W-:Y:S01]  /*b760*/  @UP0 UIADD3.X UR7, UR11, UR9, URZ, UP3, !UPT ;  /* 0x000000090b070290 */ /* 0x000fe20009ffe43f */
[----:B------:R-:W-:-:S03]  /*b770*/  IMAD.WIDE R4, R190, 0x2, R20 ;  /* 0x00000002be047825 */ /* 0x000fc600078e0214 */
[C---:B------:R-:W-:Y:S02]  /*b780*/  IADD3 R45, P6, R4.reuse, 0x20, RZ ;  /* 0x00000020042d7810 */ /* 0x040fe40007fde0ff */
[C---:B------:R-:W-:Y:S02]  /*b790*/  LOP3.LUT R9, R4.reuse, 0x380, RZ, 0xc0, !PT ;  /* 0x0000038004097812 */ /* 0x040fe400078ec0ff */
[----:B------:R-:W-:Y:S01]  /*b7a0*/  IADD3 R99, P4, R4, 0x60, RZ ;  /* 0x0000006004637810 */ /* 0x000fe20007f9e0ff */
[--C-:B------:R-:W-:Y:S01]  /*b7b0*/  IMAD.X R29, RZ, RZ, R5.reuse, P6 ;  /* 0x000000ffff1d7224 */ /* 0x100fe200030e0605 */
[----:B------:R-:W-:Y:S02]  /*b7c0*/  LOP3.LUT R10, R45, 0x380, RZ, 0xc0, !PT ;  /* 0x000003802d0a7812 */ /* 0x000fe400078ec0ff */
[----:B------:R-:W-:Y:S01]  /*b7d0*/  SHF.R.U64 R9, R9, 0x3, RZ ;  /* 0x0000000309097819 */ /* 0x000fe200000012ff */
[----:B------:R-:W-:Y:S01]  /*b7e0*/  IMAD.X R11, RZ, RZ, R5, P4 ;  /* 0x000000ffff0b7224 */ /* 0x000fe200020e0605 */
[----:B------:R-:W-:-:S02]  /*b7f0*/  LOP3.LUT R44, R99, 0x380, RZ, 0xc0, !PT ;  /* 0x00000380632c7812 */ /* 0x000fc400078ec0ff */
[C---:B------:R-:W-:Y:S02]  /*b800*/  IADD3 R97, P5, R4.reuse, 0x40, RZ ;  /* 0x0000004004617810 */ /* 0x040fe40007fbe0ff */
[C---:B------:R-:W-:Y:S02]  /*b810*/  IADD3 R101, P3, R4.reuse, 0x4000, RZ ;  /* 0x0000400004657810 */ /* 0x040fe40007f7e0ff */
[C---:B------:R-:W-:Y:S01]  /*b820*/  IADD3 R103, P2, R4.reuse, 0x4020, RZ ;  /* 0x0000402004677810 */ /* 0x040fe20007f5e0ff */
[--C-:B------:R-:W-:Y:S01]  /*b830*/  IMAD.X R27, RZ, RZ, R5.reuse, P5 ;  /* 0x000000ffff1b7224 */ /* 0x100fe200028e0605 */
[C---:B------:R-:W-:Y:S01]  /*b840*/  IADD3 R105, P1, R4.reuse, 0x4040, RZ ;  /* 0x0000404004697810 */ /* 0x040fe20007f3e0ff */
[----:B------:R-:W-:Y:S01]  /*b850*/  IMAD.X R25, RZ, RZ, R5, P3 ;  /* 0x000000ffff197224 */ /* 0x000fe200018e0605 */
[----:B------:R-:W-:Y:S01]  /*b860*/  BAR.SYNC.DEFER_BLOCKING 0x1, 0x100 ;  /* 0x0044000000007b1d */ /* 0x000fe20000010000 */
[----:B------:R-:W-:Y:S02]  /*b870*/  IADD3 R107, P0, R4, 0x4060, RZ ;  /* 0x00004060046b7810 */ /* 0x000fe40007f1e0ff */
[----:B------:R-:W-:-:S02]  /*b880*/  SHF.R.U64 R10, R10, 0x3, RZ ;  /* 0x000000030a0a7819 */ /* 0x000fc400000012ff */
[----:B------:R-:W-:Y:S01]  /*b890*/  LOP3.LUT R4, R9, R4, RZ, 0x3c, !PT ;  /* 0x0000000409047212 */ /* 0x000fe200078e3cff */
[--C-:B------:R-:W-:Y:S01]  /*b8a0*/  IMAD.X R9, RZ, RZ, R5.reuse, P2 ;  /* 0x000000ffff097224 */ /* 0x100fe200010e0605 */
[----:B------:R-:W-:Y:S01]  /*b8b0*/  SHF.R.U64 R44, R44, 0x3, RZ ;  /* 0x000000032c2c7819 */ /* 0x000fe200000012ff */
[----:B------:R-:W-:Y:S01]  /*b8c0*/  IMAD.X R13, RZ, RZ, R5, P0 ;  /* 0x000000ffff0d7224 */ /* 0x000fe200000e0605 */
[----:B------:R-:W-:Y:S02]  /*b8d0*/  LOP3.LUT R28, R10, R45, RZ, 0x3c, !PT ;  /* 0x0000002d0a1c7212 */ /* 0x000fe400078e3cff */
[-C--:B------:R-:W-:Y:S02]  /*b8e0*/  IADD3.X R15, RZ, R5.reuse, RZ, P1, !PT ;  /* 0x00000005ff0f7210 */ /* 0x080fe40000ffe4ff */
[----:B------:R-:W-:Y:S02]  /*b8f0*/  MOV R45, R4 ;  /* 0x00000004002d7202 */ /* 0x000fe40000000f00 */
[----:B------:R-:W-:-:S02]  /*b900*/  LOP3.LUT R24, R97, 0x380, RZ, 0xc0, !PT ;  /* 0x0000038061187812 */ /* 0x000fc400078ec0ff */
[----:B------:R-:W-:Y:S02]  /*b910*/  F2FP.BF16.F32.PACK_AB R5, R12, R93 ;  /* 0x0000005d0c05723e */ /* 0x000fe400000010ff */
[----:B------:R-:W-:Y:S02]  /*b920*/  LOP3.LUT R10, R44, R99, RZ, 0x3c, !PT ;  /* 0x000000632c0a7212 */ /* 0x000fe400078e3cff */
[----:B------:R-:W-:Y:S02]  /*b930*/  LOP3.LUT R12, R103, 0x380, RZ, 0xc0, !PT ;  /* 0x00000380670c7812 */ /* 0x000fe400078ec0ff */
[----:B------:R-:W-:Y:S02]  /*b940*/  LOP3.LUT R44, R107, 0x380, RZ, 0xc0, !PT ;  /* 0x000003806b2c7812 */ /* 0x000fe400078ec0ff */
[----:B------:R-:W-:Y:S02]  /*b950*/  SHF.R.U64 R24, R24, 0x3, RZ ;  /* 0x0000000318187819 */ /* 0x000fe400000012ff */
[----:B------:R-:W-:-:S02]  /*b960*/  LOP3.LUT R46, R101, 0x380, RZ, 0xc0, !PT ;  /* 0x00000380652e7812 */ /* 0x000fc400078ec0ff */
[----:B------:R-:W-:Y:S02]  /*b970*/  F2FP.BF16.F32.PACK_AB R4, R14, R95 ;  /* 0x0000005f0e04723e */ /* 0x000fe400000010ff */
[----:B------:R-:W-:Y:S02]  /*b980*/  SHF.R.U64 R12, R12, 0x3, RZ ;  /* 0x000000030c0c7819 */ /* 0x000fe400000012ff */
[----:B------:R-:W-:Y:S01]  /*b990*/  LOP3.LUT R14, R105, 0x380, RZ, 0xc0, !PT ;  /* 0x00000380690e7812 */ /* 0x000fe200078ec0ff */
[----:B------:R0:W-:Y:S01]  /*b9a0*/  STSM.16.M88.4 [R45], R4 ;  /* 0x000000042d007844 */ /* 0x0001e20000000200 */
[----:B------:R-:W-:Y:S02]  /*b9b0*/  SHF.R.U64 R44, R44, 0x3, RZ ;  /* 0x000000032c2c7819 */ /* 0x000fe400000012ff */
[----:B------:R-:W-:Y:S02]  /*b9c0*/  LOP3.LUT R26, R24, R97, RZ, 0x3c, !PT ;  /* 0x00000061181a7212 */ /* 0x000fe400078e3cff */
[----:B------:R-:W-:-:S02]  /*b9d0*/  SHF.R.U64 R46, R46, 0x3, RZ ;  /* 0x000000032e2e7819 */ /* 0x000fc400000012ff */
[----:B------:R-:W-:Y:S02]  /*b9e0*/  LOP3.LUT R8, R12, R103, RZ, 0x3c, !PT ;  /* 0x000000670c087212 */ /* 0x000fe400078e3cff */
[----:B------:R-:W-:Y:S02]  /*b9f0*/  SHF.R.U64 R14, R14, 0x3, RZ ;  /* 0x000000030e0e7819 */ /* 0x000fe400000012ff */
[----:B------:R-:W-:Y:S02]  /*ba00*/  LOP3.LUT R12, R44, R107, RZ, 0x3c, !PT ;  /* 0x0000006b2c0c7212 */ /* 0x000fe400078e3cff */
[----:B------:R-:W-:Y:S02]  /*ba10*/  MOV R44, R28 ;  /* 0x0000001c002c7202 */ /* 0x000fe40000000f00 */
[----:B------:R-:W-:Y:S02]  /*ba20*/  MOV R29, R26 ;  /* 0x0000001a001d7202 */ /* 0x000fe40000000f00 */
[----:B------:R-:W-:-:S02]  /*ba30*/  LOP3.LUT R24, R46, R101, RZ, 0x3c, !PT ;  /* 0x000000652e187212 */ /* 0x000fc400078e3cff */
[----:B------:R-:W-:Y:S02]  /*ba40*/  MOV R28, R10 ;  /* 0x0000000a001c7202 */ /* 0x000fe40000000f00 */
[----:B------:R-:W-:Y:S02]  /*ba50*/  MOV R26, R8 ;  /* 0x00000008001a7202 */ /* 0x000fe40000000f00 */
[----:B------:R-:W-:Y:S02]  /*ba60*/  LOP3.LUT R14, R14, R105, RZ, 0x3c, !PT ;  /* 0x000000690e0e7212 */ /* 0x000fe400078e3cff */
[----:B------:R-:W-:Y:S02]  /*ba70*/  F2FP.BF16.F32.PACK_AB R8, R88, R89 ;  /* 0x000000595808723e */ /* 0x000fe400000010ff */
[----:B------:R-:W-:Y:S02]  /*ba80*/  F2FP.BF16.F32.PACK_AB R9, R35, R34 ;  /* 0x000000222309723e */ /* 0x000fe400000010ff */
[----:B------:R-:W-:-:S02]  /*ba90*/  F2FP.BF16.F32.PACK_AB R10, R37, R36 ;  /* 0x00000024250a723e */ /* 0x000fc400000010ff */
[----:B------:R-:W-:Y:S02]  /*baa0*/  F2FP.BF16.F32.PACK_AB R11, R39, R38 ;  /* 0x00000026270b723e */ /* 0x000fe400000010ff */
[----:B------:R-:W-:Y:S02]  /*bab0*/  MOV R27, R24 ;  /* 0x00000018001b7202 */ /* 0x000fe40000000f00 */
[----:B------:R-:W-:Y:S01]  /*bac0*/  MOV R25, R14 ;  /* 0x0000000e00197202 */ /* 0x000fe20000000f00 */
[----:B------:R1:W-:Y:S01]  /*bad0*/  STSM.16.M88.4 [R44], R8 ;  /* 0x000000082c007844 */ /* 0x0003e20000000200 */
[----:B------:R-:W-:Y:S02]  /*bae0*/  MOV R24, R12 ;  /* 0x0000000c00187202 */ /* 0x000fe40000000f00 */
[----:B0-----:R-:W-:Y:S02]  /*baf0*/  F2FP.BF16.F32.PACK_AB R4, R41, R40 ;  /* 0x000000282904723e */ /* 0x001fe400000010ff */
        /* <DEDUP_REMOVED lines=8> */
[----:B-1----:R-:W-:Y:S02]  /*bb80*/  F2FP.BF16.F32.PACK_AB R8, R57, R56 ;  /* 0x000000383908723e */ /* 0x002fe400000010ff */
[----:B------:R-:W-:Y:S01]  /*bb90*/  F2FP.BF16.F32.PACK_AB R9, R59, R58 ;  /* 0x0000003a3b09723e */ /* 0x000fe200000010ff */
[----:B------:R-:W-:Y:S01]  /*bba0*/  STSM.16.M88.4 [R28], R12 ;  /* 0x0000000c1c007844 */ /* 0x000fe20000000200 */
[----:B------:R-:W-:Y:S02]  /*bbb0*/  F2FP.BF16.F32.PACK_AB R10, R61, R60 ;  /* 0x0000003c3d0a723e */ /* 0x000fe400000010ff */
[----:B------:R-:W-:Y:S02]  /*bbc0*/  F2FP.BF16.F32.PACK_AB R11, R63, R62 ;  /* 0x0000003e3f0b723e */ /* 0x000fe400000010ff */
[----:B------:R-:W-:Y:S02]  /*bbd0*/  PLOP3.LUT P0, PT, PT, PT, UP1, 0x80, 0x0 ;  /* 0x000000000000781c */ /* 0x000fe40003f0f018 */
[----:B------:R-:W-:Y:S01]  /*bbe0*/  PLOP3.LUT P2, PT, PT, PT, UP0, 0x80, 0x0 ;  /* 0x000000000000781c */ /* 0x000fe20003f4f008 */
[----:B------:R1:W-:Y:S01]  /*bbf0*/  STSM.16.M88.4 [R27], R8 ;  /* 0x000000081b007844 */ /* 0x0003e20000000200 */
[----:B0-----:R-:W-:-:S02]  /*bc00*/  IMAD.U32 R4, RZ, RZ, UR4 ;  /* 0x00000004ff047e24 */ /* 0x001fc4000f8e00ff */
[----:B------:R-:W-:Y:S01]  /*bc10*/  IMAD.U32 R5, RZ, RZ, UR8 ;  /* 0x00000008ff057e24 */ /* 0x000fe2000f8e00ff */
[----:B------:R0:W-:Y:S04]  /*bc20*/  STSM.16.M88.4 [R26], R64 ;  /* 0x000000401a007844 */ /* 0x0001e80000000200 */
[----:B------:R0:W-:Y:S04]  /*bc30*/  STSM.16.M88.4 [R25], R72 ;  /* 0x0000004819007844 */ /* 0x0001e80000000200 */
[----:B------:R0:W-:Y:S01]  /*bc40*/  STSM.16.M88.4 [R24], R80 ;  /* 0x0000005018007844 */ /* 0x0001e20000000200 */
[----:B------:R-:W-:Y:S01]  /*bc50*/  BAR.SYNC.DEFER_BLOCKING 0x1, 0x100 ;  /* 0x0044000000007b1d */ /* 0x000fe20000010000 */
[----:B------:R-:W-:-:S02]  /*bc60*/  IMAD.U32 R6, RZ, RZ, UR6 ;  /* 0x00000006ff067e24 */ /* 0x000fc4000f8e00ff */
[----:B------:R-:W-:-:S03]  /*bc70*/  IMAD.U32 R7, RZ, RZ, UR7 ;  /* 0x00000007ff077e24 */ /* 0x000fc6000f8e00ff */
[----:B-1----:R-:W2:Y:S04]  /*bc80*/  @P0 LDG.E R8, desc[UR12][R4.64] ;  /* 0x0000000c04080981 */ /* 0x002ea8000c1e1900 */
[----:B------:R-:W3:Y:S01]  /*bc90*/  @P2 LDG.E R6, desc[UR12][R6.64] ;  /* 0x0000000c06062981 */ /* 0x000ee2000c1e1900 */
[----:B------:R-:W-:Y:S01]  /*bca0*/  IMAD R9, R18, 0x40, R16 ;  /* 0x0000004012097824 */ /* 0x000fe200078e0210 */
[----:B------:R-:W-:Y:S01]  /*bcb0*/  UMOV UR4, URZ ;  /* 0x0000003f00047c82 */ /* 0x000fe20008000000 */
[----:B------:R-:W-:Y:S02]  /*bcc0*/  ULDC UR10, c[0x0][0xa88] ;  /* 0x0002a200000a7ab9 */ /* 0x000fe40000000800 */
[----:B------:R-:W-:-:S03]  /*bcd0*/  IMAD.WIDE R20, R9, 0x2, R20 ;  /* 0x0000000209147825 */ /* 0x000fc600078e0214 */
[----:B------:R-:W-:Y:S02]  /*bce0*/  IADD3 R29, P1, R20, 0x1000, RZ ;  /* 0x00001000141d7810 */ /* 0x000fe40007f3e0ff */
[----:B--2---:R-:W-:Y:S02]  /*bcf0*/  @P0 R2UR UR4, R8 ;  /* 0x00000000080402ca */ /* 0x004fe400000e0000 */
[----:B---3--:R-:W-:Y:S01]  /*bd00*/  @P2 R2UR UR10, R6 ;  /* 0x00000000060a22ca */ /* 0x008fe200000e0000 */
[----:B0-----:R-:W-:-:S14]  /*bd10*/  @P2 BRA `(.L_x_2029) ;  /* 0x00000000001c2947 */ /* 0x001fdc0003800000 */
[----:B------:R-:W-:Y:S05]  /*bd20*/  @!P0 BRA `(.L_x_2029) ;  /* 0x0000000000188947 */ /* 0x000fea0003800000 */
[----:B------:R-:W-:Y:S02]  /*bd30*/  ULDC.64 UR6, c[0x0][0x208] ;  /* 0x0000820000067ab9 */ /* 0x000fe40000000a00 */
[----:B------:R-:W2:Y:S04]  /*bd40*/  LDG.E R7, desc[UR6][R4.64] ;  /* 0x0000000604077981 */ /* 0x000ea8000c1e1900 */
[----:B------:R-:W3:Y:S01]  /*bd50*/  LDG.E R6, desc[UR6][R4.64+0x4] ;  /* 0x0000040604067981 */ /* 0x000ee2000c1e1900 */
[----:B--2---:R-:W-:Y:S02]  /*bd60*/  R2UR UR6, R7 ;  /* 0x00000000070672ca */ /* 0x004fe400000e0000 */
[----:B---3--:R-:W-:-:S13]  /*bd70*/  R2UR UR10, R6 ;  /* 0x00000000060a72ca */ /* 0x008fda00000e0000 */
[----:B------:R-:W-:-:S12]  /*bd80*/  UIADD3 UR10, -UR6, UR10, URZ ;  /* 0x0000000a060a7290 */ /* 0x000fd8000fffe13f */
.L_x_2029:
[----:B------:R-:W-:Y:S01]  /*bd90*/  R2UR UR18, R184 ;  /* 0x00000000b81272ca */ /* 0x000fe200000e0000 */
[----:B------:R-:W-:Y:S01]  /*bda0*/  ULDC.64 UR12, c[0x0][0xb70] ;  /* 0x0002dc00000c7ab9 */ /* 0x000fe20000000a00 */
[----:B------:R-:W-:Y:S01]  /*bdb0*/  R2UR UR16, R185 ;  /* 0x00000000b91072ca */ /* 0x000fe200000e0000 */
[----:B------:R-:W-:Y:S01]  /*bdc0*/  USHF.R.S32.HI UR9, URZ, 0x1f, UR4 ;  /* 0x0000001f3f097899 */ /* 0x000fe20008011404 */
[----:B------:R-:W-:Y:S01]  /*bdd0*/  R2UR UR15, R23 ;  /* 0x00000000170f72ca */ /* 0x000fe200000e0000 */
[----:B------:R-:W-:Y:S01]  /*bde0*/  UMOV UR8, UR4 ;  /* 0x0000000400087c82 */ /* 0x000fe20008000000 */
[----:B------:R-:W-:Y:S01]  /*bdf0*/  R2UR UR17, R186 ;  /* 0x00000000ba1172ca */ /* 0x000fe200000e0000 */
[----:B------:R-:W-:Y:S01]  /*be00*/  ULDC.64 UR20, c[0x0][0x208] ;  /* 0x0000820000147ab9 */ /* 0x000fe20000000a00 */
[C---:B------:R-:W-:Y:S02]  /*be10*/  IADD3 R13, P2, R20.reuse, 0x2000, RZ ;  /* 0x00002000140d7810 */ /* 0x040fe40007f5e0ff */
[----:B------:R-:W-:-:S02]  /*be20*/  IADD3 R7, P6, R20, 0x3000, RZ ;  /* 0x0000300014077810 */ /* 0x000fc40007fde0ff */
[----:B------:R-:W-:Y:S01]  /*be30*/  LOP3.LUT R28, R29, 0x380, RZ, 0xc0, !PT ;  /* 0x000003801d1c7812 */ /* 0x000fe200078ec0ff */
[----:B------:R-:W-:Y:S01]  /*be40*/  USHF.R.S32.HI UR14, URZ, 0x1f, UR18 ;  /* 0x0000001f3f0e7899 */ /* 0x000fe20008011412 */
[----:B------:R-:W-:Y:S01]  /*be50*/  LOP3.LUT R12, R13, 0x380, RZ, 0xc0, !PT ;  /* 0x000003800d0c7812 */ /* 0x000fe200078ec0ff */
[----:B------:R-:W-:Y:S01]  /*be60*/  USEL UR16, UR16, URZ, !UP1 ;  /* 0x0000003f10107287 */ /* 0x000fe2000c800000 */
[----:B------:R-:W-:Y:S01]  /*be70*/  LOP3.LUT R4, R7, 0x380, RZ, 0xc0, !PT ;  /* 0x0000038007047812 */ /* 0x000fe200078ec0ff */
[----:B------:R-:W-:Y:S01]  /*be80*/  UIMAD UR11, UR14, UR12, URZ ;  /* 0x0000000c0e0b72a4 */ /* 0x000fe2000f8e023f */
[----:B------:R-:W-:Y:S01]  /*be90*/  SHF.R.U64 R28, R28, 0x3, RZ ;  /* 0x000000031c1c7819 */ /* 0x000fe200000012ff */
[----:B------:R-:W-:Y:S01]  /*bea0*/  UIMAD.WIDE.U32 UR6, UR18, UR12, UR8 ;  /* 0x0000000c120672a5 */ /* 0x000fe2000f8e0008 */
[----:B------:R-:W-:Y:S01]  /*beb0*/  IMAD.U32 R5, RZ, RZ, UR17 ;  /* 0x00000011ff057e24 */ /* 0x000fe2000f8e00ff */
[----:B------:R-:W-:Y:S01]  /*bec0*/  UIMAD UR11, UR18, UR13, UR11 ;  /* 0x0000000d120b72a4 */ /* 0x000fe2000f8e020b */
[----:B------:R-:W-:Y:S01]  /*bed0*/  SHF.R.U64 R12, R12, 0x3, RZ ;  /* 0x000000030c0c7819 */ /* 0x000fe200000012ff */
[----:B------:R-:W-:Y:S01]  /*bee0*/  USEL UR15, UR15, URZ, !UP1 ;  /* 0x0000003f0f0f7287 */ /* 0x000fe2000c800000 */
[----:B------:R-:W-:Y:S01]  /*bef0*/  SHF.R.U64 R4, R4, 0x3, RZ ;  /* 0x0000000304047819 */ /* 0x000fe200000012ff */
[----:B------:R-:W-:Y:S01]  /*bf00*/  ULDC.64 UR12, c[0x0][0xb78] ;  /* 0x0002de00000c7ab9 */ /* 0x000fe20000000a00 */
[----:B------:R-:W-:Y:S01]  /*bf10*/  UIADD3 UR7, UR7, UR11, URZ ;  /* 0x0000000b07077290 */ /* 0x000fe2000fffe03f */
[----:B------:R-:W-:Y:S01]  /*bf20*/  LEA R8, R5, R22, 0x7 ;  /* 0x0000001605087211 */ /* 0x000fe200078e38ff */
[----:B------:R-:W-:Y:S01]  /*bf30*/  UIMAD UR8, UR16, UR12, URZ ;  /* 0x0000000c100872a4 */ /* 0x000fe2000f8e023f */
[----:B------:R-:W-:Y:S01]  /*bf40*/  LOP3.LUT R28, R28, R29, RZ, 0x3c, !PT ;  /* 0x0000001d1c1c7212 */ /* 0x000fe200078e3cff */
[----:B------:R-:W-:Y:S01]  /*bf50*/  UIMAD.WIDE.U32 UR6, UR15, UR12, UR6 ;  /* 0x0000000c0f0672a5 */ /* 0x000fe2000f8e0006 */
[----:B------:R-:W-:Y:S01]  /*bf60*/  SHF.R.S32.HI R5, RZ, 0x1f, R8 ;  /* 0x0000001fff057819 */ /* 0x000fe20000011408 */
[----:B------:R-:W-:Y:S01]  /*bf70*/  UIMAD UR8, UR15, UR13, UR8 ;  /* 0x0000000d0f0872a4 */ /* 0x000fe2000f8e0208 */
[----:B------:R-:W-:Y:S01]  /*bf80*/  LOP3.LUT R12, R12, R13, RZ, 0x3c, !PT ;  /* 0x0000000d0c0c7212 */ /* 0x000fe200078e3cff */
[--C-:B------:R-:W-:Y:S01]  /*bf90*/  IMAD.X R29, RZ, RZ, R21.reuse, P1 ;  /* 0x000000ffff1d7224 */ /* 0x100fe200008e0615 */
[----:B------:R-:W-:Y:S01]  /*bfa0*/  IADD3 R37, P5, R20, 0x4000, RZ ;  /* 0x0000400014257810 */ /* 0x000fe20007fbe0ff */
[----:B------:R-:W-:Y:S01]  /*bfb0*/  IMAD.X R13, RZ, RZ, R21, P2 ;  /* 0x000000ffff0d7224 */ /* 0x000fe200010e0615 */
[----:B------:R-:W-:Y:S01]  /*bfc0*/  IADD3 R6, P0, R8, UR6, RZ ;  /* 0x0000000608067c10 */ /* 0x000fe2000ff1e0ff */
[----:B------:R-:W-:Y:S01]  /*bfd0*/  IMAD.U32 R10, RZ, RZ, UR8 ;  /* 0x00000008ff0a7e24 */ /* 0x000fe2000f8e00ff */
[----:B------:R-:W-:Y:S01]  /*bfe0*/  LOP3.LUT R4, R4, R7, RZ, 0x3c, !PT ;  /* 0x0000000704047212 */ /* 0x000fe200078e3cff */
[----:B------:R-:W-:Y:S01]  /*bff0*/  ULDC.64 UR12, c[0x0][0xaa0] ;  /* 0x0002a800000c7ab9 */ /* 0x000fe20000000a00 */
[----:B------:R-:W-:-:S02]  /*c000*/  IADD3 R41, P4, R20, 0x5000, RZ ;  /* 0x0000500014297810 */ /* 0x000fc40007f9e0ff */
[----:B------:R-:W-:Y:S01]  /*c010*/  IADD3.X R5, R5, UR7, R10, P0, !PT ;  /* 0x0000000705057c10 */ /* 0x000fe200087fe40a */
[----:B------:R-:W-:Y:S01]  /*c020*/  ULDC.64 UR6, c[0x0][0xb40] ;  /* 0x0002d00000067ab9 */ /* 0x000fe20000000a00 */
[----:B------:R-:W-:Y:S02]  /*c030*/  IADD3 R25, P3, R20, 0x6000, RZ ;  /* 0x0000600014197810 */ /* 0x000fe40007f7e0ff */
[----:B------:R-:W-:Y:S02]  /*c040*/  LEA R48, P0, R6, UR6, 0x2 ;  /* 0x0000000606307c11 */ /* 0x000fe4000f8010ff */
[----:B------:R-:W-:Y:S02]  /*c050*/  IADD3 R7, P2, R20, 0x7000, RZ ;  /* 0x0000700014077810 */ /* 0x000fe40007f5e0ff */
[----:B------:R-:W-:Y:S01]  /*c060*/  LEA.HI.X R49, R6, UR7, R5, 0x2, P0 ;  /* 0x0000000706317c11 */ /* 0x000fe200080f1405 */
[----:B------:R-:W-:Y:S01]  /*c070*/  VIADD R5, R8, 0x8 ;  /* 0x0000000808057836 */ /* 0x000fe20000000000 */
[----:B------:R-:W-:-:S02]  /*c080*/  LOP3.LUT P0, RZ, R188, 0x3, RZ, 0xc0, !PT ;  /* 0x00000003bcff7812 */ /* 0x000fc4000780c0ff */
[----:B------:R-:W-:Y:S02]  /*c090*/  LOP3.LUT R9, R20, 0x380, RZ, 0xc0, !PT ;  /* 0x0000038014097812 */ /* 0x000fe400078ec0ff */
[----:B------:R-:W-:Y:S02]  /*c0a0*/  ISETP.GE.OR P1, PT, R8, UR10, P0 ;  /* 0x0000000a08007c0c */ /* 0x000fe40008726670 */
[----:B------:R-:W-:Y:S01]  /*c0b0*/  ISETP.GE.OR P0, PT, R5, UR10, P0 ;  /* 0x0000000a05007c0c */ /* 0x000fe20008706670 */
[----:B------:R-:W-:Y:S01]  /*c0c0*/  IMAD.X R5, RZ, RZ, R21, P6 ;  /* 0x000000ffff057224 */ /* 0x000fe200030e0615 */
[----:B------:R-:W-:Y:S02]  /*c0d0*/  LOP3.LUT R36, R37, 0x380, RZ, 0xc0, !PT ;  /* 0x0000038025247812 */ /* 0x000fe400078ec0ff */
[----:B------:R-:W-:Y:S02]  /*c0e0*/  LOP3.LUT R40, R41, 0x380, RZ, 0xc0, !PT ;  /* 0x0000038029287812 */ /* 0x000fe400078ec0ff */
[----:B------:R-:W-:-:S02]  /*c0f0*/  LOP3.LUT R24, R25, 0x380, RZ, 0xc0, !PT ;  /* 0x0000038019187812 */ /* 0x000fc400078ec0ff */
[----:B------:R-:W-:Y:S02]  /*c100*/  LOP3.LUT R6, R7, 0x380, RZ, 0xc0, !PT ;  /* 0x0000038007067812 */ /* 0x000fe400078ec0ff */
[----:B------:R-:W-:Y:S01]  /*c110*/  SHF.R.U64 R9, R9, 0x3, RZ ;  /* 0x0000000309097819 */ /* 0x000fe200000012ff */
[----:B------:R-:W-:Y:S01]  /*c120*/  @!P1 STG.E desc[UR20][R48.64], R2 ;  /* 0x0000000230009986 */ /* 0x000fe2000c101914 */
[----:B------:R-:W-:Y:S02]  /*c130*/  SHF.R.U64 R36, R36, 0x3, RZ ;  /* 0x0000000324247819 */ /* 0x000fe400000012ff */
[----:B------:R-:W-:Y:S01]  /*c140*/  SHF.R.U64 R40, R40, 0x3, RZ ;  /* 0x0000000328287819 */ /* 0x000fe200000012ff */
[----:B------:R0:W-:Y:S01]  /*c150*/  @!P0 STG.E desc[UR20][R48.64+0x20], R0 ;  /* 0x0000200030008986 */ /* 0x0001e2000c101914 */
[----:B------:R-:W-:Y:S02]  /*c160*/  SHF.R.U64 R24, R24, 0x3, RZ ;  /* 0x0000000318187819 */ /* 0x000fe400000012ff */
[----:B------:R-:W-:Y:S01]  /*c170*/  SHF.R.U64 R6, R6, 0x3, RZ ;  /* 0x0000000306067819 */ /* 0x000fe200000012ff */
[----:B------:R-:W-:Y:S01]  /*c180*/  UIMAD UR6, UR9, UR12, URZ ;  /* 0x0000000c090672a4 */ /* 0x000fe2000f8e023f */
[----:B------:R-:W-:Y:S01]  /*c190*/  LOP3.LUT R20, R9, R20, RZ, 0x3c, !PT ;  /* 0x0000001409147212 */ /* 0x000fe200078e3cff */
[--C-:B------:R-:W-:Y:S01]  /*c1a0*/  IMAD.X R9, RZ, RZ, R21.reuse, P2 ;  /* 0x000000ffff097224 */ /* 0x100fe200010e0615 */
[----:B------:R-:W-:Y:S01]  /*c1b0*/  LOP3.LUT R36, R36, R37, RZ, 0x3c, !PT ;  /* 0x0000002524247212 */ /* 0x000fe200078e3cff */
[--C-:B------:R-:W-:Y:S01]  /*c1c0*/  IMAD.X R37, RZ, RZ, R21.reuse, P5 ;  /* 0x000000ffff257224 */ /* 0x100fe200028e0615 */
[----:B------:R-:W-:Y:S01]  /*c1d0*/  LOP3.LUT R40, R40, R41, RZ, 0x3c, !PT ;  /* 0x0000002928287212 */ /* 0x000fe200078e3cff */
[----:B------:R-:W-:Y:S01]  /*c1e0*/  IMAD.X R41, RZ, RZ, R21, P4 ;  /* 0x000000ffff297224 */ /* 0x000fe200020e0615 */
[----:B------:R-:W-:Y:S01]  /*c1f0*/  LOP3.LUT R24, R24, R25, RZ, 0x3c, !PT ;  /* 0x0000001918187212 */ /* 0x000fe200078e3cff */
[----:B------:R1:W5:Y:S01]  /*c200*/  LD.E.128 R32, desc[UR20][R20.64] ;  /* 0x0000001414207980 */ /* 0x000362000c101d00 */
[----:B------:R-:W-:-:S02]  /*c210*/  IADD3.X R25, RZ, R21, RZ, P3, !PT ;  /* 0x00000015ff197210 */ /* 0x000fc40001ffe4ff */
[----:B------:R-:W-:Y:S01]  /*c220*/  LOP3.LUT R8, R6, R7, RZ, 0x3c, !PT ;  /* 0x0000000706087212 */ /* 0x000fe200078e3cff */
[--C-:B------:R-:W-:Y:S01]  /*c230*/  IMAD.MOV.U32 R44, RZ, RZ, R16.reuse ;  /* 0x000000ffff2c7224 */ /* 0x100fe200078e0010 */
[----:B------:R-:W-:Y:S01]  /*c240*/  SHF.R.S32.HI R45, RZ, 0x1f, R16 ;  /* 0x0000001fff2d7819 */ /* 0x000fe20000011410 */
[----:B------:R-:W5:Y:S01]  /*c250*/  LD.E.128 R28, desc[UR20][R28.64] ;  /* 0x000000141c1c7980 */ /* 0x000f62000c101d00 */
[----:B------:R-:W-:Y:S01]  /*c260*/  UIMAD UR6, UR4, UR13, UR6 ;  /* 0x0000000d040672a4 */ /* 0x000fe2000f8e0206 */
[----:B------:R-:W-:Y:S01]  /*c270*/  ULDC.64 UR8, c[0x0][0xae0] ;  /* 0x0002b80000087ab9 */ /* 0x000fe20000000a00 */
[----:B-1----:R-:W-:Y:S01]  /*c280*/  IMAD.U32 R21, RZ, RZ, UR12 ;  /* 0x0000000cff157e24 */ /* 0x002fe2000f8e00ff */
[----:B------:R-:W5:Y:S04]  /*c290*/  LD.E.128 R12, desc[UR20][R12.64] ;  /* 0x000000140c0c7980 */ /* 0x000f68000c101d00 */
[----:B------:R-:W5:Y:S01]  /*c2a0*/  LD.E.128 R4, desc[UR20][R4.64] ;  /* 0x0000001404047980 */ /* 0x000f62000c101d00 */
[----:B------:R-:W-:-:S03]  /*c2b0*/  IMAD.WIDE.U32 R20, R21, UR4, R44 ;  /* 0x0000000415147c25 */ /* 0x000fc6000f8e002c */
[----:B------:R-:W5:Y:S04]  /*c2c0*/  LD.E.128 R36, desc[UR20][R36.64] ;  /* 0x0000001424247980 */ /* 0x000f68000c101d00 */
[----:B------:R-:W5:Y:S04]  /*c2d0*/  LD.E.128 R40, desc[UR20][R40.64] ;  /* 0x0000001428287980 */ /* 0x000f68000c101d00 */
[----:B------:R-:W5:Y:S04]  /*c2e0*/  LD.E.128 R24, desc[UR20][R24.64] ;  /* 0x0000001418187980 */ /* 0x000f68000c101d00 */
[----:B------:R-:W5:Y:S01]  /*c2f0*/  LD.E.128 R8, desc[UR20][R8.64] ;  /* 0x0000001408087980 */ /* 0x000f62000c101d00 */
[----:B------:R-:W-:Y:S01]  /*c300*/  UIMAD UR4, UR14, UR8, URZ ;  /* 0x000000080e0472a4 */ /* 0x000fe2000f8e023f */
[----:B------:R-:W-:Y:S01]  /*c310*/  @!PT LDS RZ, [RZ] ;  /* 0x00000000fffff984 */ /* 0x000fe20000000800 */
[----:B------:R-:W-:Y:S01]  /*c320*/  @!PT LDS RZ, [RZ] ;  /* 0x00000000fffff984 */ /* 0x000fe20000000800 */
[----:B------:R-:W-:Y:S01]  /*c330*/  @!PT LDS RZ, [RZ] ;  /* 0x00000000fffff984 */ /* 0x000fe20000000800 */
[----:B------:R-:W-:Y:S01]  /*c340*/  @!PT LDS RZ, [RZ] ;  /* 0x00000000fffff984 */ /* 0x000fe20000000800 */
[----:B------:R1:W-:Y:S06]  /*c350*/  MEMBAR.ALL.CTA ;  /* 0x0000000000007992 */ /* 0x0003ec0000008000 */
[----:B-1----:R-:W1:Y:S01]  /*c360*/  FENCE.VIEW.ASYNC.S ;  /* 0x00000000000073c6 */ /* 0x002e620000000000 */
[----:B------:R-:W-:Y:S01]  /*c370*/  VIADD R21, R21, UR6 ;  /* 0x0000000615157c36 */ /* 0x000fe20008000000 */
[----:B------:R-:W-:Y:S01]  /*c380*/  UIMAD UR10, UR17, -0x80, UR10 ;  /* 0xffffff80110a78a4 */ /* 0x000fe2000f8e020a */
[----:B------:R-:W-:Y:S01]  /*c390*/  IMAD.U32 R19, RZ, RZ, UR8 ;  /* 0x00000008ff137e24 */ /* 0x000fe2000f8e00ff */
[----:B------:R-:W-:Y:S01]  /*c3a0*/  UIMAD UR4, UR18, UR9, UR4 ;  /* 0x00000009120472a4 */ /* 0x000fe2000f8e0204 */
[----:B------:R-:W-:-:S02]  /*c3b0*/  ULDC.64 UR6, c[0x0][0xae8] ;  /* 0x0002ba0000067ab9 */ /* 0x000fc40000000a00 */
[----:B------:R-:W-:Y:S01]  /*c3c0*/  IMAD.WIDE.U32 R20, R19, UR18, R20 ;  /* 0x0000001213147c25 */ /* 0x000fe2000f8e0014 */
[----:B------:R-:W-:-:S03]  /*c3d0*/  ISETP.GE.AND P2, PT, R18, UR10, PT ;  /* 0x0000000a12007c0c */ /* 0x000fc6000bf46270 */
[----:B------:R-:W-:Y:S01]  /*c3e0*/  VIADD R21, R21, UR4 ;  /* 0x0000000415157c36 */ /* 0x000fe20008000000 */
[----:B------:R-:W-:Y:S01]  /*c3f0*/  UIMAD UR4, UR16, UR6, URZ ;  /* 0x00000006100472a4 */ /* 0x000fe2000f8e023f */
[----:B------:R-:W-:Y:S01]  /*c400*/  VIADD R3, R3, 0x34820 ;  /* 0x0003482003037836 */ /* 0x000fe20000000000 */
[C---:B------:R-:W-:Y:S01]  /*c410*/  IADD3 R19, R18.reuse, 0x60, RZ ;  /* 0x0000006012137810 */ /* 0x040fe20007ffe0ff */
[----:B------:R-:W-:Y:S01]  /*c420*/  IMAD.U32 R45, RZ, RZ, UR6 ;  /* 0x00000006ff2d7e24 */ /* 0x000fe2000f8e00ff */
[----:B------:R-:W-:Y:S02]  /*c430*/  UIMAD UR4, UR15, UR7, UR4 ;  /* 0x000000070f0472a4 */ /* 0x000fe4000f8e0204 */
[----:B------:R-:W-:Y:S01]  /*c440*/  PRMT R3, RZ, 0x654, R3 ;  /* 0x00000654ff037816 */ /* 0x000fe20000000003 */
[----:B------:R-:W-:Y:S01]  /*c450*/  IMAD.WIDE.U32 R44, R45, UR15, R20 ;  /* 0x0000000f2d2c7c25 */ /* 0x000fe2000f8e0014 */
[----:B------:R-:W-:Y:S02]  /*c460*/  ISETP.GE.AND P1, PT, R19, UR10, PT ;  /* 0x0000000a13007c0c */ /* 0x000fe4000bf26270 */
[----:B------:R-:W-:Y:S01]  /*c470*/  SHF.R.S32.HI R19, RZ, 0x1f, R18 ;  /* 0x0000001fff137819 */ /* 0x000fe20000011412 */
[C---:B0-----:R-:W-:Y:S01]  /*c480*/  VIADD R0, R18.reuse, 0x20 ;  /* 0x0000002012007836 */ /* 0x041fe20000000000 */
[----:B-1----:R0:W-:Y:S01]  /*c490*/  SYNCS.ARRIVE.TRANS64.RED.A1T0 RZ, [R3+URZ], RZ ;  /* 0x000000ff03ff79a7 */ /* 0x0021e2000810043f */
[----:B------:R-:W-:Y:S01]  /*c4a0*/  VIADD R2, R18, 0x40 ;  /* 0x0000004012027836 */ /* 0x000fe20000000000 */
[----:B------:R-:W-:Y:S01]  /*c4b0*/  BSSY B1, `(.L_x_2030) ;  /* 0x0000018000017945 */ /* 0x000fe20003800000 */
[----:B------:R-:W-:-:S02]  /*c4c0*/  IMAD.U32 R23, RZ, RZ, UR17 ;  /* 0x00000011ff177e24 */ /* 0x000fc4000f8e00ff */
[----:B------:R-:W-:Y:S01]  /*c4d0*/  VIADD R51, R45, UR4 ;  /* 0x000000042d337c36 */ /* 0x000fe20008000000 */
[----:B------:R-:W-:Y:S01]  /*c4e0*/  ISETP.GE.AND P4, PT, R0, UR10, PT ;  /* 0x0000000a00007c0c */ /* 0x000fe2000bf86270 */
[----:B------:R-:W-:Y:S01]  /*c4f0*/  IMAD.WIDE R20, R23, 0x80, R18 ;  /* 0x0000008017147825 */ /* 0x000fe200078e0212 */
[----:B------:R-:W-:Y:S01]  /*c500*/  ISETP.GE.AND P0, PT, R2, UR10, PT ;  /* 0x0000000a02007c0c */ /* 0x000fe2000bf06270 */
[----:B0-----:R-:W-:-:S12]  /*c510*/  @P2 BRA `(.L_x_2031) ;  /* 0x0000000000442947 */ /* 0x001fd80003800000 */
        /* <DEDUP_REMOVED lines=15> */
[----:B-----5:R0:W-:Y:S04]  /*c610*/  @!P2 STG.E.128 desc[UR8][R48.64], R32 ;  /* 0x000000203000a986 */ /* 0x0201e8000c101d08 */
[----:B------:R0:W-:Y:S02]  /*c620*/  @!P3 STG.E.128 desc[UR8][R48.64+0x80], R36 ;  /* 0x000080243000b986 */ /* 0x0001e4000c101d08 */
.L_x_2031:
[----:B------:R-:W-:Y:S05]  /*c630*/  BSYNC B1 ;  /* 0x0000000000017941 */ /* 0x000fea0003800000 */
.L_x_2030:
        /* <DEDUP_REMOVED lines=10> */
[----:B0----5:R-:W-:Y:S02]  /*c6e0*/  VIADD R32, R16, 0x40 ;  /* 0x0000004010207836 */ /* 0x021fe40000000000 */
        /* <DEDUP_REMOVED lines=10> */
.L_x_2033:
[----:B------:R-:W-:Y:S05]  /*c790*/  BSYNC B1 ;  /* 0x0000000000017941 */ /* 0x000fea0003800000 */
.L_x_2032:
[----:B------:R-:W-:Y:S04]  /*c7a0*/  BSSY B1, `(.L_x_2034) ;  /* 0x0000015000017945 */ /* 0x000fe80003800000 */
[----:B------:R-:W-:Y:S05]  /*c7b0*/  @P0 BRA `(.L_x_2035) ;  /* 0x00000000004c0947 */ /* 0x000fea0003800000 */
[----:B------:R-:W-:Y:S01]  /*c7c0*/  IADD3 R23, P0, R20, 0x40, RZ ;  /* 0x0000004014177810 */ /* 0x000fe20007f1e0ff */
[----:B------:R-:W-:Y:S01]  /*c7d0*/  ULDC.64 UR6, c[0x0][0xad8] ;  /* 0x0002b60000067ab9 */ /* 0x000fe20000000a00 */
[----:B------:R-:W-:Y:S01]  /*c7e0*/  IMAD.MOV.U32 R2, RZ, RZ, R44 ;  /* 0x000000ffff027224 */ /* 0x000fe200078e002c */
[C---:B-1---5:R-:W-:Y:S01]  /*c7f0*/  IADD3 R28, R16.reuse, 0x40, RZ ;  /* 0x00000040101c7810 */ /* 0x062fe20007ffe0ff */
        /* <DEDUP_REMOVED lines=10> */
[----:B------:R-:W-:Y:S01]  /*c8a0*/  LEA R28, P0, R2, UR6, 0x1 ;  /* 0x00000006021c7c11 */ /* 0x000fe2000f8008ff */
[----:B------:R-:W-:-:S05]  /*c8b0*/  IMAD.IADD R3, R3, 0x1, R23 ;  /* 0x0000000103037824 */ /* 0x000fca00078e0217 */
[----:B------:R-:W-:-:S05]  /*c8c0*/  LEA.HI.X R29, R2, UR7, R3, 0x1, P0 ;  /* 0x00000007021d7c11 */ /* 0x000fca00080f0c03 */
[----:B------:R2:W-:Y:S04]  /*c8d0*/  @!P2 STG.E.128 desc[UR8][R28.64], R12 ;  /* 0x0000000c1c00a986 */ /* 0x0005e8000c101d08 */
[----:B------:R2:W-:Y:S02]  /*c8e0*/  @!P3 STG.E.128 desc[UR8][R28.64+0x80], R24 ;  /* 0x000080181c00b986 */ /* 0x0005e4000c101d08 */
.L_x_2035:
[----:B------:R-:W-:Y:S05]  /*c8f0*/  BSYNC B1 ;  /* 0x0000000000017941 */ /* 0x000fea0003800000 */
.L_x_2034:
[----:B------:R-:W-:Y:S05]  /*c900*/  @P1 BRA `(.L_x_2036) ;  /* 0x0000000c00541947 */ /* 0x000fea0003800000 */
[----:B--2--5:R-:W-:Y:S01]  /*c910*/  IADD3 R13, P0, R20, 0x60, RZ ;  /* 0x00000060140d7810 */ /* 0x024fe20007f1e0ff */
        /* <DEDUP_REMOVED lines=8> */
[----:B------:R-:W-:-:S03]  /*c9a0*/  ULDC.64 UR8, c[0x0][0x208] ;  /* 0x0000820000087ab9 */ /* 0x000fc60000000a00 */
[----:B------:R-:W-:-:S04]  /*c9b0*/  IMAD R20, R20, UR6, RZ ;  /* 0x0000000614147c24 */ /* 0x000fc8000f8e02ff */
        /* <DEDUP_REMOVED lines=11> */
.L_x_2028:
[----:B------:R-:W-:Y:S01]  /*ca70*/  R2UR UR8, R185 ;  /* 0x00000000b90872ca */ /* 0x000fe200000e0000 */
[----:B------:R-:W-:Y:S01]  /*ca80*/  ULDC.64 UR6, c[0x0][0xbe0] ;  /* 0x0002f80000067ab9 */ /* 0x000fe20000000a00 */
[----:B------:R-:W-:Y:S01]  /*ca90*/  R2UR UR4, R23 ;  /* 0x00000000170472ca */ /* 0x000fe200000e0000 */
[----:B------:R-:W-:Y:S01]  /*caa0*/  UISETP.NE.U32.AND UP0, UPT, UR6, URZ, UPT ;  /* 0x0000003f0600728c */ /* 0x000fe2000bf05070 */
[----:B------:R-:W-:-:S03]  /*cab0*/  ULDC.64 UR12, c[0x0][0x208] ;  /* 0x00008200000c7ab9 */ /* 0x000fc60000000a00 */
[----:B------:R-:W-:-:S06]  /*cac0*/  UISETP.NE.AND.EX UP1, UPT, UR7, URZ, UPT, UP0 ;  /* 0x0000003f0700728c */ /* 0x000fcc000bf25300 */
[----:B------:R-:W-:Y:S02]  /*cad0*/  PLOP3.LUT P2, PT, PT, PT, UP1, 0x80, 0x0 ;  /* 0x000000000000781c */ /* 0x000fe40003f4f018 */
[----:B------:R-:W-:Y:S02]  /*cae0*/  USHF.L.U64.HI UR10, UR4, 0x2, UR8 ;  /* 0x00000002040a7899 */ /* 0x000fe40008010208 */
[----:B------:R-:W-:Y:S01]  /*caf0*/  USHF.L.U32 UR4, UR4, 0x2, URZ ;  /* 0x0000000204047899 */ /* 0x000fe2000800063f */
[----:B------:R-:W-:-:S03]  /*cb00*/  ULDC.64 UR8, c[0x0][0xbd8] ;  /* 0x0002f60000087ab9 */ /* 0x000fc60000000a00 */
[----:B------:R-:W-:Y:S02]  /*cb10*/  @UP1 UIADD3 UR6, UP2, UR4, UR6, URZ ;  /* 0x0000000604061290 */ /* 0x000fe4000ff5e03f */
[----:B------:R-:W-:Y:S02]  /*cb20*/  UISETP.NE.U32.AND UP0, UPT, UR8, URZ, UPT ;  /* 0x0000003f0800728c */ /* 0x000fe4000bf05070 */
[----:B------:R-:W-:Y:S02]  /*cb30*/  @UP1 UIADD3.X UR7, UR10, UR7, URZ, UP2, !UPT ;  /* 0x000000070a071290 */ /* 0x000fe400097fe43f */
[----:B------:R-:W-:Y:S01]  /*cb40*/  IMAD.U32 R4, RZ, RZ, UR6 ;  /* 0x00000006ff047e24 */ /* 0x000fe2000f8e00ff */
[----:B------:R-:W-:Y:S02]  /*cb50*/  UISETP.NE.AND.EX UP0, UPT, UR9, URZ, UPT, UP0 ;  /* 0x0000003f0900728c */ /* 0x000fe4000bf05300 */
[----:B------:R-:W-:Y:S01]  /*cb60*/  UIADD3 UR4, UP1, UR4, UR8, URZ ;  /* 0x0000000804047290 */ /* 0x000fe2000ff3e03f */
[----:B------:R-:W-:-:S03]  /*cb70*/  IMAD.U32 R5, RZ, RZ, UR7 ;  /* 0x00000007ff057e24 */ /* 0x000fc6000f8e00ff */
[----:B------:R-:W-:Y:S01]  /*cb80*/  PLOP3.LUT P1, PT, PT, PT, UP0, 0x80, 0x0 ;  /* 0x000000000000781c */ /* 0x000fe20003f2f008 */
[----:B------:R-:W-:Y:S01]  /*cb90*/  UIADD3.X UR6, UR10, UR9, URZ, UP1, !UPT ;  /* 0x000000090a067290 */ /* 0x000fe20008ffe43f */
[----:B------:R-:W2:Y:S01]  /*cba0*/  @P2 LDG.E R4, desc[UR12][R4.64] ;  /* 0x0000000c04042981 */ /* 0x000ea2000c1e1900 */
[----:B------:R-:W-:Y:S02]  /*cbb0*/  IMAD.MOV.U32 R7, RZ, RZ, RZ ;  /* 0x000000ffff077224 */ /* 0x000fe400078e00ff */
[----:B------:R-:W-:Y:S02]  /*cbc0*/  IMAD.U32 R2, RZ, RZ, UR4 ;  /* 0x00000004ff027e24 */ /* 0x000fe4000f8e00ff */
[----:B------:R-:W-:Y:S01]  /*cbd0*/  IMAD.U32 R3, RZ, RZ, UR6 ;  /* 0x00000006ff037e24 */ /* 0x000fe2000f8e00ff */
[----:B------:R-:W-:Y:S01]  /*cbe0*/  ULDC UR4, c[0x0][0xa88] ;  /* 0x0002a20000047ab9 */ /* 0x000fe20000000800 */
[----:B------:R-:W-:-:S04]  /*cbf0*/  ISETP.GT.AND P0, PT, R192, 0x7f, PT ;  /* 0x0000007fc000780c */ /* 0x000fc80003f04270 */
[----:B------:R0:W5:Y:S01]  /*cc00*/  @P1 LDG.E R7, desc[UR12][R2.64] ;  /* 0x0000000c02071981 */ /* 0x000162000c1e1900 */
[----:B--2---:R-:W-:Y:S01]  /*cc10*/  @P2 R2UR UR4, R4 ;  /* 0x00000000040422ca */ /* 0x004fe200000e0000 */
        /* <DEDUP_REMOVED lines=8> */
.L_x_2037:
[----:B------:R-:W-:Y:S01]  /*cca0*/  R2UR UR8, R184 ;  /* 0x00000000b80872ca */ /* 0x000fe200000e0000 */
[----:B------:R-:W-:Y:S01]  /*ccb0*/  BSSY B1, `(.L_x_2038) ;  /* 0x0000025000017945 */ /* 0x000fe20003800000 */
[----:B------:R-:W-:Y:S02]  /*ccc0*/  R2UR UR7, R23 ;  /* 0x00000000170772ca */ /* 0x000fe400000e0000 */
[----:B------:R-:W-:Y:S02]  /*ccd0*/  R2UR UR6, R185 ;  /* 0x00000000b90672ca */ /* 0x000fe400000e0000 */
[----:B------:R-:W-:Y:S02]  /*cce0*/  SHF.R.S32.HI R9, RZ, 0x1f, R16 ;  /* 0x0000001fff097819 */ /* 0x000fe40000011410 */
[----:B-----5:R-:W-:-:S05]  /*ccf0*/  SHF.R.S32.HI R6, RZ, 0x1f, R7 ;  /* 0x0000001fff067819 */ /* 0x020fca0000011407 */
[----:B------:R-:W-:Y:S02]  /*cd00*/  USHF.R.S32.HI UR8, URZ, 0x1f, UR8 ;  /* 0x0000001f3f087899 */ /* 0x000fe40008011408 */
[----:B------:R-:W-:Y:S02]  /*cd10*/  USEL UR9, UR7, URZ, !UP0 ;  /* 0x0000003f07097287 */ /* 0x000fe4000c000000 */
[----:B------:R-:W-:Y:S01]  /*cd20*/  USEL UR10, UR6, URZ, !UP0 ;  /* 0x0000003f060a7287 */ /* 0x000fe2000c000000 */
[----:B------:R-:W-:Y:S11]  /*cd30*/  @P0 BRA `(.L_x_2039) ;  /* 0x0000000000700947 */ /* 0x000ff60003800000 */
[----:B------:R-:W0:Y:S01]  /*cd40*/  S2R R2, SR_TID.X ;  /* 0x0000000000027919 */ /* 0x000e220000002100 */
[----:B------:R-:W-:-:S13]  /*cd50*/  R2UR UR6, R186 ;  /* 0x00000000ba0672ca */ /* 0x000fda00000e0000 */
[----:B------:R-:W-:-:S04]  /*cd60*/  IMAD.U32 R0, RZ, RZ, UR6 ;  /* 0x00000006ff007e24 */ /* 0x000fc8000f8e00ff */
[----:B0-----:R-:W-:-:S05]  /*cd70*/  IMAD R0, R0, 0x80, R2 ;  /* 0x0000008000007824 */ /* 0x001fca00078e0202 */
[----:B------:R-:W-:-:S04]  /*cd80*/  IADD3 R0, R0, -0x80, RZ ;  /* 0xffffff8000007810 */ /* 0x000fc80007ffe0ff */
[----:B------:R-:W-:-:S13]  /*cd90*/  ISETP.GE.AND P0, PT, R0, UR4, PT ;  /* 0x0000000400007c0c */ /* 0x000fda000bf06270 */
[----:B------:R-:W-:Y:S05]  /*cda0*/  @P0 BRA `(.L_x_2039) ;  /* 0x0000000000540947 */ /* 0x000fea0003800000 */
[----:B------:R-:W-:Y:S01]  /*cdb0*/  R2UR UR7, R184 ;  /* 0x00000000b80772ca */ /* 0x000fe200000e0000 */
[----:B------:R-:W-:Y:S01]  /*cdc0*/  ULDC.64 UR12, c[0x0][0xb70] ;  /* 0x0002dc00000c7ab9 */ /* 0x000fe20000000a00 */
[C---:B------:R-:W-:Y:S01]  /*cdd0*/  IADD3 R2, P0, R0.reuse, R7, RZ ;  /* 0x0000000700027210 */ /* 0x040fe20007f1e0ff */
[----:B------:R-:W-:Y:S02]  /*cde0*/  UIMAD UR6, UR8, UR12, URZ ;  /* 0x0000000c080672a4 */ /* 0x000fe4000f8e023f */
[----:B------:R-:W-:Y:S01]  /*cdf0*/  IMAD.U32 R5, RZ, RZ, UR12 ;  /* 0x0000000cff057e24 */ /* 0x000fe2000f8e00ff */
[----:B------:R-:W-:Y:S01]  /*ce00*/  ULDC.64 UR14, c[0x0][0x208] ;  /* 0x00008200000e7ab9 */ /* 0x000fe20000000a00 */
[----:B------:R-:W-:-:S06]  /*ce10*/  LEA.HI.X.SX32 R3, R0, R6, 0x1, P0 ;  /* 0x0000000600037211 */ /* 0x000fcc00000f0eff */
[----:B------:R-:W-:Y:S02]  /*ce20*/  UIMAD UR6, UR7, UR13, UR6 ;  /* 0x0000000d070672a4 */ /* 0x000fe4000f8e0206 */
[----:B------:R-:W-:Y:S01]  /*ce30*/  IMAD.WIDE.U32 R2, R5, UR7, R2 ;  /* 0x0000000705027c25 */ /* 0x000fe2000f8e0002 */
[----:B------:R-:W-:Y:S02]  /*ce40*/  ULDC.64 UR12, c[0x0][0xb78] ;  /* 0x0002de00000c7ab9 */ /* 0x000fe40000000a00 */
[----:B------:R-:W-:Y:S01]  /*ce50*/  UIMAD UR7, UR10, UR12, URZ ;  /* 0x0000000c0a0772a4 */ /* 0x000fe2000f8e023f */
[----:B------:R-:W-:Y:S02]  /*ce60*/  VIADD R3, R3, UR6 ;  /* 0x0000000603037c36 */ /* 0x000fe40008000000 */
        /* <DEDUP_REMOVED lines=9> */
.L_x_2039:
[----:B------:R-:W-:Y:S05]  /*cf00*/  BSYNC B1 ;  /* 0x0000000000017941 */ /* 0x000fea0003800000 */
.L_x_2038:
[----:B------:R-:W-:Y:S01]  /*cf10*/  R2UR UR11, R186 ;  /* 0x00000000ba0b72ca */ /* 0x000fe200000e0000 */
[----:B------:R-:W-:Y:S01]  /*cf20*/  ULDC.64 UR6, c[0x0][0xaa0] ;  /* 0x0002a80000067ab9 */ /* 0x000fe20000000a00 */
[----:B------:R-:W-:Y:S01]  /*cf30*/  R2UR UR14, R184 ;  /* 0x00000000b80e72ca */ /* 0x000fe200000e0000 */
[----:B------:R-:W-:Y:S01]  /*cf40*/  IMAD.MOV.U32 R2, RZ, RZ, R16 ;  /* 0x000000ffff027224 */ /* 0x000fe200078e0010 */
[----:B------:R-:W-:Y:S01]  /*cf50*/  ULDC.64 UR12, c[0x0][0xae0] ;  /* 0x0002b800000c7ab9 */ /* 0x000fe20000000a00 */
[----:B0-----:R-:W-:Y:S01]  /*cf60*/  IMAD.MOV.U32 R3, RZ, RZ, R9 ;  /* 0x000000ffff037224 */ /* 0x001fe200078e0009 */
[----:B------:R-:W-:Y:S01]  /*cf70*/  BSSY B1, `(.L_x_2040) ;  /* 0x000002e000017945 */ /* 0x000fe20003800000 */
[----:B------:R-:W-:Y:S01]  /*cf80*/  IMAD R0, R6, UR6, RZ ;  /* 0x0000000606007c24 */ /* 0x000fe2000f8e02ff */
[----:B------:R-:W-:Y:S01]  /*cf90*/  MOV R6, R18 ;  /* 0x0000001200067202 */ /* 0x000fe20000000f00 */
[----:B------:R-:W-:Y:S01]  /*cfa0*/  IMAD.WIDE.U32 R2, R7, UR6, R2 ;  /* 0x0000000607027c25 */ /* 0x000fe2000f8e0002 */
[----:B------:R-:W-:-:S03]  /*cfb0*/  UIMAD UR6, UR8, UR12, URZ ;  /* 0x0000000c080672a4 */ /* 0x000fc6000f8e023f */
[----:B------:R-:W-:Y:S01]  /*cfc0*/  IMAD R7, R7, UR7, R0 ;  /* 0x0000000707077c24 */ /* 0x000fe2000f8e0200 */
[----:B------:R-:W-:Y:S01]  /*cfd0*/  UIMAD UR7, UR11, -0x80, UR4 ;  /* 0xffffff800b0778a4 */ /* 0x000fe2000f8e0204 */
[----:B------:R-:W-:Y:S01]  /*cfe0*/  IMAD.U32 R5, RZ, RZ, UR12 ;  /* 0x0000000cff057e24 */ /* 0x000fe2000f8e00ff */
[----:B------:R-:W-:Y:S01]  /*cff0*/  UIMAD UR6, UR14, UR13, UR6 ;  /* 0x0000000d0e0672a4 */ /* 0x000fe2000f8e0206 */
[C---:B------:R-:W-:Y:S01]  /*d000*/  VIADD R4, R18.reuse, 0x60 ;  /* 0x0000006012047836 */ /* 0x040fe20000000000 */
[----:B------:R-:W-:Y:S01]  /*d010*/  IADD3 R3, R3, R7, RZ ;  /* 0x0000000703037210 */ /* 0x000fe20007ffe0ff */
[----:B------:R-:W-:Y:S01]  /*d020*/  ULDC.64 UR12, c[0x0][0xae8] ;  /* 0x0002ba00000c7ab9 */ /* 0x000fe20000000a00 */
[C---:B------:R-:W-:Y:S01]  /*d030*/  ISETP.GE.AND P2, PT, R18.reuse, UR7, PT ;  /* 0x0000000712007c0c */ /* 0x040fe2000bf46270 */
[----:B------:R-:W-:Y:S01]  /*d040*/  UIMAD UR4, UR10, UR12, URZ ;  /* 0x0000000c0a0472a4 */ /* 0x000fe2000f8e023f */
[----:B------:R-:W-:Y:S01]  /*d050*/  VIADD R0, R18, 0x20 ;  /* 0x0000002012007836 */ /* 0x000fe20000000000 */
[----:B------:R-:W-:Y:S01]  /*d060*/  ISETP.GE.AND P0, PT, R4, UR7, PT ;  /* 0x0000000704007c0c */ /* 0x000fe2000bf06270 */
[----:B------:R-:W-:Y:S01]  /*d070*/  IMAD.WIDE.U32 R2, R5, UR14, R2 ;  /* 0x0000000e05027c25 */ /* 0x000fe2000f8e0002 */
[----:B------:R-:W-:Y:S01]  /*d080*/  UIMAD UR4, UR9, UR13, UR4 ;  /* 0x0000000d090472a4 */ /* 0x000fe2000f8e0204 */
[----:B------:R-:W-:-:S02]  /*d090*/  SHF.R.S32.HI R7, RZ, 0x1f, R18 ;  /* 0x0000001fff077819 */ /* 0x000fc40000011412 */
[----:B------:R-:W-:Y:S01]  /*d0a0*/  VIADD R3, R3, UR6 ;  /* 0x0000000603037c36 */ /* 0x000fe20008000000 */
[----:B------:R-:W-:Y:S01]  /*d0b0*/  ISETP.GE.AND P3, PT, R0, UR7, PT ;  /* 0x0000000700007c0c */ /* 0x000fe2000bf66270 */
[----:B------:R-:W-:Y:S02]  /*d0c0*/  IMAD.U32 R5, RZ, RZ, UR12 ;  /* 0x0000000cff057e24 */ /* 0x000fe4000f8e00ff */
[----:B------:R-:W-:Y:S02]  /*d0d0*/  VIADD R0, R18, 0x40 ;  /* 0x0000004012007836 */ /* 0x000fe40000000000 */
[----:B------:R-:W-:-:S03]  /*d0e0*/  IMAD.WIDE.U32 R4, R5, UR9, R2 ;  /* 0x0000000905047c25 */ /* 0x000fc6000f8e0002 */
[----:B------:R-:W-:Y:S01]  /*d0f0*/  ISETP.GE.AND P1, PT, R0, UR7, PT ;  /* 0x0000000700007c0c */ /* 0x000fe2000bf26270 */
[----:B------:R-:W-:Y:S02]  /*d100*/  IMAD.U32 R9, RZ, RZ, UR11 ;  /* 0x0000000bff097e24 */ /* 0x000fe4000f8e00ff */
[----:B------:R-:W-:Y:S02]  /*d110*/  VIADD R11, R5, UR4 ;  /* 0x00000004050b7c36 */ /* 0x000fe40008000000 */
[----:B------:R-:W-:Y:S01]  /*d120*/  IMAD.WIDE R6, R9, 0x80, R6 ;  /* 0x0000008009067825 */ /* 0x000fe200078e0206 */
[----:B------:R-:W-:Y:S07]  /*d130*/  @P2 BRA `(.L_x_2041) ;  /* 0x0000000000442947 */ /* 0x000fee0003800000 */
        /* <DEDUP_REMOVED lines=17> */
.L_x_2041:
[----:B------:R-:W-:Y:S05]  /*d250*/  BSYNC B1 ;  /* 0x0000000000017941 */ /* 0x000fea0003800000 */
.L_x_2040:
[----:B------:R-:W-:Y:S04]  /*d260*/  BSSY B1, `(.L_x_2042) ;  /* 0x0000015000017945 */ /* 0x000fe80003800000 */
[----:B------:R-:W-:Y:S05]  /*d270*/  @P3 BRA `(.L_x_2043) ;  /* 0x00000000004c3947 */ /* 0x000fea0003800000 */
[----:B0-----:R-:W-:Y:S01]  /*d280*/  IADD3 R9, P2, R6, 0x20, RZ ;  /* 0x0000002006097810 */ /* 0x001fe20007f5e0ff */
        /* <DEDUP_REMOVED lines=18> */
.L_x_2043:
[----:B------:R-:W-:Y:S05]  /*d3b0*/  BSYNC B1 ;  /* 0x0000000000017941 */ /* 0x000fea0003800000 */
.L_x_2042:
[----:B------:R-:W-:Y:S04]  /*d3c0*/  BSSY B1, `(.L_x_2044) ;  /* 0x0000015000017945 */ /* 0x000fe80003800000 */
[----:B------:R-:W-:Y:S05]  /*d3d0*/  @P1 BRA `(.L_x_2045) ;  /* 0x00000000004c1947 */ /* 0x000fea0003800000 */
[----:B01----:R-:W-:Y:S01]  /*d3e0*/  IADD3 R9, P1, R6, 0x40, RZ ;  /* 0x0000004006097810 */ /* 0x003fe20007f3e0ff */
        /* <DEDUP_REMOVED lines=18> */
.L_x_2045:
[----:B------:R-:W-:Y:S05]  /*d510*/  BSYNC B1 ;  /* 0x0000000000017941 */ /* 0x000fea0003800000 */
.L_x_2044:
[----:B------:R-:W-:Y:S05]  /*d520*/  @P0 BRA `(.L_x_2036) ;  /* 0x00000000004c0947 */ /* 0x000fea0003800000 */
[----:B------:R-:W-:Y:S01]  /*d530*/  IADD3 R5, P0, R6, 0x60, RZ ;  /* 0x0000006006057810 */ /* 0x000fe20007f1e0ff */
[----:B------:R-:W-:Y:S01]  /*d540*/  ULDC.64 UR6, c[0x0][0xad8] ;  /* 0x0002b60000067ab9 */ /* 0x000fe20000000a00 */
[----:B------:R-:W-:Y:S01]  /*d550*/  IMAD.MOV.U32 R2, RZ, RZ, R4 ;  /* 0x000000ffff027224 */ /* 0x000fe200078e0004 */
[----:B------:R-:W-:Y:S01]  /*d560*/  ULDC UR4, c[0x0][0xa8c] ;  /* 0x0002a30000047ab9 */ /* 0x000fe20000000800 */
[----:B------:R-:W-:Y:S01]  /*d570*/  IADD3.X R6, RZ, R7, RZ, P0, !PT ;  /* 0x00000007ff067210 */ /* 0x000fe200007fe4ff */
[----:B------:R-:W-:Y:S01]  /*d580*/  IMAD.MOV.U32 R3, RZ, RZ, R11 ;  /* 0x000000ffff037224 */ /* 0x000fe200078e000b */
        /* <DEDUP_REMOVED lines=13> */
.L_x_2036:
[----:B------:R-:W-:Y:S05]  /*d660*/  BSYNC B0 ;  /* 0x0000000000007941 */ /* 0x000fea0003800000 */
.L_x_2027:
[----:B------:R-:W-:Y:S02]  /*d670*/  ULDC UR4, c[0x0][0xc14] ;  /* 0x0003050000047ab9 */ /* 0x000fe40000000800 */
[----:B------:R-:W-:-:S13]  /*d680*/  ISETP.GE.AND P0, PT, R47, UR4, PT ;  /* 0x000000042f007c0c */ /* 0x000fda000bf06270 */
[----:B------:R-:W-:Y:S05]  /*d690*/  @!P0 BRA `(.L_x_2046) ;  /* 0xffffff3400c48947 */ /* 0x000fea000383ffff */
[----:B------:R-:W-:Y:S05]  /*d6a0*/  EXIT ;  /* 0x000000000000794d */ /* 0x000fea0003800000 */
.L_x_1991:
        /* <DEDUP_REMOVED lines=38> */
[----:B-1----:R-:W-:Y:S01]  /*d910*/  SEL R3, R6, RZ, P0 ;  /* 0x000000ff06037207 */ /* 0x002fe20000000000 */
[----:B------:R-:W-:Y:S01]  /*d920*/  IMAD.MOV.U32 R6, RZ, RZ, RZ ;  /* 0x000000ffff067224 */ /* 0x000fe200078e00ff */
[----:B------:R-:W-:Y:S02]  /*d930*/  ISETP.GE.U32.AND P0, PT, R7, 0x8, PT ;  /* 0x000000080700780c */ /* 0x000fe40003f06070 */
[----:B------:R-:W-:-:S05]  /*d940*/  IADD3 R3, R4, R3, RZ ;  /* 0x0000000304037210 */ /* 0x000fca0007ffe0ff */
[----:B------:R-:W1:Y:S06]  /*d950*/  SHFL.UP PT, R2, R3, 0x8, RZ ;  /* 0x0500000003027989 */ /* 0x000e6c00000e00ff */
        /* <DEDUP_REMOVED lines=19> */
.L_x_2051:
[----:B------:R-:W-:Y:S01]  /*da90*/  IADD3 R6, R6, 0x1f, RZ ;  /* 0x0000001f06067810 */ /* 0x000fe20007ffe0ff */
[----:B------:R-:W-:-:S03]  /*daa0*/  IMAD.U32 R19, RZ, RZ, UR7 ;  /* 0x00000007ff137e24 */ /* 0x000fc6000f8e00ff */
[----:B------:R-:W-:-:S13]  /*dab0*/  ISETP.GE.AND P0, PT, R6, UR5, PT ;  /* 0x0000000506007c0c */ /* 0x000fda000bf06270 */
[----:B------:R-:W-:Y:S05]  /*dac0*/  @P0 BRA `(.L_x_2048) ;  /* 0x0000000400cc0947 */ /* 0x000fea0003800000 */
[----:B------:R-:W0:Y:S01]  /*dad0*/  S2R R2, SR_TID.X ;  /* 0x0000000000027919 */ /* 0x000e220000002100 */
        /* <DEDUP_REMOVED lines=11> */
.L_x_2050:
[----:B------:R-:W-:Y:S05]  /*db90*/  BSYNC B0 ;  /* 0x0000000000007941 */ /* 0x000fea0003800000 */
.L_x_2049:
        /* <DEDUP_REMOVED lines=18> */
[----:B0-----:R-:W-:-:S04]  /*dcc0*/  SEL R9, R8, RZ, P0 ;  /* 0x000000ff08097207 */ /* 0x001fc80000000000 */
[----:B------:R-:W-:-:S05]  /*dcd0*/  IADD3 R4, R4, R9, RZ ;  /* 0x0000000904047210 */ /* 0x000fca0007ffe0ff */
[----:B------:R-:W0:Y:S02]  /*dce0*/  SHFL.IDX PT, R3, R4, 0x1f, 0x1f ;  /* 0x03e01f0004037f89 */ /* 0x000e2400000e0000 */
[----:B0-----:R-:W-:-:S04]  /*dcf0*/  IMAD R2, R3, UR4, RZ ;  /* 0x0000000403027c24 */ /* 0x001fc8000f8e02ff */
[----:B------:R-:W-:-:S05]  /*dd00*/  IMAD.IADD R5, R2, 0x1, R5 ;  /* 0x0000000102057824 */ /* 0x000fca00078e0205 */
[----:B------:R-:W-:-:S13]  /*dd10*/  ISETP.GT.AND P0, PT, R5, UR6, PT ;  /* 0x0000000605007c0c */ /* 0x000fda000bf04270 */
[----:B------:R-:W-:Y:S05]  /*dd20*/  @!P0 BRA `(.L_x_2051) ;  /* 0xfffffffc00588947 */ /* 0x000fea000383ffff */
.L_x_2047:
        /* <DEDUP_REMOVED lines=21> */
.L_x_2052:
[----:B-1----:R-:W-:Y:S01]  /*de80*/  IMAD.MOV R2, RZ, RZ, -R3 ;  /* 0x000000ffff027224 */ /* 0x002fe200078e0a03 */
[----:B--2---:R-:W-:Y:S01]  /*de90*/  IABS R4, R6 ;  /* 0x0000000600047213 */ /* 0x004fe20000000000 */
[----:B---3--:R-:W-:Y:S02]  /*dea0*/  IMAD R16, R16, UR4, R7 ;  /* 0x0000000410107c24 */ /* 0x008fe4000f8e0207 */
[----:B------:R-:W-:Y:S01]  /*deb0*/  IMAD R5, R2, R11, RZ ;  /* 0x0000000b02057224 */ /* 0x000fe200078e02ff */
[----:B------:R-:W-:Y:S01]  /*dec0*/  IADD3 R4, RZ, -R4, RZ ;  /* 0x80000004ff047210 */ /* 0x000fe20007ffe0ff */
[----:B------:R-:W-:-:S04]  /*ded0*/  IMAD.MOV.U32 R2, RZ, RZ, RZ ;  /* 0x000000ffff027224 */ /* 0x000fc800078e00ff */
[----:B------:R-:W-:Y:S01]  /*dee0*/  IMAD.HI.U32 R2, R3, R5, R2 ;  /* 0x0000000503027227 */ /* 0x000fe200078e0002 */
[----:B------:R-:W-:-:S04]  /*def0*/  IADD3 R5, -R16, UR6, RZ ;  /* 0x0000000610057c10 */ /* 0x000fc8000fffe1ff */
        /* <DEDUP_REMOVED lines=18> */
[----:B------:R-:W-:-:S03]  /*e020*/  IMAD.IADD R4, R5, 0x1, R4 ;  /* 0x0000000105047824 */ /* 0x000fc600078e0204 */
[----:B------:R-:W-:-:S04]  /*e030*/  IABS R7, R8 ;  /* 0x0000000800077213 */ /* 0x000fc80000000000 */
[----:B------:R-:W1:Y:S08]  /*e040*/  I2F.RP R10, R7 ;  /* 0x00000007000a7306 */ /* 0x000e700000209400 */
[----:B-1----:R-:W1:Y:S02]  /*e050*/  MUFU.RCP R10, R10 ;  /* 0x0000000a000a7308 */ /* 0x002e640000001000 */
[----:B-1----:R-:W-:-:S06]  /*e060*/  VIADD R2, R10, 0xffffffe ;  /* 0x0ffffffe0a027836 */ /* 0x002fcc0000000000 */
[----:B------:R1:W2:Y:S02]  /*e070*/  F2I.FTZ.U32.TRUNC.NTZ R3, R2 ;  /* 0x0000000200037305 */ /* 0x0002a4000021f000 */
[----:B-1----:R-:W-:Y:S01]  /*e080*/  IMAD.MOV.U32 R2, RZ, RZ, RZ ;  /* 0x000000ffff027224 */ /* 0x002fe200078e00ff */
[----:B--2---:R-:W-:-:S05]  /*e090*/  IADD3 R6, RZ, -R3, RZ ;  /* 0x80000003ff067210 */ /* 0x004fca0007ffe0ff */
        /* <DEDUP_REMOVED lines=16> */
[----:B------:R-:W-:Y:S02]  /*e1a0*/  @!P0 LOP3.LUT R3, RZ, R8, RZ, 0x33, !PT ;  /* 0x00000008ff038212 */ /* 0x000fe400078e33ff */
[----:B------:R-:W-:Y:S02]  /*e1b0*/  IADD3 R8, -R8, RZ, RZ ;  /* 0x000000ff08087210 */ /* 0x000fe40007ffe1ff */
[----:B------:R-:W-:-:S03]  /*e1c0*/  LOP3.LUT R2, RZ, R3, RZ, 0x33, !PT ;  /* 0x00000003ff027212 */ /* 0x000fc600078e33ff */
[----:B------:R-:W-:Y:S02]  /*e1d0*/  IMAD R18, R3, R8, R4 ;  /* 0x0000000803127224 */ /* 0x000fe400078e0204 */
[----:B------:R-:W-:Y:S01]  /*e1e0*/  IMAD.IADD R17, R17, 0x1, R2 ;  /* 0x0000000111117824 */ /* 0x000fe200078e0202 */
[----:B------:R-:W-:Y:S06]  /*e1f0*/  BRA `(.L_x_2053) ;  /* 0x00000000000c7947 */ /* 0x000fec0003800000 */
.L_x_2048:
[----:B------:R-:W-:Y:S02]  /*e200*/  IMAD.MOV.U32 R17, RZ, RZ, RZ ;  /* 0x000000ffff117224 */ /* 0x000fe400078e00ff */
[----:B------:R-:W-:Y:S02]  /*e210*/  IMAD.U32 R16, RZ, RZ, UR6 ;  /* 0x00000006ff107e24 */ /* 0x000fe4000f8e00ff */
[----:B------:R-:W-:-:S07]  /*e220*/  IMAD.MOV.U32 R18, RZ, RZ, RZ ;  /* 0x000000ffff127224 */ /* 0x000fce00078e00ff */
.L_x_2053:
[----:B------:R-:W1:Y:S01]  /*e230*/  S2R R2, SR_TID.X ;  /* 0x0000000000027919 */ /* 0x000e620000002100 */
[----:B------:R-:W-:Y:S01]  /*e240*/  STL [R1+0x20], RZ ;  /* 0x000020ff01007387 */ /* 0x000fe20000100800 */
        /* <DEDUP_REMOVED lines=10> */
[----:B------:R1:W-:Y:S03]  /*e2f0*/  STL [R1], RZ ;  /* 0x000000ff01007387 */ /* 0x0003e60000100800 */
[----:B------:R-:W-:Y:S05]  /*e300*/  @P0 BRA `(.L_x_2054) ;  /* 0x0000004000980947 */ /* 0x000fea0003800000 */
[----:B-1----:R-:W-:Y:S01]  /*e310*/  IMAD.MOV.U32 R0, RZ, RZ, 0x1 ;  /* 0x00000001ff007424 */ /* 0x002fe200078e00ff */
[----:B------:R1:W-:Y:S01]  /*e320*/  STL [R1], RZ ;  /* 0x000000ff01007387 */ /* 0x0003e20000100800 */
[----:B------:R-:W-:Y:S01]  /*e330*/  ULDC UR38, c[0x0][0xc] ;  /* 0x0000030000267ab9 */ /* 0x000fe20000000800 */
[----:B------:R-:W-:Y:S02]  /*e340*/  ULDC.64 UR36, c[0x0][0x198] ;  /* 0x0000660000247ab9 */ /* 0x000fe40000000a00 */
[----:B------:R1:W-:Y:S04]  /*e350*/  STL [R1+0x8], R0 ;  /* 0x0000080001007387 */ /* 0x0003e80000100800 */
[----:B------:R1:W-:Y:S02]  /*e360*/  STL [R1+0x20], RZ ;  /* 0x000020ff01007387 */ /* 0x0003e40000100800 */
.L_x_2121:
[----:B--2---:R-:W2:Y:S01]  /*e370*/  LDC.64 R2, c[0x0][0xc60] ;  /* 0x00031800ff027b82 */ /* 0x004ea20000000a00 */
[----:B------:R-:W-:Y:S01]  /*e380*/  ULDC.64 UR4, c[0x0][0x208] ;  /* 0x0000820000047ab9 */ /* 0x000fe20000000a00 */
[----:B--2---:R-:W-:-:S05]  /*e390*/  IMAD.WIDE R2, R19, 0x4, R2 ;  /* 0x0000000413027825 */ /* 0x004fca00078e0202 */
[----:B------:R-:W2:Y:S01]  /*e3a0*/  LDG.E R5, desc[UR4][R2.64] ;  /* 0x0000000402057981 */ /* 0x000ea2000c1e1900 */
[----:B------:R-:W-:Y:S05]  /*e3b0*/  YIELD ;  /* 0x0000000000007946 */ /* 0x000fea0003800000 */
[----:B------:R-:W-:Y:S01]  /*e3c0*/  ULDC.64 UR4, c[0x0][0xa28] ;  /* 0x00028a0000047ab9 */ /* 0x000fe20000000a00 */
[----:B-1----:R-:W-:Y:S01]  /*e3d0*/  IMAD.MOV.U32 R0, RZ, RZ, RZ ;  /* 0x000000ffff007224 */ /* 0x002fe200078e00ff */
[----:B------:R-:W-:Y:S01]  /*e3e0*/  ISETP.NE.U32.AND P0, PT, RZ, UR4, PT ;  /* 0x00000004ff007c0c */ /* 0x000fe2000bf05070 */
[----:B------:R-:W-:Y:S01]  /*e3f0*/  ULDC.64 UR8, c[0x0][0x208] ;  /* 0x0000820000087ab9 */ /* 0x000fe20000000a00 */
[----:B------:R-:W-:Y:S01]  /*e400*/  IMAD.MOV.U32 R6, RZ, RZ, RZ ;  /* 0x000000ffff067224 */ /* 0x000fe200078e00ff */
[----:B------:R-:W-:Y:S01]  /*e410*/  ULDC.64 UR6, c[0x0][0xa08] ;  /* 0x0002820000067ab9 */ /* 0x000fe20000000a00 */
[----:B------:R-:W-:-:S02]  /*e420*/  ISETP.NE.AND.EX P0, PT, RZ, UR5, PT, P0 ;  /* 0x00000005ff007c0c */ /* 0x000fc4000bf05300 */
[----:B--2---:R-:W-:Y:S01]  /*e430*/  SHF.R.S32.HI R4, RZ, 0x1f, R5 ;  /* 0x0000001fff047819 */ /* 0x004fe20000011405 */
[----:B------:R1:W-:Y:S10]  /*e440*/  STL [R1+0x10], R5 ;  /* 0x0000100501007387 */ /* 0x0003f40000100800 */
[----:B------:R-:W-:-:S04]  /*e450*/  @P0 LEA R2, P1, R5, UR4, 0x2 ;  /* 0x0000000405020c11 */ /* 0x000fc8000f8210ff */
[C-C-:B------:R-:W-:Y:S01]  /*e460*/  @P0 LEA.HI.X R3, R5.reuse, UR5, R4.reuse, 0x2, P1 ;  /* 0x0000000505030c11 */ /* 0x140fe200088f1404 */
[----:B------:R-:W-:Y:S02]  /*e470*/  ULDC.64 UR4, c[0x0][0xa18] ;  /* 0x0002860000047ab9 */ /* 0x000fe40000000a00 */
[----:B------:R-:W-:Y:S02]  /*e480*/  ISETP.NE.U32.AND P1, PT, RZ, UR4, PT ;  /* 0x00000004ff007c0c */ /* 0x000fe4000bf25070 */
[C---:B------:R-:W-:Y:S01]  /*e490*/  SHF.L.U32 R11, R5.reuse, 0x2, RZ ;  /* 0x00000002050b7819 */ /* 0x040fe200000006ff */
[----:B------:R2:W5:Y:S01]  /*e4a0*/  @P0 LDG.E R0, desc[UR8][R2.64] ;  /* 0x0000000802000981 */ /* 0x000562000c1e1900 */
[----:B------:R-:W-:Y:S02]  /*e4b0*/  ISETP.NE.AND.EX P1, PT, RZ, UR5, PT, P1 ;  /* 0x00000005ff007c0c */ /* 0x000fe4000bf25310 */
[----:B------:R-:W-:Y:S01]  /*e4c0*/  SHF.L.U64.HI R10, R5, 0x2, R4 ;  /* 0x00000002050a7819 */ /* 0x000fe20000010204 */
[----:B------:R-:W-:Y:S04]  /*e4d0*/  STL [R1+0x18], R11 ;  /* 0x0000180b01007387 */ /* 0x000fe80000100800 */
[----:B------:R-:W-:Y:S06]  /*e4e0*/  STL [R1+0x1c], R10 ;  /* 0x00001c0a01007387 */ /* 0x000fec0000100800 */
[----:B------:R-:W-:-:S04]  /*e4f0*/  @P1 IADD3 R8, P0, R11, UR4, RZ ;  /* 0x000000040b081c10 */ /* 0x000fc8000ff1e0ff */
[C---:B------:R-:W-:Y:S01]  /*e500*/  @P1 IADD3.X R9, R10.reuse, UR5, RZ, P0, !PT ;  /* 0x000000050a091c10 */ /* 0x040fe200087fe4ff */
[----:B------:R-:W-:Y:S02]  /*e510*/  ULDC.64 UR4, c[0x0][0xa00] ;  /* 0x0002800000047ab9 */ /* 0x000fe40000000a00 */
[----:B------:R-:W-:Y:S02]  /*e520*/  ISETP.NE.U32.AND P2, PT, RZ, UR4, PT ;  /* 0x00000004ff007c0c */ /* 0x000fe4000bf45070 */
[C---:B--2---:R-:W-:Y:S02]  /*e530*/  IADD3 R2, P0, R11.reuse, UR4, RZ ;  /* 0x000000040b027c10 */ /* 0x044fe4000ff1e0ff */
[----:B------:R-:W-:Y:S02]  /*e540*/  ISETP.NE.AND.EX P2, PT, RZ, UR5, PT, P2 ;  /* 0x00000005ff007c0c */ /* 0x000fe4000bf45320 */
[----:B------:R-:W-:Y:S01]  /*e550*/  IADD3.X R3, R10, UR5, RZ, P0, !PT ;  /* 0x000000050a037c10 */ /* 0x000fe200087fe4ff */
[----:B------:R-:W-:Y:S01]  /*e560*/  ULDC UR4, c[0x0][0x288] ;  /* 0x0000a20000047ab9 */ /* 0x000fe20000000800 */
[----:B------:R-:W-:-:S04]  /*e570*/  IADD3 R4, P0, R11, UR6, RZ ;  /* 0x000000060b047c10 */ /* 0x000fc8000ff1e0ff */
[----:B-1----:R-:W-:-:S05]  /*e580*/  IADD3.X R5, R10, UR7, RZ, P0, !PT ;  /* 0x000000070a057c10 */ /* 0x002fca00087fe4ff */
[----:B------:R-:W2:Y:S01]  /*e590*/  @P2 LDG.E R6, desc[UR8][R2.64] ;  /* 0x0000000802062981 */ /* 0x000ea2000c1e1900 */
[----:B------:R-:W-:-:S04]  /*e5a0*/  ISETP.NE.U32.AND P0, PT, RZ, UR6, PT ;  /* 0x00000006ff007c0c */ /* 0x000fc8000bf05070 */
[----:B------:R-:W-:Y:S01]  /*e5b0*/  ISETP.NE.AND.EX P0, PT, RZ, UR7, PT, P0 ;  /* 0x00000007ff007c0c */ /* 0x000fe2000bf05300 */
[----:B--2---:R1:W-:Y:S02]  /*e5c0*/  STL [R1+0x24], R6 ;  /* 0x0000240601007387 */ /* 0x0043e40000100800 */
[----:B-1----:R-:W-:Y:S01]  /*e5d0*/  IMAD.U32 R6, RZ, RZ, UR4 ;  /* 0x00000004ff067e24 */ /* 0x002fe2000f8e00ff */
[----:B------:R-:W-:Y:S02]  /*e5e0*/  ULDC.64 UR4, c[0x0][0x3f8] ;  /* 0x0000fe0000047ab9 */ /* 0x000fe40000000a00 */
[----:B------:R-:W-:-:S03]  /*e5f0*/  UISETP.NE.U32.AND UP0, UPT, UR4, URZ, UPT ;  /* 0x0000003f0400728c */ /* 0x000fc6000bf05070 */
[----:B------:R-:W-:Y:S01]  /*e600*/  ULDC UR4, c[0x0][0x404] ;  /* 0x0001010000047ab9 */ /* 0x000fe20000000800 */
[----:B------:R-:W-:Y:S01]  /*e610*/  UISETP.NE.AND.EX UP0, UPT, UR5, URZ, UPT, UP0 ;  /* 0x0000003f0500728c */ /* 0x000fe2000bf05300 */
[----:B------:R1:W5:Y:S02]  /*e620*/  @P1 LDG.E R6, desc[UR8][R8.64] ;  /* 0x0000000808061981 */ /* 0x000364000c1e1900 */
[----:B------:R-:W-:Y:S01]  /*e630*/  ULDC UR5, c[0x0][0x2e0] ;  /* 0x0000b80000057ab9 */ /* 0x000fe20000000800 */
[----:B------:R-:W-:-:S04]  /*e640*/  USEL UR4, UR4, 0x1, UP0 ;  /* 0x0000000104047887 */ /* 0x000fc80008000000 */
[----:B------:R-:W-:-:S06]  /*e650*/  UIMAD UR4, UR4, UR5, URZ ;  /* 0x00000005040472a4 */ /* 0x000fcc000f8e023f */
[----:B------:R-:W-:Y:S01]  /*e660*/  IMAD.U32 R7, RZ, RZ, UR4 ;  /* 0x00000004ff077e24 */ /* 0x000fe2000f8e00ff */
[----:B-1----:R-:W-:Y:S06]  /*e670*/  @P1 BRA `(.L_x_2055) ;  /* 0x0000000000141947 */ /* 0x002fec0003800000 */
[----:B------:R-:W-:Y:S05]  /*e680*/  @!P2 BRA `(.L_x_2055) ;  /* 0x000000000010a947 */ /* 0x000fea0003800000 */
[----:B------:R-:W-:Y:S02]  /*e690*/  ULDC.64 UR4, c[0x0][0x208] ;  /* 0x0000820000047ab9 */ /* 0x000fe40000000a00 */
[----:B-----5:R-:W2:Y:S04]  /*e6a0*/  LDG.E R6, desc[UR4][R2.64] ;  /* 0x0000000402067981 */ /* 0x020ea8000c1e1900 */
[----:B------:R-:W2:Y:S02]  /*e6b0*/  LDG.E R9, desc[UR4][R2.64+0x4] ;  /* 0x0000040402097981 */ /* 0x000ea4000c1e1900 */
[----:B--2---:R-:W-:-:S07]  /*e6c0*/  IMAD.IADD R6, R9, 0x1, -R6 ;  /* 0x0000000109067824 */ /* 0x004fce00078e0a06 */
.L_x_2055:
[----:B------:R-:W-:Y:S01]  /*e6d0*/  IMAD.MOV.U32 R3, RZ, RZ, RZ ;  /* 0x000000ffff037224 */ /* 0x000fe200078e00ff */
[----:B------:R-:W-:-:S05]  /*e6e0*/  ULDC.64 UR4, c[0x0][0x208] ;  /* 0x0000820000047ab9 */ /* 0x000fca0000000a00 */
[----:B------:R-:W2:Y:S01]  /*e6f0*/  @P0 LDG.E R3, desc[UR4][R4.64] ;  /* 0x0000000404030981 */ /* 0x000ea2000c1e1900 */
[----:B------:R-:W-:Y:S02]  /*e700*/  ULDC.64 UR4, c[0x0][0xa20] ;  /* 0x0002880000047ab9 */ /* 0x000fe40000000a00 */
[----:B------:R-:W-:-:S04]  /*e710*/  ISETP.NE.U32.AND P1, PT, RZ, UR4, PT ;  /* 0x00000004ff007c0c */ /* 0x000fc8000bf25070 */
[----:B------:R-:W-:Y:S01]  /*e720*/  ISETP.NE.AND.EX P1, PT, RZ, UR5, PT, P1 ;  /* 0x00000005ff007c0c */ /* 0x000fe2000bf25310 */
[----:B--2--5:R-:W-:-:S05]  /*e730*/  IMAD.IADD R2, R3, 0x1, R0 ;  /* 0x0000000103027824 */ /* 0x024fca00078e0200 */
[----:B------:R1:W-:Y:S07]  /*e740*/  STL [R1+0x4], R2 ;  /* 0x0000040201007387 */ /* 0x0003ee0000100800 */
[----:B------:R-:W-:Y:S05]  /*e750*/  @!P1 BRA `(.L_x_2056) ;  /* 0x0000000000149947 */ /* 0x000fea0003800000 */
[----:B-1----:R-:W-:Y:S01]  /*e760*/  IADD3 R2, P0, R11, UR4, RZ ;  /* 0x000000040b027c10 */ /* 0x002fe2000ff1e0ff */
[----:B------:R-:W-:-:S03]  /*e770*/  ULDC.64 UR6, c[0x0][0x208] ;  /* 0x0000820000067ab9 */ /* 0x000fc60000000a00 */
[----:B------:R-:W-:-:S05]  /*e780*/  IADD3.X R3, R10, UR5, RZ, P0, !PT ;  /* 0x000000050a037c10 */ /* 0x000fca00087fe4ff */
[----:B------:R1:W5:Y:S01]  /*e790*/  LDG.E R7, desc[UR6][R2.64] ;  /* 0x0000000602077981 */ /* 0x000362000c1e1900 */
[----:B------:R-:W-:Y:S05]  /*e7a0*/  BRA `(.L_x_2057) ;  /* 0x0000000000147947 */ /* 0x000fea0003800000 */
.L_x_2056:
[----:B------:R-:W-:Y:S05]  /*e7b0*/  @!P0 BRA `(.L_x_2057) ;  /* 0x0000000000108947 */ /* 0x000fea0003800000 */
[----:B------:R-:W-:Y:S02]  /*e7c0*/  ULDC.64 UR4, c[0x0][0x208] ;  /* 0x0000820000047ab9 */ /* 0x000fe40000000a00 */
[----:B------:R-:W2:Y:S04]  /*e7d0*/  LDG.E R7, desc[UR4][R4.64] ;  /* 0x0000000404077981 */ /* 0x000ea8000c1e1900 */
[----:B-1----:R-:W2:Y:S02]  /*e7e0*/  LDG.E R2, desc[UR4][R4.64+0x4] ;  /* 0x0000040404027981 */ /* 0x002ea4000c1e1900 */
[----:B--2---:R-:W-:-:S07]  /*e7f0*/  IMAD.IADD R7, R2, 0x1, -R7 ;  /* 0x0000000102077824 */ /* 0x004fce00078e0a07 */
.L_x_2057:
[----:B-----5:R-:W-:Y:S01]  /*e800*/  IADD3 R7, -R0, R7, RZ ;  /* 0x0000000700077210 */ /* 0x020fe20007ffe1ff */
[----:B------:R-:W-:Y:S01]  /*e810*/  BSSY B6, `(.L_x_2058) ;  /* 0x0000311000067945 */ /* 0x000fe20003800000 */
[----:B------:R-:W-:-:S04]  /*e820*/  LEA R0, R17, 0xff, 0x7 ;  /* 0x000000ff11007811 */ /* 0x000fc800078e38ff */
[C---:B------:R-:W-:Y:S01]  /*e830*/  IADD3 R6, R7.reuse, R0, -R6 ;  /* 0x0000000007067210 */ /* 0x040fe20007ffe806 */
[----:B------:R-:W-:-:S03]  /*e840*/  VIADD R7, R7, 0x7f ;  /* 0x0000007f07077836 */ /* 0x000fc60000000000 */
[----:B-1----:R-:W-:Y:S02]  /*e850*/  SHF.R.S32.HI R3, RZ, 0x1f, R6 ;  /* 0x0000001fff037819 */ /* 0x002fe40000011406 */
[----:B------:R-:W-:Y:S02]  /*e860*/  SHF.R.S32.HI R0, RZ, 0x1f, R7 ;  /* 0x0000001fff007819 */ /* 0x000fe40000011407 */
[----:B------:R-:W-:Y:S02]  /*e870*/  LEA.HI R3, R3, R6, RZ, 0x7 ;  /* 0x0000000603037211 */ /* 0x000fe400078f38ff */
[----:B------:R-:W-:Y:S02]  /*e880*/  LEA.HI R0, R0, R7, RZ, 0x7 ;  /* 0x0000000700007211 */ /* 0x000fe400078f38ff */
[----:B------:R-:W-:Y:S02]  /*e890*/  SHF.R.S32.HI R3, RZ, 0x7, R3 ;  /* 0x00000007ff037819 */ /* 0x000fe40000011403 */
[----:B------:R-:W-:-:S04]  /*e8a0*/  SHF.R.S32.HI R0, RZ, 0x7, R0 ;  /* 0x00000007ff007819 */ /* 0x000fc80000011400 */
[----:B------:R-:W-:-:S04]  /*e8b0*/  VIMNMX R2, R0, R3, PT ;  /* 0x0000000300027248 */ /* 0x000fc80003fe0100 */
[----:B------:R-:W-:Y:S01]  /*e8c0*/  ISETP.GT.AND P0, PT, R2, RZ, PT ;  /* 0x000000ff0200720c */ /* 0x000fe20003f04270 */
[----:B------:R1:W-:-:S12]  /*e8d0*/  STL [R1+0x14], R2 ;  /* 0x0000140201007387 */ /* 0x0003d80000100800 */
[----:B-1----:R-:W-:Y:S05]  /*e8e0*/  @P0 BRA `(.L_x_2059) ;  /* 0x0000000000480947 */ /* 0x002fea0003800000 */
[----:B------:R-:W1:Y:S02]  /*e8f0*/  S2R R2, SR_TID.X ;  /* 0x0000000000027919 */ /* 0x000e640000002100 */
        /* <DEDUP_REMOVED lines=17> */
.L_x_2059:
[----:B------:R-:W1:Y:S01]  /*ea10*/  S2R R3, SR_CgaCtaId ;  /* 0x0000000000037919 */ /* 0x000e620000008800 */
[----:B------:R-:W-:-:S04]  /*ea20*/  MOV R0, 0x400 ;  /* 0x0000040000007802 */ /* 0x000fc80000000f00 */
[----:B-1----:R-:W-:-:S05]  /*ea30*/  LEA R2, R3, R0, 0x18 ;  /* 0x0000000003027211 */ /* 0x002fca00078ec0ff */
[----:B------:R1:W-:Y:S01]  /*ea40*/  STL [R1+0xc], R2 ;  /* 0x00000c0201007387 */ /* 0x0003e20000100800 */
[----:B------:R-:W-:-:S05]  /*ea50*/  VIADD R0, R2, 0x1c400 ;  /* 0x0001c40002007836 */ /* 0x000fca0000000000 */
[----:B------:R-:W-:-:S13]  /*ea60*/  LOP3.LUT P0, RZ, R0, 0x3ff, RZ, 0xc0, !PT ;  /* 0x000003ff00ff7812 */ /* 0x000fda000780c0ff */
[----:B-1----:R-:W-:Y:S05]  /*ea70*/  @!P0 BRA `(.L_x_2061) ;  /* 0x0000000000408947 */ /* 0x002fea0003800000 */
        /* <DEDUP_REMOVED lines=16> */
.L_x_2061:
        /* <DEDUP_REMOVED lines=17> */
[----:B01----:R-:W-:-:S07]  /*ec90*/  IMAD.MOV.U32 R13, RZ, RZ, RZ ;  /* 0x000000ffff0d7224 */ /* 0x003fce00078e00ff */
[----:B------:R-:W-:-:S07]  /*eca0*/  LEPC R20, `(.L_x_2063) ;  /* 0x000000001014794e */ /* 0x000fce0000000000 */
[----:B--2---:R-:W-:Y:S05]  /*ecb0*/  CALL.ABS.NOINC R2 ;  /* 0x0000000002007343 */ /* 0x004fea0003c00000 */
.L_x_2063:
        /* <DEDUP_REMOVED lines=16> */
.L_x_2062:
        /* <DEDUP_REMOVED lines=18> */
[----:B------:R-:W1:Y:S01]  /*eee0*/  LDC R0, c[0x0][0x428] ;  /* 0x00010a00ff007b82 */ /* 0x000e620000000800 */
[----:B----4-:R-:W-:-:S06]  /*eef0*/  IMAD.MOV.U32 R4, RZ, RZ, R7 ;  /* 0x000000ffff047224 */ /* 0x010fcc00078e0007 */
[----:B------:R2:W5:Y:S01]  /*ef00*/  @P0 LDG.E R4, desc[UR6][R2.64] ;  /* 0x0000000602040981 */ /* 0x000562000c1e1900 */
[----:B------:R-:W-:Y:S01]  /*ef10*/  IMAD R17, R17, 0x80, R8 ;  /* 0x0000008011117824 */ /* 0x000fe200078e0208 */
[----:B------:R-:W-:Y:S02]  /*ef20*/  PLOP3.LUT P1, PT, P6, PT, PT, 0x8, 0x0 ;  /* 0x000000000000781c */ /* 0x000fe4000372e170 */
[----:B-1----:R-:W-:Y:S01]  /*ef30*/  ISETP.NE.AND P0, PT, R0, 0x1, PT ;  /* 0x000000010000780c */ /* 0x002fe20003f05270 */
[----:B------:R-:W-:-:S12]  /*ef40*/  IMAD.MOV.U32 R0, RZ, RZ, R18 ;  /* 0x000000ffff007224 */ /* 0x000fd800078e0012 */
[----:B------:R-:W1:Y:S08]  /*ef50*/  @P0 LDC R5, c[0x0][0x42c] ;  /* 0x00010b00ff050b82 */ /* 0x000e700000000800 */
[----:B------:R-:W3:Y:S01]  /*ef60*/  @P0 LDC R6, c[0x0][0x430] ;  /* 0x00010c00ff060b82 */ /* 0x000ee20000000800 */
[----:B-1----:R-:W-:-:S05]  /*ef70*/  @P0 IMAD.HI.U32 R5, R18, R5, RZ ;  /* 0x0000000512050227 */ /* 0x002fca00078e00ff */
[----:B---3--:R-:W-:Y:S02]  /*ef80*/  @P0 SHF.R.U32.HI R0, RZ, R6, R5 ;  /* 0x00000006ff000219 */ /* 0x008fe40000011605 */
[----:B------:R-:W-:-:S04]  /*ef90*/  ISETP.NE.U32.AND P0, PT, RZ, UR4, PT ;  /* 0x00000004ff007c0c */ /* 0x000fc8000bf05070 */
[----:B------:R-:W-:-:S04]  /*efa0*/  ISETP.NE.AND.EX P0, PT, RZ, UR5, PT, P0 ;  /* 0x00000005ff007c0c */ /* 0x000fc8000bf05300 */
[----:B--2---:R-:W-:-:S09]  /*efb0*/  SEL R7, R7, RZ, !P0 ;  /* 0x000000ff07077207 */ /* 0x004fd20004000000 */
.L_x_2064:
        /* <DEDUP_REMOVED lines=16> */
.L_x_2065:
        /* <DEDUP_REMOVED lines=15> */
.L_x_2066:
        /* <DEDUP_REMOVED lines=18> */
.L_x_2137:
[----:B------:R-:W-:Y:S01]  /*f2d0*/  UMOV UR4, 0xffffffff ;  /* 0xffffffff00047882 */ /* 0x000fe20000000000 */
[----:B0-----:R-:W-:Y:S02]  /*f2e0*/  SHF.R.S32.HI R13, RZ, 0x1f, R4 ;  /* 0x0000001fff0d7819 */ /* 0x001fe40000011404 */
[----:B------:R-:W-:Y:S05]  /*f2f0*/  BRA.DIV UR4, `(.L_x_2068) ;  /* 0x0000003a04707947 */ /* 0x000fea000b800000 */
[----:B------:R-:W-:-:S13]  /*f300*/  ELECT P6, URZ, PT ;  /* 0x00000000003f782f */ /* 0x000fda00038c0000 */
.L_x_2140:
[----:B------:R-:W-:Y:S05]  /*f310*/  @!P6 BRA `(.L_x_2069) ;  /* 0x00000004002ce947 */ /* 0x000fea0003800000 */
[----:B------:R-:W-:-:S04]  /*f320*/  ISETP.NE.U32.AND P0, PT, R2, RZ, PT ;  /* 0x000000ff0200720c */ /* 0x000fc80003f05070 */
[----:B------:R-:W-:-:S13]  /*f330*/  ISETP.NE.AND.EX P0, PT, R3, RZ, PT, P0 ;  /* 0x000000ff0300720c */ /* 0x000fda0003f05300 */
[----:B------:R-:W-:Y:S05]  /*f340*/  @!P0 BRA `(.L_x_2070) ;  /* 0x00000000004c8947 */ /* 0x000fea0003800000 */
[----:B------:R-:W0:Y:S01]  /*f350*/  LDC R10, c[0x0][0x41c] ;  /* 0x00010700ff0a7b82 */ /* 0x000e220000000800 */
[----:B------:R-:W-:Y:S01]  /*f360*/  IMAD.MOV.U32 R6, RZ, RZ, R5 ;  /* 0x000000ffff067224 */ /* 0x000fe200078e0005 */
[----:B------:R-:W-:Y:S01]  /*f370*/  ULDC.64 UR4, c[0x0][0x408] ;  /* 0x0001020000047ab9 */ /* 0x000fe20000000a00 */
[----:B------:R-:W-:Y:S01]  /*f380*/  ULDC.64 UR6, c[0x0][0x208] ;  /* 0x0000820000067ab9 */ /* 0x000fe20000000a00 */
[----:B0-----:R-:W-:-:S13]  /*f390*/  ISETP.NE.AND P0, PT, R10, 0x1, PT ;  /* 0x000000010a00780c */ /* 0x001fda0003f05270 */
[----:B------:R-:W0:Y:S02]  /*f3a0*/  @P0 LDC.64 R8, c[0x0][0x420] ;  /* 0x00010800ff080b82 */ /* 0x000e240000000a00 */
[----:B0-----:R-:W-:-:S05]  /*f3b0*/  @P0 IMAD.HI.U32 R8, R5, R8, RZ ;  /* 0x0000000805080227 */ /* 0x001fca00078e00ff */
[----:B------:R-:W-:-:S04]  /*f3c0*/  @P0 SHF.R.U32.HI R6, RZ, R9, R8 ;  /* 0x00000009ff060219 */ /* 0x000fc80000011608 */
[--C-:B------:R-:W-:Y:S01]  /*f3d0*/  SHF.R.S32.HI R9, RZ, 0x1f, R6.reuse ;  /* 0x0000001fff097819 */ /* 0x100fe20000011406 */
[----:B------:R-:W-:-:S04]  /*f3e0*/  IMAD.MOV R8, RZ, RZ, -R6 ;  /* 0x000000ffff087224 */ /* 0x000fc800078e0a06 */
[----:B------:R-:W-:Y:S02]  /*f3f0*/  IMAD R5, R10, R8, R5 ;  /* 0x000000080a057224 */ /* 0x000fe400078e0205 */
[----:B------:R-:W-:-:S04]  /*f400*/  IMAD R8, R13, UR4, RZ ;  /* 0x000000040d087c24 */ /* 0x000fc8000f8e02ff */
[----:B------:R-:W-:Y:S01]  /*f410*/  IMAD R10, R4, UR5, R8 ;  /* 0x00000005040a7c24 */ /* 0x000fe2000f8e0208 */
[----:B------:R-:W-:-:S05]  /*f420*/  MOV R8, R6 ;  /* 0x0000000600087202 */ /* 0x000fca0000000f00 */
[----:B------:R-:W-:-:S04]  /*f430*/  IMAD.WIDE.U32 R8, R4, UR4, R8 ;  /* 0x0000000404087c25 */ /* 0x000fc8000f8e0008 */
[----:B------:R-:W-:Y:S01]  /*f440*/  IMAD.IADD R6, R9, 0x1, R10 ;  /* 0x0000000109067824 */ /* 0x000fe200078e020a */
[----:B------:R-:W-:-:S04]  /*f450*/  LEA R10, P0, R8, R2, 0x2 ;  /* 0x00000002080a7211 */ /* 0x000fc800078010ff */
[----:B------:R-:W-:-:S05]  /*f460*/  LEA.HI.X R11, R8, R3, R6, 0x2, P0 ;  /* 0x00000003080b7211 */ /* 0x000fca00000f1406 */
[----:B------:R0:W5:Y:S04]  /*f470*/  LDG.E R6, desc[UR6][R10.64] ;  /* 0x000000060a067981 */ /* 0x000168000c1e1900 */
.L_x_2070:
        /* <DEDUP_REMOVED lines=9> */
.L_x_2141:
        /* <DEDUP_REMOVED lines=11> */
.L_x_2072:
        /* <DEDUP_REMOVED lines=18> */
[----:B------:R-:W-:-:S04]  /*f6e0*/  ULEA UR11, UR11, UR5, 0x7 ;  /* 0x000000050b0b7291 */ /* 0x000fc8000f8e383f */
        /* <DEDUP_REMOVED lines=14> */
.L_x_2069:
[----:B------:R-:W2:Y:S01]  /*f7d0*/  LDL.LU R11, [R1+0x20] ;  /* 0x00002000010b7983 */ /* 0x000ea20000300800 */
[----:B------:R-:W-:Y:S01]  /*f7e0*/  MOV R9, 0x400 ;  /* 0x0000040000097802 */ /* 0x000fe20000000f00 */
[----:B------:R-:W-:Y:S05]  /*f7f0*/  WARPSYNC.ALL ;  /* 0x0000000000007948 */ /* 0x000fea0003800000 */
[----:B------:R-:W0:Y:S01]  /*f800*/  S2R R10, SR_CgaCtaId ;  /* 0x00000000000a7919 */ /* 0x000e220000008800 */
[----:B------:R-:W-:-:S13]  /*f810*/  ELECT P0, URZ, PT ;  /* 0x00000000003f782f */ /* 0x000fda0003800000 */
[----:B------:R-:W-:Y:S01]  /*f820*/  @P0 R2UR UR13, R7 ;  /* 0x00000000070d02ca */ /* 0x000fe200000e0000 */
[----:B------:R-:W-:Y:S01]  /*f830*/  UIADD3 UR4, UP0, UR36, 0x270, URZ ;  /* 0x0000027024047890 */ /* 0x000fe2000ff1e03f */
[C---:B------:R-:W-:Y:S01]  /*f840*/  @P0 R2UR UR12, R18.reuse ;  /* 0x00000000120c02ca */ /* 0x040fe200000e0000 */
[----:B------:R-:W-:Y:S01]  /*f850*/  UMOV UR6, 0x0 ;  /* 0x0000000000067882 */ /* 0x000fe20000000000 */
[----:B------:R-:W-:Y:S01]  /*f860*/  @P0 R2UR UR11, R17 ;  /* 0x00000000110b02ca */ /* 0x000fe200000e0000 */
        /* <DEDUP_REMOVED lines=37> */
.L_x_2142:
[----:B------:R-:W-:Y:S05]  /*fac0*/  BSYNC B0 ;  /* 0x0000000000007941 */ /* 0x000fea0003800000 */
.L_x_2073:
[----:B0-----:R-:W2:Y:S01]  /*fad0*/  LDL R8, [R1+0x14] ;  /* 0x0000140001087983 */ /* 0x001ea20000100800 */
[----:B------:R-:W-:Y:S01]  /*fae0*/  BSSY B0, `(.L_x_2075) ;  /* 0x0000195000007945 */ /* 0x000fe20003800000 */
[----:B--2---:R-:W-:-:S13]  /*faf0*/  ISETP.GE.AND P0, PT, R8, 0x2, PT ;  /* 0x000000020800780c */ /* 0x004fda0003f06270 */
[----:B------:R-:W-:Y:S05]  /*fb00*/  @!P0 BRA `(.L_x_2076) ;  /* 0x0000001800488947 */ /* 0x000fea0003800000 */
[C---:B------:R-:W-:Y:S01]  /*fb10*/  LOP3.LUT R7, R8.reuse, 0x1, RZ, 0xc0, !PT ;  /* 0x0000000108077812 */ /* 0x040fe200078ec0ff */
[----:B------:R-:W-:Y:S01]  /*fb20*/  BSSY B1, `(.L_x_2077) ;  /* 0x000008e000017945 */ /* 0x000fe20003800000 */
[----:B------:R-:W-:Y:S02]  /*fb30*/  IADD3 R10, R8, -0x2, RZ ;  /* 0xfffffffe080a7810 */ /* 0x000fe40007ffe0ff */
[----:B------:R-:W-:-:S03]  /*fb40*/  ISETP.NE.U32.AND P0, PT, R7, 0x1, PT ;  /* 0x000000010700780c */ /* 0x000fc60003f05070 */
[----:B------:R-:W-:-:S10]  /*fb50*/  IMAD.MOV.U32 R7, RZ, RZ, R10 ;  /* 0x000000ffff077224 */ /* 0x000fd400078e000a */
[----:B------:R-:W-:Y:S05]  /*fb60*/  @!P0 BRA `(.L_x_2078) ;  /* 0x0000000800248947 */ /* 0x000fea0003800000 */
        /* <DEDUP_REMOVED lines=10> */
[----:B------:R-:W-:Y:S02]  /*fc10*/  IMAD.MOV.U32 R8, RZ, RZ, R6 ;  /* 0x000000ffff087224 */ /* 0x000fe400078e0006 */
[----:B------:R-:W-:Y:S01]  /*fc20*/  IMAD.MOV.U32 R7, RZ, RZ, R10 ;  /* 0x000000ffff077224 */ /* 0x000fe200078e000a */
        /* <DEDUP_REMOVED lines=9> */
[----:B------:R-:W-:Y:S01]  /*fcc0*/  @P0 SHF.R.U32.HI R7, RZ, R9, R8 ;  /* 0x00000009ff070219 */ /* 0x000fe20000011608 */
[----:B------:R-:W-:-:S03]  /*fcd0*/  IMAD R8, R13, UR4, RZ ;  /* 0x000000040d087c24 */ /* 0x000fc6000f8e02ff */
[--C-:B------:R-:W-:Y:S01]  /*fce0*/  SHF.R.S32.HI R9, RZ, 0x1f, R7.reuse ;  /* 0x0000001fff097819 */ /* 0x100fe20000011407 */
[C---:B------:R-:W-:Y:S02]  /*fcf0*/  IMAD R14, R4.reuse, UR5, R8 ;  /* 0x00000005040e7c24 */ /* 0x040fe4000f8e0208 */
[--C-:B------:R-:W-:Y:S02]  /*fd00*/  IMAD.MOV.U32 R8, RZ, RZ, R7.reuse ;  /* 0x000000ffff087224 */ /* 0x100fe400078e0007 */
[----:B------:R-:W-:Y:S02]  /*fd10*/  IMAD.MOV R7, RZ, RZ, -R7 ;  /* 0x000000ffff077224 */ /* 0x000fe400078e0a07 */
[----:B------:R-:W-:-:S04]  /*fd20*/  IMAD.WIDE.U32 R8, R4, UR4, R8 ;  /* 0x0000000404087c25 */ /* 0x000fc8000f8e0008 */
[----:B------:R-:W-:Y:S01]  /*fd30*/  IMAD R7, R15, R7, R10 ;  /* 0x000000070f077224 */ /* 0x000fe200078e020a */
[----:B------:R-:W-:Y:S02]  /*fd40*/  IADD3 R14, R14, R9, RZ ;  /* 0x000000090e0e7210 */ /* 0x000fe40007ffe0ff */
[----:B------:R-:W-:-:S04]  /*fd50*/  LEA R2, P0, R8, R2, 0x2 ;  /* 0x0000000208027211 */ /* 0x000fc800078010ff */
[----:B------:R-:W-:-:S05]  /*fd60*/  LEA.HI.X R3, R8, R3, R14, 0x2, P0 ;  /* 0x0000000308037211 */ /* 0x000fca00000f140e */
[----:B------:R0:W5:Y:S04]  /*fd70*/  LDG.E R8, desc[UR6][R2.64] ;  /* 0x0000000602087981 */ /* 0x000168000c1e1900 */
.L_x_2081:
[----:B0-----:R-:W0:Y:S01]  /*fd80*/  S2R R3, SR_CgaCtaId ;  /* 0x0000000000037919 */ /* 0x001e220000008800 */
[----:B------:R-:W-:-:S04]  /*fd90*/  MOV R2, 0x400 ;  /* 0x0000040000027802 */ /* 0x000fc80000000f00 */
[----:B0-----:R-:W-:Y:S02]  /*fda0*/  LEA R2, R3, R2, 0x18 ;  /* 0x0000000203027211 */ /* 0x001fe400078ec0ff */
[----:B------:R-:W-:-:S03]  /*fdb0*/  SHF.L.U32 R3, R12, 0x1f, RZ ;  /* 0x0000001f0c037819 */ /* 0x000fc600000006ff */
[----:B------:R-:W-:-:S04]  /*fdc0*/  IMAD R2, R11, 0x8, R2 ;  /* 0x000000080b027824 */ /* 0x000fc800078e0202 */
[----:B------:R-:W0:Y:S02]  /*fdd0*/  SYNCS.PHASECHK.TRANS64.TRYWAIT P0, [R2+URZ+0x34840], R3 ;  /* 0x03484003020075a7 */ /* 0x000e24000800017f */
[----:B0-----:R-:W-:Y:S05]  /*fde0*/  @!P0 BRA `(.L_x_2082) ;  /* 0x0000003000088947 */ /* 0x001fea0003800000 */
.L_x_2143:
        /* <DEDUP_REMOVED lines=11> */
.L_x_2083:
        /* <DEDUP_REMOVED lines=37> */
.L_x_2144:
        /* <DEDUP_REMOVED lines=13> */
.L_x_2085:
        /* <DEDUP_REMOVED lines=31> */
.L_x_2080:
[----:B------:R-:W-:Y:S05]  /*103b0*/  BSYNC B2 ;  /* 0x0000000000027941 */ /* 0x000fea0003800000 */
.L_x_2079:
[----:B------:R-:W2:Y:S04]  /*103c0*/  LDL.LU R2, [R1+0x14] ;  /* 0x0000140001027983 */ /* 0x000ea80000300800 */
[----:B------:R0:W-:Y:S04]  /*103d0*/  STL [R1], R11 ;  /* 0x0000000b01007387 */ /* 0x0001e80000100800 */
[----:B------:R0:W-:Y:S02]  /*103e0*/  STL [R1+0x8], R12 ;  /* 0x0000080c01007387 */ /* 0x0001e40000100800 */
[----:B0-2---:R-:W-:-:S07]  /*103f0*/  VIADD R7, R2, 0xfffffffd ;  /* 0xfffffffd02077836 */ /* 0x005fce0000000000 */
.L_x_2078:
[----:B------:R-:W-:Y:S05]  /*10400*/  BSYNC B1 ;  /* 0x0000000000017941 */ /* 0x000fea0003800000 */
.L_x_2077:
[----:B------:R-:W-:-:S13]  /*10410*/  ISETP.NE.AND P0, PT, R10, RZ, PT ;  /* 0x000000ff0a00720c */ /* 0x000fda0003f05270 */
[----:B------:R-:W-:Y:S05]  /*10420*/  @!P0 BRA `(.L_x_2076) ;  /* 0x0000001000008947 */ /* 0x000fea0003800000 */
[----:B------:R-:W-:-:S07]  /*10430*/  MOV R10, R6 ;  /* 0x00000006000a7202 */ /* 0x000fce0000000f00 */
.L_x_2100:
        /* <DEDUP_REMOVED lines=33> */
.L_x_2088:
[----:B------:R-:W1:Y:S01]  /*10650*/  S2R R3, SR_CgaCtaId ;  /* 0x0000000000037919 */ /* 0x000e620000008800 */
[----:B------:R-:W-:-:S04]  /*10660*/  MOV R2, 0x400 ;  /* 0x0000040000027802 */ /* 0x000fc80000000f00 */
[----:B-1----:R-:W-:Y:S02]  /*10670*/  LEA R2, R3, R2, 0x18 ;  /* 0x0000000203027211 */ /* 0x002fe400078ec0ff */
[----:B------:R-:W-:-:S03]  /*10680*/  SHF.L.U32 R3, R9, 0x1f, RZ ;  /* 0x0000001f09037819 */ /* 0x000fc600000006ff */
[----:B------:R-:W-:-:S04]  /*10690*/  IMAD R2, R8, 0x8, R2 ;  /* 0x0000000808027824 */ /* 0x000fc800078e0202 */
[----:B------:R-:W1:Y:S02]  /*106a0*/  SYNCS.PHASECHK.TRANS64.TRYWAIT P0, [R2+URZ+0x34840], R3 ;  /* 0x03484003020075a7 */ /* 0x000e64000800017f */
[----:B-1----:R-:W-:Y:S05]  /*106b0*/  @!P0 BRA `(.L_x_2089) ;  /* 0x0000002400fc8947 */ /* 0x002fea0003800000 */
.L_x_2145:
[----:B0-----:R-:W0:Y:S02]  /*106c0*/  S2R R11, SR_TID.X ;  /* 0x00000000000b7919 */ /* 0x001e240000002100 */
[----:B0-----:R-:W-:-:S04]  /*106d0*/  LOP3.LUT R11, R11, 0x7f, RZ, 0xc0, !PT ;  /* 0x0000007f0b0b7812 */ /* 0x001fc800078ec0ff */
[----:B------:R-:W-:-:S13]  /*106e0*/  ISETP.NE.AND P0, PT, R11, RZ, PT ;  /* 0x000000ff0b00720c */ /* 0x000fda0003f05270 */
[----:B------:R-:W-:Y:S05]  /*106f0*/  @P0 BRA `(.L_x_2090) ;  /* 0x00000000001c0947 */ /* 0x000fea0003800000 */
[----:B------:R-:W0:Y:S01]  /*10700*/  S2R R11, SR_TID.X ;  /* 0x00000000000b7919 */ /* 0x000e220000002100 */
[----:B-1----:R-:W-:-:S04]  /*10710*/  MOV R3, 0xc000 ;  /* 0x0000c00000037802 */ /* 0x002fc80000000f00 */
[----:B------:R2:W-:Y:S01]  /*10720*/  SYNCS.ARRIVE.TRANS64 RZ, [R2+URZ+0x34830], R3 ;  /* 0x0348300302ff79a7 */ /* 0x0005e2000800003f */
[----:B0-----:R-:W-:-:S04]  /*10730*/  LOP3.LUT R11, R11, 0x1f, RZ, 0xc0, !PT ;  /* 0x0000001f0b0b7812 */ /* 0x001fc800078ec0ff */
[----:B------:R-:W-:-:S13]  /*10740*/  ISETP.NE.AND P1, PT, R11, RZ, PT ;  /* 0x000000ff0b00720c */ /* 0x000fda0003f25270 */
[----:B--2---:R-:W-:Y:S05]  /*10750*/  @!P1 BRA `(.L_x_2090) ;  /* 0x0000000000049947 */ /* 0x004fea0003800000 */
[----:B------:R-:W-:Y:S01]  /*10760*/  BPT.TRAP 0x1 ;  /* 0x000000040000795c */ /* 0x000fe20000300000 */
.L_x_2090:
        /* <DEDUP_REMOVED lines=37> */
.L_x_2146:
        /* <DEDUP_REMOVED lines=8> */
.L_x_2092:
        /* <DEDUP_REMOVED lines=19> */
[----:B------:R-:W-:-:S04]  /*10b70*/  ULEA UR11, UR11, UR5, 0x7 ;  /* 0x000000050b0b7291 */ /* 0x000fc8000f8e383f */
        /* <DEDUP_REMOVED lines=9> */
.L_x_2087:
[----:B------:R-:W-:Y:S05]  /*10c10*/  BSYNC B1 ;  /* 0x0000000000017941 */ /* 0x000fea0003800000 */
.L_x_2086:
[----:B------:R-:W-:Y:S01]  /*10c20*/  IADD3 R2, R8, 0x1, RZ ;  /* 0x0000000108027810 */ /* 0x000fe20007ffe0ff */
[----:B------:R-:W-:Y:S03]  /*10c30*/  BSSY B1, `(.L_x_2093) ;  /* 0x000007b000017945 */ /* 0x000fe60003800000 */
        /* <DEDUP_REMOVED lines=30> */
.L_x_2095:
[----:B------:R-:W2:Y:S01]  /*10e20*/  S2R R3, SR_CgaCtaId ;  /* 0x0000000000037919 */ /* 0x000ea20000008800 */
[----:B------:R-:W-:-:S04]  /*10e30*/  MOV R2, 0x400 ;  /* 0x0000040000027802 */ /* 0x000fc80000000f00 */
[----:B--2---:R-:W-:Y:S02]  /*10e40*/  LEA R2, R3, R2, 0x18 ;  /* 0x0000000203027211 */ /* 0x004fe400078ec0ff */
[----:B------:R-:W-:-:S03]  /*10e50*/  SHF.L.U32 R3, R14, 0x1f, RZ ;  /* 0x0000001f0e037819 */ /* 0x000fc600000006ff */
[----:B------:R-:W-:-:S04]  /*10e60*/  IMAD R2, R15, 0x8, R2 ;  /* 0x000000080f027824 */ /* 0x000fc800078e0202 */
[----:B------:R-:W2:Y:S02]  /*10e70*/  SYNCS.PHASECHK.TRANS64.TRYWAIT P0, [R2+URZ+0x34840], R3 ;  /* 0x03484003020075a7 */ /* 0x000ea4000800017f */
[----:B--2---:R-:W-:Y:S05]  /*10e80*/  @!P0 BRA `(.L_x_2096) ;  /* 0x0000002000308947 */ /* 0x004fea0003800000 */
.L_x_2147:
        /* <DEDUP_REMOVED lines=11> */
.L_x_2097:
[----:B0-----:R-:W3:Y:S01]  /*10f40*/  LDL R14, [R1] ;  /* 0x00000000010e7983 */ /* 0x001ee20000100800 */
[----:B------:R-:W-:-:S03]  /*10f50*/  MOV R15, 0x400 ;  /* 0x00000400000f7802 */ /* 0x000fc60000000f00 */
[----:B------:R-:W4:Y:S01]  /*10f60*/  LDL R11, [R1+0x4] ;  /* 0x00000400010b7983 */ /* 0x000f220000100800 */
[----:B------:R-:W0:Y:S01]  /*10f70*/  S2R R17, SR_CgaCtaId ;  /* 0x0000000000117919 */ /* 0x000e220000008800 */
[----:B------:R-:W-:Y:S01]  /*10f80*/  R2UR UR11, R12 ;  /* 0x000000000c0b72ca */ /* 0x000fe200000e0000 */
[----:B------:R-:W-:Y:S01]  /*10f90*/  UIADD3 UR4, UP0, UR36, 0x370, URZ ;  /* 0x0000037024047890 */ /* 0x000fe2000ff1e03f */
[----:B------:R-:W-:Y:S02]  /*10fa0*/  R2UR UR12, R0 ;  /* 0x00000000000c72ca */ /* 0x000fe400000e0000 */
[----:B0-----:R-:W-:-:S04]  /*10fb0*/  LEA R15, R17, R15, 0x18 ;  /* 0x0000000f110f7211 */ /* 0x001fc800078ec0ff */
[----:B--2---:R-:W-:Y:S02]  /*10fc0*/  IADD3 R2, R15, 0x34800, RZ ;  /* 0x000348000f027810 */ /* 0x004fe40007ffe0ff */
        /* <DEDUP_REMOVED lines=29> */
.L_x_2148:
        /* <DEDUP_REMOVED lines=8> */
.L_x_2099:
        /* <DEDUP_REMOVED lines=21> */
[----:B------:R-:W-:Y:S02]  /*11370*/  ULEA UR11, UR11, UR5, 0x7 ;  /* 0x000000050b0b7291 */ /* 0x000fe4000f8e383f */
[----:B------:R-:W-:-:S09]  /*11380*/  UIADD3.X UR5, URZ, UR37, URZ, UP0, !UPT ;  /* 0x000000253f057290 */ /* 0x000fd200087fe43f */
[----:B------:R0:W-:Y:S02]  /*11390*/  UTMALDG.4D [UR8], [UR4], desc[UR6] ;  /* 0x00000608040075b4 */ /* 0x0001e40008019000 */
[----:B0-----:R-:W-:Y:S01]  /*113a0*/  UMOV UR8, UR14 ;  /* 0x0000000e00087c82 */ /* 0x001fe20008000000 */
[----:B------:R-:W-:Y:S02]  /*113b0*/  UMOV UR10, UR15 ;  /* 0x0000000f000a7c82 */ /* 0x000fe40008000000 */
[----:B------:R1:W-:Y:S02]  /*113c0*/  UTMALDG.4D [UR8], [UR4], desc[UR6] ;  /* 0x00000608040075b4 */ /* 0x0003e40008019000 */
[----:B-1----:R-:W-:Y:S01]  /*113d0*/  NOP ;  /* 0x0000000000007918 */ /* 0x002fe20000000000 */
.L_x_2094:
[----:B------:R-:W-:Y:S05]  /*113e0*/  BSYNC B1 ;  /* 0x0000000000017941 */ /* 0x000fea0003800000 */
.L_x_2093:
[C---:B------:R-:W-:Y:S02]  /*113f0*/  ISETP.GT.AND P0, PT, R7.reuse, 0x1, PT ;  /* 0x000000010700780c */ /* 0x040fe40003f04270 */
[----:B------:R-:W-:-:S05]  /*11400*/  IADD3 R2, R7, -0x2, RZ ;  /* 0xfffffffe07027810 */ /* 0x000fca0007ffe0ff */
[----:B------:R-:W-:-:S06]  /*11410*/  IMAD.MOV.U32 R7, RZ, RZ, R2 ;  /* 0x000000ffff077224 */ /* 0x000fcc00078e0002 */
[----:B------:R-:W-:Y:S05]  /*11420*/  @P0 BRA `(.L_x_2100) ;  /* 0xfffffff000040947 */ /* 0x000fea000383ffff */
.L_x_2076:
[----:B------:R-:W-:Y:S05]  /*11430*/  BSYNC B0 ;  /* 0x0000000000007941 */ /* 0x000fea0003800000 */
.L_x_2075:
        /* <DEDUP_REMOVED lines=18> */
.L_x_2102:
[----:B------:R-:W-:Y:S05]  /*11560*/  BSYNC B0 ;  /* 0x0000000000007941 */ /* 0x000fea0003800000 */
.L_x_2101:
        /* <DEDUP_REMOVED lines=11> */
.L_x_2149:
        /* <DEDUP_REMOVED lines=11> */
.L_x_2106:
[----:B------:R-:W2:Y:S01]  /*116d0*/  LDL.LU R8, [R1+0x4] ;  /* 0x0000040001087983 */ /* 0x000ea20000300800 */
[----:B------:R-:W-:-:S03]  /*116e0*/  MOV R4, 0x400 ;  /* 0x0000040000047802 */ /* 0x000fc60000000f00 */
[----:B-1----:R-:W3:Y:S01]  /*116f0*/  LDL R2, [R1] ;  /* 0x0000000001027983 */ /* 0x002ee20000100800 */
        /* <DEDUP_REMOVED lines=11> */
[----:B--2---:R-:W-:Y:S01]  /*117b0*/  R2UR UR5, R8 ;  /* 0x00000000080572ca */ /* 0x004fe200000e0000 */
[----:B---3--:R-:W-:-:S05]  /*117c0*/  IMAD R2, R2, 0x8000, R4 ;  /* 0x0000800002027824 */ /* 0x008fca00078e0204 */
[----:B------:R-:W-:-:S07]  /*117d0*/  R2UR UR6, R2 ;  /* 0x00000000020672ca */ /* 0x000fce00000e0000 */
[----:B------:R-:W-:Y:S02]  /*117e0*/  ULEA UR11, UR11, UR5, 0x7 ;  /* 0x000000050b0b7291 */ /* 0x000fe4000f8e383f */
[----:B------:R-:W-:-:S04]  /*117f0*/  UIADD3.X UR5, URZ, UR37, URZ, UP0, !UPT ;  /* 0x000000253f057290 */ /* 0x000fc800087fe43f */
        /* <DEDUP_REMOVED lines=8> */
.L_x_2104:
[----:B------:R-:W-:Y:S05]  /*11880*/  BSYNC B0 ;  /* 0x0000000000007941 */ /* 0x000fea0003800000 */
.L_x_2103:
        /* <DEDUP_REMOVED lines=9> */
.L_x_2060:
[----:B------:R-:W-:Y:S05]  /*11920*/  BSYNC B6 ;  /* 0x0000000000067941 */ /* 0x000fea0003800000 */
.L_x_2058:
[----:B------:R-:W-:-:S03]  /*11930*/  UMOV UR4, 0xffffffff ;  /* 0xffffffff00047882 */ /* 0x000fc60000000000 */
[----:B------:R-:W-:Y:S05]  /*11940*/  BRA.DIV UR4, `(.L_x_2107) ;  /* 0x0000001604bc7947 */ /* 0x000fea000b800000 */
[----:B------:R2:W3:Y:S04]  /*11950*/  SHFL.IDX PT, R4, R16, RZ, 0x1f ;  /* 0x00001fff10047589 */ /* 0x0004e800000e0000 */
[----:B------:R-:W4:Y:S02]  /*11960*/  SHFL.IDX PT, R16, R16, 0x1, 0x1f ;  /* 0x00201f0010107f89 */ /* 0x000f2400000e0000 */
.L_x_2153:
[----:B-1----:R-:W1:Y:S01]  /*11970*/  S2R R0, SR_TID.X ;  /* 0x0000000000007919 */ /* 0x002e620000002100 */
[----:B------:R-:W-:Y:S01]  /*11980*/  ULDC UR4, c[0x0][0xc14] ;  /* 0x0003050000047ab9 */ /* 0x000fe20000000800 */
[----:B------:R-:W-:Y:S01]  /*11990*/  BSSY B0, `(.L_x_2108) ;  /* 0x000000c000007945 */ /* 0x000fe20003800000 */
[----:B------:R-:W-:Y:S01]  /*119a0*/  IMAD.MOV.U32 R17, RZ, RZ, RZ ;  /* 0x000000ffff117224 */ /* 0x000fe200078e00ff */
[----:B-1----:R-:W-:Y:S02]  /*119b0*/  LOP3.LUT R6, R0, 0x1f, RZ, 0xc0, !PT ;  /* 0x0000001f00067812 */ /* 0x002fe400078ec0ff */
[----:B------:R-:W-:Y:S02]  /*119c0*/  MOV R0, UR4 ;  /* 0x0000000400007c02 */ /* 0x000fe40008000f00 */
        /* <DEDUP_REMOVED lines=8> */
.L_x_2109:
[----:B------:R-:W-:Y:S05]  /*11a50*/  BSYNC B0 ;  /* 0x0000000000007941 */ /* 0x000fea0003800000 */
.L_x_2108:
        /* <DEDUP_REMOVED lines=23> */
.L_x_2161:
[----:B------:R-:W-:Y:S02]  /*11bd0*/  ULDC UR4, c[0x0][0xc10] ;  /* 0x0003040000047ab9 */ /* 0x000fe40000000800 */
[----:B------:R-:W-:-:S05]  /*11be0*/  MOV R5, UR4 ;  /* 0x0000000400057c02 */ /* 0x000fca0008000f00 */
[----:B-1----:R-:W-:-:S04]  /*11bf0*/  IMAD R3, R14, R5, RZ ;  /* 0x000000050e037224 */ /* 0x002fc800078e02ff */
[----:B--2-4-:R-:W-:-:S05]  /*11c00*/  IMAD.IADD R16, R16, 0x1, R3 ;  /* 0x0000000110107824 */ /* 0x014fca00078e0203 */
[----:B---3--:R-:W-:-:S13]  /*11c10*/  ISETP.GT.AND P0, PT, R16, R4, PT ;  /* 0x000000041000720c */ /* 0x008fda0003f04270 */
[----:B------:R-:W-:Y:S05]  /*11c20*/  @P0 BRA `(.L_x_2111) ;  /* 0x0000000000b80947 */ /* 0x000fea0003800000 */
[----:B------:R-:W1:Y:S02]  /*11c30*/  LDC R0, c[0x0][0xc14] ;  /* 0x00030500ff007b82 */ /* 0x000e640000000800 */
.L_x_2116:
        /* <DEDUP_REMOVED lines=15> */
.L_x_2114:
[----:B------:R-:W-:Y:S05]  /*11d30*/  BSYNC B0 ;  /* 0x0000000000007941 */ /* 0x000fea0003800000 */
.L_x_2113:
        /* <DEDUP_REMOVED lines=14> */
[----:B------:R-:W-:Y:S02]  /*11e20*/  ISETP.GE.U32.AND P0, PT, R6, 0x10, PT ;  /* 0x000000100600780c */ /* 0x000fe40003f06070 */
[----:B------:R-:W-:-:S05]  /*11e30*/  IADD3 R3, R2, R3, RZ ;  /* 0x0000000302037210 */ /* 0x000fca0007ffe0ff */
[----:B------:R-:W0:Y:S02]  /*11e40*/  SHFL.UP PT, R14, R3, 0x8, RZ ;  /* 0x05000000030e7989 */ /* 0x000e2400000e00ff */
[----:B0-----:R-:W-:-:S05]  /*11e50*/  SEL R14, R14, RZ, P1 ;  /* 0x000000ff0e0e7207 */ /* 0x001fca0000800000 */
[----:B------:R-:W-:-:S05]  /*11e60*/  IMAD.IADD R5, R3, 0x1, R14 ;  /* 0x0000000103057824 */ /* 0x000fca00078e020e */
[----:B------:R-:W0:Y:S02]  /*11e70*/  SHFL.UP PT, R14, R5, 0x10, RZ ;  /* 0x06000000050e7989 */ /* 0x000e2400000e00ff */
[----:B0-----:R-:W-:-:S05]  /*11e80*/  SEL R14, R14, RZ, P0 ;  /* 0x000000ff0e0e7207 */ /* 0x001fca0000000000 */
[----:B------:R-:W-:-:S05]  /*11e90*/  IMAD.IADD R2, R5, 0x1, R14 ;  /* 0x0000000105027824 */ /* 0x000fca00078e020e */
[----:B------:R0:W1:Y:S02]  /*11ea0*/  SHFL.IDX PT, R14, R2, 0x1f, 0x1f ;  /* 0x03e01f00020e7f89 */ /* 0x00006400000e0000 */
.L_x_2169:
[----:B------:R-:W-:Y:S02]  /*11eb0*/  ULDC UR4, c[0x0][0xc10] ;  /* 0x0003040000047ab9 */ /* 0x000fe40000000800 */
[----:B------:R-:W-:-:S04]  /*11ec0*/  IMAD.U32 R5, RZ, RZ, UR4 ;  /* 0x00000004ff057e24 */ /* 0x000fc8000f8e00ff */
[----:B-1----:R-:W-:-:S04]  /*11ed0*/  IMAD R3, R14, R5, RZ ;  /* 0x000000050e037224 */ /* 0x002fc800078e02ff */
[----:B------:R-:W-:-:S05]  /*11ee0*/  IMAD.IADD R16, R3, 0x1, R16 ;  /* 0x0000000103107824 */ /* 0x000fca00078e0210 */
[----:B------:R-:W-:-:S13]  /*11ef0*/  ISETP.GT.AND P0, PT, R16, R4, PT ;  /* 0x000000041000720c */ /* 0x000fda0003f04270 */
[----:B------:R-:W-:Y:S05]  /*11f00*/  @!P0 BRA `(.L_x_2116) ;  /* 0xfffffffc004c8947 */ /* 0x000fea000383ffff */
.L_x_2111:
        /* <DEDUP_REMOVED lines=8> */
.L_x_2173:
[----:B------:R-:W-:Y:S01]  /*11f90*/  ISETP.NE.AND P0, PT, R3, RZ, PT ;  /* 0x000000ff0300720c */ /* 0x000fe20003f05270 */
[----:B------:R-:W-:-:S12]  /*11fa0*/  IMAD.MOV.U32 R7, RZ, RZ, RZ ;  /* 0x000000ffff077224 */ /* 0x000fd800078e00ff */
[----:B------:R-:W-:Y:S05]  /*11fb0*/  @!P0 BRA `(.L_x_2118) ;  /* 0x0000000000108947 */ /* 0x000fea0003800000 */
[----:B------:R-:W-:Y:S01]  /*11fc0*/  UMOV UR4, 0xffffffff ;  /* 0xffffffff00047882 */ /* 0x000fe20000000000 */
[----:B------:R-:W-:Y:S02]  /*11fd0*/  IADD3 R12, R6, -0x1, RZ ;  /* 0xffffffff060c7810 */ /* 0x000fe40007ffe0ff */
[----:B------:R-:W-:Y:S05]  /*11fe0*/  BRA.DIV UR4, `(.L_x_2119) ;  /* 0x0000001a04487947 */ /* 0x000fea000b800000 */
[----:B------:R3:W4:Y:S02]  /*11ff0*/  SHFL.IDX PT, R7, R2, R12, 0x1f ;  /* 0x00001f0c02077589 */ /* 0x00072400000e0000 */
.L_x_2118:
        /* <DEDUP_REMOVED lines=24> */
[----:B------:R-:W-:Y:S01]  /*12180*/  @!P0 IADD3 R4, R4, -R9, RZ ;  /* 0x8000000904048210 */ /* 0x000fe20007ffe0ff */
        /* <DEDUP_REMOVED lines=8> */
[----:B------:R-:W-:Y:S01]  /*12210*/  IMAD R4, R8, R9, RZ ;  /* 0x0000000908047224 */ /* 0x000fe200078e02ff */
[----:B------:R-:W-:-:S03]  /*12220*/  IADD3 R9, -R9, RZ, RZ ;  /* 0x000000ff09097210 */ /* 0x000fc60007ffe1ff */
        /* <DEDUP_REMOVED lines=25> */
[----:B------:R-:W-:Y:S02]  /*123c0*/  @!P0 IADD3 R3, -R3, RZ, RZ ;  /* 0x000000ff03038210 */ /* 0x000fe40007ffe1ff */
[----:B------:R-:W-:-:S13]  /*123d0*/  ISETP.NE.AND P0, PT, R8, RZ, PT ;  /* 0x000000ff0800720c */ /* 0x000fda0003f05270 */
[----:B------:R-:W-:Y:S01]  /*123e0*/  @!P0 LOP3.LUT R3, RZ, R8, RZ, 0x33, !PT ;  /* 0x00000008ff038212 */ /* 0x000fe200078e33ff */
[----:B------:R-:W-:-:S03]  /*123f0*/  IMAD.MOV R8, RZ, RZ, -R8 ;  /* 0x000000ffff087224 */ /* 0x000fc600078e0a08 */
[----:B------:R-:W-:Y:S01]  /*12400*/  LOP3.LUT R2, RZ, R3, RZ, 0x33, !PT ;  /* 0x00000003ff027212 */ /* 0x000fe200078e33ff */
[----:B------:R-:W-:-:S04]  /*12410*/  IMAD R18, R3, R8, R4 ;  /* 0x0000000803127224 */ /* 0x000fc800078e0204 */
[----:B------:R-:W-:Y:S01]  /*12420*/  IMAD.IADD R17, R17, 0x1, R2 ;  /* 0x0000000111117824 */ /* 0x000fe200078e0202 */
[----:B------:R-:W-:Y:S06]  /*12430*/  BRA `(.L_x_2120) ;  /* 0x00000000001c7947 */ /* 0x000fec0003800000 */
.L_x_2112:
[----:B------:R-:W-:Y:S01]  /*12440*/  UMOV UR4, URZ ;  /* 0x0000003f00047c82 */ /* 0x000fe20008000000 */
[----:B------:R-:W-:Y:S01]  /*12450*/  UMOV UR5, URZ ;  /* 0x0000003f00057c82 */ /* 0x000fe20008000000 */
[----:B------:R-:W-:Y:S01]  /*12460*/  ULDC UR6, c[0x0][0xc14] ;  /* 0x0003050000067ab9 */ /* 0x000fe20000000800 */
[----:B------:R-:W-:Y:S01]  /*12470*/  IMAD.MOV.U32 R16, RZ, RZ, R4 ;  /* 0x000000ffff107224 */ /* 0x000fe200078e0004 */
[----:B------:R-:W-:Y:S01]  /*12480*/  MOV R19, UR6 ;  /* 0x0000000600137c02 */ /* 0x000fe20008000f00 */
[----:B------:R-:W-:Y:S02]  /*12490*/  IMAD.U32 R17, RZ, RZ, UR4 ;  /* 0x00000004ff117e24 */ /* 0x000fe4000f8e00ff */
[----:B------:R-:W-:-:S07]  /*124a0*/  IMAD.U32 R18, RZ, RZ, UR5 ;  /* 0x00000005ff127e24 */ /* 0x000fce000f8e00ff */
.L_x_2120:
        /* <DEDUP_REMOVED lines=12> */
.L_x_2054:
        /* <DEDUP_REMOVED lines=12> */
.L_x_2176:
[----:B------:R-:W-:Y:S05]  /*12630*/  BSYNC B0 ;  /* 0x0000000000007941 */ /* 0x000fea0003800000 */
.L_x_2122:
[----:B------:R-:W-:-:S03]  /*12640*/  UMOV UR4, 0xffffffff ;  /* 0xffffffff00047882 */ /* 0x000fc60000000000 */
[----:B------:R-:W-:Y:S05]  /*12650*/  BRA.DIV UR4, `(.L_x_2124) ;  /* 0x0000001204e87947 */ /* 0x000fea000b800000 */
[----:B------:R-:W2:Y:S02]  /*12660*/  S2R R2, SR_TID.X ;  /* 0x0000000000027919 */ /* 0x000ea40000002100 */
[----:B--2---:R-:W-:-:S04]  /*12670*/  SHF.R.U32.HI R2, RZ, 0x5, R2 ;  /* 0x00000005ff027819 */ /* 0x004fc80000011602 */
[----:B------:R-:W-:-:S05]  /*12680*/  LOP3.LUT R2, R2, 0x3, RZ, 0xc0, !PT ;  /* 0x0000000302027812 */ /* 0x000fca00078ec0ff */
[----:B------:R2:W3:Y:S02]  /*12690*/  SHFL.IDX PT, R14, R2, RZ, 0x1f ;  /* 0x00001fff020e7589 */ /* 0x0004e400000e0000 */
.L_x_2179:
[----:B---3--:R-:W-:Y:S01]  /*126a0*/  ISETP.NE.AND P0, PT, R14, RZ, PT ;  /* 0x000000ff0e00720c */ /* 0x008fe20003f05270 */
[----:B------:R-:W-:-:S12]  /*126b0*/  BSSY B0, `(.L_x_2125) ;  /* 0x0000029000007945 */ /* 0x000fd80003800000 */
[----:B------:R-:W-:Y:S05]  /*126c0*/  @P0 BRA `(.L_x_2126) ;  /* 0x00000000009c0947 */ /* 0x000fea0003800000 */
[----:B------:R-:W-:-:S03]  /*126d0*/  UMOV UR4, 0xffffffff ;  /* 0xffffffff00047882 */ /* 0x000fc60000000000 */
[----:B------:R-:W-:Y:S05]  /*126e0*/  BRA.DIV UR4, `(.L_x_2127) ;  /* 0x0000001204f87947 */ /* 0x000fea000b800000 */
[----:B------:R-:W-:-:S13]  /*126f0*/  ELECT P6, URZ, PT ;  /* 0x00000000003f782f */ /* 0x000fda00038c0000 */
.L_x_2182:
        /* <DEDUP_REMOVED lines=8> */
.L_x_2128:
        /* <DEDUP_REMOVED lines=10> */
[----:B------:R-:W-:Y:S02]  /*12820*/  LOP3.LUT R4, R7, R4, RZ, 0x3c, !PT ;  /* 0x0000000407047212 */ /* 0x000fe400078e3cff */
[----:B------:R-:W-:-:S02]  /*12830*/  LEA R7, R3, R2, 0x3 ;  /* 0x0000000203077211 */ /* 0x000fc400078e18ff */
[----:B------:R-:W-:Y:S01]  /*12840*/  SHF.L.U32 R2, R4, 0x1f, RZ ;  /* 0x0000001f04027819 */ /* 0x000fe200000006ff */
[----:B-1----:R-:W-:Y:S06]  /*12850*/  @!P0 BRA `(.L_x_2129) ;  /* 0x0000001000bc8947 */ /* 0x002fec0003800000 */
.L_x_2183:
[----:B------:R-:W2:Y:S02]  /*12860*/  SYNCS.PHASECHK.TRANS64.TRYWAIT P0, [R7+URZ], R2 ;  /* 0x00000002070075a7 */ /* 0x000ea4000800017f */
[----:B--2---:R-:W-:Y:S05]  /*12870*/  @!P0 BRA `(.L_x_2130) ;  /* 0x0000001000c88947 */ /* 0x004fea0003800000 */
.L_x_2184:
[----:B------:R-:W-:Y:S05]  /*12880*/  @!P2 BRA `(.L_x_2131) ;  /* 0x000000000004a947 */ /* 0x000fea0003800000 */
[----:B------:R-:W-:Y:S01]  /*12890*/  BPT.TRAP 0x1 ;  /* 0x000000040000795c */ /* 0x000fe20000300000 */
.L_x_2131:
[----:B------:R-:W3:Y:S01]  /*128a0*/  LDL.LU R4, [R1] ;  /* 0x0000000001047983 */ /* 0x000ee20000300800 */
[----:B------:R-:W-:-:S04]  /*128b0*/  VIADD R0, R0, 0x34860 ;  /* 0x0003486000007836 */ /* 0x000fc80000000000 */
[----:B---3--:R-:W-:-:S04]  /*128c0*/  IMAD R4, R4, 0x8, R0 ;  /* 0x0000000804047824 */ /* 0x008fc800078e0200 */
[----:B------:R-:W3:Y:S02]  /*128d0*/  SYNCS.PHASECHK.TRANS64.TRYWAIT P0, [R4+URZ], R5 ;  /* 0x00000005040075a7 */ /* 0x000ee4000800017f */
[----:B---3--:R-:W-:Y:S05]  /*128e0*/  @!P0 BRA `(.L_x_2132) ;  /* 0x0000001000c08947 */ /* 0x008fea0003800000 */
.L_x_2185:
[----:B------:R-:W-:-:S07]  /*128f0*/  IMAD R3, R3, 0x8, R0 ;  /* 0x0000000803037824 */ /* 0x000fce00078e0200 */
.L_x_2133:
[----:B----4-:R4:W0:Y:S02]  /*12900*/  SYNCS.PHASECHK.TRANS64.TRYWAIT P0, [R3+URZ], R2 ;  /* 0x00000002030075a7 */ /* 0x010824000800017f */
[----:B0-----:R-:W-:Y:S05]  /*12910*/  @!P0 NANOSLEEP.SYNCS 0x989680 ;  /* 0x009896800000895d */ /* 0x001fea0003900000 */
[----:B------:R-:W0:Y:S02]  /*12920*/  @!P0 SYNCS.PHASECHK.TRANS64 P0, [R3+URZ], R2 ;  /* 0x00000002030085a7 */ /* 0x000e24000800007f */
[----:B0-----:R-:W-:Y:S05]  /*12930*/  @!P0 BRA `(.L_x_2133) ;  /* 0xfffffffc00f08947 */ /* 0x001fea000383ffff */
.L_x_2126:
[----:B------:R-:W-:Y:S05]  /*12940*/  BSYNC B0 ;  /* 0x0000000000007941 */ /* 0x000fea0003800000 */
.L_x_2125:
[----:B------:R-:W-:Y:S05]  /*12950*/  EXIT ;  /* 0x000000000000794d */ /* 0x000fea0003800000 */
.L_x_1998:
[----:B0-----:R-:W-:-:S04]  /*12960*/  IMAD.U32 R3, RZ, RZ, UR38 ;  /* 0x00000026ff037e24 */ /* 0x001fc8000f8e00ff */
[----:B------:R0:W1:Y:S03]  /*12970*/  SYNCS.PHASECHK.TRANS64.TRYWAIT P1, [R3+URZ+0x34800], R0 ;  /* 0x03480000030075a7 */ /* 0x000066000802017f */
[----:B-1----:R-:W-:Y:S05]  /*12980*/  @!P1 NANOSLEEP.SYNCS 0x989680 ;  /* 0x009896800000995d */ /* 0x002fea0003900000 */
[----:B------:R-:W1:Y:S02]  /*12990*/  @!P1 SYNCS.PHASECHK.TRANS64 P1, [R3+URZ+0x34800], R0 ;  /* 0x03480000030095a7 */ /* 0x000e64000802007f */
[----:B-1----:R-:W-:Y:S05]  /*129a0*/  @!P1 BRA `(.L_x_1998) ;  /* 0xfffffffc00ec9947 */ /* 0x002fea000383ffff */
[----:B------:R-:W-:Y:S05]  /*129b0*/  BRA `(.L_x_2134) ;  /* 0xfffffeec00cc7947 */ /* 0x000fea000383ffff */
.L_x_2002:
[----:B-1----:R1:W2:Y:S02]  /*129c0*/  SYNCS.PHASECHK.TRANS64.TRYWAIT P2, [R0+URZ+0x34830], R3 ;  /* 0x03483003000075a7 */ /* 0x0022a4000804017f */
[----:B--2---:R-:W-:Y:S05]  /*129d0*/  @!P2 NANOSLEEP.SYNCS 0x989680 ;  /* 0x009896800000a95d */ /* 0x004fea0003900000 */
[----:B------:R-:W2:Y:S02]  /*129e0*/  @!P2 SYNCS.PHASECHK.TRANS64 P2, [R0+URZ+0x34830], R3 ;  /* 0x034830030000a5a7 */ /* 0x000ea4000804007f */
[----:B--2---:R-:W-:Y:S05]  /*129f0*/  @!P2 BRA `(.L_x_2002) ;  /* 0xfffffffc00f0a947 */ /* 0x004fea000383ffff */
[----:B------:R-:W-:Y:S05]  /*12a00*/  BRA `(.L_x_2001) ;  /* 0xfffffeec00f47947 */ /* 0x000fea000383ffff */
.L_x_2007:
[----:B-1----:R-:W-:-:S04]  /*12a10*/  IMAD.U32 R10, RZ, RZ, UR8 ;  /* 0x00000008ff0a7e24 */ /* 0x002fc8000f8e00ff */
[----:B------:R1:W2:Y:S03]  /*12a20*/  SYNCS.PHASECHK.TRANS64.TRYWAIT P2, [R10+URZ+0x34830], R5 ;  /* 0x034830050a0075a7 */ /* 0x0002a6000804017f */
[----:B--2---:R-:W-:Y:S05]  /*12a30*/  @!P2 NANOSLEEP.SYNCS 0x989680 ;  /* 0x009896800000a95d */ /* 0x004fea0003900000 */
[----:B------:R-:W2:Y:S02]  /*12a40*/  @!P2 SYNCS.PHASECHK.TRANS64 P2, [R10+URZ+0x34830], R5 ;  /* 0x034830050a00a5a7 */ /* 0x000ea4000804007f */
[----:B--2---:R-:W-:Y:S05]  /*12a50*/  @!P2 BRA `(.L_x_2007) ;  /* 0xfffffffc00eca947 */ /* 0x004fea000383ffff */
[----:B------:R-:W-:Y:S05]  /*12a60*/  BRA `(.L_x_2006) ;  /* 0xffffff2000607947 */ /* 0x000fea000383ffff */
.L_x_2011:
[----:B01----:R-:W-:-:S04]  /*12a70*/  IMAD.U32 R5, RZ, RZ, UR9 ;  /* 0x00000009ff057e24 */ /* 0x003fc8000f8e00ff */
[----:B------:R0:W1:Y:S03]  /*12a80*/  SYNCS.PHASECHK.TRANS64.TRYWAIT P2, [R5+URZ+0x34850], R0 ;  /* 0x03485000050075a7 */ /* 0x000066000804017f */
[----:B-1----:R-:W-:Y:S05]  /*12a90*/  @!P2 NANOSLEEP.SYNCS 0x989680 ;  /* 0x009896800000a95d */ /* 0x002fea0003900000 */
[----:B------:R-:W1:Y:S02]  /*12aa0*/  @!P2 SYNCS.PHASECHK.TRANS64 P2, [R5+URZ+0x34850], R0 ;  /* 0x034850000500a5a7 */ /* 0x000e64000804007f */
[----:B-1----:R-:W-:Y:S05]  /*12ab0*/  @!P2 BRA `(.L_x_2011) ;  /* 0xfffffffc00eca947 */ /* 0x002fea000383ffff */
[----:B------:R-:W-:Y:S05]  /*12ac0*/  BRA `(.L_x_2010) ;  /* 0xffffff2800a07947 */ /* 0x000fea000383ffff */
.L_x_2017:
[----:B-1----:R-:W-:-:S04]  /*12ad0*/  MOV R10, UR8 ;  /* 0x00000008000a7c02 */ /* 0x002fc80008000f00 */
[----:B------:R1:W2:Y:S03]  /*12ae0*/  SYNCS.PHASECHK.TRANS64.TRYWAIT P2, [R10+URZ+0x34830], R5 ;  /* 0x034830050a0075a7 */ /* 0x0002a6000804017f */
[----:B--2---:R-:W-:Y:S05]  /*12af0*/  @!P2 NANOSLEEP.SYNCS 0x989680 ;  /* 0x009896800000a95d */ /* 0x004fea0003900000 */
[----:B------:R-:W2:Y:S02]  /*12b00*/  @!P2 SYNCS.PHASECHK.TRANS64 P2, [R10+URZ+0x34830], R5 ;  /* 0x034830050a00a5a7 */ /* 0x000ea4000804007f */
[----:B--2---:R-:W-:Y:S05]  /*12b10*/  @!P2 BRA `(.L_x_2017) ;  /* 0xfffffffc00eca947 */ /* 0x004fea000383ffff */
[----:B------:R-:W-:Y:S05]  /*12b20*/  BRA `(.L_x_2016) ;  /* 0xffffff5000d87947 */ /* 0x000fea000383ffff */
.L_x_2021:
[----:B01----:R-:W-:-:S04]  /*12b30*/  IMAD.U32 R5, RZ, RZ, UR8 ;  /* 0x00000008ff057e24 */ /* 0x003fc8000f8e00ff */
[----:B------:R0:W1:Y:S03]  /*12b40*/  SYNCS.PHASECHK.TRANS64.TRYWAIT P2, [R5+URZ+0x34850], R0 ;  /* 0x03485000050075a7 */ /* 0x000066000804017f */
[----:B-1----:R-:W-:Y:S05]  /*12b50*/  @!P2 NANOSLEEP.SYNCS 0x989680 ;  /* 0x009896800000a95d */ /* 0x002fea0003900000 */
[----:B------:R-:W1:Y:S02]  /*12b60*/  @!P2 SYNCS.PHASECHK.TRANS64 P2, [R5+URZ+0x34850], R0 ;  /* 0x034850000500a5a7 */ /* 0x000e64000804007f */
[----:B-1----:R-:W-:Y:S05]  /*12b70*/  @!P2 BRA `(.L_x_2021) ;  /* 0xfffffffc00eca947 */ /* 0x002fea000383ffff */
[----:B------:R-:W-:Y:S05]  /*12b80*/  BRA `(.L_x_2020) ;  /* 0xffffff5c00187947 */ /* 0x000fea000383ffff */
.L_x_2026:
[----:B-1----:R-:W-:-:S04]  /*12b90*/  IMAD.U32 R7, RZ, RZ, UR5 ;  /* 0x00000005ff077e24 */ /* 0x002fc8000f8e00ff */
[----:B------:R1:W2:Y:S03]  /*12ba0*/  SYNCS.PHASECHK.TRANS64.TRYWAIT P0, [R7+URZ+0x34850], R0 ;  /* 0x03485000070075a7 */ /* 0x0002a6000800017f */
[----:B--2---:R-:W-:Y:S05]  /*12bb0*/  @!P0 NANOSLEEP.SYNCS 0x989680 ;  /* 0x009896800000895d */ /* 0x004fea0003900000 */
[----:B------:R-:W2:Y:S02]  /*12bc0*/  @!P0 SYNCS.PHASECHK.TRANS64 P0, [R7+URZ+0x34850], R0 ;  /* 0x03485000070085a7 */ /* 0x000ea4000800007f */
[----:B--2---:R-:W-:Y:S05]  /*12bd0*/  @!P0 BRA `(.L_x_2026) ;  /* 0xfffffffc00ec8947 */ /* 0x004fea000383ffff */
[----:B------:R-:W-:Y:S05]  /*12be0*/  BRA `(.L_x_2025) ;  /* 0xffffff7c00ec7947 */ /* 0x000fea000383ffff */
.L_x_2067:
[----:B------:R-:W1:Y:S01]  /*12bf0*/  S2R R8, SR_TID.X ;  /* 0x0000000000087919 */ /* 0x000e620000002100 */
[----:B------:R-:W-:Y:S01]  /*12c00*/  BSSY B0, `(.L_x_2135) ;  /* 0x000000a000007945 */ /* 0x000fe20003800000 */
[----:B------:R-:W-:Y:S02]  /*12c10*/  IMAD.MOV.U32 R12, RZ, RZ, RZ ;  /* 0x000000ffff0c7224 */ /* 0x000fe400078e00ff */
[----:B------:R-:W-:Y:S02]  /*12c20*/  IMAD.MOV.U32 R11, RZ, RZ, 0x1f ;  /* 0x0000001fff0b7424 */ /* 0x000fe400078e00ff */
[----:B------:R-:W-:Y:S01]  /*12c30*/  IMAD.MOV.U32 R15, RZ, RZ, -0x1 ;  /* 0xffffffffff0f7424 */ /* 0x000fe200078e00ff */
[----:B-1----:R-:W-:-:S04]  /*12c40*/  SHF.R.U32.HI R8, RZ, 0x5, R8 ;  /* 0x00000005ff087819 */ /* 0x002fc80000011608 */
[----:B------:R-:W-:-:S05]  /*12c50*/  LOP3.LUT R8, R8, 0x3, RZ, 0xc0, !PT ;  /* 0x0000000308087812 */ /* 0x000fca00078ec0ff */
[----:B0-----:R-:W-:-:S07]  /*12c60*/  IMAD.MOV.U32 R13, RZ, RZ, R8 ;  /* 0x000000ffff0d7224 */ /* 0x001fce00078e0008 */
[----:B------:R-:W-:Y:S05]  /*12c70*/  WARPSYNC.COLLECTIVE R15, `(.L_x_2136) ;  /* 0x000000000f087348 */ /* 0x000fea0003c00000 */
[----:B------:R0:W1:Y:S02]  /*12c80*/  SHFL.IDX P6, R14, R13, R12, R11 ;  /* 0x0000000c0d0e7389 */ /* 0x00006400000c000b */
[----:B01----:R-:W-:Y:S01]  /*12c90*/  ENDCOLLECTIVE ;  /* 0x000000000000791b */ /* 0x003fe20003800000 */
.L_x_2136:
[----:B------:R-:W-:Y:S05]  /*12ca0*/  BSYNC B0 ;  /* 0x0000000000007941 */ /* 0x000fea0003800000 */
.L_x_2135:
[----:B------:R-:W-:Y:S05]  /*12cb0*/  BRA `(.L_x_2137) ;  /* 0xffffffc400847947 */ /* 0x000fea000383ffff */
.L_x_2068:
[----:B------:R-:W-:Y:S01]  /*12cc0*/  BSSY B0, `(.L_x_2138) ;  /* 0x0000006000007945 */ /* 0x000fe20003800000 */
[----:B------:R-:W-:-:S07]  /*12cd0*/  MOV R15, 0xffffffff ;  /* 0xffffffff000f7802 */ /* 0x000fce0000000f00 */
[----:B------:R-:W-:Y:S05]  /*12ce0*/  WARPSYNC.COLLECTIVE R15, `(.L_x_2139) ;  /* 0x000000000f0c7348 */ /* 0x000fea0003c00000 */
[----:B------:R-:W-:Y:S02]  /*12cf0*/  ELECT P6, UR62, PT ;  /* 0x00000000003e782f */ /* 0x000fe400038c0000 */
[----:B------:R-:W-:Y:S01]  /*12d00*/  MOV R14, UR62 ;  /* 0x0000003e000e7c02 */ /* 0x000fe20008000f00 */
[----:B------:R-:W-:Y:S10]  /*12d10*/  ENDCOLLECTIVE ;  /* 0x000000000000791b */ /* 0x000ff40003800000 */
.L_x_2139:
[----:B------:R-:W-:Y:S05]  /*12d20*/  BSYNC B0 ;  /* 0x0000000000007941 */ /* 0x000fea0003800000 */
.L_x_2138:
[----:B------:R-:W-:Y:S05]  /*12d30*/  BRA `(.L_x_2140) ;  /* 0xffffffc400747947 */ /* 0x000fea000383ffff */
.L_x_2071:
[----:B0-----:R0:W1:Y:S02]  /*12d40*/  SYNCS.PHASECHK.TRANS64.TRYWAIT P0, [R8+URZ+0x34840], R9 ;  /* 0x03484009080075a7 */ /* 0x001064000800017f */
[----:B-1----:R-:W-:Y:S05]  /*12d50*/  @!P0 NANOSLEEP.SYNCS 0x989680 ;  /* 0x009896800000895d */ /* 0x002fea0003900000 */
[----:B------:R-:W1:Y:S02]  /*12d60*/  @!P0 SYNCS.PHASECHK.TRANS64 P0, [R8+URZ+0x34840], R9 ;  /* 0x03484009080085a7 */ /* 0x000e64000800007f */
[----:B-1----:R-:W-:Y:S05]  /*12d70*/  @!P0 BRA `(.L_x_2071) ;  /* 0xfffffffc00f08947 */ /* 0x002fea000383ffff */
[----:B------:R-:W-:Y:S05]  /*12d80*/  BRA `(.L_x_2141) ;  /* 0xffffffc400e07947 */ /* 0x000fea000383ffff */
.L_x_2074:
        /* <DEDUP_REMOVED lines=8> */
.L_x_2082:
[----:B0-----:R0:W1:Y:S02]  /*12e10*/  SYNCS.PHASECHK.TRANS64.TRYWAIT P0, [R2+URZ+0x34840], R3 ;  /* 0x03484003020075a7 */ /* 0x001064000800017f */
[----:B-1----:R-:W-:Y:S05]  /*12e20*/  @!P0 NANOSLEEP.SYNCS 0x989680 ;  /* 0x009896800000895d */ /* 0x002fea0003900000 */
[----:B------:R-:W1:Y:S02]  /*12e30*/  @!P0 SYNCS.PHASECHK.TRANS64 P0, [R2+URZ+0x34840], R3 ;  /* 0x03484003020085a7 */ /* 0x000e64000800007f */
[----:B-1----:R-:W-:Y:S05]  /*12e40*/  @!P0 BRA `(.L_x_2082) ;  /* 0xfffffffc00f08947 */ /* 0x002fea000383ffff */
[----:B------:R-:W-:Y:S05]  /*12e50*/  BRA `(.L_x_2143) ;  /* 0xffffffcc00e47947 */ /* 0x000fea000383ffff */
.L_x_2084:
[----:B0-----:R0:W1:Y:S02]  /*12e60*/  SYNCS.PHASECHK.TRANS64.TRYWAIT P0, [R3+URZ+0x60], R2 ;  /* 0x00006002030075a7 */ /* 0x001064000800017f */
[----:B-1----:R-:W-:Y:S05]  /*12e70*/  @!P0 NANOSLEEP.SYNCS 0x989680 ;  /* 0x009896800000895d */ /* 0x002fea0003900000 */
[----:B------:R-:W1:Y:S02]  /*12e80*/  @!P0 SYNCS.PHASECHK.TRANS64 P0, [R3+URZ+0x60], R2 ;  /* 0x00006002030085a7 */ /* 0x000e64000800007f */
[----:B-1----:R-:W-:Y:S05]  /*12e90*/  @!P0 BRA `(.L_x_2084) ;  /* 0xfffffffc00f08947 */ /* 0x002fea000383ffff */
[----:B------:R-:W-:Y:S05]  /*12ea0*/  BRA `(.L_x_2144) ;  /* 0xffffffd000907947 */ /* 0x000fea000383ffff */
.L_x_2089:
[----:B-1----:R1:W2:Y:S02]  /*12eb0*/  SYNCS.PHASECHK.TRANS64.TRYWAIT P0, [R2+URZ+0x34840], R3 ;  /* 0x03484003020075a7 */ /* 0x0022a4000800017f */
[----:B--2---:R-:W-:Y:S05]  /*12ec0*/  @!P0 NANOSLEEP.SYNCS 0x989680 ;  /* 0x009896800000895d */ /* 0x004fea0003900000 */
[----:B------:R-:W2:Y:S02]  /*12ed0*/  @!P0 SYNCS.PHASECHK.TRANS64 P0, [R2+URZ+0x34840], R3 ;  /* 0x03484003020085a7 */ /* 0x000ea4000800007f */
[----:B--2---:R-:W-:Y:S05]  /*12ee0*/  @!P0 BRA `(.L_x_2089) ;  /* 0xfffffffc00f08947 */ /* 0x004fea000383ffff */
[----:B------:R-:W-:Y:S05]  /*12ef0*/  BRA `(.L_x_2145) ;  /* 0xffffffd400f07947 */ /* 0x000fea000383ffff */
.L_x_2091:
[----:B0-----:R0:W1:Y:S02]  /*12f00*/  SYNCS.PHASECHK.TRANS64.TRYWAIT P1, [R3+URZ+0x60], R2 ;  /* 0x00006002030075a7 */ /* 0x001064000802017f */
[----:B-1----:R-:W-:Y:S05]  /*12f10*/  @!P1 NANOSLEEP.SYNCS 0x989680 ;  /* 0x009896800000995d */ /* 0x002fea0003900000 */
[----:B------:R-:W1:Y:S02]  /*12f20*/  @!P1 SYNCS.PHASECHK.TRANS64 P1, [R3+URZ+0x60], R2 ;  /* 0x00006002030095a7 */ /* 0x000e64000802007f */
[----:B-1----:R-:W-:Y:S05]  /*12f30*/  @!P1 BRA `(.L_x_2091) ;  /* 0xfffffffc00f09947 */ /* 0x002fea000383ffff */
[----:B------:R-:W-:Y:S05]  /*12f40*/  BRA `(.L_x_2146) ;  /* 0xffffffd8009c7947 */ /* 0x000fea000383ffff */
.L_x_2096:
[----:B--2---:R2:W3:Y:S02]  /*12f50*/  SYNCS.PHASECHK.TRANS64.TRYWAIT P0, [R2+URZ+0x34840], R3 ;  /* 0x03484003020075a7 */ /* 0x0044e4000800017f */
[----:B---3--:R-:W-:Y:S05]  /*12f60*/  @!P0 NANOSLEEP.SYNCS 0x989680 ;  /* 0x009896800000895d */ /* 0x008fea0003900000 */
[----:B------:R-:W3:Y:S02]  /*12f70*/  @!P0 SYNCS.PHASECHK.TRANS64 P0, [R2+URZ+0x34840], R3 ;  /* 0x03484003020085a7 */ /* 0x000ee4000800007f */
[----:B---3--:R-:W-:Y:S05]  /*12f80*/  @!P0 BRA `(.L_x_2096) ;  /* 0xfffffffc00f08947 */ /* 0x008fea000383ffff */
[----:B------:R-:W-:Y:S05]  /*12f90*/  BRA `(.L_x_2147) ;  /* 0xffffffdc00bc7947 */ /* 0x000fea000383ffff */
.L_x_2098:
[----:B0-----:R0:W1:Y:S02]  /*12fa0*/  SYNCS.PHASECHK.TRANS64.TRYWAIT P1, [R2+URZ+0x60], R9 ;  /* 0x00006009020075a7 */ /* 0x001064000802017f */
[----:B-1----:R-:W-:Y:S05]  /*12fb0*/  @!P1 NANOSLEEP.SYNCS 0x989680 ;  /* 0x009896800000995d */ /* 0x002fea0003900000 */
[----:B------:R-:W1:Y:S02]  /*12fc0*/  @!P1 SYNCS.PHASECHK.TRANS64 P1, [R2+URZ+0x60], R9 ;  /* 0x00006009020095a7 */ /* 0x000e64000802007f */
[----:B-1----:R-:W-:Y:S05]  /*12fd0*/  @!P1 BRA `(.L_x_2098) ;  /* 0xfffffffc00f09947 */ /* 0x002fea000383ffff */
[----:B------:R-:W-:Y:S05]  /*12fe0*/  BRA `(.L_x_2148) ;  /* 0xffffffe0006c7947 */ /* 0x000fea000383ffff */
.L_x_2105:
[----:B-1----:R1:W2:Y:S02]  /*12ff0*/  SYNCS.PHASECHK.TRANS64.TRYWAIT P0, [R3+URZ+0x34860], R2 ;  /* 0x03486002030075a7 */ /* 0x0022a4000800017f */
[----:B--2---:R-:W-:Y:S05]  /*13000*/  @!P0 NANOSLEEP.SYNCS 0x989680 ;  /* 0x009896800000895d */ /* 0x004fea0003900000 */
[----:B------:R-:W2:Y:S02]  /*13010*/  @!P0 SYNCS.PHASECHK.TRANS64 P0, [R3+URZ+0x34860], R2 ;  /* 0x03486002030085a7 */ /* 0x000ea4000800007f */
[----:B--2---:R-:W-:Y:S05]  /*13020*/  @!P0 BRA `(.L_x_2105) ;  /* 0xfffffffc00f08947 */ /* 0x004fea000383ffff */
[----:B------:R-:W-:Y:S05]  /*13030*/  BRA `(.L_x_2149) ;  /* 0xffffffe400787947 */ /* 0x000fea000383ffff */
.L_x_2107:
        /* <DEDUP_REMOVED lines=8> */
.L_x_2151:
[----:B------:R-:W-:Y:S05]  /*130c0*/  BSYNC B0 ;  /* 0x0000000000007941 */ /* 0x000fea0003800000 */
.L_x_2150:
[----:B------:R-:W-:Y:S01]  /*130d0*/  IMAD.MOV.U32 R13, RZ, RZ, R16 ;  /* 0x000000ffff0d7224 */ /* 0x000fe200078e0010 */
[----:B------:R-:W-:Y:S01]  /*130e0*/  MOV R12, 0x1 ;  /* 0x00000001000c7802 */ /* 0x000fe20000000f00 */
[----:B------:R-:W-:Y:S02]  /*130f0*/  IMAD.MOV.U32 R11, RZ, RZ, 0x1f ;  /* 0x0000001fff0b7424 */ /* 0x000fe400078e00ff */
[----:B------:R-:W-:Y:S02]  /*13100*/  IMAD.MOV.U32 R15, RZ, RZ, -0x1 ;  /* 0xffffffffff0f7424 */ /* 0x000fe400078e00ff */
[----:B------:R-:W-:-:S07]  /*13110*/  IMAD.MOV.U32 R4, RZ, RZ, R14 ;  /* 0x000000ffff047224 */ /* 0x000fce00078e000e */
[----:B------:R-:W-:Y:S05]  /*13120*/  WARPSYNC.COLLECTIVE R15, `(.L_x_2152) ;  /* 0x000000000f087348 */ /* 0x000fea0003c00000 */
[----:B------:R0:W1:Y:S02]  /*13130*/  SHFL.IDX P6, R14, R13, R12, R11 ;  /* 0x0000000c0d0e7389 */ /* 0x00006400000c000b */
[----:B01----:R-:W-:Y:S01]  /*13140*/  ENDCOLLECTIVE ;  /* 0x000000000000791b */ /* 0x003fe20003800000 */
.L_x_2152:
[----:B------:R-:W-:Y:S01]  /*13150*/  IMAD.MOV.U32 R16, RZ, RZ, R14 ;  /* 0x000000ffff107224 */ /* 0x000fe200078e000e */
[----:B------:R-:W-:Y:S06]  /*13160*/  BRA `(.L_x_2153) ;  /* 0xffffffe800007947 */ /* 0x000fec000383ffff */
.L_x_2110:
[----:B------:R-:W-:Y:S01]  /*13170*/  BSSY B0, `(.L_x_2154) ;  /* 0x0000008000007945 */ /* 0x000fe20003800000 */
[----:B0----5:R-:W-:Y:S01]  /*13180*/  IMAD.MOV.U32 R13, RZ, RZ, R17 ;  /* 0x000000ffff0d7224 */ /* 0x021fe200078e0011 */
[----:B------:R-:W-:Y:S01]  /*13190*/  MOV R15, 0xffffffff ;  /* 0xffffffff000f7802 */ /* 0x000fe20000000f00 */
[----:B------:R-:W-:Y:S02]  /*131a0*/  IMAD.MOV.U32 R12, RZ, RZ, 0x1 ;  /* 0x00000001ff0c7424 */ /* 0x000fe400078e00ff */
[----:B------:R-:W-:-:S07]  /*131b0*/  IMAD.MOV.U32 R11, RZ, RZ, RZ ;  /* 0x000000ffff0b7224 */ /* 0x000fce00078e00ff */
[----:B-1234-:R-:W-:Y:S05]  /*131c0*/  WARPSYNC.COLLECTIVE R15, `(.L_x_2155) ;  /* 0x000000000f087348 */ /* 0x01efea0003c00000 */
[----:B------:R0:W0:Y:S02]  /*131d0*/  SHFL.UP P6, R14, R13, R12, R11 ;  /* 0x0400000c0d0e7389 */ /* 0x00002400000c000b */
[----:B01234-:R-:W-:Y:S01]  /*131e0*/  ENDCOLLECTIVE ;  /* 0x000000000000791b */ /* 0x01ffe20003800000 */
.L_x_2155:
[----:B------:R-:W-:Y:S05]  /*131f0*/  BSYNC B0 ;  /* 0x0000000000007941 */ /* 0x000fea0003800000 */
.L_x_2154:
        /* <DEDUP_REMOVED lines=10> */
.L_x_2156:
        /* <DEDUP_REMOVED lines=8> */
.L_x_2157:
        /* <DEDUP_REMOVED lines=8> */
.L_x_2158:
        /* <DEDUP_REMOVED lines=8> */
.L_x_2159:
[----:B------:R-:W-:Y:S02]  /*13420*/  IMAD.MOV.U32 R12, RZ, RZ, 0x1f ;  /* 0x0000001fff0c7424 */ /* 0x000fe400078e00ff */
[----:B------:R-:W-:Y:S01]  /*13430*/  IMAD.MOV.U32 R11, RZ, RZ, 0x1f ;  /* 0x0000001fff0b7424 */ /* 0x000fe200078e00ff */
[----:B------:R-:W-:-:S04]  /*13440*/  SEL R2, R14, RZ, P0 ;  /* 0x000000ff0e027207 */ /* 0x000fc80000000000 */
[----:B------:R-:W-:-:S05]  /*13450*/  IADD3 R2, R5, R2, RZ ;  /* 0x0000000205027210 */ /* 0x000fca0007ffe0ff */
[----:B------:R-:W-:-:S07]  /*13460*/  IMAD.MOV.U32 R13, RZ, RZ, R2 ;  /* 0x000000ffff0d7224 */ /* 0x000fce00078e0002 */
[----:B------:R-:W-:Y:S05]  /*13470*/  WARPSYNC.COLLECTIVE R15, `(.L_x_2160) ;  /* 0x000000000f087348 */ /* 0x000fea0003c00000 */
[----:B------:R0:W1:Y:S02]  /*13480*/  SHFL.IDX P6, R14, R13, R12, R11 ;  /* 0x0000000c0d0e7389 */ /* 0x00006400000c000b */
[----:B01----:R-:W-:Y:S01]  /*13490*/  ENDCOLLECTIVE ;  /* 0x000000000000791b */ /* 0x003fe20003800000 */
.L_x_2160:
[----:B------:R-:W-:Y:S05]  /*134a0*/  BRA `(.L_x_2161) ;  /* 0xffffffe400c87947 */ /* 0x000fea000383ffff */
.L_x_2115:
[----:B------:R-:W-:Y:S01]  /*134b0*/  BSSY B0, `(.L_x_2162) ;  /* 0x0000008000007945 */ /* 0x000fe20003800000 */
[----:B-----5:R-:W-:Y:S01]  /*134c0*/  IMAD.MOV.U32 R13, RZ, RZ, R17 ;  /* 0x000000ffff0d7224 */ /* 0x020fe200078e0011 */
[----:B------:R-:W-:Y:S01]  /*134d0*/  MOV R15, 0xffffffff ;  /* 0xffffffff000f7802 */ /* 0x000fe20000000f00 */
[----:B------:R-:W-:Y:S02]  /*134e0*/  IMAD.MOV.U32 R12, RZ, RZ, 0x1 ;  /* 0x00000001ff0c7424 */ /* 0x000fe400078e00ff */
[----:B------:R-:W-:-:S07]  /*134f0*/  IMAD.MOV.U32 R11, RZ, RZ, RZ ;  /* 0x000000ffff0b7224 */ /* 0x000fce00078e00ff */
[----:B0-----:R-:W-:Y:S05]  /*13500*/  WARPSYNC.COLLECTIVE R15, `(.L_x_2163) ;  /* 0x000000000f087348 */ /* 0x001fea0003c00000 */
[----:B------:R1:W2:Y:S02]  /*13510*/  SHFL.UP P6, R14, R13, R12, R11 ;  /* 0x0400000c0d0e7389 */ /* 0x0002a400000c000b */
[----:B012---:R-:W-:Y:S01]  /*13520*/  ENDCOLLECTIVE ;  /* 0x000000000000791b */ /* 0x007fe20003800000 */
.L_x_2163:
[----:B------:R-:W-:Y:S05]  /*13530*/  BSYNC B0 ;  /* 0x0000000000007941 */ /* 0x000fea0003800000 */
.L_x_2162:
        /* <DEDUP_REMOVED lines=10> */
.L_x_2164:
        /* <DEDUP_REMOVED lines=8> */
.L_x_2165:
        /* <DEDUP_REMOVED lines=8> */
.L_x_2166:
        /* <DEDUP_REMOVED lines=8> */
.L_x_2167:
        /* <DEDUP_REMOVED lines=8> */
.L_x_2168:
[----:B------:R-:W-:Y:S05]  /*137e0*/  BRA `(.L_x_2169) ;  /* 0xffffffe400b07947 */ /* 0x000fea000383ffff */
.L_x_2117:
[----:B------:R-:W-:Y:S01]  /*137f0*/  BSSY B0, `(.L_x_2170) ;  /* 0x0000006000007945 */ /* 0x000fe20003800000 */
[----:B------:R-:W-:Y:S01]  /*13800*/  PLOP3.LUT P6, PT, P6, PT, PT, 0x8, 0x0 ;  /* 0x000000000000781c */ /* 0x000fe200037ce170 */
[----:B------:R-:W-:-:S12]  /*13810*/  IMAD.MOV.U32 R15, RZ, RZ, -0x1 ;  /* 0xffffffffff0f7424 */ /* 0x000fd800078e00ff */
[----:B0-----:R-:W-:Y:S05]  /*13820*/  WARPSYNC.COLLECTIVE R15, `(.L_x_2171) ;  /* 0x000000000f087348 */ /* 0x001fea0003c00000 */
[----:B------:R-:W-:Y:S01]  /*13830*/  VOTE.ANY R14, PT, P6 ;  /* 0x00000000000e7806 */ /* 0x000fe200030e0100 */
[----:B0-----:R-:W-:Y:S06]  /*13840*/  ENDCOLLECTIVE ;  /* 0x000000000000791b */ /* 0x001fec0003800000 */
.L_x_2171:
[----:B------:R-:W-:Y:S05]  /*13850*/  BSYNC B0 ;  /* 0x0000000000007941 */ /* 0x000fea0003800000 */
.L_x_2170:
[----:B------:R-:W-:Y:S02]  /*13860*/  IMAD.MOV.U32 R3, RZ, RZ, R14 ;  /* 0x000000ffff037224 */ /* 0x000fe400078e000e */
[----:B------:R-:W-:Y:S02]  /*13870*/  IMAD.MOV.U32 R13, RZ, RZ, R17 ;  /* 0x000000ffff0d7224 */ /* 0x000fe400078e0011 */
[----:B------:R-:W0:Y:S01]  /*13880*/  POPC R6, R3 ;  /* 0x0000000300067309 */ /* 0x000e220000000000 */
[----:B------:R-:W-:Y:S02]  /*13890*/  IMAD.MOV.U32 R11, RZ, RZ, 0x1f ;  /* 0x0000001fff0b7424 */ /* 0x000fe400078e00ff */
[----:B------:R-:W-:Y:S01]  /*138a0*/  IMAD.MOV.U32 R15, RZ, RZ, -0x1 ;  /* 0xffffffffff0f7424 */ /* 0x000fe200078e00ff */
[----:B0-----:R-:W-:-:S07]  /*138b0*/  MOV R12, R6 ;  /* 0x00000006000c7202 */ /* 0x001fce0000000f00 */
[----:B------:R-:W-:Y:S05]  /*138c0*/  WARPSYNC.COLLECTIVE R15, `(.L_x_2172) ;  /* 0x000000000f087348 */ /* 0x000fea0003c00000 */
[----:B------:R0:W1:Y:S02]  /*138d0*/  SHFL.IDX P6, R14, R13, R12, R11 ;  /* 0x0000000c0d0e7389 */ /* 0x00006400000c000b */
[----:B01----:R-:W-:Y:S01]  /*138e0*/  ENDCOLLECTIVE ;  /* 0x000000000000791b */ /* 0x003fe20003800000 */
.L_x_2172:
[----:B------:R-:W-:Y:S01]  /*138f0*/  IMAD.MOV.U32 R17, RZ, RZ, R14 ;  /* 0x000000ffff117224 */ /* 0x000fe200078e000e */
[----:B------:R-:W-:Y:S06]  /*13900*/  BRA `(.L_x_2173) ;  /* 0xffffffe400a07947 */ /* 0x000fec000383ffff */
.L_x_2119:
[----:B------:R-:W-:Y:S01]  /*13910*/  BSSY B0, `(.L_x_2174) ;  /* 0x0000007000007945 */ /* 0x000fe20003800000 */
[----:B------:R-:W-:Y:S02]  /*13920*/  IMAD.MOV.U32 R13, RZ, RZ, R2 ;  /* 0x000000ffff0d7224 */ /* 0x000fe400078e0002 */
[----:B------:R-:W-:Y:S02]  /*13930*/  IMAD.MOV.U32 R11, RZ, RZ, 0x1f ;  /* 0x0000001fff0b7424 */ /* 0x000fe400078e00ff */
[----:B------:R-:W-:-:S07]  /*13940*/  IMAD.MOV.U32 R15, RZ, RZ, -0x1 ;  /* 0xffffffffff0f7424 */ /* 0x000fce00078e00ff */
[----:B012---:R-:W-:Y:S05]  /*13950*/  WARPSYNC.COLLECTIVE R15, `(.L_x_2175) ;  /* 0x000000000f087348 */ /* 0x007fea0003c00000 */
[----:B------:R3:W4:Y:S02]  /*13960*/  SHFL.IDX P6, R14, R13, R12, R11 ;  /* 0x0000000c0d0e7389 */ /* 0x00072400000c000b */
[----:B01234-:R-:W-:Y:S01]  /*13970*/  ENDCOLLECTIVE ;  /* 0x000000000000791b */ /* 0x01ffe20003800000 */
.L_x_2175:
[----:B------:R-:W-:Y:S05]  /*13980*/  BSYNC B0 ;  /* 0x0000000000007941 */ /* 0x000fea0003800000 */
.L_x_2174:
[----:B------:R-:W-:Y:S01]  /*13990*/  MOV R7, R14 ;  /* 0x0000000e00077202 */ /* 0x000fe20000000f00 */
[----:B------:R-:W-:Y:S06]  /*139a0*/  BRA `(.L_x_2118) ;  /* 0xffffffe400947947 */ /* 0x000fec000383ffff */
.L_x_2123:
[----:B-1----:R1:W2:Y:S02]  /*139b0*/  SYNCS.PHASECHK.TRANS64.TRYWAIT P0, [R0+URZ+0x34820], R3 ;  /* 0x03482003000075a7 */ /* 0x0022a4000800017f */
[----:B--2---:R-:W-:Y:S05]  /*139c0*/  @!P0 NANOSLEEP.SYNCS 0x989680 ;  /* 0x009896800000895d */ /* 0x004fea0003900000 */
[----:B------:R-:W2:Y:S02]  /*139d0*/  @!P0 SYNCS.PHASECHK.TRANS64 P0, [R0+URZ+0x34820], R3 ;  /* 0x03482003000085a7 */ /* 0x000ea4000800007f */
[----:B--2---:R-:W-:Y:S05]  /*139e0*/  @!P0 BRA `(.L_x_2123) ;  /* 0xfffffffc00f08947 */ /* 0x004fea000383ffff */
[----:B------:R-:W-:Y:S05]  /*139f0*/  BRA `(.L_x_2176) ;  /* 0xffffffec000c7947 */ /* 0x000fea000383ffff */
.L_x_2124:
[----:B------:R-:W2:Y:S01]  /*13a00*/  S2R R2, SR_TID.X ;  /* 0x0000000000027919 */ /* 0x000ea20000002100 */
[----:B------:R-:W-:Y:S01]  /*13a10*/  BSSY B0, `(.L_x_2177) ;  /* 0x000000a000007945 */ /* 0x000fe20003800000 */
[----:B------:R-:W-:Y:S02]  /*13a20*/  IMAD.MOV.U32 R12, RZ, RZ, RZ ;  /* 0x000000ffff0c7224 */ /* 0x000fe400078e00ff */
[----:B------:R-:W-:Y:S02]  /*13a30*/  IMAD.MOV.U32 R11, RZ, RZ, 0x1f ;  /* 0x0000001fff0b7424 */ /* 0x000fe400078e00ff */
[----:B------:R-:W-:Y:S01]  /*13a40*/  IMAD.MOV.U32 R15, RZ, RZ, -0x1 ;  /* 0xffffffffff0f7424 */ /* 0x000fe200078e00ff */
[----:B--2---:R-:W-:-:S04]  /*13a50*/  SHF.R.U32.HI R2, RZ, 0x5, R2 ;  /* 0x00000005ff027819 */ /* 0x004fc80000011602 */
[----:B------:R-:W-:-:S05]  /*13a60*/  LOP3.LUT R2, R2, 0x3, RZ, 0xc0, !PT ;  /* 0x0000000302027812 */ /* 0x000fca00078ec0ff */
[----:B0-----:R-:W-:-:S07]  /*13a70*/  IMAD.MOV.U32 R13, RZ, RZ, R2 ;  /* 0x000000ffff0d7224 */ /* 0x001fce00078e0002 */
[----:B-1----:R-:W-:Y:S05]  /*13a80*/  WARPSYNC.COLLECTIVE R15, `(.L_x_2178) ;  /* 0x000000000f087348 */ /* 0x002fea0003c00000 */
[----:B------:R0:W2:Y:S02]  /*13a90*/  SHFL.IDX P6, R14, R13, R12, R11 ;  /* 0x0000000c0d0e7389 */ /* 0x0000a400000c000b */
[----:B012---:R-:W-:Y:S01]  /*13aa0*/  ENDCOLLECTIVE ;  /* 0x000000000000791b */ /* 0x007fe20003800000 */
.L_x_2178:
[----:B------:R-:W-:Y:S05]  /*13ab0*/  BSYNC B0 ;  /* 0x0000000000007941 */ /* 0x000fea0003800000 */
.L_x_2177:
[----:B------:R-:W-:Y:S05]  /*13ac0*/  BRA `(.L_x_2179) ;  /* 0xffffffe800f47947 */ /* 0x000fea000383ffff */
.L_x_2127:
[----:B------:R-:W-:Y:S01]  /*13ad0*/  BSSY B1, `(.L_x_2180) ;  /* 0x0000006000017945 */ /* 0x000fe20003800000 */
[----:B------:R-:W-:-:S07]  /*13ae0*/  IMAD.MOV.U32 R15, RZ, RZ, -0x1 ;  /* 0xffffffffff0f7424 */ /* 0x000fce00078e00ff */
[----:B012---:R-:W-:Y:S05]  /*13af0*/  WARPSYNC.COLLECTIVE R15, `(.L_x_2181) ;  /* 0x000000000f0c7348 */ /* 0x007fea0003c00000 */
[----:B------:R-:W-:Y:S02]  /*13b00*/  ELECT P6, UR62, PT ;  /* 0x00000000003e782f */ /* 0x000fe400038c0000 */
[----:B------:R-:W-:Y:S01]  /*13b10*/  MOV R14, UR62 ;  /* 0x0000003e000e7c02 */ /* 0x000fe20008000f00 */
[----:B012---:R-:W-:Y:S10]  /*13b20*/  ENDCOLLECTIVE ;  /* 0x000000000000791b */ /* 0x007ff40003800000 */
.L_x_2181:
[----:B------:R-:W-:Y:S05]  /*13b30*/  BSYNC B1 ;  /* 0x0000000000017941 */ /* 0x000fea0003800000 */
.L_x_2180:
[----:B------:R-:W-:Y:S05]  /*13b40*/  BRA `(.L_x_2182) ;  /* 0xffffffe800ec7947 */ /* 0x000fea000383ffff */
.L_x_2129:
[----:B-1----:R1:W2:Y:S02]  /*13b50*/  SYNCS.PHASECHK.TRANS64.TRYWAIT P0, [R6+URZ], R5 ;  /* 0x00000005060075a7 */ /* 0x0022a4000800017f */
[----:B--2---:R-:W-:Y:S05]  /*13b60*/  @!P0 NANOSLEEP.SYNCS 0x989680 ;  /* 0x009896800000895d */ /* 0x004fea0003900000 */
[----:B------:R-:W2:Y:S02]  /*13b70*/  @!P0 SYNCS.PHASECHK.TRANS64 P0, [R6+URZ], R5 ;  /* 0x00000005060085a7 */ /* 0x000ea4000800007f */
[----:B--2---:R-:W-:Y:S05]  /*13b80*/  @!P0 BRA `(.L_x_2129) ;  /* 0xfffffffc00f08947 */ /* 0x004fea000383ffff */
[----:B------:R-:W-:Y:S05]  /*13b90*/  BRA `(.L_x_2183) ;  /* 0xffffffec00307947 */ /* 0x000fea000383ffff */
.L_x_2130:
[----:B--2---:R2:W3:Y:S02]  /*13ba0*/  SYNCS.PHASECHK.TRANS64.TRYWAIT P0, [R7+URZ], R2 ;  /* 0x00000002070075a7 */ /* 0x0044e4000800017f */
[----:B---3--:R-:W-:Y:S05]  /*13bb0*/  @!P0 NANOSLEEP.SYNCS 0x989680 ;  /* 0x009896800000895d */ /* 0x008fea0003900000 */
[----:B------:R-:W3:Y:S02]  /*13bc0*/  @!P0 SYNCS.PHASECHK.TRANS64 P0, [R7+URZ], R2 ;  /* 0x00000002070085a7 */ /* 0x000ee4000800007f */
[----:B---3--:R-:W-:Y:S05]  /*13bd0*/  @!P0 BRA `(.L_x_2130) ;  /* 0xfffffffc00f08947 */ /* 0x008fea000383ffff */
[----:B------:R-:W-:Y:S05]  /*13be0*/  BRA `(.L_x_2184) ;  /* 0xffffffec00247947 */ /* 0x000fea000383ffff */
.L_x_2132:
[----:B---3--:R3:W4:Y:S02]  /*13bf0*/  SYNCS.PHASECHK.TRANS64.TRYWAIT P0, [R4+URZ], R5 ;  /* 0x00000005040075a7 */ /* 0x008724000800017f */
[----:B----4-:R-:W-:Y:S05]  /*13c00*/  @!P0 NANOSLEEP.SYNCS 0x989680 ;  /* 0x009896800000895d */ /* 0x010fea0003900000 */
[----:B------:R-:W4:Y:S02]  /*13c10*/  @!P0 SYNCS.PHASECHK.TRANS64 P0, [R4+URZ], R5 ;  /* 0x00000005040085a7 */ /* 0x000f24000800007f */
[----:B----4-:R-:W-:Y:S05]  /*13c20*/  @!P0 BRA `(.L_x_2132) ;  /* 0xfffffffc00f08947 */ /* 0x010fea000383ffff */
[----:B------:R-:W-:Y:S05]  /*13c30*/  BRA `(.L_x_2185) ;  /* 0xffffffec002c7947 */ /* 0x000fea000383ffff */
.L_x_2186:
        /* <DEDUP_REMOVED lines=12> */
.L_x_2664:


//--------------------- .text._ZN7cutlass13device_kernelIN5flash11enable_sm90INS1_16FlashAttnFwdSm90INS1_25CollectiveMainloopFwdSm90ILi2EN4cute5tupleIJNS5_1CILi1EEES8_S8_EEENS6_IJNS7_ILi128EEESA_NS7_ILi192EEEEEELi128ENS_10bfloat16_tEfNS_4arch4Sm90ELb1ELb0ELb1ELb1ELb0ELb1ELb0ELb1ELb1ELb0ELb0ELb0EEENS1_21CollectiveEpilogueFwdINS6_IJSA_SA_SA_EEES9_SD_SF_Li256ELb1ELb0ELb0ELb0EEENS1_36VarlenDynamicPersistentTileSchedulerILi128ELi128ELi256ELi32ELb0ELb0ELb1ELb1ELb1ELb1EEEEEEEEEvNT_6ParamsE --------------------------
	.section	.text._ZN7cutlass13device_kernelIN5flash11enable_sm90INS1_16FlashAttnFwdSm90INS1_25CollectiveMainloopFwdSm90ILi2EN4cute5tupleIJNS5_1CILi1EEES8_S8_EEENS6_IJNS7_ILi128EEESA_NS7_ILi192EEEEEELi128ENS_10bfloat16_tEfNS_4arch4Sm90ELb1ELb0ELb1ELb1ELb0ELb1ELb0ELb1ELb1ELb0ELb0ELb0EEENS1_21CollectiveEpilogueFwdINS6_IJSA_SA_SA_EEES9_SD_SF_Li256ELb1ELb0ELb0ELb0EEENS1_36VarlenDynamicPersistentTileSchedulerILi128ELi128ELi256ELi32ELb0ELb0ELb1ELb1ELb1ELb1EEEEEEEEEvNT_6ParamsE,"ax",@progbits
	.align	128
.text._ZN7cutlass13device_kernelIN5flash11enable_sm90INS1_16FlashAttnFwdSm90INS1_25CollectiveMainloopFwdSm90ILi2EN4cute5tupleIJNS5_1CILi1EEES8_S8_EEENS6_IJNS7_ILi128EEESA_NS7_ILi192EEEEEELi128ENS_10bfloat16_tEfNS_4arch4Sm90ELb1ELb0ELb1ELb1ELb0ELb1ELb0ELb1ELb1ELb0ELb0ELb0EEENS1_21CollectiveEpilogueFwdINS6_IJSA_SA_SA_EEES9_SD_SF_Li256ELb1ELb0ELb0ELb0EEENS1_36VarlenDynamicPersistentTileSchedulerILi128ELi128ELi256ELi32ELb0ELb0ELb1ELb1ELb1ELb1EEEEEEEEEvNT_6ParamsE:
        .type           _ZN7cutlass13device_kernelIN5flash11enable_sm90INS1_16FlashAttnFwdSm90INS1_25CollectiveMainloopFwdSm90ILi2EN4cute5tupleIJNS5_1CILi1EEES8_S8_EEENS6_IJNS7_ILi128EEESA_NS7_ILi192EEEEEELi128ENS_10bfloat16_tEfNS_4arch4Sm90ELb1ELb0ELb1ELb1ELb0ELb1ELb0ELb1ELb1ELb0ELb0ELb0EEENS1_21CollectiveEpilogueFwdINS6_IJSA_SA_SA_EEES9_SD_SF_Li256ELb1ELb0ELb0ELb0EEENS1_36VarlenDynamicPersistentTileSchedulerILi128ELi128ELi256ELi32ELb0ELb0ELb1ELb1ELb1ELb1EEEEEEEEEvNT_6ParamsE,@function
        .size           _ZN7cutlass13device_kernelIN5flash11enable_sm90INS1_16FlashAttnFwdSm90INS1_25CollectiveMainloopFwdSm90ILi2EN4cute5tupleIJNS5_1CILi1EEES8_S8_EEENS6_IJNS7_ILi128EEESA_NS7_ILi192EEEEEELi128ENS_10bfloat16_tEfNS_4arch4Sm90ELb1ELb0ELb1ELb1ELb0ELb1ELb0ELb1ELb1ELb0ELb0ELb0EEENS1_21CollectiveEpilogueFwdINS6_IJSA_SA_SA_EEES9_SD_SF_Li256ELb1ELb0ELb0ELb0EEENS1_36VarlenDynamicPersistentTileSchedulerILi128ELi128ELi256ELi32ELb0ELb0ELb1ELb1ELb1ELb1EEEEEEEEEvNT_6ParamsE,(.L_x_2665 - _ZN7cutlass13device_kernelIN5flash11enable_sm90INS1_16FlashAttnFwdSm90INS1_25CollectiveMainloopFwdSm90ILi2EN4cute5tupleIJNS5_1CILi1EEES8_S8_EEENS6_IJNS7_ILi128EEESA_NS7_ILi192EEEEEELi128ENS_10bfloat16_tEfNS_4arch4Sm90ELb1ELb0ELb1ELb1ELb0ELb1ELb0ELb1ELb1ELb0ELb0ELb0EEENS1_21CollectiveEpilogueFwdINS6_IJSA_SA_SA_EEES9_SD_SF_Li256ELb1ELb0ELb0ELb0EEENS1_36VarlenDynamicPersistentTileSchedulerILi128ELi128ELi256ELi32ELb0ELb0ELb1ELb1ELb1ELb1EEEEEEEEEvNT_6ParamsE)
        .other          _ZN7cutlass13device_kernelIN5flash11enable_sm90INS1_16FlashAttnFwdSm90INS1_25CollectiveMainloopFwdSm90ILi2EN4cute5tupleIJNS5_1CILi1EEES8_S8_EEENS6_IJNS7_ILi128EEESA_NS7_ILi192EEEEEELi128ENS_10bfloat16_tEfNS_4arch4Sm90ELb1ELb0ELb1ELb1ELb0ELb1ELb0ELb1ELb1ELb0ELb0ELb0EEENS1_21CollectiveEpilogueFwdINS6_IJSA_SA_SA_EEES9_SD_SF_Li256ELb1ELb0ELb0ELb0EEENS1_36VarlenDynamicPersistentTileSchedulerILi128ELi128ELi256ELi32ELb0ELb0ELb1ELb1ELb1ELb1EEEEEEEEEvNT_6ParamsE,@"STO_CUDA_ENTRY STV_DEFAULT"
_ZN7cutlass13device_kernelIN5flash11enable_sm90INS1_16FlashAttnFwdSm90INS1_25CollectiveMainloopFwdSm90ILi2EN4cute5tupleIJNS5_1CILi1EEES8_S8_EEENS6_IJNS7_ILi128EEESA_NS7_ILi192EEEEEELi128ENS_10bfloat16_tEfNS_4arch4Sm90ELb1ELb0ELb1ELb1ELb0ELb1ELb0ELb1ELb1ELb0ELb0ELb0EEENS1_21CollectiveEpilogueFwdINS6_IJSA_SA_SA_EEES9_SD_SF_Li256ELb1ELb0ELb0ELb0EEENS1_36VarlenDynamicPersistentTileSchedulerILi128ELi128ELi256ELi32ELb0ELb0ELb1ELb1ELb1ELb1EEEEEEEEEvNT_6ParamsE:
        /* <DEDUP_REMOVED lines=26> */
.L_x_2188:
[----:B------:R-:W-:Y:S05]  /*01a0*/  BSYNC B0 ;  /* 0x0000000000007941 */ /* 0x000fea0003800000 */
.L_x_2187:
        /* <DEDUP_REMOVED lines=40> */
.L_x_2189:
        /* <DEDUP_REMOVED lines=22> */
.L_x_2190:
        /* <DEDUP_REMOVED lines=18> */
.L_x_2191:
        /* <DEDUP_REMOVED lines=22> */
.L_x_2192:
        /* <DEDUP_REMOVED lines=22> */
.L_x_2193:
        /* <DEDUP_REMOVED lines=9> */
.L_x_2196:
        /* <DEDUP_REMOVED lines=9> */
[----:B------:R-:W-:Y:S01]  /*0a90*/  IMAD.U32 R18, RZ, RZ, UR4 ;  /* 0x00000004ff127e24 */ /* 0x000fe2000f8e00ff */
[----:B------:R-:W-:-:S04]  /*0aa0*/  ULDC UR4, c[0x0][0xc14] ;  /* 0x0003050000047ab9 */ /* 0x000fc80000000800 */
[----:B------:R-:W1:Y:S01]  /*0ab0*/  LDS.128 R192, [R18+0x348d0] ;  /* 0x0348d00012c07984 */ /* 0x000e620000000c00 */
[----:B------:R-:W-:Y:S06]  /*0ac0*/  BAR.ARV 0x4, 0x120 ;  /* 0x0104800000007b1d */ /* 0x000fec0000002000 */
[----:B-1----:R-:W-:-:S13]  /*0ad0*/  ISETP.GE.AND P0, PT, R195, UR4, PT ;  /* 0x00000004c3007c0c */ /* 0x002fda000bf06270 */
[----:B------:R-:W-:Y:S05]  /*0ae0*/  @P0 BRA `(.L_x_2197) ;  /* 0x0000023c002c0947 */ /* 0x000fea0003800000 */
[----:B------:R-:W2:Y:S01]  /*0af0*/  LDL.LU R11, [R1+0x34] ;  /* 0x00003400010b7983 */ /* 0x000ea20000300800 */
[----:B------:R-:W-:Y:S01]  /*0b00*/  VIADD R213, R3, 0xffffff80 ;  /* 0xffffff8003d57836 */ /* 0x000fe20000000000 */
[----:B------:R-:W-:Y:S01]  /*0b10*/  CS2R R188, SRZ ;  /* 0x0000000000bc7805 */ /* 0x000fe2000001ff00 */
[----:B------:R-:W-:Y:S02]  /*0b20*/  VIADD R215, R18, 0x10400 ;  /* 0x0001040012d77836 */ /* 0x000fe40000000000 */
[----:B------:R-:W-:Y:S01]  /*0b30*/  IMAD.MOV.U32 R209, RZ, RZ, RZ ;  /* 0x000000ffffd17224 */ /* 0x000fe200078e00ff */
[----:B------:R-:W-:Y:S01]  /*0b40*/  SHF.R.S32.HI R0, RZ, 0x1f, R213 ;  /* 0x0000001fff007819 */ /* 0x000fe200000114d5 */
[----:B------:R-:W-:Y:S02]  /*0b50*/  IMAD.MOV.U32 R19, RZ, RZ, RZ ;  /* 0x000000ffff137224 */ /* 0x000fe400078e00ff */
[----:B------:R-:W-:Y:S01]  /*0b60*/  IMAD.MOV.U32 R185, RZ, RZ, RZ ;  /* 0x000000ffffb97224 */ /* 0x000fe200078e00ff */
[----:B------:R-:W-:-:S02]  /*0b70*/  LEA.HI R3, R0, R213, RZ, 0x7 ;  /* 0x000000d500037211 */ /* 0x000fc400078f38ff */
[CC--:B0-----:R-:W-:Y:S02]  /*0b80*/  LEA.HI R2, R0.reuse, R213.reuse, RZ, 0x4 ;  /* 0x000000d500027211 */ /* 0x0c1fe400078f20ff */
[----:B------:R-:W-:Y:S02]  /*0b90*/  LOP3.LUT R218, R3, 0xffffff80, RZ, 0xc0, !PT ;  /* 0xffffff8003da7812 */ /* 0x000fe400078ec0ff */
[----:B------:R-:W-:Y:S02]  /*0ba0*/  SHF.R.S32.HI R5, RZ, 0x4, R2 ;  /* 0x00000004ff057819 */ /* 0x000fe40000011402 */
[CC--:B------:R-:W-:Y:S01]  /*0bb0*/  LEA.HI R197, R0.reuse, R213.reuse, RZ, 0x5 ;  /* 0x000000d500c57211 */ /* 0x0c0fe200078f28ff */
[----:B------:R-:W-:Y:S01]  /*0bc0*/  IMAD.IADD R218, R213, 0x1, -R218 ;  /* 0x00000001d5da7824 */ /* 0x000fe200078e0ada */
[CC--:B------:R-:W-:Y:S02]  /*0bd0*/  LEA.HI R202, R0.reuse, R213.reuse, RZ, 0x3 ;  /* 0x000000d500ca7211 */ /* 0x0c0fe400078f18ff */
[----:B------:R-:W-:-:S02]  /*0be0*/  LEA.HI R10, R0, R213, RZ, 0x2 ;  /* 0x000000d5000a7211 */ /* 0x000fc400078f10ff */
[----:B------:R-:W-:Y:S02]  /*0bf0*/  SHF.R.S32.HI R7, RZ, 0x1f, R218 ;  /* 0x0000001fff077819 */ /* 0x000fe400000114da */
[C---:B------:R-:W-:Y:S02]  /*0c00*/  LOP3.LUT R0, R2.reuse, 0x3fffff0, RZ, 0xc0, !PT ;  /* 0x03fffff002007812 */ /* 0x040fe400078ec0ff */
[----:B------:R-:W-:Y:S02]  /*0c10*/  LEA.HI R6, R7, R218, RZ, 0x2 ;  /* 0x000000da07067211 */ /* 0x000fe400078f10ff */
[----:B------:R-:W-:Y:S01]  /*0c20*/  LEA.HI R2, R2, R5, RZ, 0x1 ;  /* 0x0000000502027211 */ /* 0x000fe200078f08ff */
[----:B------:R-:W-:Y:S01]  /*0c30*/  IMAD.IADD R0, R213, 0x1, -R0 ;  /* 0x00000001d5007824 */ /* 0x000fe200078e0a00 */
[--C-:B------:R-:W-:Y:S02]  /*0c40*/  SHF.R.S32.HI R8, RZ, 0x2, R6.reuse ;  /* 0x00000002ff087819 */ /* 0x100fe40000011406 */
[----:B------:R-:W-:-:S02]  /*0c50*/  SHF.R.S32.HI R9, RZ, 0x1f, R6 ;  /* 0x0000001fff097819 */ /* 0x000fc40000011406 */
[----:B------:R-:W-:Y:S02]  /*0c60*/  LOP3.LUT R4, R202, 0x1ffffff8, RZ, 0xc0, !PT ;  /* 0x1ffffff8ca047812 */ /* 0x000fe400078ec0ff */
[----:B------:R-:W-:Y:S02]  /*0c70*/  LOP3.LUT R2, R2, 0x1ffffffe, RZ, 0xc0, !PT ;  /* 0x1ffffffe02027812 */ /* 0x000fe400078ec0ff */
[----:B------:R-:W-:Y:S01]  /*0c80*/  LOP3.LUT R12, R10, 0xfffffffc, RZ, 0xc0, !PT ;  /* 0xfffffffc0a0c7812 */ /* 0x000fe200078ec0ff */
[----:B------:R-:W-:Y:S01]  /*0c90*/  IMAD.IADD R4, R213, 0x1, -R4 ;  /* 0x00000001d5047824 */ /* 0x000fe200078e0a04 */
[----:B------:R-:W-:Y:S01]  /*0ca0*/  LEA.HI R9, R9, R8, RZ, 0x3 ;  /* 0x0000000809097211 */ /* 0x000fe200078f18ff */
[----:B------:R-:W-:Y:S01]  /*0cb0*/  IMAD.IADD R2, R5, 0x1, -R2 ;  /* 0x0000000105027824 */ /* 0x000fe200078e0a02 */
[----:B------:R-:W-:Y:S01]  /*0cc0*/  SHF.R.S32.HI R184, RZ, 0x2, R10 ;  /* 0x00000002ffb87819 */ /* 0x000fe2000001140a */
[----:B------:R-:W-:Y:S01]  /*0cd0*/  IMAD.IADD R213, R213, 0x1, -R12 ;  /* 0x00000001d5d57824 */ /* 0x000fe200078e0a0c */
[----:B------:R-:W-:Y:S01]  /*0ce0*/  SHF.R.S32.HI R5, RZ, 0x1f, R10 ;  /* 0x0000001fff057819 */ /* 0x000fe2000001140a */
[----:B------:R-:W-:Y:S01]  /*0cf0*/  IMAD.SHL.U32 R200, R4, 0x8, RZ ;  /* 0x0000000804c87824 */ /* 0x000fe200078e00ff */
[----:B------:R-:W-:Y:S01]  /*0d00*/  LOP3.LUT R9, R9, 0xfffffff8, RZ, 0xc0, !PT ;  /* 0xfffffff809097812 */ /* 0x000fe200078ec0ff */
[----:B------:R-:W-:Y:S01]  /*0d10*/  IMAD.SHL.U32 R22, R213, 0x8, RZ ;  /* 0x00000008d5167824 */ /* 0x000fe200078e00ff */
[----:B------:R-:W-:Y:S01]  /*0d20*/  LEA.HI R7, R7, R218, RZ, 0x5 ;  /* 0x000000da07077211 */ /* 0x000fe200078f28ff */
[----:B------:R-:W-:Y:S01]  /*0d30*/  VIADD R210, R184, 0x40 ;  /* 0x00000040b8d27836 */ /* 0x000fe20000000000 */
[----:B------:R-:W-:Y:S01]  /*0d40*/  LEA.HI R5, R5, R184, RZ, 0x3 ;  /* 0x000000b805057211 */ /* 0x000fe200078f18ff */
[----:B------:R-:W-:Y:S01]  /*0d50*/  IMAD.IADD R8, R8, 0x1, -R9 ;  /* 0x0000000108087824 */ /* 0x000fe200078e0a09 */
[----:B------:R-:W-:Y:S01]  /*0d60*/  SHF.R.S32.HI R7, RZ, 0x5, R7 ;  /* 0x00000005ff077819 */ /* 0x000fe20000011407 */
[C---:B------:R-:W-:Y:S01]  /*0d70*/  VIADD R187, R22.reuse, 0x40 ;  /* 0x0000004016bb7836 */ /* 0x040fe20000000000 */
[----:B------:R-:W-:Y:S01]  /*0d80*/  SHF.R.S32.HI R197, RZ, 0x5, R197 ;  /* 0x00000005ffc57819 */ /* 0x000fe200000114c5 */
[----:B------:R-:W-:Y:S01]  /*0d90*/  VIADD R186, R22, 0x20 ;  /* 0x0000002016ba7836 */ /* 0x000fe20000000000 */
[----:B------:R-:W-:Y:S01]  /*0da0*/  LOP3.LUT R5, R5, 0xfffffff8, RZ, 0xc0, !PT ;  /* 0xfffffff805057812 */ /* 0x000fe200078ec0ff */
[----:B------:R-:W-:Y:S01]  /*0db0*/  IMAD R8, R7, 0x10, R8 ;  /* 0x0000001007087824 */ /* 0x000fe200078e0208 */
[----:B------:R-:W-:Y:S01]  /*0dc0*/  SHF.R.S32.HI R7, RZ, 0x1f, R210 ;  /* 0x0000001fff077819 */ /* 0x000fe200000114d2 */
[----:B------:R-:W-:Y:S01]  /*0dd0*/  IMAD R9, R197, 0x10, R0 ;  /* 0x00000010c5097824 */ /* 0x000fe200078e0200 */
[----:B------:R-:W-:Y:S01]  /*0de0*/  SHF.R.S32.HI R0, RZ, 0x1f, R187 ;  /* 0x0000001fff007819 */ /* 0x000fe200000114bb */
[----:B------:R-:W-:Y:S01]  /*0df0*/  IMAD.IADD R217, R184, 0x1, -R5 ;  /* 0x00000001b8d97824 */ /* 0x000fe200078e0a05 */
[----:B------:R-:W-:Y:S01]  /*0e00*/  SHF.R.S32.HI R5, RZ, 0x1f, R186 ;  /* 0x0000001fff057819 */ /* 0x000fe200000114ba */
[----:B------:R-:W-:Y:S01]  /*0e10*/  IMAD.SHL.U32 R191, R210, 0x40, RZ ;  /* 0x00000040d2bf7824 */ /* 0x000fe200078e00ff */
[----:B------:R-:W-:Y:S01]  /*0e20*/  LEA.HI R7, R7, R210, RZ, 0x3 ;  /* 0x000000d207077211 */ /* 0x000fe200078f18ff */
[----:B------:R-:W-:Y:S01]  /*0e30*/  IMAD R227, R9, 0x8, R2 ;  /* 0x0000000809e37824 */ /* 0x000fe200078e0202 */
[-C--:B------:R-:W-:Y:S01]  /*0e40*/  LEA.HI R2, R0, R187.reuse, RZ, 0x6 ;  /* 0x000000bb00027211 */ /* 0x080fe200078f30ff */
[----:B------:R-:W-:Y:S01]  /*0e50*/  IMAD.SHL.U32 R196, R217, 0x40, RZ ;  /* 0x00000040d9c47824 */ /* 0x000fe200078e00ff */
[-C--:B------:R-:W-:Y:S01]  /*0e60*/  LEA.HI R216, R5, R186.reuse, RZ, 0x3 ;  /* 0x000000ba05d87211 */ /* 0x080fe200078f18ff */
[----:B------:R-:W-:Y:S01]  /*0e70*/  IMAD.SHL.U32 R7, R7, 0x40, RZ ;  /* 0x0000004007077824 */ /* 0x000fe200078e00ff */
[----:B------:R-:W-:Y:S01]  /*0e80*/  LEA.HI R5, R5, R186, RZ, 0x6 ;  /* 0x000000ba05057211 */ /* 0x000fe200078f30ff */
[----:B------:R-:W-:Y:S01]  /*0e90*/  IMAD.SHL.U32 R2, R2, 0x80, RZ ;  /* 0x0000008002027824 */ /* 0x000fe200078e00ff */
[----:B------:R-:W-:Y:S01]  /*0ea0*/  LOP3.LUT R191, R191, 0x1c0, RZ, 0xc0, !PT ;  /* 0x000001c0bfbf7812 */ /* 0x000fe200078ec0ff */
[----:B------:R-:W-:Y:S01]  /*0eb0*/  IMAD.SHL.U32 R16, R213, 0x4, RZ ;  /* 0x00000004d5107824 */ /* 0x000fe200078e00ff */
[----:B------:R-:W-:Y:S01]  /*0ec0*/  LEA.HI R222, R0, R187, RZ, 0x3 ;  /* 0x000000bb00de7211 */ /* 0x000fe200078f18ff */
[----:B------:R-:W-:Y:S01]  /*0ed0*/  IMAD.SHL.U32 R0, R5, 0x80, RZ ;  /* 0x0000008005007824 */ /* 0x000fe200078e00ff */
[----:B------:R-:W-:Y:S01]  /*0ee0*/  LOP3.LUT R196, R196, 0x1c0, RZ, 0xc0, !PT ;  /* 0x000001c0c4c47812 */ /* 0x000fe200078ec0ff */
[----:B------:R-:W-:Y:S01]  /*0ef0*/  IMAD.SHL.U32 R227, R227, 0x8, RZ ;  /* 0x00000008e3e37824 */ /* 0x000fe200078e00ff */
[----:B------:R-:W-:-:S02]  /*0f00*/  SHF.R.U32.HI R225, RZ, 0x3, R191 ;  /* 0x00000003ffe17819 */ /* 0x000fc400000116bf */
[C---:B------:R-:W-:Y:S02]  /*0f10*/  LOP3.LUT R12, R191.reuse, 0x38, R222, 0xf8, !PT ;  /* 0x00000038bf0c7812 */ /* 0x040fe400078ef8de */
[----:B------:R-:W-:Y:S02]  /*0f20*/  SHF.R.S32.HI R226, RZ, 0x7, R3 ;  /* 0x00000007ffe27819 */ /* 0x000fe40000011403 */
[----:B------:R-:W-:Y:S02]  /*0f30*/  LOP3.LUT R10, R191, 0x38, R216, 0xf8, !PT ;  /* 0x00000038bf0a7812 */ /* 0x000fe400078ef8d8 */
[----:B------:R-:W-:Y:S02]  /*0f40*/  LOP3.LUT R199, R7, 0xfffffe00, RZ, 0xc0, !PT ;  /* 0xfffffe0007c77812 */ /* 0x000fe400078ec0ff */
[----:B------:R-:W-:Y:S02]  /*0f50*/  SHF.R.U32.HI R198, RZ, 0x3, R196 ;  /* 0x00000003ffc67819 */ /* 0x000fe400000116c4 */
[----:B------:R-:W-:-:S02]  /*0f60*/  LOP3.LUT R7, R196, 0x38, R222, 0xf8, !PT ;  /* 0x00000038c4077812 */ /* 0x000fc400078ef8de */
[----:B------:R-:W-:Y:S02]  /*0f70*/  LOP3.LUT R2, R2, 0xffffe000, RZ, 0xc0, !PT ;  /* 0xffffe00002027812 */ /* 0x000fe400078ec0ff */
[-C--:B------:R-:W-:Y:S02]  /*0f80*/  LOP3.LUT R12, R12, R225.reuse, RZ, 0x3c, !PT ;  /* 0x000000e10c0c7212 */ /* 0x080fe400078e3cff */
[----:B------:R-:W-:Y:S02]  /*0f90*/  LEA.HI R3, R3, R226, RZ, 0x1 ;  /* 0x000000e203037211 */ /* 0x000fe400078f08ff */
[----:B------:R-:W-:Y:S02]  /*0fa0*/  LOP3.LUT R5, R196, 0x38, R216, 0xf8, !PT ;  /* 0x00000038c4057812 */ /* 0x000fe400078ef8d8 */
[----:B------:R-:W-:Y:S02]  /*0fb0*/  LOP3.LUT R0, R0, 0xffffe000, RZ, 0xc0, !PT ;  /* 0xffffe00000007812 */ /* 0x000fe400078ec0ff */
[----:B------:R-:W-:-:S02]  /*0fc0*/  LOP3.LUT R9, R10, R225, RZ, 0x3c, !PT ;  /* 0x000000e10a097212 */ /* 0x000fc400078e3cff */
[----:B------:R-:W-:Y:S01]  /*0fd0*/  LOP3.LUT R10, R7, R198, RZ, 0x3c, !PT ;  /* 0x000000c6070a7212 */ /* 0x000fe200078e3cff */
[----:B------:R-:W-:Y:S01]  /*0fe0*/  IMAD R7, R197, 0x200, R2 ;  /* 0x00000200c5077824 */ /* 0x000fe200078e0202 */
[----:B------:R-:W-:Y:S02]  /*0ff0*/  IADD3 R12, R12, R2, R199 ;  /* 0x000000020c0c7210 */ /* 0x000fe40007ffe0c7 */
[----:B------:R-:W-:Y:S01]  /*1000*/  LOP3.LUT R3, R3, 0x3fffffe, RZ, 0xc0, !PT ;  /* 0x03fffffe03037812 */ /* 0x000fe200078ec0ff */
[----:B------:R-:W-:Y:S01]  /*1010*/  IMAD.IADD R10, R7, 0x1, R10 ;  /* 0x00000001070a7824 */ /* 0x000fe200078e020a */
[----:B------:R-:W-:Y:S01]  /*1020*/  LOP3.LUT R5, R5, R198, RZ, 0x3c, !PT ;  /* 0x000000c605057212 */ /* 0x000fe200078e3cff */
[----:B------:R-:W-:Y:S01]  /*1030*/  IMAD R219, R12, 0x2, R215 ;  /* 0x000000020cdb7824 */ /* 0x000fe200078e02d7 */
[----:B------:R-:W-:Y:S01]  /*1040*/  IADD3 R220, R9, R0, R199 ;  /* 0x0000000009dc7210 */ /* 0x000fe20007ffe0c7 */
[----:B------:R-:W-:Y:S01]  /*1050*/  IMAD R0, R197, 0x200, R0 ;  /* 0x00000200c5007824 */ /* 0x000fe200078e0200 */
[----:B------:R-:W-:Y:S01]  /*1060*/  LOP3.LUT R2, R191, 0x38, R22, 0xf8, !PT ;  /* 0x00000038bf027812 */ /* 0x000fe200078ef816 */
[----:B------:R-:W-:Y:S01]  /*1070*/  IMAD.IADD R3, R226, 0x1, -R3 ;  /* 0x00000001e2037824 */ /* 0x000fe200078e0a03 */
[----:B------:R-:W-:Y:S01]  /*1080*/  LOP3.LUT R201, R6, 0x7ffffffc, RZ, 0xc0, !PT ;  /* 0x7ffffffc06c97812 */ /* 0x000fe200078ec0ff */
[----:B------:R-:W-:Y:S01]  /*1090*/  IMAD.IADD R0, R0, 0x1, R5 ;  /* 0x0000000100007824 */ /* 0x000fe200078e0205 */
[----:B------:R-:W-:Y:S01]  /*10a0*/  LOP3.LUT R2, R199, R2, R225, 0xf6, !PT ;  /* 0x00000002c7027212 */ /* 0x000fe200078ef6e1 */
[----:B------:R-:W-:Y:S01]  /*10b0*/  IMAD R204, R3, 0x40, R8 ;  /* 0x0000004003cc7824 */ /* 0x000fe200078e0208 */
[----:B------:R-:W-:Y:S01]  /*10c0*/  SHF.R.S32.HI R202, RZ, 0x3, R202 ;  /* 0x00000003ffca7819 */ /* 0x000fe200000114ca */
[----:B------:R-:W-:Y:S01]  /*10d0*/  IMAD.IADD R201, R218, 0x1, -R201 ;  /* 0x00000001dac97824 */ /* 0x000fe200078e0ac9 */
[----:B------:R-:W-:Y:S01]  /*10e0*/  SHF.R.S32.HI R211, RZ, 0x1f, R184 ;  /* 0x0000001fffd37819 */ /* 0x000fe200000114b8 */
[--C-:B------:R-:W-:Y:S01]  /*10f0*/  IMAD R223, R2, 0x2, R215.reuse ;  /* 0x0000000202df7824 */ /* 0x100fe200078e02d7 */
[----:B------:R-:W-:Y:S01]  /*1100*/  SHF.R.S32.HI R216, RZ, 0x3, R216 ;  /* 0x00000003ffd87819 */ /* 0x000fe200000114d8 */
[--C-:B------:R-:W-:Y:S01]  /*1110*/  IMAD R220, R220, 0x2, R215.reuse ;  /* 0x00000002dcdc7824 */ /* 0x100fe200078e02d7 */
[----:B------:R-:W-:Y:S01]  /*1120*/  SHF.R.S32.HI R222, RZ, 0x3, R222 ;  /* 0x00000003ffde7819 */ /* 0x000fe200000114de */
[----:B------:R-:W-:-:S02]  /*1130*/  IMAD R224, R0, 0x2, R215 ;  /* 0x0000000200e07824 */ /* 0x000fc400078e02d7 */
[----:B------:R-:W-:Y:S01]  /*1140*/  IMAD R221, R10, 0x2, R215 ;  /* 0x000000020add7824 */ /* 0x000fe200078e02d7 */
[----:B--2---:R-:W-:-:S07]  /*1150*/  LOP3.LUT R190, R11, 0x1, RZ, 0xfc, !PT ;  /* 0x000000010bbe7812 */ /* 0x004fce00078efcff */
.L_x_2434:
[----:B0-----:R-:W0:Y:S01]  /*1160*/  LDC.64 R2, c[0x0][0xc60] ;  /* 0x00031800ff027b82 */ /* 0x001e220000000a00 */
[----:B------:R-:W-:Y:S01]  /*1170*/  ULDC.64 UR4, c[0x0][0xa28] ;  /* 0x00028a0000047ab9 */ /* 0x000fe20000000a00 */
[----:B------:R-:W-:Y:S01]  /*1180*/  ULDC.64 UR8, c[0x0][0xa18] ;  /* 0x0002860000087ab9 */ /* 0x000fe20000000a00 */
[----:B------:R-:W-:Y:S01]  /*1190*/  ULDC.64 UR6, c[0x0][0xa08] ;  /* 0x0002820000067ab9 */ /* 0x000fe20000000a00 */
[----:B0-----:R-:W-:-:S05]  /*11a0*/  IMAD.WIDE R2, R195, 0x4, R2 ;  /* 0x00000004c3027825 */ /* 0x001fca00078e0202 */
[----:B--2---:R-:W2:Y:S01]  /*11b0*/  LDG.E R208, desc[UR56][R2.64] ;  /* 0x0000003802d07981 */ /* 0x004ea2000c1e1900 */
[----:B------:R-:W-:Y:S01]  /*11c0*/  ISETP.NE.U32.AND P2, PT, RZ, UR4, PT ;  /* 0x00000004ff007c0c */ /* 0x000fe2000bf45070 */
[----:B------:R-:W-:Y:S01]  /*11d0*/  IMAD.MOV.U32 R0, RZ, RZ, RZ ;  /* 0x000000ffff007224 */ /* 0x000fe200078e00ff */
[----:B------:R-:W-:Y:S01]  /*11e0*/  ISETP.NE.U32.AND P1, PT, RZ, UR8, PT ;  /* 0x00000008ff007c0c */ /* 0x000fe2000bf25070 */
[----:B-----5:R-:W-:Y:S01]  /*11f0*/  IMAD.MOV.U32 R26, RZ, RZ, RZ ;  /* 0x000000ffff1a7224 */ /* 0x020fe200078e00ff */
        /* <DEDUP_REMOVED lines=10> */
[----:B------:R-:W-:-:S03]  /*12a0*/  IADD3 R6, P4, R206, UR6, RZ ;  /* 0x00000006ce067c10 */ /* 0x000fc6000ff9e0ff */
[----:B------:R0:W5:Y:S01]  /*12b0*/  @P2 LDG.E R0, desc[UR56][R2.64] ;  /* 0x0000003802002981 */ /* 0x000162000c1e1900 */
[----:B---34-:R-:W-:Y:S01]  /*12c0*/  @P1 IADD3 R4, P2, R206, UR8, RZ ;  /* 0x00000008ce041c10 */ /* 0x018fe2000ff5e0ff */
        /* <DEDUP_REMOVED lines=29> */
.L_x_2198:
[----:B------:R-:W-:Y:S02]  /*14a0*/  IMAD.U32 R24, RZ, RZ, UR5 ;  /* 0x00000005ff187e24 */ /* 0x000fe4000f8e00ff */
[----:B------:R-:W-:Y:S01]  /*14b0*/  IMAD.U32 R27, RZ, RZ, UR4 ;  /* 0x00000004ff1b7e24 */ /* 0x000fe2000f8e00ff */
[----:B------:R-:W-:Y:S06]  /*14c0*/  @!P2 BRA `(.L_x_2199) ;  /* 0x000000000010a947 */ /* 0x000fec0003800000 */
[----:B------:R-:W-:-:S04]  /*14d0*/  IADD3 R2, P0, R206, UR8, RZ ;  /* 0x00000008ce027c10 */ /* 0x000fc8000ff1e0ff */
[----:B------:R-:W-:-:S05]  /*14e0*/  IADD3.X R3, R207, UR9, RZ, P0, !PT ;  /* 0x00000009cf037c10 */ /* 0x000fca00087fe4ff */
[----:B------:R0:W5:Y:S01]  /*14f0*/  LDG.E R27, desc[UR56][R2.64] ;  /* 0x00000038021b7981 */ /* 0x000162000c1e1900 */
[----:B------:R-:W-:Y:S05]  /*1500*/  BRA `(.L_x_2200) ;  /* 0x0000000000107947 */ /* 0x000fea0003800000 */
.L_x_2199:
[----:B------:R-:W-:Y:S05]  /*1510*/  @!P0 BRA `(.L_x_2200) ;  /* 0x00000000000c8947 */ /* 0x000fea0003800000 */
[----:B------:R-:W2:Y:S04]  /*1520*/  LDG.E R2, desc[UR56][R6.64] ;  /* 0x0000003806027981 */ /* 0x000ea8000c1e1900 */
[----:B------:R-:W2:Y:S02]  /*1530*/  LDG.E R27, desc[UR56][R6.64+0x4] ;  /* 0x00000438061b7981 */ /* 0x000ea4000c1e1900 */
[----:B--2---:R-:W-:-:S07]  /*1540*/  IMAD.IADD R27, R27, 0x1, -R2 ;  /* 0x000000011b1b7824 */ /* 0x004fce00078e0a02 */
.L_x_2200:
[----:B------:R-:W-:Y:S02]  /*1550*/  ULDC.64 UR4, c[0x0][0xa10] ;  /* 0x0002840000047ab9 */ /* 0x000fe40000000a00 */
[----:B------:R-:W-:-:S04]  /*1560*/  ISETP.NE.U32.AND P0, PT, RZ, UR4, PT ;  /* 0x00000004ff007c0c */ /* 0x000fc8000bf05070 */
[----:B------:R-:W-:Y:S01]  /*1570*/  ISETP.NE.AND.EX P0, PT, RZ, UR5, PT, P0 ;  /* 0x00000005ff007c0c */ /* 0x000fe2000bf05300 */
[----:B-----5:R-:W-:Y:S01]  /*1580*/  IMAD.IADD R9, R27, 0x1, -R0 ;  /* 0x000000011b097824 */ /* 0x020fe200078e0a00 */
[----:B------:R-:W-:-:S11]  /*1590*/  ULDC.64 UR4, c[0x0][0xa30] ;  /* 0x00028c0000047ab9 */ /* 0x000fd60000000a00 */
[----:B0-----:R-:W0:Y:S02]  /*15a0*/  @P0 LDC.64 R2, c[0x0][0xa10] ;  /* 0x00028400ff020b82 */ /* 0x001e240000000a00 */
[----:B0-----:R-:W-:-:S05]  /*15b0*/  @P0 IMAD.WIDE R2, R25, 0x4, R2 ;  /* 0x0000000419020825 */ /* 0x001fca00078e0202 */
[----:B------:R-:W2:Y:S04]  /*15c0*/  @P0 LDG.E R6, desc[UR56][R2.64] ;  /* 0x0000003802060981 */ /* 0x000ea8000c1e1900 */
[----:B------:R0:W2:Y:S01]  /*15d0*/  @P0 LDG.E R7, desc[UR56][R2.64+0x4] ;  /* 0x0000043802070981 */ /* 0x0000a2000c1e1900 */
[----:B------:R-:W-:Y:S01]  /*15e0*/  IMAD.MOV R122, RZ, RZ, -R9 ;  /* 0x000000ffff7a7224 */ /* 0x000fe200078e0a09 */
[----:B------:R-:W-:Y:S01]  /*15f0*/  ISETP.NE.U32.AND P1, PT, RZ, UR4, PT ;  /* 0x00000004ff007c0c */ /* 0x000fe2000bf25070 */
[----:B------:R-:W-:Y:S01]  /*1600*/  IMAD.MOV.U32 R146, RZ, RZ, R27 ;  /* 0x000000ffff927224 */ /* 0x000fe200078e001b */
[----:B0-----:R-:W-:Y:S02]  /*1610*/  LEA R2, R193, 0xff, 0x7 ;  /* 0x000000ffc1027811 */ /* 0x001fe400078e38ff */
[----:B------:R-:W-:-:S02]  /*1620*/  VIMNMX R122, RZ, R122, !PT ;  /* 0x0000007aff7a7248 */ /* 0x000fc40007fe0100 */
[----:B------:R-:W-:-:S13]  /*1630*/  ISETP.NE.AND.EX P1, PT, RZ, UR5, PT, P1 ;  /* 0x00000005ff007c0c */ /* 0x000fda000bf25310 */
[----:B------:R-:W-:-:S04]  /*1640*/  @P1 IADD3 R4, P2, R206, UR4, RZ ;  /* 0x00000004ce041c10 */ /* 0x000fc8000ff5e0ff */
[----:B------:R-:W-:-:S05]  /*1650*/  @P1 IADD3.X R5, R207, UR5, RZ, P2, !PT ;  /* 0x00000005cf051c10 */ /* 0x000fca00097fe4ff */
[----:B------:R0:W5:Y:S01]  /*1660*/  @P1 LDG.E R146, desc[UR56][R4.64] ;  /* 0x0000003804921981 */ /* 0x000162000c1e1900 */
[----:B--2---:R-:W-:-:S04]  /*1670*/  @P0 IMAD.IADD R24, R7, 0x1, -R6 ;  /* 0x0000000107180824 */ /* 0x004fc800078e0a06 */
[----:B------:R-:W-:-:S04]  /*1680*/  IMAD.IADD R195, R9, 0x1, R24 ;  /* 0x0000000109c37824 */ /* 0x000fc800078e0218 */
[C---:B------:R-:W-:Y:S01]  /*1690*/  VIADD R0, R195.reuse, 0x7f ;  /* 0x0000007fc3007836 */ /* 0x040fe20000000000 */
[----:B------:R-:W-:-:S04]  /*16a0*/  IADD3 R2, R195, R2, -R192 ;  /* 0x00000002c3027210 */ /* 0x000fc80007ffe8c0 */
[----:B------:R-:W-:Y:S02]  /*16b0*/  SHF.R.S32.HI R3, RZ, 0x1f, R0 ;  /* 0x0000001fff037819 */ /* 0x000fe40000011400 */
[----:B------:R-:W-:Y:S02]  /*16c0*/  SHF.R.S32.HI R7, RZ, 0x1f, R2 ;  /* 0x0000001fff077819 */ /* 0x000fe40000011402 */
[----:B------:R-:W-:Y:S02]  /*16d0*/  LEA.HI R3, R3, R0, RZ, 0x7 ;  /* 0x0000000003037211 */ /* 0x000fe400078f38ff */
[----:B------:R-:W-:Y:S02]  /*16e0*/  LEA.HI R7, R7, R2, RZ, 0x7 ;  /* 0x0000000207077211 */ /* 0x000fe400078f38ff */
[----:B------:R-:W-:Y:S02]  /*16f0*/  SHF.R.S32.HI R3, RZ, 0x7, R3 ;  /* 0x00000007ff037819 */ /* 0x000fe40000011403 */
[----:B------:R-:W-:-:S04]  /*1700*/  SHF.R.S32.HI R150, RZ, 0x7, R7 ;  /* 0x00000007ff967819 */ /* 0x000fc80000011407 */
[----:B------:R-:W-:-:S05]  /*1710*/  VIMNMX R150, R3, R150, PT ;  /* 0x0000009603967248 */ /* 0x000fca0003fe0100 */
[----:B------:R-:W-:-:S05]  /*1720*/  IMAD R3, R150, 0x80, -R9 ;  /* 0x0000008096037824 */ /* 0x000fca00078e0a09 */
[----:B------:R-:W-:-:S04]  /*1730*/  VIMNMX R3, R3, R24, PT ;  /* 0x0000001803037248 */ /* 0x000fc80003fe0100 */
        /* <DEDUP_REMOVED lines=30> */
.L_x_2203:
[----:B------:R-:W-:Y:S05]  /*1920*/  BSYNC B6 ;  /* 0x0000000000067941 */ /* 0x000fea0003800000 */
.L_x_2202:
        /* <DEDUP_REMOVED lines=20> */
.L_x_2205:
[----:B------:R-:W-:Y:S05]  /*1a70*/  BSYNC B6 ;  /* 0x0000000000067941 */ /* 0x000fea0003800000 */
.L_x_2204:
[----:B------:R-:W-:Y:S01]  /*1a80*/  ULDC.64 UR4, c[0x0][0x9f8] ;  /* 0x00027e0000047ab9 */ /* 0x000fe20000000a00 */
[----:B------:R-:W0:Y:S01]  /*1a90*/  LDC R0, c[0x0][0x428] ;  /* 0x00010a00ff007b82 */ /* 0x000e220000000800 */
[----:B------:R-:W-:Y:S01]  /*1aa0*/  ISETP.NE.U32.AND P0, PT, RZ, UR4, PT ;  /* 0x00000004ff007c0c */ /* 0x000fe2000bf05070 */
[----:B------:R-:W-:-:S06]  /*1ab0*/  VIADD R108, R22, 0x60 ;  /* 0x00000060166c7836 */ /* 0x000fcc0000000000 */
[----:B------:R-:W1:Y:S01]  /*1ac0*/  LDC.64 R126, c[0x0][0x2f0] ;  /* 0x0000bc00ff7e7b82 */ /* 0x000e620000000a00 */
[----:B------:R-:W-:Y:S01]  /*1ad0*/  ISETP.NE.AND.EX P0, PT, RZ, UR5, PT, P0 ;  /* 0x00000005ff007c0c */ /* 0x000fe2000bf05300 */
[----:B------:R-:W-:Y:S01]  /*1ae0*/  IMAD.IADD R117, R26, 0x1, R27 ;  /* 0x000000011a757824 */ /* 0x000fe200078e021b */
[----:B------:R-:W-:Y:S01]  /*1af0*/  SHF.R.S32.HI R23, RZ, 0x1f, R22 ;  /* 0x0000001fff177819 */ /* 0x000fe20000011416 */
[----:B------:R-:W-:-:S04]  /*1b00*/  ULDC.64 UR6, c[0x0][0xa08] ;  /* 0x0002820000067ab9 */ /* 0x000fc80000000a00 */
[----:B------:R-:W2:Y:S06]  /*1b10*/  LDC R121, c[0x0][0x3d4] ;  /* 0x0000f500ff797b82 */ /* 0x000eac0000000800 */
[----:B------:R-:W-:Y:S01]  /*1b20*/  @P0 IADD3 R4, P1, R206, UR4, RZ ;  /* 0x00000004ce040c10 */ /* 0x000fe2000ff3e0ff */
[----:B------:R-:W-:Y:S01]  /*1b30*/  ULDC UR4, c[0x0][0x2e4] ;  /* 0x0000b90000047ab9 */ /* 0x000fe20000000800 */
[----:B------:R-:W3:Y:S02]  /*1b40*/  LDC.64 R30, c[0x0][0x3d8] ;  /* 0x0000f600ff1e7b82 */ /* 0x000ee40000000a00 */
[----:B------:R-:W-:-:S05]  /*1b50*/  @P0 IADD3.X R5, R207, UR5, RZ, P1, !PT ;  /* 0x00000005cf050c10 */ /* 0x000fca0008ffe4ff */
[----:B------:R4:W2:Y:S01]  /*1b60*/  @P0 LDG.E R25, desc[UR56][R4.64] ;  /* 0x0000003804190981 */ /* 0x0008a2000c1e1900 */
[----:B0-----:R-:W-:Y:S01]  /*1b70*/  ISETP.NE.AND P0, PT, R0, 0x1, PT ;  /* 0x000000010000780c */ /* 0x001fe20003f05270 */
[----:B-1----:R-:W-:Y:S01]  /*1b80*/  IMAD.SHL.U32 R92, R126, 0x80, RZ ;  /* 0x000000807e5c7824 */ /* 0x002fe200078e00ff */
[----:B------:R-:W-:Y:S01]  /*1b90*/  ISETP.GE.AND P2, PT, R186, UR4, PT ;  /* 0x00000004ba007c0c */ /* 0x000fe2000bf46270 */
[----:B------:R-:W0:Y:S01]  /*1ba0*/  S2R R151, SR_TID.X ;  /* 0x0000000000977919 */ /* 0x000e220000002100 */
[----:B------:R-:W-:Y:S01]  /*1bb0*/  ISETP.GE.AND P1, PT, R22, UR4, PT ;  /* 0x0000000416007c0c */ /* 0x000fe2000bf26270 */
[----:B------:R-:W-:Y:S01]  /*1bc0*/  IMAD.SHL.U32 R132, R126, 0x40, RZ ;  /* 0x000000407e847824 */ /* 0x000fe200078e00ff */
[----:B------:R-:W-:Y:S01]  /*1bd0*/  SEL R3, RZ, 0xffffffff, P2 ;  /* 0xffffffffff037807 */ /* 0x000fe20001000000 */
[----:B------:R-:W-:Y:S01]  /*1be0*/  IMAD.MOV.U32 R123, RZ, RZ, 0x20 ;  /* 0x00000020ff7b7424 */ /* 0x000fe200078e00ff */
[----:B------:R-:W-:Y:S01]  /*1bf0*/  SEL R0, RZ, 0x1, P1 ;  /* 0x00000001ff007807 */ /* 0x000fe20000800000 */
[----:B----4-:R-:W-:Y:S01]  /*1c00*/  VIADD R5, R22, 0x80 ;  /* 0x0000008016057836 */ /* 0x010fe20000000000 */
[----:B------:R-:W-:Y:S01]  /*1c10*/  ISETP.GE.AND P1, PT, R187, UR4, PT ;  /* 0x00000004bb007c0c */ /* 0x000fe2000bf26270 */
[----:B------:R-:W-:Y:S01]  /*1c20*/  IMAD.SHL.U32 R3, R3, 0x2, RZ ;  /* 0x0000000203037824 */ /* 0x000fe200078e00ff */
[----:B------:R-:W-:Y:S01]  /*1c30*/  ISETP.GE.AND P2, PT, R108, UR4, PT ;  /* 0x000000046c007c0c */ /* 0x000fe2000bf46270 */
[----:B------:R-:W1:Y:S01]  /*1c40*/  @P0 LDC R7, c[0x0][0x42c] ;  /* 0x00010b00ff070b82 */ /* 0x000e620000000800 */
[----:B------:R-:W-:-:S02]  /*1c50*/  SHF.R.S32.HI R13, RZ, 0x1f, R117 ;  /* 0x0000001fff0d7819 */ /* 0x000fc40000011475 */
[----:B------:R-:W-:Y:S01]  /*1c60*/  LOP3.LUT R0, R3, 0x2, R0, 0xe2, !PT ;  /* 0x0000000203007812 */ /* 0x000fe200078ee200 */
[----:B---3--:R-:W-:Y:S01]  /*1c70*/  IMAD.WIDE.U32 R106, R184, R30, R22 ;  /* 0x0000001eb86a7225 */ /* 0x008fe200078e0016 */
[----:B------:R-:W-:Y:S02]  /*1c80*/  SEL R3, RZ, 0x4, P1 ;  /* 0x00000004ff037807 */ /* 0x000fe40000800000 */
[----:B------:R-:W-:Y:S01]  /*1c90*/  SEL R4, RZ, 0x8, P2 ;  /* 0x00000008ff047807 */ /* 0x000fe20001000000 */
[----:B------:R-:W3:Y:S01]  /*1ca0*/  @P0 LDC R9, c[0x0][0x430] ;  /* 0x00010c00ff090b82 */ /* 0x000ee20000000800 */
[----:B------:R-:W-:Y:S01]  /*1cb0*/  ISETP.GE.AND P1, PT, R5, UR4, PT ;  /* 0x0000000405007c0c */ /* 0x000fe2000bf26270 */
[----:B------:R-:W-:Y:S01]  /*1cc0*/  VIADD R5, R22, 0xa0 ;  /* 0x000000a016057836 */ /* 0x000fe20000000000 */
[----:B------:R-:W-:Y:S02]  /*1cd0*/  LOP3.LUT R3, R4, R0, R3, 0xfe, !PT ;  /* 0x0000000004037212 */ /* 0x000fe400078efe03 */
[----:B------:R-:W-:-:S02]  /*1ce0*/  SEL R4, RZ, 0x10, P1 ;  /* 0x00000010ff047807 */ /* 0x000fc40000800000 */
[----:B------:R-:W-:Y:S01]  /*1cf0*/  ISETP.GE.AND P1, PT, R5, UR4, PT ;  /* 0x0000000405007c0c */ /* 0x000fe2000bf26270 */
[----:B------:R-:W-:Y:S01]  /*1d00*/  ULDC.64 UR4, c[0x0][0x320] ;  /* 0x0000c80000047ab9 */ /* 0x000fe20000000a00 */
[----:B------:R-:W-:Y:S01]  /*1d10*/  LOP3.LUT R3, R3, R4, RZ, 0xfc, !PT ;  /* 0x0000000403037212 */ /* 0x000fe200078efcff */
[----:B------:R-:W-:Y:S01]  /*1d20*/  IMAD R4, R13, R126, RZ ;  /* 0x0000007e0d047224 */ /* 0x000fe200078e02ff */
[-C--:B--2---:R-:W-:Y:S02]  /*1d30*/  ISETP.GE.AND P3, PT, R22, R121.reuse, PT ;  /* 0x000000791600720c */ /* 0x084fe40003f66270 */
[----:B------:R-:W-:Y:S01]  /*1d40*/  ISETP.GE.AND P2, PT, R186, R121, PT ;  /* 0x00000079ba00720c */ /* 0x000fe20003f46270 */
[----:B------:R-:W-:Y:S01]  /*1d50*/  IMAD R11, R117, R127, R4 ;  /* 0x0000007f750b7224 */ /* 0x000fe200078e0204 */
[----:B------:R-:W-:Y:S01]  /*1d60*/  ISETP.GE.AND P4, PT, R187, R121, PT ;  /* 0x00000079bb00720c */ /* 0x000fe20003f86270 */
[----:B-1----:R-:W-:Y:S01]  /*1d70*/  @P0 IMAD.HI.U32 R0, R194, R7, RZ ;  /* 0x00000007c2000227 */ /* 0x002fe200078e00ff */
[----:B------:R-:W1:Y:S01]  /*1d80*/  LDC.64 R4, c[0x0][0x3e8] ;  /* 0x0000fa00ff047b82 */ /* 0x000e620000000a00 */
[----:B------:R-:W-:-:S02]  /*1d90*/  SHF.R.S32.HI R17, RZ, 0x1f, R16 ;  /* 0x0000001fff117819 */ /* 0x000fc40000011410 */
[----:B------:R-:W-:Y:S01]  /*1da0*/  IMAD.WIDE.U32 R6, R117, R126, RZ ;  /* 0x0000007e75067225 */ /* 0x000fe200078e00ff */
[----:B------:R-:W-:Y:S02]  /*1db0*/  SHF.L.U64.HI R124, R126, 0x7, R127 ;  /* 0x000000077e7c7819 */ /* 0x000fe4000001027f */
[----:B------:R-:W-:Y:S01]  /*1dc0*/  P2R R112, PR, RZ, 0x10 ;  /* 0x00000010ff707803 */ /* 0x000fe20000000000 */
[----:B------:R-:W-:Y:S01]  /*1dd0*/  IMAD.IADD R7, R7, 0x1, R11 ;  /* 0x0000000107077824 */ /* 0x000fe200078e020b */
[----:B---3--:R-:W-:Y:S01]  /*1de0*/  @P0 SHF.R.U32.HI R194, RZ, R9, R0 ;  /* 0x00000009ffc20219 */ /* 0x008fe20000011600 */
[----:B------:R-:W-:Y:S01]  /*1df0*/  IMAD.WIDE.U32 R104, R184, R30, R16 ;  /* 0x0000001eb8687225 */ /* 0x000fe200078e0010 */
[----:B------:R-:W-:Y:S02]  /*1e00*/  ISETP.NE.U32.AND P0, PT, RZ, UR6, PT ;  /* 0x00000006ff007c0c */ /* 0x000fe4000bf05070 */
[----:B------:R-:W-:Y:S01]  /*1e10*/  SHF.R.S32.HI R0, RZ, 0x1f, R194 ;  /* 0x0000001fff007819 */ /* 0x000fe200000114c2 */
[----:B------:R-:W-:Y:S01]  /*1e20*/  IMAD.WIDE.U32 R8, R194, UR4, R22 ;  /* 0x00000004c2087c25 */ /* 0x000fe2000f8e0016 */
[----:B------:R-:W-:-:S02]  /*1e30*/  ISETP.NE.AND.EX P0, PT, RZ, UR7, PT, P0 ;  /* 0x00000007ff007c0c */ /* 0x000fc4000bf05300 */
[--C-:B------:R-:W-:Y:S01]  /*1e40*/  SHF.L.U64.HI R125, R30, 0x7, R31.reuse ;  /* 0x000000071e7d7819 */ /* 0x100fe2000001021f */
[----:B------:R-:W-:Y:S01]  /*1e50*/  IMAD R15, R0, UR4, RZ ;  /* 0x00000004000f7c24 */ /* 0x000fe2000f8e02ff */
[----:B------:R-:W-:Y:S02]  /*1e60*/  SHF.L.U64.HI R32, R30, 0x6, R31 ;  /* 0x000000061e207819 */ /* 0x000fe4000001021f */
[----:B------:R-:W-:Y:S01]  /*1e70*/  SHF.R.S32.HI R147, RZ, 0x1f, R210 ;  /* 0x0000001fff937819 */ /* 0x000fe200000114d2 */
[----:B------:R-:W-:Y:S01]  /*1e80*/  IMAD R15, R194, UR5, R15 ;  /* 0x00000005c20f7c24 */ /* 0x000fe2000f8e020f */
[----:B------:R-:W-:Y:S01]  /*1e90*/  ULDC.64 UR4, c[0x0][0x2f8] ;  /* 0x0000be0000047ab9 */ /* 0x000fe20000000a00 */
[----:B0-----:R-:W-:Y:S01]  /*1ea0*/  LEA.HI R151, R151, 0x8, RZ, 0x19 ;  /* 0x0000000897977811 */ /* 0x001fe200078fc8ff */
[----:B------:R-:W-:Y:S01]  /*1eb0*/  IMAD R11, R0, UR4, RZ ;  /* 0x00000004000b7c24 */ /* 0x000fe2000f8e02ff */
[----:B-1----:R-:W-:Y:S01]  /*1ec0*/  SHF.L.U64.HI R35, R4, 0x6, R5 ;  /* 0x0000000604237819 */ /* 0x002fe20000010205 */
[----:B------:R-:W-:-:S04]  /*1ed0*/  IMAD.WIDE.U32 R6, R194, UR4, R6 ;  /* 0x00000004c2067c25 */ /* 0x000fc8000f8e0006 */
[----:B------:R-:W-:Y:S01]  /*1ee0*/  IMAD R11, R194, UR5, R11 ;  /* 0x00000005c20b7c24 */ /* 0x000fe2000f8e020b */
[----:B------:R-:W-:Y:S01]  /*1ef0*/  ULDC.64 UR4, c[0x0][0x300] ;  /* 0x0000c00000047ab9 */ /* 0x000fe20000000a00 */
[----:B------:R-:W-:Y:S02]  /*1f00*/  IMAD.IADD R9, R9, 0x1, R15 ;  /* 0x0000000109097824 */ /* 0x000fe400078e020f */
[----:B------:R-:W-:Y:S02]  /*1f10*/  IMAD.IADD R7, R7, 0x1, R11 ;  /* 0x0000000107077824 */ /* 0x000fe400078e020b */
[-C--:B------:R-:W-:Y:S02]  /*1f20*/  IMAD R10, R211, R4.reuse, RZ ;  /* 0x00000004d30a7224 */ /* 0x080fe400078e02ff */
[----:B------:R-:W-:-:S04]  /*1f30*/  IMAD.WIDE.U32 R100, R184, R4, R16 ;  /* 0x00000004b8647225 */ /* 0x000fc800078e0010 */
        /* <DEDUP_REMOVED lines=14> */
[----:B------:R-:W-:Y:S01]  /*2020*/  IMAD R93, R184, R127, R6 ;  /* 0x0000007fb85d7224 */ /* 0x000fe200078e0206 */
[----:B------:R-:W-:Y:S01]  /*2030*/  SHF.L.U64.HI R127, R126, 0x6, R127 ;  /* 0x000000067e7f7819 */ /* 0x000fe2000001027f */
[----:B------:R-:W-:Y:S01]  /*2040*/  IMAD R95, R11, UR5, R12 ;  /* 0x000000050b5f7c24 */ /* 0x000fe2000f8e020c */
[----:B------:R-:W-:Y:S01]  /*2050*/  ULDC.64 UR4, c[0x0][0x328] ;  /* 0x0000ca0000047ab9 */ /* 0x000fe20000000a00 */
[----:B------:R-:W-:Y:S01]  /*2060*/  IMAD.WIDE.U32 R6, R184, R126, R22 ;  /* 0x0000007eb8067225 */ /* 0x000fe200078e0016 */
[----:B------:R-:W-:-:S03]  /*2070*/  SHF.L.U64.HI R126, R4, 0x7, R5 ;  /* 0x00000007047e7819 */ /* 0x000fc60000010205 */
        /* <DEDUP_REMOVED lines=8> */
[C---:B------:R-:W-:Y:S01]  /*2100*/  SEL R9, R121.reuse, RZ, P2 ;  /* 0x000000ff79097207 */ /* 0x040fe20001000000 */
[----:B------:R-:W-:Y:S01]  /*2110*/  IMAD R11, R184, R31, R0 ;  /* 0x0000001fb80b7224 */ /* 0x000fe200078e0200 */
[----:B------:R-:W-:Y:S01]  /*2120*/  SEL R0, R121, RZ, P4 ;  /* 0x000000ff79007207 */ /* 0x000fe20002000000 */
[----:B------:R-:W-:Y:S01]  /*2130*/  IMAD.IADD R7, R22, 0x1, R7 ;  /* 0x0000000116077824 */ /* 0x000fe200078e0207 */
[----:B------:R-:W-:Y:S01]  /*2140*/  LOP3.LUT P0, RZ, R217, 0x4, RZ, 0xc0, !PT ;  /* 0x00000004d9ff7812 */ /* 0x000fe2000780c0ff */
[----:B------:R-:W-:Y:S01]  /*2150*/  IMAD.IADD R9, R186, 0x1, R9 ;  /* 0x00000001ba097824 */ /* 0x000fe200078e0209 */
[----:B------:R-:W-:Y:S01]  /*2160*/  IADD3 R116, P4, R184, R117, RZ ;  /* 0x00000075b8747210 */ /* 0x000fe20007f9e0ff */
[----:B------:R-:W-:Y:S01]  /*2170*/  IMAD.IADD R8, R187, 0x1, R0 ;  /* 0x00000001bb087824 */ /* 0x000fe200078e0200 */
[----:B------:R-:W-:Y:S01]  /*2180*/  SHF.R.S32.HI R0, RZ, 0x1f, R7 ;  /* 0x0000001fff007819 */ /* 0x000fe20000011407 */
[----:B------:R-:W-:Y:S01]  /*2190*/  IMAD.IADD R105, R105, 0x1, R11 ;  /* 0x0000000169697824 */ /* 0x000fe200078e020b */
[----:B------:R-:W-:Y:S01]  /*21a0*/  SHF.R.S32.HI R6, RZ, 0x1f, R9 ;  /* 0x0000001fff067819 */ /* 0x000fe20000011409 */
[----:B------:R-:W-:Y:S01]  /*21b0*/  IMAD.IADD R107, R11, 0x1, R107 ;  /* 0x000000010b6b7824 */ /* 0x000fe200078e026b */
[-C--:B------:R-:W-:Y:S01]  /*21c0*/  LEA.HI R21, R0, R7.reuse, RZ, 0x3 ;  /* 0x0000000700157211 */ /* 0x080fe200078f18ff */
[----:B------:R-:W-:Y:S01]  /*21d0*/  IMAD.WIDE.U32 R104, R146, R30, R104 ;  /* 0x0000001e92687225 */ /* 0x000fe200078e0068 */
[----:B------:R-:W-:-:S02]  /*21e0*/  LEA.HI R0, R0, R7, RZ, 0x6 ;  /* 0x0000000700007211 */ /* 0x000fc400078f30ff */
[----:B------:R-:W-:Y:S01]  /*21f0*/  SHF.R.S32.HI R11, RZ, 0x1f, R8 ;  /* 0x0000001fff0b7819 */ /* 0x000fe20000011408 */
[----:B------:R-:W-:Y:S01]  /*2200*/  IMAD.WIDE.U32 R106, R146, R30, R106 ;  /* 0x0000001e926a7225 */ /* 0x000fe200078e006a */
[CC--:B------:R-:W-:Y:S02]  /*2210*/  LEA.HI R20, R6.reuse, R9.reuse, RZ, 0x3 ;  /* 0x0000000906147211 */ /* 0x0c0fe400078f18ff */
[----:B------:R-:W-:Y:S01]  /*2220*/  LEA.HI R6, R6, R9, RZ, 0x6 ;  /* 0x0000000906067211 */ /* 0x000fe200078f30ff */
[----:B------:R-:W-:Y:S01]  /*2230*/  IMAD.SHL.U32 R0, R0, 0x80, RZ ;  /* 0x0000008000007824 */ /* 0x000fe200078e00ff */
[----:B------:R-:W-:Y:S01]  /*2240*/  LOP3.LUT R7, R196, 0x38, R21, 0xf8, !PT ;  /* 0x00000038c4077812 */ /* 0x000fe200078ef815 */
[----:B------:R-:W-:Y:S01]  /*2250*/  IMAD.X R117, R211, 0x1, R13, P4 ;  /* 0x00000001d3757824 */ /* 0x000fe200020e060d */
[----:B------:R-:W-:Y:S01]  /*2260*/  LEA.HI R15, R11, R8, RZ, 0x3 ;  /* 0x000000080b0f7211 */ /* 0x000fe200078f18ff */
[----:B------:R-:W-:Y:S01]  /*2270*/  IMAD.SHL.U32 R121, R121, 0x2, RZ ;  /* 0x0000000279797824 */ /* 0x000fe200078e00ff */
[----:B------:R-:W-:-:S02]  /*2280*/  LOP3.LUT R10, R191, 0x38, R21, 0xf8, !PT ;  /* 0x00000038bf0a7812 */ /* 0x000fc400078ef815 */
[----:B------:R-:W-:Y:S01]  /*2290*/  LEA.HI R11, R11, R8, RZ, 0x6 ;  /* 0x000000080b0b7211 */ /* 0x000fe200078f30ff */
[----:B------:R-:W-:Y:S01]  /*22a0*/  IMAD.SHL.U32 R8, R6, 0x80, RZ ;  /* 0x0000008006087824 */ /* 0x000fe200078e00ff */
[----:B------:R-:W-:Y:S02]  /*22b0*/  LOP3.LUT R0, R0, 0xffffe000, RZ, 0xc0, !PT ;  /* 0xffffe00000007812 */ /* 0x000fe400078ec0ff */
[----:B------:R-:W-:Y:S01]  /*22c0*/  LOP3.LUT R6, R7, R198, RZ, 0x3c, !PT ;  /* 0x000000c607067212 */ /* 0x000fe200078e3cff */
[----:B------:R-:W-:Y:S01]  /*22d0*/  IMAD.SHL.U32 R12, R11, 0x80, RZ ;  /* 0x000000800b0c7824 */ /* 0x000fe200078e00ff */
[----:B------:R-:W-:Y:S01]  /*22e0*/  LOP3.LUT R10, R10, R225, RZ, 0x3c, !PT ;  /* 0x000000e10a0a7212 */ /* 0x000fe200078e3cff */
[----:B------:R-:W-:Y:S01]  /*22f0*/  IMAD R145, R197, 0x200, R0 ;  /* 0x00000200c5917824 */ /* 0x000fe200078e0200 */
[----:B------:R-:W-:Y:S02]  /*2300*/  SHF.R.S32.HI R7, RZ, 0x1f, R146 ;  /* 0x0000001fff077819 */ /* 0x000fe40000011492 */
[----:B------:R-:W-:Y:S01]  /*2310*/  IADD3 R143, R10, R0, R199 ;  /* 0x000000000a8f7210 */ /* 0x000fe20007ffe0c7 */
[----:B------:R-:W-:Y:S01]  /*2320*/  IMAD.IADD R145, R145, 0x1, R6 ;  /* 0x0000000191917824 */ /* 0x000fe200078e0206 */
[C---:B------:R-:W-:Y:S01]  /*2330*/  LOP3.LUT R9, R196.reuse, 0x38, R20, 0xf8, !PT ;  /* 0x00000038c4097812 */ /* 0x040fe200078ef814 */
[C---:B------:R-:W-:Y:S01]  /*2340*/  IMAD R0, R7.reuse, R4, RZ ;  /* 0x0000000407007224 */ /* 0x040fe200078e02ff */
[--C-:B------:R-:W-:Y:S01]  /*2350*/  LOP3.LUT R11, R196, 0x38, R15.reuse, 0xf8, !PT ;  /* 0x00000038c40b7812 */ /* 0x100fe200078ef80f */
[----:B------:R-:W-:Y:S01]  /*2360*/  IMAD R7, R7, R30, RZ ;  /* 0x0000001e07077224 */ /* 0x000fe200078e02ff */
[----:B------:R-:W-:Y:S01]  /*2370*/  LOP3.LUT R26, R191, 0x38, R15, 0xf8, !PT ;  /* 0x00000038bf1a7812 */ /* 0x000fe200078ef80f */
[----:B------:R-:W-:Y:S01]  /*2380*/  IMAD R27, R146, R5, R0 ;  /* 0x00000005921b7224 */ /* 0x000fe200078e0200 */
[----:B------:R-:W-:Y:S01]  /*2390*/  LOP3.LUT R5, R196, 0x18, R22, 0xf8, !PT ;  /* 0x00000018c4057812 */ /* 0x000fe200078ef816 */
[----:B------:R-:W-:Y:S01]  /*23a0*/  IMAD R7, R146, R31, R7 ;  /* 0x0000001f92077224 */ /* 0x000fe200078e0207 */
[----:B------:R-:W-:Y:S01]  /*23b0*/  LOP3.LUT R8, R8, 0xffffe000, RZ, 0xc0, !PT ;  /* 0xffffe00008087812 */ /* 0x000fe200078ec0ff */
[----:B------:R-:W-:Y:S01]  /*23c0*/  IMAD.SHL.U32 R31, R30, 0x80, RZ ;  /* 0x000000801e1f7824 */ /* 0x000fe200078e00ff */
[-C--:B------:R-:W-:Y:S01]  /*23d0*/  LOP3.LUT R0, R5, R198.reuse, RZ, 0x3c, !PT ;  /* 0x000000c605007212 */ /* 0x080fe200078e3cff */
[----:B------:R-:W-:Y:S01]  /*23e0*/  IMAD.IADD R28, R101, 0x1, R27 ;  /* 0x00000001651c7824 */ /* 0x000fe200078e021b */
[----:B------:R-:W-:Y:S01]  /*23f0*/  LOP3.LUT R12, R12, 0xffffe000, RZ, 0xc0, !PT ;  /* 0xffffe0000c0c7812 */ /* 0x000fe200078ec0ff */
[----:B------:R-:W-:Y:S01]  /*2400*/  IMAD R144, R197, 0x200, R8 ;  /* 0x00000200c5907824 */ /* 0x000fe200078e0208 */
[----:B------:R-:W-:Y:S01]  /*2410*/  LOP3.LUT R14, R191, 0x38, R20, 0xf8, !PT ;  /* 0x00000038bf0e7812 */ /* 0x000fe200078ef814 */
[C---:B------:R-:W-:Y:S01]  /*2420*/  IMAD R29, R197.reuse, 0x200, R0 ;  /* 0x00000200c51d7824 */ /* 0x040fe200078e0200 */
[----:B------:R-:W-:Y:S01]  /*2430*/  SEL R0, RZ, 0x20, P1 ;  /* 0x00000020ff007807 */ /* 0x000fe20000800000 */
[----:B------:R-:W-:Y:S01]  /*2440*/  IMAD R142, R197, 0x200, R12 ;  /* 0x00000200c58e7824 */ /* 0x000fe200078e020c */
[-C--:B------:R-:W-:Y:S01]  /*2450*/  LOP3.LUT R9, R9, R198.reuse, RZ, 0x3c, !PT ;  /* 0x000000c609097212 */ /* 0x080fe200078e3cff */
[----:B------:R-:W-:Y:S01]  /*2460*/  IMAD.IADD R25, R7, 0x1, R107 ;  /* 0x0000000107197824 */ /* 0x000fe200078e026b */
[----:B------:R-:W-:Y:S01]  /*2470*/  LOP3.LUT R11, R11, R198, RZ, 0x3c, !PT ;  /* 0x000000c60b0b7212 */ /* 0x000fe200078e3cff */
[----:B------:R-:W-:Y:S01]  /*2480*/  IMAD.SHL.U32 R30, R30, 0x40, RZ ;  /* 0x000000401e1e7824 */ /* 0x000fe200078e00ff */
[-C--:B------:R-:W-:Y:S01]  /*2490*/  LOP3.LUT R26, R26, R225.reuse, RZ, 0x3c, !PT ;  /* 0x000000e11a1a7212 */ /* 0x080fe200078e3cff */
[----:B------:R-:W-:Y:S01]  /*24a0*/  IMAD.IADD R144, R144, 0x1, R9 ;  /* 0x0000000190907824 */ /* 0x000fe200078e0209 */
[----:B------:R-:W-:Y:S01]  /*24b0*/  LOP3.LUT R14, R14, R225, RZ, 0x3c, !PT ;  /* 0x000000e10e0e7212 */ /* 0x000fe200078e3cff */
[----:B------:R-:W-:Y:S01]  /*24c0*/  IMAD.IADD R142, R142, 0x1, R11 ;  /* 0x000000018e8e7824 */ /* 0x000fe200078e020b */
[----:B------:R-:W-:Y:S01]  /*24d0*/  SEL R123, R123, 0xffffffe0, !P0 ;  /* 0xffffffe07b7b7807 */ /* 0x000fe20004000000 */
[----:B------:R-:W-:Y:S01]  /*24e0*/  IMAD.IADD R27, R27, 0x1, R103 ;  /* 0x000000011b1b7824 */ /* 0x000fe200078e0267 */
[----:B------:R-:W-:Y:S01]  /*24f0*/  SHF.R.S32.HI R111, RZ, 0x3, R21 ;  /* 0x00000003ff6f7819 */ /* 0x000fe20000011415 */
[----:B------:R-:W-:Y:S01]  /*2500*/  IMAD.IADD R5, R99, 0x1, R37 ;  /* 0x0000000163057824 */ /* 0x000fe200078e0225 */
[----:B------:R-:W-:Y:S01]  /*2510*/  SHF.R.S32.HI R110, RZ, 0x3, R20 ;  /* 0x00000003ff6e7819 */ /* 0x000fe20000011414 */
[----:B------:R-:W-:Y:S01]  /*2520*/  IMAD.IADD R133, R123, 0x1, R29 ;  /* 0x000000017b857824 */ /* 0x000fe200078e021d */
[----:B------:R-:W-:-:S02]  /*2530*/  SHF.R.S32.HI R109, RZ, 0x3, R15 ;  /* 0x00000003ff6d7819 */ /* 0x000fc4000001140f */
[----:B------:R-:W-:Y:S02]  /*2540*/  LOP3.LUT R21, R21, 0xfffffff8, RZ, 0xc0, !PT ;  /* 0xfffffff815157812 */ /* 0x000fe400078ec0ff */
[----:B------:R-:W-:Y:S02]  /*2550*/  LOP3.LUT R20, R20, 0xfffffff8, RZ, 0xc0, !PT ;  /* 0xfffffff814147812 */ /* 0x000fe400078ec0ff */
[----:B------:R-:W-:Y:S02]  /*2560*/  LOP3.LUT R15, R15, 0xfffffff8, RZ, 0xc0, !PT ;  /* 0xfffffff80f0f7812 */ /* 0x000fe400078ec0ff */
[----:B------:R-:W-:Y:S02]  /*2570*/  LOP3.LUT R0, R3, R0, RZ, 0xfc, !PT ;  /* 0x0000000003007212 */ /* 0x000fe400078efcff */
[----:B------:R-:W-:Y:S01]  /*2580*/  IADD3 R136, R26, R12, R199 ;  /* 0x0000000c1a887210 */ /* 0x000fe20007ffe0c7 */
[----:B------:R-:W-:Y:S01]  /*2590*/  IMAD.IADD R26, R105, 0x1, R7 ;  /* 0x00000001691a7824 */ /* 0x000fe200078e0207 */
[----:B------:R-:W-:-:S02]  /*25a0*/  IADD3 R137, R14, R8, R199 ;  /* 0x000000080e897210 */ /* 0x000fc40007ffe0c7 */
[----:B------:R-:W-:Y:S02]  /*25b0*/  LOP3.LUT R14, R3, 0x1, RZ, 0xc0, !PT ;  /* 0x00000001030e7812 */ /* 0x000fe400078ec0ff */
[----:B------:R-:W-:Y:S02]  /*25c0*/  SHF.R.S32.HI R13, RZ, 0x1f, R21 ;  /* 0x0000001fff0d7819 */ /* 0x000fe40000011415 */
[----:B------:R-:W-:Y:S02]  /*25d0*/  SHF.R.S32.HI R12, RZ, 0x1f, R20 ;  /* 0x0000001fff0c7819 */ /* 0x000fe40000011414 */
[----:B------:R-:W-:Y:S02]  /*25e0*/  SHF.R.S32.HI R11, RZ, 0x1f, R15 ;  /* 0x0000001fff0b7819 */ /* 0x000fe4000001140f */
[C---:B------:R-:W-:Y:S02]  /*25f0*/  LOP3.LUT R10, R0.reuse, 0x2, RZ, 0xc0, !PT ;  /* 0x00000002000a7812 */ /* 0x040fe400078ec0ff */
[----:B------:R-:W-:-:S02]  /*2600*/  LOP3.LUT R9, R0, 0x4, RZ, 0xc0, !PT ;  /* 0x0000000400097812 */ /* 0x000fc400078ec0ff */
[C---:B------:R-:W-:Y:S02]  /*2610*/  LOP3.LUT R8, R0.reuse, 0x8, RZ, 0xc0, !PT ;  /* 0x0000000800087812 */ /* 0x040fe400078ec0ff */
[C---:B------:R-:W-:Y:S02]  /*2620*/  LOP3.LUT R7, R0.reuse, 0x10, RZ, 0xc0, !PT ;  /* 0x0000001000077812 */ /* 0x040fe400078ec0ff */
[----:B------:R-:W-:-:S07]  /*2630*/  LOP3.LUT R6, R0, 0x20, RZ, 0xc0, !PT ;  /* 0x0000002000067812 */ /* 0x000fce00078ec0ff */
.L_x_2305:
[----:B0-----:R-:W0:Y:S01]  /*2640*/  LDC.64 R118, c[0x0][0x2d8] ;  /* 0x0000b600ff767b82 */ /* 0x001e220000000a00 */
[----:B--2---:R-:W-:Y:S01]  /*2650*/  VIADD R39, R2, 0xffffffff ;  /* 0xffffffff02277836 */ /* 0x004fe20000000000 */
[----:B------:R-:W-:Y:S05]  /*2660*/  YIELD ;  /* 0x0000000000007946 */ /* 0x000fea0003800000 */
[----:B------:R-:W-:Y:S01]  /*2670*/  SHF.R.S32.HI R36, RZ, 0x1f, R39 ;  /* 0x0000001fff247819 */ /* 0x000fe20000011427 */
[----:B-1----:R-:W1:Y:S01]  /*2680*/  LDC R120, c[0x0][0x3d4] ;  /* 0x0000f500ff787b82 */ /* 0x002e620000000800 */
[-C--:B------:R-:W-:Y:S01]  /*2690*/  IMAD R3, R124, R39.reuse, RZ ;  /* 0x000000277c037224 */ /* 0x080fe200078e02ff */
[----:B------:R-:W-:Y:S01]  /*26a0*/  BSSY B0, `(.L_x_2206) ;  /* 0x00007bf000007945 */ /* 0x000fe20003800000 */
[----:B------:R-:W-:-:S04]  /*26b0*/  IMAD.WIDE.U32 R130, R92, R39, RZ ;  /* 0x000000275c827225 */ /* 0x000fc800078e00ff */
[----:B------:R-:W-:Y:S01]  /*26c0*/  IMAD R37, R36, R92, R3 ;  /* 0x0000005c24257224 */ /* 0x000fe200078e0203 */
[CC--:B------:R-:W-:Y:S01]  /*26d0*/  IADD3 R3, P5, R94.reuse, R130.reuse, RZ ;  /* 0x000000825e037210 */ /* 0x0c0fe20007fbe0ff */
        /* <DEDUP_REMOVED lines=8> */
[----:B------:R-:W-:Y:S01]  /*2760*/  IMAD R3, R19, 0x6000, R133 ;  /* 0x0000600013037824 */ /* 0x000fe200078e0285 */
[----:B------:R-:W-:Y:S02]  /*2770*/  IADD3.X R2, R93, R88, R127, P1, P4 ;  /* 0x000000585d027210 */ /* 0x000fe40000fe847f */
[----:B-1----:R-:W-:Y:S01]  /*2780*/  ISETP.GE.AND P0, PT, R120, 0x1, PT ;  /* 0x000000017800780c */ /* 0x002fe20003f06270 */
[----:B------:R-:W-:Y:S01]  /*2790*/  IMAD R46, R3, 0x2, R114 ;  /* 0x00000002032e7824 */ /* 0x000fe200078e0272 */
[----:B------:R-:W-:Y:S02]  /*27a0*/  ISETP.GT.AND P1, PT, R39, R122, PT ;  /* 0x0000007a2700720c */ /* 0x000fe40003f24270 */
[----:B------:R-:W-:Y:S01]  /*27b0*/  LEA.HI.X R45, R0, R119, R2, 0x1, P5 ;  /* 0x00000077002d7211 */ /* 0x000fe200028f0c02 */
[----:B------:R-:W-:Y:S01]  /*27c0*/  IMAD.MOV.U32 R2, RZ, RZ, R39 ;  /* 0x000000ffff027224 */ /* 0x000fe200078e0027 */
[----:B------:R-:W-:-:S07]  /*27d0*/  P2R R115, PR, RZ, 0x2 ;  /* 0x00000002ff737803 */ /* 0x000fce0000000000 */
[----:B------:R-:W-:Y:S05]  /*27e0*/  @!P0 BRA `(.L_x_2207) ;  /* 0x0000007400d48947 */ /* 0x000fea0003800000 */
[----:B------:R-:W-:Y:S01]  /*27f0*/  ULDC.U8 UR4, c[0x0][0x3f0] ;  /* 0x0000fc0000047ab9 */ /* 0x000fe20000000000 */
[-C--:B------:R-:W-:Y:S01]  /*2800*/  IMAD R0, R125, R39.reuse, RZ ;  /* 0x000000277d007224 */ /* 0x080fe200078e02ff */
[----:B------:R-:W-:Y:S01]  /*2810*/  ISETP.NE.AND P0, PT, RZ, UR4, PT ;  /* 0x00000004ff007c0c */ /* 0x000fe2000bf05270 */
[----:B------:R-:W-:Y:S02]  /*2820*/  IMAD R37, R126, R39, RZ ;  /* 0x000000277e257224 */ /* 0x000fe400078e02ff */
        /* <DEDUP_REMOVED lines=32> */
[----:B------:R-:W-:Y:S01]  /*2a30*/  LEA R36, P4, R37, UR4, 0x1 ;  /* 0x0000000425247c11 */ /* 0x000fe2000f8808ff */
[----:B------:R-:W-:Y:S01]  /*2a40*/  IMAD.X R42, R3, 0x1, R28, P1 ;  /* 0x00000001032a7824 */ /* 0x000fe200008e061c */
[----:B------:R-:W-:Y:S02]  /*2a50*/  ISETP.GE.AND P1, PT, R16, R120, PT ;  /* 0x000000781000720c */ /* 0x000fe40003f26270 */
[----:B------:R-:W-:-:S02]  /*2a60*/  CS2R R90, SRZ ;  /* 0x00000000005a7805 */ /* 0x000fc4000001ff00 */
[----:B------:R-:W-:Y:S02]  /*2a70*/  LEA.HI.X R37, R37, UR5, R38, 0x1, P4 ;  /* 0x0000000525257c11 */ /* 0x000fe4000a0f0c26 */
[----:B------:R-:W-:Y:S02]  /*2a80*/  CS2R R130, SRZ ;  /* 0x0000000000827805 */ /* 0x000fe4000001ff00 */
[C---:B------:R-:W-:Y:S02]  /*2a90*/  LEA R38, P4, R39.reuse, UR6, 0x1 ;  /* 0x0000000627267c11 */ /* 0x040fe4000f8808ff */
[----:B------:R-:W-:Y:S01]  /*2aa0*/  CS2R R118, SRZ ;  /* 0x0000000000767805 */ /* 0x000fe2000001ff00 */
[C---:B------:R-:W-:Y:S01]  /*2ab0*/  VIADD R51, R16.reuse, 0x30 ;  /* 0x0000003010337836 */ /* 0x040fe20000000000 */
[----:B------:R-:W-:Y:S02]  /*2ac0*/  LEA.HI.X R39, R39, UR7, R42, 0x1, P4 ;  /* 0x0000000727277c11 */ /* 0x000fe4000a0f0c2a */
        /* <DEDUP_REMOVED lines=28> */
.L_x_2210:
[----:B------:R-:W-:Y:S05]  /*2c90*/  BSYNC B1 ;  /* 0x0000000000017941 */ /* 0x000fea0003800000 */
.L_x_2209:
        /* <DEDUP_REMOVED lines=61> */
.L_x_2212:
[----:B------:R-:W-:Y:S05]  /*3070*/  BSYNC B1 ;  /* 0x0000000000017941 */ /* 0x000fea0003800000 */
.L_x_2211:
[----:B------:R-:W-:Y:S01]  /*3080*/  IMAD.MOV.U32 R0, RZ, RZ, R74 ;  /* 0x000000ffff007224 */ /* 0x000fe200078e004a */
[----:B------:R-:W-:Y:S01]  /*3090*/  PRMT R164, R134, 0x7610, R164 ;  /* 0x0000761086a47816 */ /* 0x000fe200000000a4 */
[----:B------:R-:W-:Y:S01]  /*30a0*/  IMAD.MOV.U32 R3, RZ, RZ, R75 ;  /* 0x000000ffff037224 */ /* 0x000fe200078e004b */
[----:B------:R-:W-:Y:S01]  /*30b0*/  PRMT R165, R135, 0x7610, R165 ;  /* 0x0000761087a57816 */ /* 0x000fe200000000a5 */
[----:B01----:R-:W-:Y:S01]  /*30c0*/  IMAD.MOV.U32 R36, RZ, RZ, R82 ;  /* 0x000000ffff247224 */ /* 0x003fe200078e0052 */
        /* <DEDUP_REMOVED lines=92> */
.L_x_2213:
[----:B------:R-:W-:Y:S01]  /*3690*/  IMAD R3, R19, 0x8, R18 ;  /* 0x0000000813037824 */ /* 0x000fe200078e0212 */
[----:B------:R-:W-:Y:S01]  /*36a0*/  SHF.L.U32 R0, R189, 0x1f, RZ ;  /* 0x0000001fbd007819 */ /* 0x000fe200000006ff */
[----:B------:R-:W-:Y:S03]  /*36b0*/  BSSY B1, `(.L_x_2214) ;  /* 0x0000003000017945 */ /* 0x000fe60003800000 */
[----:B------:R-:W0:Y:S02]  /*36c0*/  SYNCS.PHASECHK.TRANS64.TRYWAIT P5, [R3+URZ+0x34890], R0 ;  /* 0x03489000030075a7 */ /* 0x000e2400080a017f */
[----:B0-----:R-:W-:Y:S05]  /*36d0*/  @!P5 BRA `(.L_x_2215) ;  /* 0x000002100038d947 */ /* 0x001fea0003800000 */
.L_x_2539:
[----:B------:R-:W-:Y:S05]  /*36e0*/  BSYNC B1 ;  /* 0x0000000000017941 */ /* 0x000fea0003800000 */
.L_x_2214:
        /* <DEDUP_REMOVED lines=54> */
.L_x_2221:
[----:B------:R-:W-:Y:S05]  /*3a50*/  BSYNC B3 ;  /* 0x0000000000037941 */ /* 0x000fea0003800000 */
.L_x_2220:
[----:B--2---:R1:W-:Y:S02]  /*3a60*/  STG.E.128 desc[UR56][R48.64], R36 ;  /* 0x0000002430007986 */ /* 0x0043e4000c101d38 */
.L_x_2219:
[----:B------:R-:W-:Y:S05]  /*3a70*/  BSYNC B2 ;  /* 0x0000000000027941 */ /* 0x000fea0003800000 */
.L_x_2218:
        /* <DEDUP_REMOVED lines=53> */
.L_x_2225:
[----:B------:R-:W-:Y:S05]  /*3dd0*/  BSYNC B3 ;  /* 0x0000000000037941 */ /* 0x000fea0003800000 */
.L_x_2224:
[----:B--2---:R2:W-:Y:S02]  /*3de0*/  STG.E.128 desc[UR56][R48.64+0x40], R36 ;  /* 0x0000402430007986 */ /* 0x0045e4000c101d38 */
.L_x_2223:
[----:B------:R-:W-:Y:S05]  /*3df0*/  BSYNC B2 ;  /* 0x0000000000027941 */ /* 0x000fea0003800000 */
.L_x_2222:
        /* <DEDUP_REMOVED lines=8> */
[--C-:B------:R-:W-:Y:S02]  /*3e80*/  SHF.R.U64 R91, R88, 0x10, R89.reuse ;  /* 0x00000010585b7819 */ /* 0x100fe40000001259 */
[----:B------:R-:W-:Y:S02]  /*3e90*/  SHF.R.U32.HI R88, RZ, 0x10, R89 ;  /* 0x00000010ff587819 */ /* 0x000fe40000011659 */
[--C-:B------:R-:W-:Y:S02]  /*3ea0*/  SHF.R.U64 R129, R82, 0x10, R83.reuse ;  /* 0x0000001052817819 */ /* 0x100fe40000001253 */
[----:B------:R-:W-:Y:S01]  /*3eb0*/  SHF.R.U32.HI R119, RZ, 0x10, R83 ;  /* 0x00000010ff777819 */ /* 0x000fe20000011653 */
[----:B--2---:R-:W-:Y:S01]  /*3ec0*/  IMAD.U32 R83, R38, 0x10000, RZ ;  /* 0x0001000026537824 */ /* 0x004fe200078e00ff */
[----:B------:R-:W-:Y:S01]  /*3ed0*/  PRMT R232, R232, 0x5410, R91 ;  /* 0x00005410e8e87816 */ /* 0x000fe2000000005b */
[----:B------:R-:W-:Y:S01]  /*3ee0*/  IMAD.U32 R91, R37, 0x10000, RZ ;  /* 0x00010000255b7824 */ /* 0x000fe200078e00ff */
        /* <DEDUP_REMOVED lines=10> */
[----:B------:R-:W-:Y:S01]  /*3f90*/  FMUL.FTZ R130, R38, R88 ;  /* 0x0000005826827220 */ /* 0x000fe20000410000 */
[----:B------:R-:W-:Y:S01]  /*3fa0*/  LOP3.LUT R82, R39, 0xffff0000, RZ, 0xc0, !PT ;  /* 0xffff000027527812 */ /* 0x000fe200078ec0ff */
[----:B------:R-:W-:Y:S01]  /*3fb0*/  FMUL.FTZ R128, R90, R119 ;  /* 0x000000775a807220 */ /* 0x000fe20000410000 */
[----:B------:R-:W-:Y:S01]  /*3fc0*/  LOP3.LUT R36, R36, 0xffff0000, RZ, 0xc0, !PT ;  /* 0xffff000024247812 */ /* 0x000fe200078ec0ff */
[----:B------:R-:W-:Y:S01]  /*3fd0*/  FMUL.FTZ R90, R90, R118 ;  /* 0x000000765a5a7220 */ /* 0x000fe20000410000 */
[----:B------:R-:W-:Y:S01]  /*3fe0*/  FMUL.FTZ R38, R38, R89 ;  /* 0x0000005926267220 */ /* 0x000fe20000410000 */
[----:B------:R-:W-:Y:S01]  /*3ff0*/  LOP3.LUT R233, R233, 0xffff0000, RZ, 0xc0, !PT ;  /* 0xffff0000e9e97812 */ /* 0x000fe200078ec0ff */
[----:B------:R-:W-:Y:S01]  /*4000*/  IMAD.U32 R232, R232, 0x10000, RZ ;  /* 0x00010000e8e87824 */ /* 0x000fe200078e00ff */
[----:B------:R-:W-:Y:S01]  /*4010*/  LOP3.LUT R228, R228, 0xffff0000, RZ, 0xc0, !PT ;  /* 0xffff0000e4e47812 */ /* 0x000fe200078ec0ff */
[----:B------:R-:W-:-:S02]  /*4020*/  IMAD.U32 R194, R194, 0x10000, RZ ;  /* 0x00010000c2c27824 */ /* 0x000fc400078e00ff */
[C---:B------:R-:W-:Y:S01]  /*4030*/  FFMA.FTZ R118, R91.reuse, R118, -R128 ;  /* 0x000000765b767223 */ /* 0x040fe20000010880 */
[----:B------:R-:W-:Y:S01]  /*4040*/  FFMA.FTZ R91, R91, R119, R90 ;  /* 0x000000775b5b7223 */ /* 0x000fe2000001005a */
[C---:B------:R-:W-:Y:S01]  /*4050*/  FFMA.FTZ R89, R83.reuse, R89, -R130 ;  /* 0x0000005953597223 */ /* 0x040fe20000010882 */
[----:B------:R-:W-:Y:S01]  /*4060*/  FFMA.FTZ R88, R83, R88, R38 ;  /* 0x0000005853587223 */ /* 0x000fe20000010026 */
[----:B------:R-:W-:Y:S02]  /*4070*/  IMAD.U32 R39, R39, 0x10000, RZ ;  /* 0x0001000027277824 */ /* 0x000fe400078e00ff */
[-C--:B------:R-:W-:Y:S01]  /*4080*/  FMUL.FTZ R90, R82, R233.reuse ;  /* 0x000000e9525a7220 */ /* 0x080fe20000410000 */
        /* <DEDUP_REMOVED lines=12> */
.L_x_2229:
[----:B------:R-:W-:Y:S05]  /*4150*/  BSYNC B3 ;  /* 0x0000000000037941 */ /* 0x000fea0003800000 */
.L_x_2228:
[----:B--2---:R3:W-:Y:S02]  /*4160*/  STG.E.128 desc[UR56][R48.64+0x80], R36 ;  /* 0x0000802430007986 */ /* 0x0047e4000c101d38 */
.L_x_2227:
[----:B------:R-:W-:Y:S05]  /*4170*/  BSYNC B2 ;  /* 0x0000000000027941 */ /* 0x000fea0003800000 */
.L_x_2226:
        /* <DEDUP_REMOVED lines=28> */
[-C--:B------:R-:W-:Y:S01]  /*4340*/  FMUL.FTZ R89, R81, R82.reuse ;  /* 0x0000005251597220 */ /* 0x080fe20000410000 */
[----:B------:R-:W-:Y:S01]  /*4350*/  LOP3.LUT R81, R36, 0xffff0000, RZ, 0xc0, !PT ;  /* 0xffff000024517812 */ /* 0x000fe200078ec0ff */
[----:B------:R-:W-:Y:S01]  /*4360*/  FFMA.FTZ R36, R83, R82, -R118 ;  /* 0x0000005253247223 */ /* 0x000fe20000010876 */
[----:B------:R-:W-:Y:S01]  /*4370*/  FMUL.FTZ R91, R79, R80 ;  /* 0x000000504f5b7220 */ /* 0x000fe20000410000 */
[----:B------:R-:W-:Y:S01]  /*4380*/  FFMA.FTZ R83, R83, R90, R89 ;  /* 0x0000005a53537223 */ /* 0x000fe20000010059 */
        /* <DEDUP_REMOVED lines=20> */
.L_x_2233:
[----:B------:R-:W-:Y:S05]  /*44d0*/  BSYNC B3 ;  /* 0x0000000000037941 */ /* 0x000fea0003800000 */
.L_x_2232:
[----:B--2---:R4:W-:Y:S02]  /*44e0*/  STG.E.128 desc[UR56][R48.64+0xc0], R36 ;  /* 0x0000c02430007986 */ /* 0x0049e4000c101d38 */
.L_x_2231:
[----:B------:R-:W-:Y:S05]  /*44f0*/  BSYNC B2 ;  /* 0x0000000000027941 */ /* 0x000fea0003800000 */
.L_x_2230:
        /* <DEDUP_REMOVED lines=8> */
[----:B------:R-:W-:Y:S02]  /*4580*/  SHF.R.U64 R78, R76, 0x10, R77 ;  /* 0x000000104c4e7819 */ /* 0x000fe4000000124d */
[----:B------:R-:W-:Y:S02]  /*4590*/  SHF.R.U64 R79, R74, 0x10, R75 ;  /* 0x000000104a4f7819 */ /* 0x000fe4000000124b */
[----:B------:R-:W-:Y:S02]  /*45a0*/  SHF.R.U32.HI R76, RZ, 0x10, R77 ;  /* 0x00000010ff4c7819 */ /* 0x000fe4000001164d */
[----:B------:R-:W-:Y:S02]  /*45b0*/  PRMT R179, R179, 0x5410, R78 ;  /* 0x00005410b3b37816 */ /* 0x000fe4000000004e */
[----:B------:R-:W-:Y:S02]  /*45c0*/  PRMT R168, R168, 0x5410, R79 ;  /* 0x00005410a8a87816 */ /* 0x000fe4000000004f */
[----:B------:R-:W-:Y:S01]  /*45d0*/  SHF.R.U32.HI R80, RZ, 0x10, R75 ;  /* 0x00000010ff507819 */ /* 0x000fe2000001164b */
[----:B--2---:R-:W-:Y:S01]  /*45e0*/  IMAD.U32 R75, R38, 0x10000, RZ ;  /* 0x00010000264b7824 */ /* 0x004fe200078e00ff */
[----:B------:R-:W-:-:S02]  /*45f0*/  PRMT R181, R181, 0x5410, R76 ;  /* 0x00005410b5b57816 */ /* 0x000fc4000000004c */
[----:B------:R-:W-:Y:S02]  /*4600*/  LOP3.LUT R76, R37, 0xffff0000, RZ, 0xc0, !PT ;  /* 0xffff0000254c7812 */ /* 0x000fe400078ec0ff */
[----:B------:R-:W-:Y:S01]  /*4610*/  LOP3.LUT R79, R179, 0xffff0000, RZ, 0xc0, !PT ;  /* 0xffff0000b34f7812 */ /* 0x000fe200078ec0ff */
[----:B------:R-:W-:Y:S01]  /*4620*/  IMAD.U32 R82, R181, 0x10000, RZ ;  /* 0x00010000b5527824 */ /* 0x000fe200078e00ff */
[----:B------:R-:W-:Y:S01]  /*4630*/  LOP3.LUT R78, R168, 0xffff0000, RZ, 0xc0, !PT ;  /* 0xffff0000a84e7812 */ /* 0x000fe200078ec0ff */
[----:B------:R-:W-:Y:S01]  /*4640*/  IMAD.U32 R179, R179, 0x10000, RZ ;  /* 0x00010000b3b37824 */ /* 0x000fe200078e00ff */
[----:B------:R-:W-:Y:S01]  /*4650*/  PRMT R169, R169, 0x5410, R80 ;  /* 0x00005410a9a97816 */ /* 0x000fe20000000050 */
[----:B------:R-:W-:Y:S01]  /*4660*/  FMUL.FTZ R88, R76, R79 ;  /* 0x0000004f4c587220 */ /* 0x000fe20000410000 */
[----:B------:R-:W-:Y:S01]  /*4670*/  LOP3.LUT R77, R38, 0xffff0000, RZ, 0xc0, !PT ;  /* 0xffff0000264d7812 */ /* 0x000fe200078ec0ff */
[C---:B------:R-:W-:Y:S01]  /*4680*/  IMAD.U32 R38, R39.reuse, 0x10000, RZ ;  /* 0x0001000027267824 */ /* 0x040fe200078e00ff */
[----:B------:R-:W-:Y:S01]  /*4690*/  LOP3.LUT R74, R39, 0xffff0000, RZ, 0xc0, !PT ;  /* 0xffff0000274a7812 */ /* 0x000fe200078ec0ff */
[----:B------:R-:W-:-:S02]  /*46a0*/  IMAD.U32 R39, R37, 0x10000, RZ ;  /* 0x0001000025277824 */ /* 0x000fc400078e00ff */
[----:B------:R-:W-:Y:S01]  /*46b0*/  FMUL.FTZ R76, R76, R78 ;  /* 0x0000004e4c4c7220 */ /* 0x000fe20000410000 */
[----:B------:R-:W-:Y:S02]  /*46c0*/  IMAD.U32 R80, R169, 0x10000, RZ ;  /* 0x00010000a9507824 */ /* 0x000fe400078e00ff */
[----:B------:R-:W-:Y:S01]  /*46d0*/  FMUL.FTZ R90, R77, R82 ;  /* 0x000000524d5a7220 */ /* 0x000fe20000410000 */
[C---:B------:R-:W-:Y:S01]  /*46e0*/  FFMA.FTZ R88, R39.reuse, R78, -R88 ;  /* 0x0000004e27587223 */ /* 0x040fe20000010858 */
[----:B------:R-:W-:Y:S01]  /*46f0*/  FFMA.FTZ R39, R39, R79, R76 ;  /* 0x0000004f27277223 */ /* 0x000fe2000001004c */
[----:B------:R-:W-:Y:S02]  /*4700*/  IMAD.U32 R37, R36, 0x10000, RZ ;  /* 0x0001000024257824 */ /* 0x000fe400078e00ff */
[-C--:B------:R-:W-:Y:S01]  /*4710*/  FMUL.FTZ R76, R77, R80.reuse ;  /* 0x000000504d4c7220 */ /* 0x080fe20000410000 */
[----:B------:R-:W-:Y:S01]  /*4720*/  LOP3.LUT R181, R181, 0xffff0000, RZ, 0xc0, !PT ;  /* 0xffff0000b5b57812 */ /* 0x000fe200078ec0ff */
[----:B------:R-:W-:Y:S01]  /*4730*/  FFMA.FTZ R90, R75, R80, -R90 ;  /* 0x000000504b5a7223 */ /* 0x000fe2000001085a */
[----:B------:R-:W-:Y:S01]  /*4740*/  LOP3.LUT R169, R169, 0xffff0000, RZ, 0xc0, !PT ;  /* 0xffff0000a9a97812 */ /* 0x000fe200078ec0ff */
[----:B------:R-:W-:Y:S01]  /*4750*/  IMAD.U32 R168, R168, 0x10000, RZ ;  /* 0x00010000a8a87824 */ /* 0x000fe200078e00ff */
[----:B------:R-:W-:Y:S01]  /*4760*/  LOP3.LUT R36, R36, 0xffff0000, RZ, 0xc0, !PT ;  /* 0xffff000024247812 */ /* 0x000fe200078ec0ff */
[----:B------:R-:W-:Y:S01]  /*4770*/  FFMA.FTZ R75, R75, R82, R76 ;  /* 0x000000524b4b7223 */ /* 0x000fe2000001004c */
[C---:B------:R-:W-:Y:S01]  /*4780*/  FMUL.FTZ R77, R74.reuse, R181 ;  /* 0x000000b54a4d7220 */ /* 0x040fe20000410000 */
[----:B------:R-:W-:Y:S01]  /*4790*/  FMUL.FTZ R76, R74, R169 ;  /* 0x000000a94a4c7220 */ /* 0x000fe20000410000 */
[----:B------:R-:W-:Y:S01]  /*47a0*/  F2FP.BF16.F32.PACK_AB R88, R39, R88 ;  /* 0x000000582758723e */ /* 0x000fe200000010ff */
        /* <DEDUP_REMOVED lines=9> */
[----:B------:R-:W-:-:S07]  /*4840*/  IMAD.MOV.U32 R37, RZ, RZ, R88 ;  /* 0x000000ffff257224 */ /* 0x000fce00078e0058 */
.L_x_2237:
[----:B------:R-:W-:Y:S05]  /*4850*/  BSYNC B3 ;  /* 0x0000000000037941 */ /* 0x000fea0003800000 */
.L_x_2236:
[----:B--2---:R1:W-:Y:S02]  /*4860*/  STG.E.128 desc[UR56][R48.64+0x100], R36 ;  /* 0x0001002430007986 */ /* 0x0043e4000c101d38 */
.L_x_2235:
[----:B------:R-:W-:Y:S05]  /*4870*/  BSYNC B2 ;  /* 0x0000000000027941 */ /* 0x000fea0003800000 */
.L_x_2234:
        /* <DEDUP_REMOVED lines=16> */
[----:B------:R-:W-:Y:S01]  /*4980*/  LOP3.LUT R71, R38, 0xffff0000, RZ, 0xc0, !PT ;  /* 0xffff000026477812 */ /* 0x000fe200078ec0ff */
[----:B------:R-:W-:Y:S01]  /*4990*/  IMAD.U32 R75, R165, 0x10000, RZ ;  /* 0x00010000a54b7824 */ /* 0x000fe200078e00ff */
[----:B------:R-:W-:Y:S01]  /*49a0*/  LOP3.LUT R73, R39, 0xffff0000, RZ, 0xc0, !PT ;  /* 0xffff000027497812 */ /* 0x000fe200078ec0ff */
[----:B------:R-:W-:Y:S01]  /*49b0*/  IMAD.U32 R38, R37, 0x10000, RZ ;  /* 0x0001000025267824 */ /* 0x000fe200078e00ff */
[----:B------:R-:W-:Y:S01]  /*49c0*/  PRMT R164, R164, 0x5410, R77 ;  /* 0x00005410a4a47816 */ /* 0x000fe2000000004d */
[----:B------:R-:W-:Y:S01]  /*49d0*/  IMAD.U32 R77, R167, 0x10000, RZ ;  /* 0x00010000a74d7824 */ /* 0x000fe200078e00ff */
        /* <DEDUP_REMOVED lines=31> */
.L_x_2239:
[----:B------:R-:W-:Y:S05]  /*4bd0*/  BSYNC B2 ;  /* 0x0000000000027941 */ /* 0x000fea0003800000 */
.L_x_2238:
[----:B--2---:R1:W-:Y:S02]  /*4be0*/  STG.E.128 desc[UR56][R48.64+0x140], R36 ;  /* 0x0001402430007986 */ /* 0x0043e4000c101d38 */
.L_x_2217:
[----:B------:R-:W-:Y:S05]  /*4bf0*/  BSYNC B1 ;  /* 0x0000000000017941 */ /* 0x000fea0003800000 */
.L_x_2216:
        /* <DEDUP_REMOVED lines=54> */
.L_x_2244:
[----:B------:R-:W-:Y:S05]  /*4f60*/  BSYNC B2 ;  /* 0x0000000000027941 */ /* 0x000fea0003800000 */
.L_x_2243:
[----:B--2---:R1:W-:Y:S02]  /*4f70*/  STG.E.128 desc[UR56][R44.64], R36 ;  /* 0x000000242c007986 */ /* 0x0043e4000c101d38 */
.L_x_2242:
[----:B------:R-:W-:Y:S05]  /*4f80*/  BSYNC B1 ;  /* 0x0000000000017941 */ /* 0x000fea0003800000 */
.L_x_2241:
        /* <DEDUP_REMOVED lines=54> */
.L_x_2248:
[----:B------:R-:W-:Y:S05]  /*52f0*/  BSYNC B2 ;  /* 0x0000000000027941 */ /* 0x000fea0003800000 */
.L_x_2247:
[----:B--2---:R1:W-:Y:S02]  /*5300*/  STG.E.128 desc[UR56][R44.64+0x40], R36 ;  /* 0x000040242c007986 */ /* 0x0043e4000c101d38 */
.L_x_2246:
[----:B------:R-:W-:Y:S05]  /*5310*/  BSYNC B1 ;  /* 0x0000000000017941 */ /* 0x000fea0003800000 */
.L_x_2245:
        /* <DEDUP_REMOVED lines=54> */
.L_x_2252:
[----:B------:R-:W-:Y:S05]  /*5680*/  BSYNC B2 ;  /* 0x0000000000027941 */ /* 0x000fea0003800000 */
.L_x_2251:
[----:B--2---:R1:W-:Y:S02]  /*5690*/  STG.E.128 desc[UR56][R44.64+0x80], R36 ;  /* 0x000080242c007986 */ /* 0x0043e4000c101d38 */
.L_x_2250:
[----:B------:R-:W-:Y:S05]  /*56a0*/  BSYNC B1 ;  /* 0x0000000000017941 */ /* 0x000fea0003800000 */
.L_x_2249:
        /* <DEDUP_REMOVED lines=54> */
.L_x_2256:
[----:B------:R-:W-:Y:S05]  /*5a10*/  BSYNC B2 ;  /* 0x0000000000027941 */ /* 0x000fea0003800000 */
.L_x_2255:
[----:B--2---:R1:W-:Y:S02]  /*5a20*/  STG.E.128 desc[UR56][R44.64+0xc0], R36 ;  /* 0x0000c0242c007986 */ /* 0x0043e4000c101d38 */
.L_x_2254:
[----:B------:R-:W-:Y:S05]  /*5a30*/  BSYNC B1 ;  /* 0x0000000000017941 */ /* 0x000fea0003800000 */
.L_x_2253:
        /* <DEDUP_REMOVED lines=54> */
.L_x_2260:
[----:B------:R-:W-:Y:S05]  /*5da0*/  BSYNC B2 ;  /* 0x0000000000027941 */ /* 0x000fea0003800000 */
.L_x_2259:
[----:B--2---:R1:W-:Y:S02]  /*5db0*/  STG.E.128 desc[UR56][R44.64+0x100], R36 ;  /* 0x000100242c007986 */ /* 0x0043e4000c101d38 */
.L_x_2258:
[----:B------:R-:W-:Y:S05]  /*5dc0*/  BSYNC B1 ;  /* 0x0000000000017941 */ /* 0x000fea0003800000 */
.L_x_2257:
        /* <DEDUP_REMOVED lines=53> */
.L_x_2262:
[----:B------:R-:W-:Y:S05]  /*6120*/  BSYNC B1 ;  /* 0x0000000000017941 */ /* 0x000fea0003800000 */
.L_x_2261:
[----:B--2---:R1:W-:Y:S01]  /*6130*/  STG.E.128 desc[UR56][R44.64+0x140], R36 ;  /* 0x000140242c007986 */ /* 0x0043e2000c101d38 */
[----:B------:R-:W-:Y:S05]  /*6140*/  BRA `(.L_x_2240) ;  /* 0x0000004000507947 */ /* 0x000fea0003800000 */
.L_x_2208:
        /* <DEDUP_REMOVED lines=47> */
.L_x_2264:
[----:B------:R-:W-:Y:S05]  /*6440*/  BSYNC B1 ;  /* 0x0000000000017941 */ /* 0x000fea0003800000 */
.L_x_2263:
        /* <DEDUP_REMOVED lines=47> */
.L_x_2266:
[----:B------:R-:W-:Y:S05]  /*6740*/  BSYNC B1 ;  /* 0x0000000000017941 */ /* 0x000fea0003800000 */
.L_x_2265:
[----:B------:R-:W-:Y:S01]  /*6750*/  IMAD.MOV.U32 R0, RZ, RZ, R36 ;  /* 0x000000ffff007224 */ /* 0x000fe200078e0024 */
[----:B------:R-:W-:Y:S01]  /*6760*/  ISETP.NE.AND P1, PT, R190, 0x3, PT ;  /* 0x00000003be00780c */ /* 0x000fe20003f25270 */
        /* <DEDUP_REMOVED lines=95> */
.L_x_2267:
[----:B------:R-:W-:Y:S01]  /*6d60*/  IMAD R3, R19, 0x8, R18 ;  /* 0x0000000813037824 */ /* 0x000fe200078e0212 */
[----:B------:R-:W-:Y:S01]  /*6d70*/  SHF.L.U32 R0, R189, 0x1f, RZ ;  /* 0x0000001fbd007819 */ /* 0x000fe200000006ff */
[----:B------:R-:W0:Y:S01]  /*6d80*/  LDC R148, c[0x0][0x2e4] ;  /* 0x0000b900ff947b82 */ /* 0x000e220000000800 */
[----:B------:R-:W-:Y:S02]  /*6d90*/  BSSY B1, `(.L_x_2268) ;  /* 0x0000004000017945 */ /* 0x000fe40003800000 */
[----:B------:R-:W1:Y:S05]  /*6da0*/  SYNCS.PHASECHK.TRANS64.TRYWAIT P5, [R3+URZ+0x34890], R0 ;  /* 0x03489000030075a7 */ /* 0x000e6a00080a017f */
[----:B------:R-:W2:Y:S01]  /*6db0*/  LDC.64 R128, c[0x0][0x2f0] ;  /* 0x0000bc00ff807b82 */ /* 0x000ea20000000a00 */
[----:B-1----:R-:W-:Y:S05]  /*6dc0*/  @!P5 BRA `(.L_x_2269) ;  /* 0x000001d80090d947 */ /* 0x002fea0003800000 */
.L_x_2540:
[----:B------:R-:W-:Y:S05]  /*6dd0*/  BSYNC B1 ;  /* 0x0000000000017941 */ /* 0x000fea0003800000 */
.L_x_2268:
        /* <DEDUP_REMOVED lines=31> */
[----:B------:R-:W-:Y:S01]  /*6fd0*/  LEA.HI R84, R87, R84, RZ, 0x3 ;  /* 0x0000005457547211 */ /* 0x000fe200078f18ff */
[----:B------:R-:W-:-:S04]  /*6fe0*/  IMAD R87, R19, 0x6000, R145 ;  /* 0x0000600013577824 */ /* 0x000fc800078e0291 */
[----:B------:R-:W-:-:S05]  /*6ff0*/  IMAD.SHL.U32 R84, R84, 0x400, RZ ;  /* 0x0000040054547824 */ /* 0x000fca00078e00ff */
[----:B------:R-:W-:-:S05]  /*7000*/  LOP3.LUT R84, R84, 0x7fffe000, RZ, 0xc0, !PT ;  /* 0x7fffe00054547812 */ /* 0x000fca00078ec0ff */
[----:B------:R-:W-:-:S04]  /*7010*/  IMAD R84, R197, 0x200, R84 ;  /* 0x00000200c5547824 */ /* 0x000fc800078e0254 */
[----:B------:R-:W-:-:S04]  /*7020*/  IMAD.IADD R84, R84, 0x1, R85 ;  /* 0x0000000154547824 */ /* 0x000fc800078e0255 */
        /* <DEDUP_REMOVED lines=20> */
[----:B------:R-:W-:Y:S01]  /*7170*/  SHF.R.U64 R46, R58, 0x10, R59 ;  /* 0x000000103a2e7819 */ /* 0x000fe2000000123b */
[----:B------:R-:W-:Y:S02]  /*7180*/  IMAD.U32 R58, R84, 0x10000, RZ ;  /* 0x00010000543a7824 */ /* 0x000fe400078e00ff */
[C---:B------:R-:W-:Y:S01]  /*7190*/  FFMA.FTZ R57, R47.reuse, R176, -R178 ;  /* 0x000000b02f397223 */ /* 0x040fe200000108b2 */
[----:B------:R-:W-:Y:S01]  /*71a0*/  FFMA.FTZ R47, R47, R175, R180 ;  /* 0x000000af2f2f7223 */ /* 0x000fe200000100b4 */
[----:B------:R-:W-:Y:S02]  /*71b0*/  LOP3.LUT R178, R89, 0xffff0000, RZ, 0xc0, !PT ;  /* 0xffff000059b27812 */ /* 0x000fe400078ec0ff */
[----:B------:R-:W-:Y:S02]  /*71c0*/  LOP3.LUT R175, R174, 0xffff0000, RZ, 0xc0, !PT ;  /* 0xffff0000aeaf7812 */ /* 0x000fe400078ec0ff */
        /* <DEDUP_REMOVED lines=11> */
[C---:B------:R-:W-:Y:S01]  /*7280*/  IMAD.U32 R173, R59.reuse, 0x10000, RZ ;  /* 0x000100003bad7824 */ /* 0x040fe200078e00ff */
[----:B------:R-:W-:Y:S01]  /*7290*/  LOP3.LUT R59, R59, 0xffff0000, RZ, 0xc0, !PT ;  /* 0xffff00003b3b7812 */ /* 0x000fe200078ec0ff */
[----:B------:R-:W-:Y:S01]  /*72a0*/  IMAD.U32 R175, R89, 0x10000, RZ ;  /* 0x0001000059af7824 */ /* 0x000fe200078e00ff */
[----:B------:R-:W-:Y:S01]  /*72b0*/  PRMT R44, R157, 0x5432, R44 ;  /* 0x000054329d2c7816 */ /* 0x000fe2000000002c */
[----:B------:R-:W-:-:S02]  /*72c0*/  IMAD.U32 R178, R87, 0x10000, RZ ;  /* 0x0001000057b27824 */ /* 0x000fc400078e00ff */
[C---:B------:R-:W-:Y:S01]  /*72d0*/  FMUL.FTZ R177, R176.reuse, R173 ;  /* 0x000000adb0b17220 */ /* 0x040fe20000410000 */
[----:B------:R-:W-:Y:S01]  /*72e0*/  FMUL.FTZ R176, R176, R175 ;  /* 0x000000afb0b07220 */ /* 0x000fe20000410000 */
[----:B------:R-:W-:Y:S01]  /*72f0*/  FMUL.FTZ R179, R91, R59 ;  /* 0x0000003b5bb37220 */ /* 0x000fe20000410000 */
[----:B------:R-:W-:Y:S01]  /*7300*/  PRMT R56, R163, 0x5432, R56 ;  /* 0x00005432a3387816 */ /* 0x000fe20000000038 */
[C---:B------:R-:W-:Y:S01]  /*7310*/  FFMA.FTZ R175, R178.reuse, R175, -R177 ;  /* 0x000000afb2af7223 */ /* 0x040fe200000108b1 */
[----:B------:R-:W-:Y:S01]  /*7320*/  LOP3.LUT R177, R89, 0xffff0000, RZ, 0xc0, !PT ;  /* 0xffff000059b17812 */ /* 0x000fe200078ec0ff */
[----:B------:R-:W-:Y:S01]  /*7330*/  FFMA.FTZ R173, R178, R173, R176 ;  /* 0x000000adb2ad7223 */ /* 0x000fe200000100b0 */
[----:B------:R-:W-:Y:S01]  /*7340*/  LOP3.LUT R176, R87, 0xffff0000, RZ, 0xc0, !PT ;  /* 0xffff000057b07812 */ /* 0x000fe200078ec0ff */
[C---:B------:R-:W-:Y:S01]  /*7350*/  IMAD.U32 R85, R88.reuse, 0x10000, RZ ;  /* 0x0001000058557824 */ /* 0x040fe200078e00ff */
[----:B------:R-:W-:Y:S01]  /*7360*/  LOP3.LUT R88, R88, 0xffff0000, RZ, 0xc0, !PT ;  /* 0xffff000058587812 */ /* 0x000fe200078ec0ff */
[----:B------:R-:W-:Y:S01]  /*7370*/  FMUL.FTZ R178, R91, R177 ;  /* 0x000000b15bb27220 */ /* 0x000fe20000410000 */
[----:B------:R-:W-:-:S02]  /*7380*/  IMAD.U32 R91, R56, 0x10000, RZ ;  /* 0x00010000385b7824 */ /* 0x000fc400078e00ff */
[----:B------:R-:W-:Y:S01]  /*7390*/  FFMA.FTZ R180, R176, R177, -R179 ;  /* 0x000000b1b0b47223 */ /* 0x000fe200000108b3 */
[----:B------:R-:W-:Y:S01]  /*73a0*/  LOP3.LUT R177, R56, 0xffff0000, RZ, 0xc0, !PT ;  /* 0xffff000038b17812 */ /* 0x000fe200078ec0ff */
[----:B------:R-:W-:Y:S01]  /*73b0*/  FFMA.FTZ R178, R176, R59, R178 ;  /* 0x0000003bb0b27223 */ /* 0x000fe200000100b2 */
[C---:B------:R-:W-:Y:S01]  /*73c0*/  IMAD.U32 R59, R44.reuse, 0x10000, RZ ;  /* 0x000100002c3b7824 */ /* 0x040fe200078e00ff */
[----:B------:R-:W-:Y:S01]  /*73d0*/  PRMT R45, R181, 0x5410, R45 ;  /* 0x00005410b52d7816 */ /* 0x000fe2000000002d */
[C---:B------:R-:W-:Y:S01]  /*73e0*/  FMUL.FTZ R179, R85.reuse, R91 ;  /* 0x0000005b55b37220 */ /* 0x040fe20000410000 */
[----:B------:R-:W-:Y:S01]  /*73f0*/  LOP3.LUT R181, R44, 0xffff0000, RZ, 0xc0, !PT ;  /* 0xffff00002cb57812 */ /* 0x000fe200078ec0ff */
[----:B------:R-:W-:Y:S01]  /*7400*/  FMUL.FTZ R44, R85, R59 ;  /* 0x0000003b552c7220 */ /* 0x000fe20000410000 */
[----:B------:R-:W-:Y:S01]  /*7410*/  LOP3.LUT R84, R84, 0xffff0000, RZ, 0xc0, !PT ;  /* 0xffff000054547812 */ /* 0x000fe200078ec0ff */
[----:B------:R-:W-:Y:S01]  /*7420*/  FMUL.FTZ R85, R88, R177 ;  /* 0x000000b158557220 */ /* 0x000fe20000410000 */
[----:B------:R-:W-:Y:S01]  /*7430*/  PRMT R46, R162, 0x5432, R46 ;  /* 0x00005432a22e7816 */ /* 0x000fe2000000002e */
[----:B------:R-:W-:Y:S01]  /*7440*/  FFMA.FTZ R179, R58, R59, -R179 ;  /* 0x0000003b3ab37223 */ /* 0x000fe200000108b3 */
[----:B------:R-:W-:-:S02]  /*7450*/  IMAD.U32 R89, R90, 0x10000, RZ ;  /* 0x000100005a597824 */ /* 0x000fc400078e00ff */
[----:B------:R-:W-:Y:S01]  /*7460*/  FFMA.FTZ R44, R58, R91, R44 ;  /* 0x0000005b3a2c7223 */ /* 0x000fe2000001002c */
[-C--:B------:R-:W-:Y:S01]  /*7470*/  FMUL.FTZ R59, R88, R181.reuse ;  /* 0x000000b5583b7220 */ /* 0x080fe20000410000 */
[----:B------:R-:W-:Y:S01]  /*7480*/  FFMA.FTZ R56, R84, R181, -R85 ;  /* 0x000000b554387223 */ /* 0x000fe20000010855 */
[----:B------:R-:W-:Y:S01]  /*7490*/  LOP3.LUT R90, R90, 0xffff0000, RZ, 0xc0, !PT ;  /* 0xffff00005a5a7812 */ /* 0x000fe200078ec0ff */
[C---:B------:R-:W-:Y:S01]  /*74a0*/  IMAD.U32 R58, R46.reuse, 0x10000, RZ ;  /* 0x000100002e3a7824 */ /* 0x040fe200078e00ff */
[----:B------:R-:W-:Y:S01]  /*74b0*/  LOP3.LUT R85, R46, 0xffff0000, RZ, 0xc0, !PT ;  /* 0xffff00002e557812 */ /* 0x000fe200078ec0ff */
[C---:B------:R-:W-:Y:S01]  /*74c0*/  IMAD.U32 R88, R45.reuse, 0x10000, RZ ;  /* 0x000100002d587824 */ /* 0x040fe200078e00ff */
[----:B------:R-:W-:Y:S01]  /*74d0*/  LOP3.LUT R45, R45, 0xffff0000, RZ, 0xc0, !PT ;  /* 0xffff00002d2d7812 */ /* 0x000fe200078ec0ff */
[C---:B------:R-:W-:Y:S02]  /*74e0*/  IMAD.U32 R87, R86.reuse, 0x10000, RZ ;  /* 0x0001000056577824 */ /* 0x040fe400078e00ff */
[C---:B------:R-:W-:Y:S01]  /*74f0*/  FMUL.FTZ R46, R89.reuse, R58 ;  /* 0x0000003a592e7220 */ /* 0x040fe20000410000 */
[-C--:B------:R-:W-:Y:S01]  /*7500*/  FMUL.FTZ R91, R89, R88.reuse ;  /* 0x00000058595b7220 */ /* 0x080fe20000410000 */
[----:B------:R-:W-:Y:S01]  /*7510*/  LOP3.LUT R86, R86, 0xffff0000, RZ, 0xc0, !PT ;  /* 0xffff000056567812 */ /* 0x000fe200078ec0ff */
[C---:B------:R-:W-:Y:S01]  /*7520*/  FMUL.FTZ R89, R90.reuse, R85 ;  /* 0x000000555a597220 */ /* 0x040fe20000410000 */
[-C--:B------:R-:W-:Y:S01]  /*7530*/  FMUL.FTZ R90, R90, R45.reuse ;  /* 0x0000002d5a5a7220 */ /* 0x080fe20000410000 */
[C---:B------:R-:W-:Y:S01]  /*7540*/  FFMA.FTZ R46, R87.reuse, R88, -R46 ;  /* 0x00000058572e7223 */ /* 0x040fe2000001082e */
[----:B------:R-:W-:Y:S01]  /*7550*/  FFMA.FTZ R91, R87, R58, R91 ;  /* 0x0000003a575b7223 */ /* 0x000fe2000001005b */
        /* <DEDUP_REMOVED lines=13> */
.L_x_2275:
[----:B------:R-:W-:Y:S05]  /*7630*/  BSYNC B3 ;  /* 0x0000000000037941 */ /* 0x000fea0003800000 */
.L_x_2274:
[----:B0-----:R0:W-:Y:S04]  /*7640*/  STG.E.128 desc[UR56][R138.64], R84 ;  /* 0x000000548a007986 */ /* 0x0011e8000c101d38 */
[----:B--2---:R0:W-:Y:S02]  /*7650*/  @!P4 STG.E.128 desc[UR56][R140.64], R88 ;  /* 0x000000588c00c986 */ /* 0x0041e4000c101d38 */
.L_x_2273:
[----:B------:R-:W-:Y:S05]  /*7660*/  BSYNC B2 ;  /* 0x0000000000027941 */ /* 0x000fea0003800000 */
.L_x_2272:
        /* <DEDUP_REMOVED lines=16> */
[----:B0-----:R-:W-:Y:S02]  /*7770*/  LEA R84, P5, R56, R118, 0x1 ;  /* 0x0000007638547211 */ /* 0x001fe400078a08ff */
        /* <DEDUP_REMOVED lines=110> */
.L_x_2279:
[----:B------:R-:W-:Y:S05]  /*7e60*/  BSYNC B3 ;  /* 0x0000000000037941 */ /* 0x000fea0003800000 */
.L_x_2278:
[----:B0-----:R3:W-:Y:S04]  /*7e70*/  STG.E.128 desc[UR56][R84.64], R44 ;  /* 0x0000002c54007986 */ /* 0x0017e8000c101d38 */
[----:B--2---:R3:W-:Y:S02]  /*7e80*/  @!P4 STG.E.128 desc[UR56][R86.64], R56 ;  /* 0x000000385600c986 */ /* 0x0047e4000c101d38 */
.L_x_2277:
[----:B------:R-:W-:Y:S05]  /*7e90*/  BSYNC B2 ;  /* 0x0000000000027941 */ /* 0x000fea0003800000 */
.L_x_2276:
        /* <DEDUP_REMOVED lines=18> */
[-C--:B------:R-:W-:Y:S02]  /*7fc0*/  LEA.HI.X R53, R43, R119.reuse, R44, 0x1, P5 ;  /* 0x000000772b357211 */ /* 0x080fe400028f0c2c */
[----:B------:R-:W-:Y:S02]  /*7fd0*/  SHF.R.S32.HI R43, RZ, 0x1f, R40 ;  /* 0x0000001fff2b7819 */ /* 0x000fe40000011428 */
[C---:B------:R-:W-:Y:S02]  /*7fe0*/  @!P4 LEA R54, P5, R134.reuse, R118, 0x1 ;  /* 0x000000768636c211 */ /* 0x040fe400078a08ff */
[----:B------:R-:W-:Y:S02]  /*7ff0*/  LEA.HI R43, R43, R40, RZ, 0x3 ;  /* 0x000000282b2b7211 */ /* 0x000fe400078f18ff */
[----:B------:R-:W-:Y:S02]  /*8000*/  @!P4 LEA.HI.X R55, R134, R119, R42, 0x1, P5 ;  /* 0x000000778637c211 */ /* 0x000fe400028f0c2a */
[----:B------:R-:W-:Y:S01]  /*8010*/  ISETP.GE.AND P5, PT, R187, R120, PT ;  /* 0x00000078bb00720c */ /* 0x000fe20003fa6270 */
        /* <DEDUP_REMOVED lines=19> */
[--C-:B------:R-:W-:Y:S01]  /*8150*/  SHF.R.U64 R38, R38, 0x10, R39.reuse ;  /* 0x0000001026267819 */ /* 0x100fe20000001227 */
[----:B------:R-:W-:Y:S01]  /*8160*/  IMAD.U32 R84, R42, 0x10000, RZ ;  /* 0x000100002a547824 */ /* 0x000fe200078e00ff */
[----:B------:R-:W-:-:S02]  /*8170*/  SHF.R.U32.HI R39, RZ, 0x10, R39 ;  /* 0x00000010ff277819 */ /* 0x000fc40000011627 */
[----:B------:R-:W-:Y:S02]  /*8180*/  SHF.R.U64 R50, R50, 0x10, R51 ;  /* 0x0000001032327819 */ /* 0x000fe40000001233 */
[----:B------:R-:W-:Y:S02]  /*8190*/  PRMT R234, R234, 0x5410, R37 ;  /* 0x00005410eaea7816 */ /* 0x000fe40000000025 */
[----:B------:R-:W-:Y:S02]  /*81a0*/  PRMT R49, R152, 0x5432, R49 ;  /* 0x0000543298317816 */ /* 0x000fe40000000031 */
[----:B------:R-:W-:Y:S02]  /*81b0*/  SHF.R.U32.HI R51, RZ, 0x10, R51 ;  /* 0x00000010ff337819 */ /* 0x000fe40000011633 */
[----:B------:R-:W-:Y:S01]  /*81c0*/  PRMT R232, R232, 0x5410, R39 ;  /* 0x00005410e8e87816 */ /* 0x000fe20000000027 */
[----:B------:R-:W-:Y:S01]  /*81d0*/  IMAD.U32 R37, R49, 0x10000, RZ ;  /* 0x0001000031257824 */ /* 0x000fe200078e00ff */
[----:B------:R-:W-:Y:S01]  /*81e0*/  PRMT R236, R236, 0x5410, R51 ;  /* 0x00005410ecec7816 */ /* 0x000fe20000000033 */
[----:B------:R-:W-:Y:S01]  /*81f0*/  IMAD.U32 R39, R234, 0x10000, RZ ;  /* 0x00010000ea277824 */ /* 0x000fe200078e00ff */
[----:B------:R-:W-:Y:S01]  /*8200*/  PRMT R231, R231, 0x5410, R38 ;  /* 0x00005410e7e77816 */ /* 0x000fe20000000026 */
[----:B------:R-:W-:Y:S01]  /*8210*/  FMUL.FTZ R89, R58, R37 ;  /* 0x000000253a597220 */ /* 0x000fe20000410000 */
[----:B------:R-:W-:Y:S01]  /*8220*/  LOP3.LUT R59, R45, 0xffff0000, RZ, 0xc0, !PT ;  /* 0xffff00002d3b7812 */ /* 0x000fe200078ec0ff */
[----:B------:R-:W-:Y:S01]  /*8230*/  IMAD.U32 R45, R44, 0x10000, RZ ;  /* 0x000100002c2d7824 */ /* 0x000fe200078e00ff */
[----:B------:R-:W-:Y:S01]  /*8240*/  LOP3.LUT R38, R49, 0xffff0000, RZ, 0xc0, !PT ;  /* 0xffff000031267812 */ /* 0x000fe200078ec0ff */
[-C--:B------:R-:W-:Y:S01]  /*8250*/  FMUL.FTZ R49, R58, R39.reuse ;  /* 0x000000273a317220 */ /* 0x080fe20000410000 */
[----:B------:R-:W-:Y:S01]  /*8260*/  LOP3.LUT R234, R234, 0xffff0000, RZ, 0xc0, !PT ;  /* 0xffff0000eaea7812 */ /* 0x000fe200078ec0ff */
[----:B------:R-:W-:Y:S01]  /*8270*/  IMAD.U32 R58, R236, 0x10000, RZ ;  /* 0x00010000ec3a7824 */ /* 0x000fe200078e00ff */
[----:B------:R-:W-:Y:S01]  /*8280*/  PRMT R235, R235, 0x5410, R50 ;  /* 0x00005410ebeb7816 */ /* 0x000fe20000000032 */
[----:B------:R-:W-:Y:S01]  /*8290*/  IMAD.U32 R50, R232, 0x10000, RZ ;  /* 0x00010000e8327824 */ /* 0x000fe200078e00ff */
[----:B------:R-:W-:Y:S01]  /*82a0*/  LOP3.LUT R57, R41, 0xffff0000, RZ, 0xc0, !PT ;  /* 0xffff000029397812 */ /* 0x000fe200078ec0ff */
[----:B------:R-:W-:Y:S01]  /*82b0*/  FMUL.FTZ R88, R59, R234 ;  /* 0x000000ea3b587220 */ /* 0x000fe20000410000 */
[----:B------:R-:W-:Y:S01]  /*82c0*/  PRMT R237, R237, 0x5410, R48 ;  /* 0x00005410eded7816 */ /* 0x000fe20000000030 */
[----:B------:R-:W-:Y:S01]  /*82d0*/  FMUL.FTZ R48, R59, R38 ;  /* 0x000000263b307220 */ /* 0x000fe20000410000 */
[----:B------:R-:W-:Y:S01]  /*82e0*/  PRMT R233, R233, 0x5410, R36 ;  /* 0x00005410e9e97816 */ /* 0x000fe20000000024 */
[C---:B------:R-:W-:Y:S01]  /*82f0*/  FFMA.FTZ R36, R56.reuse, R39, -R89 ;  /* 0x0000002738247223 */ /* 0x040fe20000010859 */
[C---:B------:R-:W-:Y:S01]  /*8300*/  FMUL.FTZ R90, R87.reuse, R58 ;  /* 0x0000003a575a7220 */ /* 0x040fe20000410000 */
[----:B------:R-:W-:Y:S01]  /*8310*/  FFMA.FTZ R56, R56, R37, R49 ;  /* 0x0000002538387223 */ /* 0x000fe20000010031 */
[----:B------:R-:W-:Y:S01]  /*8320*/  FMUL.FTZ R87, R87, R50 ;  /* 0x0000003257577220 */ /* 0x000fe20000410000 */
[C---:B------:R-:W-:Y:S01]  /*8330*/  FFMA.FTZ R37, R57.reuse, R234, -R48 ;  /* 0x000000ea39257223 */ /* 0x040fe20000010830 */
[----:B------:R-:W-:Y:S01]  /*8340*/  FFMA.FTZ R57, R57, R38, R88 ;  /* 0x0000002639397223 */ /* 0x000fe20000010058 */
[----:B------:R-:W-:Y:S01]  /*8350*/  LOP3.LUT R47, R47, 0xffff0000, RZ, 0xc0, !PT ;  /* 0xffff00002f2f7812 */ /* 0x000fe200078ec0ff */
[C---:B------:R-:W-:Y:S01]  /*8360*/  FFMA.FTZ R38, R85.reuse, R50, -R90 ;  /* 0x0000003255267223 */ /* 0x040fe2000001085a */
[----:B------:R-:W-:Y:S01]  /*8370*/  LOP3.LUT R48, R236, 0xffff0000, RZ, 0xc0, !PT ;  /* 0xffff0000ec307812 */ /* 0x000fe200078ec0ff */
[----:B------:R-:W-:Y:S01]  /*8380*/  FFMA.FTZ R85, R85, R58, R87 ;  /* 0x0000003a55557223 */ /* 0x000fe20000010057 */
[----:B------:R-:W-:Y:S01]  /*8390*/  LOP3.LUT R232, R232, 0xffff0000, RZ, 0xc0, !PT ;  /* 0xffff0000e8e87812 */ /* 0x000fe200078ec0ff */
[----:B------:R-:W-:Y:S01]  /*83a0*/  IMAD.U32 R58, R237, 0x10000, RZ ;  /* 0x00010000ed3a7824 */ /* 0x000fe200078e00ff */
[----:B------:R-:W-:Y:S01]  /*83b0*/  LOP3.LUT R44, R44, 0xffff0000, RZ, 0xc0, !PT ;  /* 0xffff00002c2c7812 */ /* 0x000fe200078ec0ff */
[----:B------:R-:W-:Y:S01]  /*83c0*/  FMUL.FTZ R88, R47, R48 ;  /* 0x000000302f587220 */ /* 0x000fe20000410000 */
[----:B------:R-:W-:Y:S01]  /*83d0*/  LOP3.LUT R237, R237, 0xffff0000, RZ, 0xc0, !PT ;  /* 0xffff0000eded7812 */ /* 0x000fe200078ec0ff */
[----:B------:R-:W-:Y:S01]  /*83e0*/  IMAD.U32 R50, R233, 0x10000, RZ ;  /* 0x00010000e9327824 */ /* 0x000fe200078e00ff */
        /* <DEDUP_REMOVED lines=42> */
.L_x_2281:
[----:B------:R-:W-:Y:S05]  /*8690*/  BSYNC B2 ;  /* 0x0000000000027941 */ /* 0x000fea0003800000 */
.L_x_2280:
[----:B--2---:R4:W-:Y:S04]  /*86a0*/  STG.E.128 desc[UR56][R52.64], R40 ;  /* 0x0000002834007986 */ /* 0x0049e8000c101d38 */
[----:B---3--:R4:W-:Y:S02]  /*86b0*/  @!P4 STG.E.128 desc[UR56][R54.64], R44 ;  /* 0x0000002c3600c986 */ /* 0x0089e4000c101d38 */
.L_x_2271:
[----:B------:R-:W-:Y:S05]  /*86c0*/  BSYNC B1 ;  /* 0x0000000000017941 */ /* 0x000fea0003800000 */
.L_x_2270:
        /* <DEDUP_REMOVED lines=19> */
[----:B------:R-:W-:Y:S01]  /*8800*/  LOP3.LUT R36, R191, 0x38, R37, 0xf8, !PT ;  /* 0x00000038bf247812 */ /* 0x000fe200078ef825 */
[----:B------:R-:W-:-:S03]  /*8810*/  IMAD.SHL.U32 R39, R39, 0x400, RZ ;  /* 0x0000040027277824 */ /* 0x000fc600078e00ff */
[----:B------:R-:W-:Y:S02]  /*8820*/  LOP3.LUT R36, R36, R225, RZ, 0x3c, !PT ;  /* 0x000000e124247212 */ /* 0x000fe400078e3cff */
[----:B------:R-:W-:-:S04]  /*8830*/  LOP3.LUT R39, R39, 0x7fffe000, RZ, 0xc0, !PT ;  /* 0x7fffe00027277812 */ /* 0x000fc800078ec0ff */
[----:B------:R-:W-:Y:S02]  /*8840*/  IADD3 R36, R36, R39, R199 ;  /* 0x0000002724247210 */ /* 0x000fe40007ffe0c7 */
[--C-:B------:R-:W-:Y:S02]  /*8850*/  @!P0 SHF.R.S32.HI R41, RZ, 0x1f, R37.reuse ;  /* 0x0000001fff298819 */ /* 0x100fe40000011425 */
[----:B------:R-:W-:Y:S01]  /*8860*/  @!P0 IADD3 R38, P4, P5, R96, R130, R37 ;  /* 0x0000008260268210 */ /* 0x000fe20007d9e025 */
[C---:B------:R-:W-:Y:S02]  /*8870*/  IMAD R37, R19.reuse, 0x6000, R143 ;  /* 0x0000600013257824 */ /* 0x040fe400078e028f */
[----:B------:R-:W-:Y:S01]  /*8880*/  IMAD R39, R19, 0x6000, R36 ;  /* 0x0000600013277824 */ /* 0x000fe200078e0224 */
[----:B------:R-:W-:Y:S01]  /*8890*/  @!P0 IADD3.X R41, R95, R48, R41, P4, P5 ;  /* 0x000000305f298210 */ /* 0x000fe200027ea429 */
[----:B------:R-:W-:Y:S01]  /*88a0*/  IMAD R37, R37, 0x2, R18 ;  /* 0x0000000225257824 */ /* 0x000fe200078e0212 */
[----:B---3--:R-:W-:-:S04]  /*88b0*/  LEA R44, P4, R40, R118, 0x1 ;  /* 0x00000076282c7211 */ /* 0x008fc800078808ff */
        /* <DEDUP_REMOVED lines=16> */
[----:B------:R-:W-:Y:S01]  /*89c0*/  PRMT R229, R229, 0x5410, R80 ;  /* 0x00005410e5e57816 */ /* 0x000fe20000000050 */
[----:B------:R-:W-:Y:S01]  /*89d0*/  IMAD.U32 R49, R36, 0x10000, RZ ;  /* 0x0001000024317824 */ /* 0x000fe200078e00ff */
[----:B------:R-:W-:-:S02]  /*89e0*/  SHF.R.U64 R58, R70, 0x10, R71 ;  /* 0x00000010463a7819 */ /* 0x000fc40000001247 */
[----:B------:R-:W-:Y:S02]  /*89f0*/  PRMT R182, R182, 0x5410, R69 ;  /* 0x00005410b6b67816 */ /* 0x000fe40000000045 */
[----:B------:R-:W-:Y:S02]  /*8a00*/  SHF.R.U64 R70, R82, 0x10, R83 ;  /* 0x0000001052467819 */ /* 0x000fe40000001253 */
[----:B------:R-:W-:Y:S01]  /*8a10*/  PRMT R171, R171, 0x5410, R68 ;  /* 0x00005410abab7816 */ /* 0x000fe20000000044 */
[----:B------:R-:W-:Y:S01]  /*8a20*/  IMAD.U32 R68, R229, 0x10000, RZ ;  /* 0x00010000e5447824 */ /* 0x000fe200078e00ff */
[----:B------:R-:W-:Y:S02]  /*8a30*/  SHF.R.U32.HI R71, RZ, 0x10, R71 ;  /* 0x00000010ff477819 */ /* 0x000fe40000011647 */
[----:B------:R-:W-:Y:S02]  /*8a40*/  SHF.R.U32.HI R83, RZ, 0x10, R83 ;  /* 0x00000010ff537819 */ /* 0x000fe40000011653 */
[----:B------:R-:W-:Y:S01]  /*8a50*/  PRMT R169, R169, 0x5410, R58 ;  /* 0x00005410a9a97816 */ /* 0x000fe2000000003a */
[----:B------:R-:W-:Y:S01]  /*8a60*/  IMAD.U32 R58, R182, 0x10000, RZ ;  /* 0x00010000b63a7824 */ /* 0x000fe200078e00ff */
[----:B------:R-:W-:Y:S01]  /*8a70*/  PRMT R183, R183, 0x5410, R70 ;  /* 0x00005410b7b77816 */ /* 0x000fe20000000046 */
[----:B------:R-:W-:Y:S01]  /*8a80*/  FMUL.FTZ R70, R57, R68 ;  /* 0x0000004439467220 */ /* 0x000fe20000410000 */
[----:B------:R-:W-:Y:S01]  /*8a90*/  LOP3.LUT R52, R41, 0xffff0000, RZ, 0xc0, !PT ;  /* 0xffff000029347812 */ /* 0x000fe200078ec0ff */
[----:B------:R-:W-:Y:S01]  /*8aa0*/  FMUL.FTZ R80, R57, R58 ;  /* 0x0000003a39507220 */ /* 0x000fe20000410000 */
[----:B------:R-:W-:Y:S01]  /*8ab0*/  LOP3.LUT R229, R229, 0xffff0000, RZ, 0xc0, !PT ;  /* 0xffff0000e5e57812 */ /* 0x000fe200078ec0ff */
[----:B------:R-:W-:Y:S01]  /*8ac0*/  IMAD.U32 R41, R40, 0x10000, RZ ;  /* 0x0001000028297824 */ /* 0x000fe200078e00ff */
[----:B------:R-:W-:-:S02]  /*8ad0*/  PRMT R170, R170, 0x5410, R71 ;  /* 0x00005410aaaa7816 */ /* 0x000fc40000000047 */
[----:B------:R-:W-:Y:S02]  /*8ae0*/  PRMT R194, R194, 0x5410, R83 ;  /* 0x00005410c2c27816 */ /* 0x000fe40000000053 */
[----:B------:R-:W-:Y:S01]  /*8af0*/  LOP3.LUT R182, R182, 0xffff0000, RZ, 0xc0, !PT ;  /* 0xffff0000b6b67812 */ /* 0x000fe200078ec0ff */
[----:B------:R-:W-:Y:S01]  /*8b00*/  IMAD.U32 R57, R170, 0x10000, RZ ;  /* 0x00010000aa397824 */ /* 0x000fe200078e00ff */
[----:B------:R-:W-:Y:S01]  /*8b10*/  LOP3.LUT R54, R43, 0xffff0000, RZ, 0xc0, !PT ;  /* 0xffff00002b367812 */ /* 0x000fe200078ec0ff */
[----:B------:R-:W-:Y:S01]  /*8b20*/  FFMA.FTZ R43, R51, R58, -R70 ;  /* 0x0000003a332b7223 */ /* 0x000fe20000010846 */
[----:B------:R-:W-:Y:S01]  /*8b30*/  LOP3.LUT R53, R37, 0xffff0000, RZ, 0xc0, !PT ;  /* 0xffff000025357812 */ /* 0x000fe200078ec0ff */
[----:B------:R-:W-:Y:S01]  /*8b40*/  FMUL.FTZ R70, R52, R229 ;  /* 0x000000e534467220 */ /* 0x000fe20000410000 */
[----:B------:R-:W-:Y:S02]  /*8b50*/  IMAD.U32 R58, R194, 0x10000, RZ ;  /* 0x00010000c23a7824 */ /* 0x000fe400078e00ff */
[----:B------:R-:W-:Y:S01]  /*8b60*/  FFMA.FTZ R51, R51, R68, R80 ;  /* 0x0000004433337223 */ /* 0x000fe20000010050 */
[-C--:B------:R-:W-:Y:S01]  /*8b70*/  FMUL.FTZ R68, R52, R182.reuse ;  /* 0x000000b634447220 */ /* 0x080fe20000410000 */
[----:B------:R-:W-:Y:S01]  /*8b80*/  PRMT R228, R228, 0x5410, R59 ;  /* 0x00005410e4e47816 */ /* 0x000fe2000000003b */
[C---:B------:R-:W-:Y:S01]  /*8b90*/  FFMA.FTZ R52, R53.reuse, R182, -R70 ;  /* 0x000000b635347223 */ /* 0x040fe20000010846 */
[CC--:B------:R-:W-:Y:S01]  /*8ba0*/  FMUL.FTZ R70, R56.reuse, R58.reuse ;  /* 0x0000003a38467220 */ /* 0x0c0fe20000410000 */
[----:B------:R-:W-:Y:S01]  /*8bb0*/  FMUL.FTZ R69, R56, R57 ;  /* 0x0000003938457220 */ /* 0x000fe20000410000 */
[----:B------:R-:W-:Y:S01]  /*8bc0*/  LOP3.LUT R59, R194, 0xffff0000, RZ, 0xc0, !PT ;  /* 0xffff0000c23b7812 */ /* 0x000fe200078ec0ff */
[----:B------:R-:W-:Y:S01]  /*8bd0*/  FFMA.FTZ R56, R53, R229, R68 ;  /* 0x000000e535387223 */ /* 0x000fe20000010044 */
[----:B------:R-:W-:Y:S01]  /*8be0*/  LOP3.LUT R53, R170, 0xffff0000, RZ, 0xc0, !PT ;  /* 0xffff0000aa357812 */ /* 0x000fe200078ec0ff */
[----:B------:R-:W-:Y:S01]  /*8bf0*/  FFMA.FTZ R69, R55, R58, R69 ;  /* 0x0000003a37457223 */ /* 0x000fe20000010045 */
[----:B------:R-:W-:Y:S01]  /*8c00*/  IMAD.U32 R68, R228, 0x10000, RZ ;  /* 0x00010000e4447824 */ /* 0x000fe200078e00ff */
[----:B------:R-:W-:Y:S01]  /*8c10*/  LOP3.LUT R50, R39, 0xffff0000, RZ, 0xc0, !PT ;  /* 0xffff000027327812 */ /* 0x000fe200078ec0ff */
[----:B------:R-:W-:Y:S01]  /*8c20*/  FFMA.FTZ R70, R55, R57, -R70 ;  /* 0x0000003937467223 */ /* 0x000fe20000010846 */
[----:B------:R-:W-:-:S02]  /*8c30*/  IMAD.U32 R58, R171, 0x10000, RZ ;  /* 0x00010000ab3a7824 */ /* 0x000fc400078e00ff */
[C---:B------:R-:W-:Y:S01]  /*8c40*/  FMUL.FTZ R55, R54.reuse, R59 ;  /* 0x0000003b36377220 */ /* 0x040fe20000410000 */
[-C--:B------:R-:W-:Y:S01]  /*8c50*/  FMUL.FTZ R57, R54, R53.reuse ;  /* 0x0000003536397220 */ /* 0x080fe20000410000 */
[C---:B------:R-:W-:Y:S01]  /*8c60*/  FMUL.FTZ R54, R41.reuse, R68 ;  /* 0x0000004429367220 */ /* 0x040fe20000410000 */
[-C--:B------:R-:W-:Y:S01]  /*8c70*/  FMUL.FTZ R41, R41, R58.reuse ;  /* 0x0000003a29297220 */ /* 0x080fe20000410000 */
[----:B------:R-:W-:Y:S01]  /*8c80*/  FFMA.FTZ R71, R50, R53, -R55 ;  /* 0x0000003532477223 */ /* 0x000fe20000010837 */
[----:B------:R-:W-:Y:S01]  /*8c90*/  LOP3.LUT R40, R40, 0xffff0000, RZ, 0xc0, !PT ;  /* 0xffff000028287812 */ /* 0x000fe200078ec0ff */
[----:B------:R-:W-:Y:S01]  /*8ca0*/  FFMA.FTZ R54, R49, R58, -R54 ;  /* 0x0000003a31367223 */ /* 0x000fe20000010836 */
[----:B------:R-:W-:Y:S01]  /*8cb0*/  LOP3.LUT R53, R228, 0xffff0000, RZ, 0xc0, !PT ;  /* 0xffff0000e4357812 */ /* 0x000fe200078ec0ff */
[C---:B------:R-:W-:Y:S01]  /*8cc0*/  IMAD.U32 R37, R38.reuse, 0x10000, RZ ;  /* 0x0001000026257824 */ /* 0x040fe200078e00ff */
        /* <DEDUP_REMOVED lines=10> */
[C---:B------:R-:W-:Y:S01]  /*8d70*/  IMAD.U32 R40, R169.reuse, 0x10000, RZ ;  /* 0x00010000a9287824 */ /* 0x040fe200078e00ff */
[----:B------:R-:W-:Y:S01]  /*8d80*/  LOP3.LUT R169, R169, 0xffff0000, RZ, 0xc0, !PT ;  /* 0xffff0000a9a97812 */ /* 0x000fe200078ec0ff */
[----:B------:R-:W-:Y:S01]  /*8d90*/  FMUL.FTZ R50, R38, R41 ;  /* 0x0000002926327220 */ /* 0x000fe20000410000 */
[----:B------:R-:W-:Y:S01]  /*8da0*/  LOP3.LUT R36, R36, 0xffff0000, RZ, 0xc0, !PT ;  /* 0xffff000024247812 */ /* 0x000fe200078ec0ff */
[----:B------:R-:W-:Y:S01]  /*8db0*/  FMUL.FTZ R58, R42, R183 ;  /* 0x000000b72a3a7220 */ /* 0x000fe20000410000 */
[-C--:B------:R-:W-:Y:S01]  /*8dc0*/  FMUL.FTZ R38, R38, R40.reuse ;  /* 0x0000002826267220 */ /* 0x080fe20000410000 */
[----:B------:R-:W-:Y:S01]  /*8dd0*/  FMUL.FTZ R42, R42, R169 ;  /* 0x000000a92a2a7220 */ /* 0x000fe20000410000 */
[----:B------:R-:W-:Y:S01]  /*8de0*/  FFMA.FTZ R50, R37, R40, -R50 ;  /* 0x0000002825327223 */ /* 0x000fe20000010832 */
        /* <DEDUP_REMOVED lines=16> */
.L_x_2285:
[----:B------:R-:W-:Y:S05]  /*8ef0*/  BSYNC B2 ;  /* 0x0000000000027941 */ /* 0x000fea0003800000 */
.L_x_2284:
[----:B--2---:R2:W-:Y:S04]  /*8f00*/  STG.E.128 desc[UR56][R44.64], R36 ;  /* 0x000000242c007986 */ /* 0x0045e8000c101d38 */
[----:B---3--:R2:W-:Y:S02]  /*8f10*/  @!P0 STG.E.128 desc[UR56][R46.64], R40 ;  /* 0x000000282e008986 */ /* 0x0085e4000c101d38 */
.L_x_2283:
[----:B------:R-:W-:Y:S05]  /*8f20*/  BSYNC B1 ;  /* 0x0000000000017941 */ /* 0x000fea0003800000 */
.L_x_2282:
        /* <DEDUP_REMOVED lines=18> */
[----:B------:R-:W-:Y:S01]  /*9050*/  IADD3 R36, R36, R37, R199 ;  /* 0x0000002524247210 */ /* 0x000fe20007ffe0c7 */
[C---:B------:R-:W-:Y:S01]  /*9060*/  IMAD R37, R19.reuse, 0x6000, R137 ;  /* 0x0000600013257824 */ /* 0x040fe200078e0289 */
[--C-:B------:R-:W-:Y:S02]  /*9070*/  @!P0 SHF.R.S32.HI R41, RZ, 0x1f, R39.reuse ;  /* 0x0000001fff298819 */ /* 0x100fe40000011427 */
[----:B------:R-:W-:Y:S01]  /*9080*/  @!P0 IADD3 R38, P4, P5, R96, R130, R39 ;  /* 0x0000008260268210 */ /* 0x000fe20007d9e027 */
[----:B------:R-:W-:Y:S02]  /*9090*/  IMAD R39, R19, 0x6000, R36 ;  /* 0x0000600013277824 */ /* 0x000fe400078e0224 */
[----:B------:R-:W-:Y:S01]  /*90a0*/  IMAD R37, R37, 0x2, R18 ;  /* 0x0000000225257824 */ /* 0x000fe200078e0212 */
[----:B------:R-:W-:Y:S02]  /*90b0*/  @!P0 IADD3.X R41, R95, R48, R41, P4, P5 ;  /* 0x000000305f298210 */ /* 0x000fe400027ea429 */
        /* <DEDUP_REMOVED lines=20> */
[--C-:B------:R-:W-:Y:S02]  /*9200*/  SHF.R.U64 R65, R66, 0x10, R67.reuse ;  /* 0x0000001042417819 */ /* 0x100fe40000001243 */
[----:B------:R-:W-:Y:S01]  /*9210*/  SHF.R.U32.HI R66, RZ, 0x10, R67 ;  /* 0x00000010ff427819 */ /* 0x000fe20000011643 */
[----:B------:R-:W-:Y:S01]  /*9220*/  IMAD.U32 R58, R167, 0x10000, RZ ;  /* 0x00010000a73a7824 */ /* 0x000fe200078e00ff */
[----:B------:R-:W-:Y:S01]  /*9230*/  PRMT R166, R166, 0x5410, R57 ;  /* 0x00005410a6a67816 */ /* 0x000fe20000000039 */
[----:B------:R-:W-:Y:S01]  /*9240*/  IMAD.U32 R57, R163, 0x10000, RZ ;  /* 0x00010000a3397824 */ /* 0x000fe200078e00ff */
[--C-:B------:R-:W-:Y:S01]  /*9250*/  SHF.R.U64 R59, R78, 0x10, R79.reuse ;  /* 0x000000104e3b7819 */ /* 0x100fe2000000124f */
[CC--:B------:R-:W-:Y:S01]  /*9260*/  FMUL.FTZ R64, R54.reuse, R58.reuse ;  /* 0x0000003a36407220 */ /* 0x0c0fe20000410000 */
[----:B------:R-:W-:Y:S02]  /*9270*/  SHF.R.U32.HI R78, RZ, 0x10, R79 ;  /* 0x00000010ff4e7819 */ /* 0x000fe4000001164f */
        /* <DEDUP_REMOVED lines=35> */
[----:B------:R-:W-:Y:S01]  /*94b0*/  PRMT R160, R160, 0x5410, R65 ;  /* 0x00005410a0a07816 */ /* 0x000fe20000000041 */
[----:B------:R-:W-:Y:S01]  /*94c0*/  FFMA.FTZ R161, R50, R161, -R51 ;  /* 0x000000a132a17223 */ /* 0x000fe20000010833 */
[----:B------:R-:W-:Y:S01]  /*94d0*/  LOP3.LUT R37, R36, 0xffff0000, RZ, 0xc0, !PT ;  /* 0xffff000024257812 */ /* 0x000fe200078ec0ff */
        /* <DEDUP_REMOVED lines=33> */
.L_x_2289:
[----:B------:R-:W-:Y:S05]  /*96f0*/  BSYNC B2 ;  /* 0x0000000000027941 */ /* 0x000fea0003800000 */
.L_x_2288:
[----:B--2---:R2:W-:Y:S04]  /*9700*/  STG.E.128 desc[UR56][R44.64], R36 ;  /* 0x000000242c007986 */ /* 0x0045e8000c101d38 */
[----:B---3--:R2:W-:Y:S02]  /*9710*/  @!P0 STG.E.128 desc[UR56][R46.64], R40 ;  /* 0x000000282e008986 */ /* 0x0085e4000c101d38 */
.L_x_2287:
[----:B------:R-:W-:Y:S05]  /*9720*/  BSYNC B1 ;  /* 0x0000000000017941 */ /* 0x000fea0003800000 */
.L_x_2286:
        /* <DEDUP_REMOVED lines=11> */
[C---:B------:R-:W-:Y:S02]  /*97e0*/  LEA R44, P0, R45.reuse, R118, 0x1 ;  /* 0x000000762d2c7211 */ /* 0x040fe400078008ff */
[----:B------:R-:W-:Y:S01]  /*97f0*/  SHF.R.S32.HI R37, RZ, 0x1f, R36 ;  /* 0x0000001fff257819 */ /* 0x000fe20000011424 */
[----:B------:R-:W-:Y:S01]  /*9800*/  IMAD.SHL.U32 R47, R36, 0x8, RZ ;  /* 0x00000008242f7824 */ /* 0x000fe200078e00ff */
[----:B------:R-:W-:-:S02]  /*9810*/  LEA.HI.X R45, R45, R119, R46, 0x1, P0 ;  /* 0x000000772d2d7211 */ /* 0x000fc400000f0c2e */
[----:B------:R-:W-:Y:S02]  /*9820*/  LEA.HI R37, R37, R36, RZ, 0x3 ;  /* 0x0000002425257211 */ /* 0x000fe400078f18ff */
[----:B------:R-:W-:-:S03]  /*9830*/  LOP3.LUT R36, R191, 0x38, R47, 0xf8, !PT ;  /* 0x00000038bf247812 */ /* 0x000fc600078ef82f */
[----:B------:R-:W-:Y:S01]  /*9840*/  IMAD.SHL.U32 R37, R37, 0x400, RZ ;  /* 0x0000040025257824 */ /* 0x000fe200078e00ff */
[----:B------:R-:W-:-:S04]  /*9850*/  LOP3.LUT R36, R36, R225, RZ, 0x3c, !PT ;  /* 0x000000e124247212 */ /* 0x000fc800078e3cff */
[----:B------:R-:W-:-:S04]  /*9860*/  LOP3.LUT R37, R37, 0x7fffe000, RZ, 0xc0, !PT ;  /* 0x7fffe00025257812 */ /* 0x000fc800078ec0ff */
[----:B------:R-:W-:Y:S01]  /*9870*/  IADD3 R36, R36, R37, R199 ;  /* 0x0000002524247210 */ /* 0x000fe20007ffe0c7 */
[----:B------:R-:W-:-:S04]  /*9880*/  IMAD R37, R19, 0x6000, R136 ;  /* 0x0000600013257824 */ /* 0x000fc800078e0288 */
        /* <DEDUP_REMOVED lines=20> */
[----:B------:R-:W-:Y:S01]  /*99d0*/  PRMT R158, R158, 0x5410, R57 ;  /* 0x000054109e9e7816 */ /* 0x000fe20000000039 */
[----:B------:R-:W-:Y:S01]  /*99e0*/  IMAD.U32 R57, R155, 0x10000, RZ ;  /* 0x000100009b397824 */ /* 0x000fe200078e00ff */
[----:B------:R-:W-:Y:S02]  /*99f0*/  SHF.R.U32.HI R74, RZ, 0x10, R75 ;  /* 0x00000010ff4a7819 */ /* 0x000fe4000001164b */
[----:B------:R-:W-:Y:S01]  /*9a00*/  SHF.R.U32.HI R62, RZ, 0x10, R63 ;  /* 0x00000010ff3e7819 */ /* 0x000fe2000001163f */
[----:B------:R-:W-:Y:S01]  /*9a10*/  FMUL.FTZ R63, R52, R57 ;  /* 0x00000039343f7220 */ /* 0x000fe20000410000 */
[----:B------:R-:W-:Y:S01]  /*9a20*/  PRMT R156, R156, 0x5410, R61 ;  /* 0x000054109c9c7816 */ /* 0x000fe2000000003d */
[-C--:B------:R-:W-:Y:S01]  /*9a30*/  FMUL.FTZ R61, R52, R59.reuse ;  /* 0x0000003b343d7220 */ /* 0x080fe20000410000 */
[----:B------:R-:W-:Y:S01]  /*9a40*/  LOP3.LUT R53, R41, 0xffff0000, RZ, 0xc0, !PT ;  /* 0xffff000029357812 */ /* 0x000fe200078ec0ff */
[C---:B------:R-:W-:Y:S01]  /*9a50*/  FFMA.FTZ R63, R46.reuse, R59, R63 ;  /* 0x0000003b2e3f7223 */ /* 0x040fe2000001003f */
[----:B------:R-:W-:Y:S01]  /*9a60*/  PRMT R157, R157, 0x5410, R74 ;  /* 0x000054109d9d7816 */ /* 0x000fe2000000004a */
[----:B------:R-:W-:Y:S01]  /*9a70*/  FFMA.FTZ R58, R46, R57, -R61 ;  /* 0x000000392e3a7223 */ /* 0x000fe2000001083d */
[----:B------:R-:W-:-:S02]  /*9a80*/  LOP3.LUT R56, R159, 0xffff0000, RZ, 0xc0, !PT ;  /* 0xffff00009f387812 */ /* 0x000fc400078ec0ff */
        /* <DEDUP_REMOVED lines=8> */
[C---:B------:R-:W-:Y:S01]  /*9b10*/  FMUL.FTZ R59, R54.reuse, R61 ;  /* 0x0000003d363b7220 */ /* 0x040fe20000410000 */
[----:B------:R-:W-:Y:S01]  /*9b20*/  FFMA.FTZ R53, R49, R52, -R60 ;  /* 0x0000003431357223 */ /* 0x000fe2000001083c */
[----:B------:R-:W-:Y:S01]  /*9b30*/  IMAD.U32 R40, R39, 0x10000, RZ ;  /* 0x0001000027287824 */ /* 0x000fe200078e00ff */
[----:B------:R-:W-:Y:S01]  /*9b40*/  LOP3.LUT R55, R43, 0xffff0000, RZ, 0xc0, !PT ;  /* 0xffff00002b377812 */ /* 0x000fe200078ec0ff */
[----:B------:R-:W-:Y:S01]  /*9b50*/  FMUL.FTZ R54, R54, R57 ;  /* 0x0000003936367220 */ /* 0x000fe20000410000 */
[----:B------:R-:W-:Y:S01]  /*9b60*/  LOP3.LUT R52, R157, 0xffff0000, RZ, 0xc0, !PT ;  /* 0xffff00009d347812 */ /* 0x000fe200078ec0ff */
[----:B------:R-:W-:Y:S01]  /*9b70*/  FFMA.FTZ R56, R49, R56, R46 ;  /* 0x0000003831387223 */ /* 0x000fe2000001002e */
[----:B------:R-:W-:Y:S01]  /*9b80*/  PRMT R154, R154, 0x5410, R65 ;  /* 0x000054109a9a7816 */ /* 0x000fe20000000041 */
[C---:B------:R-:W-:Y:S01]  /*9b90*/  FFMA.FTZ R61, R40.reuse, R61, R54 ;  /* 0x0000003d283d7223 */ /* 0x040fe20000010036 */
[----:B------:R-:W-:Y:S01]  /*9ba0*/  LOP3.LUT R46, R153, 0xffff0000, RZ, 0xc0, !PT ;  /* 0xffff0000992e7812 */ /* 0x000fe200078ec0ff */
[----:B------:R-:W-:Y:S01]  /*9bb0*/  FFMA.FTZ R59, R40, R57, -R59 ;  /* 0x00000039283b7223 */ /* 0x000fe2000001083b */
[----:B------:R-:W-:Y:S01]  /*9bc0*/  LOP3.LUT R41, R39, 0xffff0000, RZ, 0xc0, !PT ;  /* 0xffff000027297812 */ /* 0x000fe200078ec0ff */
[----:B------:R-:W-:Y:S01]  /*9bd0*/  FMUL.FTZ R54, R55, R52 ;  /* 0x0000003437367220 */ /* 0x000fe20000410000 */
[----:B------:R-:W-:-:S02]  /*9be0*/  IMAD.U32 R49, R158, 0x10000, RZ ;  /* 0x000100009e317824 */ /* 0x000fc400078e00ff */
[-C--:B------:R-:W-:Y:S01]  /*9bf0*/  FMUL.FTZ R62, R55, R46.reuse ;  /* 0x0000002e373e7220 */ /* 0x080fe20000410000 */
[----:B------:R-:W-:Y:S01]  /*9c00*/  IMAD.U32 R40, R154, 0x10000, RZ ;  /* 0x000100009a287824 */ /* 0x000fe200078e00ff */
[----:B------:R-:W-:Y:S01]  /*9c10*/  LOP3.LUT R158, R158, 0xffff0000, RZ, 0xc0, !PT ;  /* 0xffff00009e9e7812 */ /* 0x000fe200078ec0ff */
[C---:B------:R-:W-:Y:S02]  /*9c20*/  IMAD.U32 R37, R36.reuse, 0x10000, RZ ;  /* 0x0001000024257824 */ /* 0x040fe400078e00ff */
[C---:B------:R-:W-:Y:S01]  /*9c30*/  FFMA.FTZ R60, R41.reuse, R46, -R54 ;  /* 0x0000002e293c7223 */ /* 0x040fe20000010836 */
[----:B------:R-:W-:Y:S01]  /*9c40*/  LOP3.LUT R36, R36, 0xffff0000, RZ, 0xc0, !PT ;  /* 0xffff000024247812 */ /* 0x000fe200078ec0ff */
[----:B------:R-:W-:Y:S01]  /*9c50*/  FMUL.FTZ R54, R50, R40 ;  /* 0x0000002832367220 */ /* 0x000fe20000410000 */
[----:B------:R-:W-:Y:S01]  /*9c60*/  LOP3.LUT R154, R154, 0xffff0000, RZ, 0xc0, !PT ;  /* 0xffff00009a9a7812 */ /* 0x000fe200078ec0ff */
[----:B------:R-:W-:Y:S01]  /*9c70*/  FFMA.FTZ R62, R41, R52, R62 ;  /* 0x00000034293e7223 */ /* 0x000fe2000001003e */
[----:B------:R-:W-:Y:S01]  /*9c80*/  FMUL.FTZ R41, R51, R158 ;  /* 0x0000009e33297220 */ /* 0x000fe20000410000 */
[-C--:B------:R-:W-:Y:S01]  /*9c90*/  FMUL.FTZ R46, R50, R49.reuse ;  /* 0x00000031322e7220 */ /* 0x080fe20000410000 */
[----:B------:R-:W-:Y:S01]  /*9ca0*/  FFMA.FTZ R54, R37, R49, R54 ;  /* 0x0000003125367223 */ /* 0x000fe20000010036 */
[----:B------:R-:W-:-:S02]  /*9cb0*/  IMAD.U32 R43, R42, 0x10000, RZ ;  /* 0x000100002a2b7824 */ /* 0x000fc400078e00ff */
[----:B------:R-:W-:Y:S01]  /*9cc0*/  FFMA.FTZ R49, R36, R154, -R41 ;  /* 0x0000009a24317223 */ /* 0x000fe20000010829 */
[----:B------:R-:W-:Y:S01]  /*9cd0*/  LOP3.LUT R42, R42, 0xffff0000, RZ, 0xc0, !PT ;  /* 0xffff00002a2a7812 */ /* 0x000fe200078ec0ff */
[----:B------:R-:W-:Y:S01]  /*9ce0*/  FFMA.FTZ R50, R37, R40, -R46 ;  /* 0x0000002825327223 */ /* 0x000fe2000001082e */
[----:B------:R-:W-:Y:S01]  /*9cf0*/  FMUL.FTZ R51, R51, R154 ;  /* 0x0000009a33337220 */ /* 0x000fe20000410000 */
[C---:B------:R-:W-:Y:S01]  /*9d00*/  LOP3.LUT R41, R156.reuse, 0xffff0000, RZ, 0xc0, !PT ;  /* 0xffff00009c297812 */ /* 0x040fe200078ec0ff */
[----:B------:R-:W-:Y:S01]  /*9d10*/  IMAD.U32 R46, R156, 0x10000, RZ ;  /* 0x000100009c2e7824 */ /* 0x000fe200078e00ff */
[C---:B------:R-:W-:Y:S01]  /*9d20*/  LOP3.LUT R37, R152.reuse, 0xffff0000, RZ, 0xc0, !PT ;  /* 0xffff000098257812 */ /* 0x040fe200078ec0ff */
[----:B------:R-:W-:Y:S02]  /*9d30*/  IMAD.U32 R40, R152, 0x10000, RZ ;  /* 0x0001000098287824 */ /* 0x000fe400078e00ff */
[----:B------:R-:W-:Y:S01]  /*9d40*/  FFMA.FTZ R51, R36, R158, R51 ;  /* 0x0000009e24337223 */ /* 0x000fe20000010033 */
[C---:B------:R-:W-:Y:S01]  /*9d50*/  IMAD.U32 R39, R38.reuse, 0x10000, RZ ;  /* 0x0001000026277824 */ /* 0x040fe200078e00ff */
        /* <DEDUP_REMOVED lines=19> */
.L_x_2291:
[----:B------:R-:W-:Y:S05]  /*9e90*/  BSYNC B1 ;  /* 0x0000000000017941 */ /* 0x000fea0003800000 */
.L_x_2290:
        /* <DEDUP_REMOVED lines=10> */
.L_x_2207:
[----:B------:R-:W-:-:S13]  /*9f40*/  ISETP.NE.AND P1, PT, R190, 0x3, PT ;  /* 0x00000003be00780c */ /* 0x000fda0003f25270 */
[----:B------:R-:W-:Y:S05]  /*9f50*/  @!P1 BRA `(.L_x_2292) ;  /* 0x0000000000049947 */ /* 0x000fea0003800000 */
[----:B------:R-:W-:Y:S01]  /*9f60*/  BPT.TRAP 0x1 ;  /* 0x000000040000795c */ /* 0x000fe20000300000 */
.L_x_2292:
        /* <DEDUP_REMOVED lines=8> */
.L_x_2541:
[----:B------:R-:W-:Y:S05]  /*9ff0*/  BSYNC B1 ;  /* 0x0000000000017941 */ /* 0x000fea0003800000 */
.L_x_2293:
        /* <DEDUP_REMOVED lines=20> */
.L_x_2296:
[----:B------:R-:W-:Y:S05]  /*a140*/  BSYNC B1 ;  /* 0x0000000000017941 */ /* 0x000fea0003800000 */
.L_x_2295:
        /* <DEDUP_REMOVED lines=20> */
.L_x_2240:
[----:B------:R-:W-:Y:S05]  /*a290*/  BSYNC B0 ;  /* 0x0000000000007941 */ /* 0x000fea0003800000 */
.L_x_2206:
        /* <DEDUP_REMOVED lines=17> */
.L_x_2298:
[----:B------:R-:W-:Y:S05]  /*a3b0*/  BSYNC B0 ;  /* 0x0000000000007941 */ /* 0x000fea0003800000 */
.L_x_2297:
[----:B------:R-:W2:Y:S01]  /*a3c0*/  SYNCS.PHASECHK.TRANS64.TRYWAIT P4, [R3+URZ+0x348b0], R0 ;  /* 0x0348b000030075a7 */ /* 0x000ea2000808017f */
[----:B-1----:R-:W-:Y:S01]  /*a3d0*/  IMAD R36, R19, 0x4000, R29 ;  /* 0x0000400013247824 */ /* 0x002fe200078e021d */
[----:B------:R-:W-:Y:S01]  /*a3e0*/  ULDC.64 UR60, c[0x0][0x318] ;  /* 0x0000c600003c7ab9 */ /* 0x000fe20000000a00 */
[----:B------:R-:W-:Y:S01]  /*a3f0*/  ULDC.64 UR58, c[0x0][0x308] ;  /* 0x0000c200003a7ab9 */ /* 0x000fe20000000a00 */
[----:B------:R-:W-:Y:S01]  /*a400*/  BSSY B0, `(.L_x_2299) ;  /* 0x0000004000007945 */ /* 0x000fe20003800000 */
[----:B------:R-:W-:Y:S01]  /*a410*/  ISETP.GE.AND P1, PT, R184, R4, PT ;  /* 0x00000004b800720c */ /* 0x000fe20003f26270 */
[----:B------:R-:W-:Y:S02]  /*a420*/  IMAD.IADD R38, R123, 0x1, R36 ;  /* 0x000000017b267824 */ /* 0x000fe400078e0224 */
[----:B--2---:R-:W-:Y:S10]  /*a430*/  @!P4 BRA `(.L_x_2300) ;  /* 0x000001a4001cc947 */ /* 0x004ff40003800000 */
.L_x_2542:
[----:B------:R-:W-:Y:S05]  /*a440*/  BSYNC B0 ;  /* 0x0000000000007941 */ /* 0x000fea0003800000 */
.L_x_2299:
[----:B------:R-:W-:Y:S01]  /*a450*/  BSSY B0, `(.L_x_2301) ;  /* 0x000001a000007945 */ /* 0x000fe20003800000 */
[----:B01----:R-:W-:Y:S02]  /*a460*/  IMAD R0, R36, 0x2, R113 ;  /* 0x0000000224007824 */ /* 0x003fe400078e0271 */
[----:B------:R-:W-:-:S04]  /*a470*/  IMAD.WIDE R44, R2, 0x80, R116 ;  /* 0x00000080022c7825 */ /* 0x000fc800078e0274 */
[----:B------:R-:W-:Y:S01]  /*a480*/  IMAD R48, R38, 0x2, R113 ;  /* 0x0000000226307824 */ /* 0x000fe200078e0271 */
[----:B------:R-:W-:Y:S06]  /*a490*/  @P1 BRA `(.L_x_2302) ;  /* 0x0000000000541947 */ /* 0x000fec0003800000 */
[----:B------:R-:W-:Y:S01]  /*a4a0*/  IMAD R39, R45, UR60, RZ ;  /* 0x0000003c2d277c24 */ /* 0x000fe2000f8e02ff */
[----:B------:R-:W-:Y:S01]  /*a4b0*/  ULDC UR4, c[0x0][0x310] ;  /* 0x0000c40000047ab9 */ /* 0x000fe20000000800 */
[----:B------:R-:W-:Y:S01]  /*a4c0*/  IMAD.MOV.U32 R36, RZ, RZ, R98 ;  /* 0x000000ffff247224 */ /* 0x000fe200078e0062 */
        /* <DEDUP_REMOVED lines=18> */
.L_x_2302:
[----:B------:R-:W-:Y:S05]  /*a5f0*/  BSYNC B0 ;  /* 0x0000000000007941 */ /* 0x000fea0003800000 */
.L_x_2301:
        /* <DEDUP_REMOVED lines=25> */
.L_x_2304:
[----:B------:R-:W-:Y:S05]  /*a790*/  BSYNC B0 ;  /* 0x0000000000007941 */ /* 0x000fea0003800000 */
.L_x_2303:
[----:B------:R-:W-:Y:S01]  /*a7a0*/  @!PT LDS RZ, [RZ] ;  /* 0x00000000fffff984 */ /* 0x000fe20000000800 */
[----:B------:R-:W-:Y:S01]  /*a7b0*/  @!PT LDS RZ, [RZ] ;  /* 0x00000000fffff984 */ /* 0x000fe20000000800 */
[----:B------:R-:W-:Y:S01]  /*a7c0*/  @!PT LDS RZ, [RZ] ;  /* 0x00000000fffff984 */ /* 0x000fe20000000800 */
[----:B------:R-:W-:Y:S01]  /*a7d0*/  @!PT LDS RZ, [RZ] ;  /* 0x00000000fffff984 */ /* 0x000fe20000000800 */
[----:B------:R1:W-:Y:S06]  /*a7e0*/  MEMBAR.ALL.CTA ;  /* 0x0000000000007992 */ /* 0x0003ec0000008000 */
[----:B-1----:R-:W1:Y:S02]  /*a7f0*/  FENCE.VIEW.ASYNC.S ;  /* 0x00000000000073c6 */ /* 0x002e640000000000 */
[----:B-1----:R1:W-:Y:S01]  /*a800*/  BAR.SYNC.DEFER_BLOCKING R151, 0x80 ;  /* 0x000200970000751d */ /* 0x0023e20000010000 */
[----:B------:R-:W-:Y:S01]  /*a810*/  ISETP.NE.AND P4, PT, R115, RZ, PT ;  /* 0x000000ff7300720c */ /* 0x000fe20003f85270 */
[----:B------:R-:W-:-:S02]  /*a820*/  VIADD R19, R19, 0x1 ;  /* 0x0000000113137836 */ /* 0x000fc40000000000 */
[----:B------:R-:W-:-:S03]  /*a830*/  @!P0 VIADD R3, R3, 0x348c0 ;  /* 0x000348c003038836 */ /* 0x000fc60000000000 */
[C---:B------:R-:W-:Y:S02]  /*a840*/  ISETP.NE.AND P1, PT, R19.reuse, 0x2, PT ;  /* 0x000000021300780c */ /* 0x040fe40003f25270 */
[----:B------:R-:W-:Y:S02]  /*a850*/  @!P0 PRMT R3, RZ, 0x654, R3 ;  /* 0x00000654ff038816 */ /* 0x000fe40000000003 */
[----:B------:R-:W-:Y:S02]  /*a860*/  SEL R0, RZ, 0x1, P1 ;  /* 0x00000001ff007807 */ /* 0x000fe40000800000 */
[----:B------:R-:W-:Y:S02]  /*a870*/  SEL R19, R19, RZ, P1 ;  /* 0x000000ff13137207 */ /* 0x000fe40000800000 */
[----:B------:R-:W-:Y:S01]  /*a880*/  LOP3.LUT R189, R189, R0, RZ, 0x3c, !PT ;  /* 0x00000000bdbd7212 */ /* 0x000fe200078e3cff */
[----:B------:R1:W-:Y:S01]  /*a890*/  @!P0 SYNCS.ARRIVE.TRANS64.RED.A1T0 RZ, [R3+URZ], RZ ;  /* 0x000000ff03ff89a7 */ /* 0x0003e2000810043f */
[----:B------:R-:W-:Y:S01]  /*a8a0*/  PLOP3.LUT P0, PT, PT, PT, PT, 0x8, 0x0 ;  /* 0x000000000000781c */ /* 0x000fe20003f0e170 */
[----:B------:R-:W-:-:S12]  /*a8b0*/  @P4 BRA `(.L_x_2305) ;  /* 0xffffff7c00604947 */ /* 0x000fd8000383ffff */
.L_x_2201:
[----:B------:R-:W-:Y:S01]  /*a8c0*/  BSSY B0, `(.L_x_2306) ;  /* 0x000002c000007945 */ /* 0x000fe20003800000 */
[----:B------:R-:W-:Y:S02]  /*a8d0*/  ISETP.GE.AND P2, PT, R150, 0x1, PT ;  /* 0x000000019600780c */ /* 0x000fe40003f46270 */
[----:B-1----:R-:W-:Y:S02]  /*a8e0*/  CS2R R2, SRZ ;  /* 0x0000000000027805 */ /* 0x002fe4000001ff00 */
[----:B------:R-:W-:Y:S01]  /*a8f0*/  PLOP3.LUT P1, PT, PT, PT, PT, 0x80, 0x0 ;  /* 0x000000000000781c */ /* 0x000fe20003f2f070 */
[----:B------:R-:W-:Y:S01]  /*a900*/  IMAD.MOV.U32 R0, RZ, RZ, RZ ;  /* 0x000000ffff007224 */ /* 0x000fe200078e00ff */
[----:B------:R-:W-:Y:S02]  /*a910*/  CS2R R86, SRZ ;  /* 0x0000000000567805 */ /* 0x000fe4000001ff00 */
[----:B------:R-:W-:Y:S02]  /*a920*/  CS2R R84, SRZ ;  /* 0x0000000000547805 */ /* 0x000fe4000001ff00 */
[----:B------:R-:W-:-:S02]  /*a930*/  CS2R R82, SRZ ;  /* 0x0000000000527805 */ /* 0x000fc4000001ff00 */
[----:B------:R-:W-:Y:S01]  /*a940*/  CS2R R80, SRZ ;  /* 0x0000000000507805 */ /* 0x000fe2000001ff00 */
[----:B------:R-:W-:Y:S01]  /*a950*/  IMAD.MOV.U32 R35, RZ, RZ, RZ ;  /* 0x000000ffff237224 */ /* 0x000fe200078e00ff */
        /* <DEDUP_REMOVED lines=18> */
[----:B0-----:R-:W-:Y:S02]  /*aa80*/  CS2R R46, SRZ ;  /* 0x00000000002e7805 */ /* 0x001fe4000001ff00 */
[----:B--2---:R-:W-:Y:S02]  /*aa90*/  CS2R R44, SRZ ;  /* 0x00000000002c7805 */ /* 0x004fe4000001ff00 */
[----:B------:R-:W-:-:S02]  /*aaa0*/  CS2R R42, SRZ ;  /* 0x00000000002a7805 */ /* 0x000fc4000001ff00 */
[----:B------:R-:W-:Y:S02]  /*aab0*/  CS2R R40, SRZ ;  /* 0x0000000000287805 */ /* 0x000fe4000001ff00 */
[----:B------:R-:W-:Y:S02]  /*aac0*/  CS2R R38, SRZ ;  /* 0x0000000000267805 */ /* 0x000fe4000001ff00 */
[----:B------:R-:W-:Y:S01]  /*aad0*/  CS2R R36, SRZ ;  /* 0x0000000000247805 */ /* 0x000fe2000001ff00 */
[----:B------:R-:W-:Y:S01]  /*aae0*/  IMAD.MOV.U32 R91, RZ, RZ, RZ ;  /* 0x000000ffff5b7224 */ /* 0x000fe200078e00ff */
[----:B------:R-:W-:Y:S01]  /*aaf0*/  CS2R R10, SRZ ;  /* 0x00000000000a7805 */ /* 0x000fe2000001ff00 */
[----:B------:R-:W-:Y:S02]  /*ab00*/  IMAD.MOV.U32 R88, RZ, RZ, RZ ;  /* 0x000000ffff587224 */ /* 0x000fe400078e00ff */
[----:B------:R-:W-:Y:S02]  /*ab10*/  IMAD.MOV.U32 R26, RZ, RZ, RZ ;  /* 0x000000ffff1a7224 */ /* 0x000fe400078e00ff */
[----:B------:R-:W-:-:S02]  /*ab20*/  IMAD.MOV.U32 R93, RZ, RZ, RZ ;  /* 0x000000ffff5d7224 */ /* 0x000fc400078e00ff */
[----:B------:R-:W-:Y:S02]  /*ab30*/  IMAD.MOV.U32 R28, RZ, RZ, RZ ;  /* 0x000000ffff1c7224 */ /* 0x000fe400078e00ff */
[----:B------:R-:W-:Y:S01]  /*ab40*/  IMAD.MOV.U32 R95, RZ, RZ, RZ ;  /* 0x000000ffff5f7224 */ /* 0x000fe200078e00ff */
[----:B------:R-:W-:Y:S06]  /*ab50*/  @P0 BRA `(.L_x_2307) ;  /* 0x0000000000080947 */ /* 0x000fec0003800000 */
[----:B------:R-:W0:Y:S02]  /*ab60*/  FENCE.VIEW.ASYNC.G ;  /* 0x00000000000073c6 */ /* 0x000e240000000100 */
[----:B0-----:R-:W-:Y:S06]  /*ab70*/  BAR.ARV 0xc, 0x120 ;  /* 0x0304800000007b1d */ /* 0x001fec0000002000 */
.L_x_2307:
[----:B------:R-:W-:Y:S05]  /*ab80*/  BSYNC B0 ;  /* 0x0000000000007941 */ /* 0x000fea0003800000 */
.L_x_2306:
        /* <DEDUP_REMOVED lines=29> */
.L_x_2309:
        /* <DEDUP_REMOVED lines=12> */
.L_x_2313:
[----:B-1----:R1:W2:Y:S02]  /*ae20*/  SYNCS.PHASECHK.TRANS64.TRYWAIT P0, [R18+URZ+0x34800], R3 ;  /* 0x03480003120075a7 */ /* 0x0022a4000800017f */
[----:B--2---:R-:W-:Y:S05]  /*ae30*/  @!P0 NANOSLEEP.SYNCS 0x989680 ;  /* 0x009896800000895d */ /* 0x004fea0003900000 */
[----:B------:R-:W2:Y:S02]  /*ae40*/  @!P0 SYNCS.PHASECHK.TRANS64 P0, [R18+URZ+0x34800], R3 ;  /* 0x03480003120085a7 */ /* 0x000ea4000800007f */
[----:B--2---:R-:W-:Y:S05]  /*ae50*/  @!P0 BRA `(.L_x_2313) ;  /* 0xfffffffc00f08947 */ /* 0x004fea000383ffff */
.L_x_2312:
[----:B------:R-:W-:Y:S05]  /*ae60*/  BSYNC B0 ;  /* 0x0000000000007941 */ /* 0x000fea0003800000 */
.L_x_2311:
[----:B------:R-:W-:Y:S05]  /*ae70*/  BRA `(.L_x_2314) ;  /* 0x0000007400107947 */ /* 0x000fea0003800000 */
.L_x_2310:
[----:B------:R-:W0:Y:S01]  /*ae80*/  LDC.64 R10, c[0x0][0x3d8] ;  /* 0x0000f600ff0a7b82 */ /* 0x000e220000000a00 */
[----:B-----5:R-:W-:Y:S01]  /*ae90*/  SHF.R.S32.HI R5, RZ, 0x1f, R146 ;  /* 0x0000001fff057819 */ /* 0x020fe20000011492 */
[----:B------:R-:W-:Y:S01]  /*aea0*/  IMAD.MOV.U32 R2, RZ, RZ, R16 ;  /* 0x000000ffff027224 */ /* 0x000fe200078e0010 */
[----:B------:R-:W-:Y:S01]  /*aeb0*/  ISETP.NE.AND P4, PT, R24, RZ, PT ;  /* 0x000000ff1800720c */ /* 0x000fe20003f85270 */
[----:B------:R-:W-:Y:S01]  /*aec0*/  IMAD.MOV.U32 R6, RZ, RZ, R22 ;  /* 0x000000ffff067224 */ /* 0x000fe200078e0016 */
[----:B------:R-:W-:Y:S02]  /*aed0*/  SHF.R.S32.HI R3, RZ, 0x1f, R16 ;  /* 0x0000001fff037819 */ /* 0x000fe40000011410 */
[----:B------:R-:W-:Y:S01]  /*aee0*/  SHF.R.S32.HI R7, RZ, 0x1f, R22 ;  /* 0x0000001fff077819 */ /* 0x000fe20000011416 */
[----:B------:R-:W1:Y:S01]  /*aef0*/  LDC.64 R12, c[0x0][0x3e8] ;  /* 0x0000fa00ff0c7b82 */ /* 0x000e620000000a00 */
[-C--:B0-----:R-:W-:Y:S01]  /*af00*/  IMAD R0, R5, R10.reuse, RZ ;  /* 0x0000000a05007224 */ /* 0x081fe200078e02ff */
[----:B------:R-:W-:Y:S01]  /*af10*/  SHF.L.U64.HI R74, R10, 0x6, R11 ;  /* 0x000000060a4a7819 */ /* 0x000fe2000001020b */
[----:B------:R-:W-:-:S02]  /*af20*/  IMAD R4, R211, R10, RZ ;  /* 0x0000000ad3047224 */ /* 0x000fc400078e02ff */
[----:B------:R-:W-:-:S04]  /*af30*/  IMAD.WIDE.U32 R72, R146, R10, RZ ;  /* 0x0000000a92487225 */ /* 0x000fc800078e00ff */
[----:B-1----:R-:W-:Y:S01]  /*af40*/  IMAD R5, R5, R12, RZ ;  /* 0x0000000c05057224 */ /* 0x002fe200078e02ff */
[----:B------:R-:W-:Y:S01]  /*af50*/  SHF.L.U64.HI R69, R12, 0x6, R13 ;  /* 0x000000060c457819 */ /* 0x000fe2000001020d */
[----:B------:R-:W-:Y:S02]  /*af60*/  IMAD R83, R184, R11, R4 ;  /* 0x0000000bb8537224 */ /* 0x000fe400078e0204 */
[C---:B------:R-:W-:Y:S02]  /*af70*/  IMAD R77, R146.reuse, R13, R5 ;  /* 0x0000000d924d7224 */ /* 0x040fe400078e0205 */
[----:B------:R-:W-:Y:S02]  /*af80*/  IMAD R61, R146, R11, R0 ;  /* 0x0000000b923d7224 */ /* 0x000fe400078e0200 */
[----:B------:R-:W-:-:S04]  /*af90*/  IMAD.WIDE.U32 R4, R184, R10, R2 ;  /* 0x0000000ab8047225 */ /* 0x000fc800078e0002 */
[----:B------:R-:W-:Y:S01]  /*afa0*/  IMAD.WIDE.U32 R8, R184, R10, R6 ;  /* 0x0000000ab8087225 */ /* 0x000fe200078e0006 */
[----:B------:R-:W-:-:S03]  /*afb0*/  IADD3 R79, P0, R4, R72, RZ ;  /* 0x00000048044f7210 */ /* 0x000fc60007f1e0ff */
[----:B------:R-:W-:Y:S01]  /*afc0*/  IMAD R14, R211, R12, RZ ;  /* 0x0000000cd30e7224 */ /* 0x000fe200078e02ff */
[----:B------:R-:W-:Y:S01]  /*afd0*/  IADD3 R71, P2, R8, R72, RZ ;  /* 0x0000004808477210 */ /* 0x000fe20007f5e0ff */
[----:B------:R-:W-:-:S04]  /*afe0*/  IMAD.WIDE.U32 R146, R146, R12, RZ ;  /* 0x0000000c92927225 */ /* 0x000fc800078e00ff */
[----:B------:R-:W-:-:S04]  /*aff0*/  IMAD.WIDE.U32 R2, R184, R12, R2 ;  /* 0x0000000cb8027225 */ /* 0x000fc800078e0002 */
[----:B------:R-:W-:Y:S01]  /*b000*/  IMAD.WIDE.U32 R6, R184, R12, R6 ;  /* 0x0000000cb8067225 */ /* 0x000fe200078e0006 */
[----:B------:R-:W-:-:S03]  /*b010*/  IADD3 R60, P1, R2, R146, RZ ;  /* 0x00000092023c7210 */ /* 0x000fc60007f3e0ff */
[----:B------:R-:W-:Y:S01]  /*b020*/  IMAD.IADD R61, R61, 0x1, R73 ;  /* 0x000000013d3d7824 */ /* 0x000fe200078e0249 */
[----:B------:R-:W-:Y:S01]  /*b030*/  IADD3 R70, P3, R6, R146, RZ ;  /* 0x0000009206467210 */ /* 0x000fe20007f7e0ff */
[----:B------:R-:W-:Y:S02]  /*b040*/  IMAD R14, R184, R13, R14 ;  /* 0x0000000db80e7224 */ /* 0x000fe400078e020e */
[----:B------:R-:W-:Y:S01]  /*b050*/  IMAD.IADD R77, R77, 0x1, R147 ;  /* 0x000000014d4d7824 */ /* 0x000fe200078e0293 */
[C---:B------:R-:W-:Y:S01]  /*b060*/  IADD3.X R81, R61.reuse, R5, R83, P0, !PT ;  /* 0x000000053d517210 */ /* 0x040fe200007fe453 */
[----:B------:R-:W-:Y:S01]  /*b070*/  IMAD.SHL.U32 R76, R10, 0x40, RZ ;  /* 0x000000400a4c7824 */ /* 0x000fe200078e00ff */
[----:B------:R-:W-:Y:S01]  /*b080*/  IADD3.X R83, R61, R83, R9, P2, !PT ;  /* 0x000000533d537210 */ /* 0x000fe200017fe409 */
[----:B------:R-:W-:Y:S01]  /*b090*/  IMAD.SHL.U32 R75, R12, 0x40, RZ ;  /* 0x000000400c4b7824 */ /* 0x000fe200078e00ff */
[C---:B------:R-:W-:Y:S02]  /*b0a0*/  IADD3.X R78, R77.reuse, R3, R14, P1, !PT ;  /* 0x000000034d4e7210 */ /* 0x040fe40000ffe40e */
[----:B------:R-:W-:Y:S01]  /*b0b0*/  IADD3.X R80, R77, R14, R7, P3, !PT ;  /* 0x0000000e4d507210 */ /* 0x000fe20001ffe407 */
        /* <DEDUP_REMOVED lines=17> */
.L_x_2315:
[----:B------:R-:W0:Y:S01]  /*b1d0*/  LDC.64 R12, c[0x0][0x3d8] ;  /* 0x0000f600ff0c7b82 */ /* 0x000e220000000a00 */
[----:B------:R-:W-:Y:S01]  /*b1e0*/  SHF.R.S32.HI R5, RZ, 0x1f, R193 ;  /* 0x0000001fff057819 */ /* 0x000fe200000114c1 */
[----:B------:R-:W-:Y:S01]  /*b1f0*/  ULDC.U8 UR4, c[0x0][0x3f0] ;  /* 0x0000fc0000047ab9 */ /* 0x000fe20000000000 */
[----:B------:R-:W-:Y:S01]  /*b200*/  BSSY B0, `(.L_x_2316) ;  /* 0x0000703000007945 */ /* 0x000fe20003800000 */
[----:B------:R-:W-:-:S04]  /*b210*/  ISETP.NE.AND P0, PT, RZ, UR4, PT ;  /* 0x00000004ff007c0c */ /* 0x000fc8000bf05270 */
[----:B------:R-:W1:Y:S01]  /*b220*/  LDC.64 R2, c[0x0][0x3e8] ;  /* 0x0000fa00ff027b82 */ /* 0x000e620000000a00 */
[----:B0-----:R-:W-:-:S04]  /*b230*/  IMAD R0, R5, R12, RZ ;  /* 0x0000000c05007224 */ /* 0x001fc800078e02ff */
[C---:B------:R-:W-:Y:S02]  /*b240*/  IMAD R9, R193.reuse, R13, R0 ;  /* 0x0000000dc1097224 */ /* 0x040fe400078e0200 */
[----:B------:R-:W-:Y:S02]  /*b250*/  IMAD R0, R193, -0x80, R192 ;  /* 0xffffff80c1007824 */ /* 0x000fe400078e02c0 */
[----:B-1----:R-:W-:Y:S02]  /*b260*/  IMAD R8, R5, R2, RZ ;  /* 0x0000000205087224 */ /* 0x002fe400078e02ff */
[----:B------:R-:W-:-:S04]  /*b270*/  IMAD.WIDE.U32 R4, R193, R12, RZ ;  /* 0x0000000cc1047225 */ /* 0x000fc800078e00ff */
[----:B------:R-:W-:-:S04]  /*b280*/  IMAD.WIDE.U32 R6, R193, R2, RZ ;  /* 0x00000002c1067225 */ /* 0x000fc800078e00ff */
[----:B------:R-:W-:Y:S02]  /*b290*/  IMAD R11, R193, R3, R8 ;  /* 0x00000003c10b7224 */ /* 0x000fe400078e0208 */
[----:B------:R-:W-:Y:S02]  /*b2a0*/  IMAD.IADD R9, R5, 0x1, R9 ;  /* 0x0000000105097824 */ /* 0x000fe400078e0209 */
[----:B------:R-:W-:Y:S02]  /*b2b0*/  IMAD.IADD R5, R7, 0x1, R11 ;  /* 0x0000000107057824 */ /* 0x000fe400078e020b */
[C---:B------:R-:W-:Y:S01]  /*b2c0*/  IMAD.SHL.U32 R84, R4.reuse, 0x80, RZ ;  /* 0x0000008004547824 */ /* 0x040fe200078e00ff */
[----:B------:R-:W-:Y:S01]  /*b2d0*/  SHF.L.U64.HI R82, R4, 0x7, R9 ;  /* 0x0000000704527819 */ /* 0x000fe20000010209 */
[C---:B------:R-:W-:Y:S01]  /*b2e0*/  IMAD.SHL.U32 R87, R6.reuse, 0x80, RZ ;  /* 0x0000008006577824 */ /* 0x040fe200078e00ff */
[----:B------:R-:W-:Y:S02]  /*b2f0*/  SHF.L.U64.HI R85, R6, 0x7, R5 ;  /* 0x0000000706557819 */ /* 0x000fe40000010205 */
[----:B------:R-:W-:Y:S01]  /*b300*/  VIMNMX R9, R0, 0x80, PT ;  /* 0x0000008000097848 */ /* 0x000fe20003fe0100 */
        /* <DEDUP_REMOVED lines=20> */
[----:B------:R-:W-:Y:S01]  /*b450*/  VIADD R7, R16, 0x20 ;  /* 0x0000002010077836 */ /* 0x000fe20000000000 */
[----:B------:R-:W-:Y:S01]  /*b460*/  ULDC UR4, c[0x0][0x3d4] ;  /* 0x0000f50000047ab9 */ /* 0x000fe20000000800 */
[----:B------:R-:W-:Y:S01]  /*b470*/  LEA R4, P3, R0, UR6, 0x1 ;  /* 0x0000000600047c11 */ /* 0x000fe2000f8608ff */
[----:B------:R-:W-:Y:S01]  /*b480*/  IMAD.X R5, R82, 0x1, R81, P1 ;  /* 0x0000000152057824 */ /* 0x000fe200008e0651 */
[----:B------:R-:W-:Y:S01]  /*b490*/  CS2R R66, SRZ ;  /* 0x0000000000427805 */ /* 0x000fe2000001ff00 */
[C---:B------:R-:W-:Y:S01]  /*b4a0*/  VIADD R6, R16.reuse, 0x10 ;  /* 0x0000001010067836 */ /* 0x040fe20000000000 */
[----:B------:R-:W-:Y:S01]  /*b4b0*/  ISETP.GE.AND P1, PT, R7, UR4, PT ;  /* 0x0000000407007c0c */ /* 0x000fe2000bf26270 */
        /* <DEDUP_REMOVED lines=37> */
.L_x_2319:
[----:B------:R-:W-:Y:S05]  /*b710*/  BSYNC B1 ;  /* 0x0000000000017941 */ /* 0x000fea0003800000 */
.L_x_2318:
[----:B------:R-:W-:Y:S01]  /*b720*/  ISETP.GE.AND P1, PT, R210, R9, PT ;  /* 0x00000009d200720c */ /* 0x000fe20003f26270 */
[----:B------:R-:W-:Y:S01]  /*b730*/  BSSY B1, `(.L_x_2320) ;  /* 0x000003d000017945 */ /* 0x000fe20003800000 */
[----:B-1----:R-:W-:Y:S02]  /*b740*/  LOP3.LUT R5, R196, 0x18, R22, 0xf8, !PT ;  /* 0x00000018c4057812 */ /* 0x002fe400078ef816 */
        /* <DEDUP_REMOVED lines=14> */
[C---:B------:R-:W-:Y:S01]  /*b830*/  VIADD R4, R16.reuse, 0x10 ;  /* 0x0000001010047836 */ /* 0x040fe20000000000 */
[----:B------:R-:W-:Y:S01]  /*b840*/  IADD3 R76, P2, P3, R79, R76, R84 ;  /* 0x0000004c4f4c7210 */ /* 0x000fe20007b5e054 */
[----:B------:R-:W-:Y:S01]  /*b850*/  VIADD R6, R16, 0x20 ;  /* 0x0000002010067836 */ /* 0x000fe20000000000 */
[----:B------:R-:W-:Y:S01]  /*b860*/  ULDC UR4, c[0x0][0x3d4] ;  /* 0x0000f50000047ab9 */ /* 0x000fe20000000800 */
[----:B------:R-:W-:Y:S01]  /*b870*/  IADD3.X R0, R78, R69, R85, P4, P5 ;  /* 0x000000454e007210 */ /* 0x000fe200027ea455 */
[----:B------:R-:W-:Y:S01]  /*b880*/  ULDC.64 UR6, c[0x0][0x3c8] ;  /* 0x0000f20000067ab9 */ /* 0x000fe20000000a00 */
[----:B------:R-:W-:Y:S01]  /*b890*/  IADD3.X R5, R81, R74, R82, P2, P3 ;  /* 0x0000004a51057210 */ /* 0x000fe200017e6452 */
[----:B------:R-:W-:Y:S01]  /*b8a0*/  ULDC.64 UR8, c[0x0][0x3e0] ;  /* 0x0000f80000087ab9 */ /* 0x000fe20000000a00 */
[C---:B------:R-:W-:Y:S01]  /*b8b0*/  ISETP.GE.AND P5, PT, R16.reuse, UR4, PT ;  /* 0x0000000410007c0c */ /* 0x040fe2000bfa6270 */
[----:B------:R-:W-:Y:S01]  /*b8c0*/  VIADD R7, R16, 0x30 ;  /* 0x0000003010077836 */ /* 0x000fe20000000000 */
[----:B------:R-:W-:-:S02]  /*b8d0*/  ISETP.GE.AND P2, PT, R4, UR4, PT ;  /* 0x0000000404007c0c */ /* 0x000fc4000bf46270 */
[----:B------:R-:W-:Y:S02]  /*b8e0*/  CS2R R42, SRZ ;  /* 0x00000000002a7805 */ /* 0x000fe4000001ff00 */
[----:B------:R-:W-:Y:S02]  /*b8f0*/  LEA R4, P3, R76, UR6, 0x1 ;  /* 0x000000064c047c11 */ /* 0x000fe4000f8608ff */
[----:B------:R-:W-:Y:S02]  /*b900*/  CS2R R40, SRZ ;  /* 0x0000000000287805 */ /* 0x000fe4000001ff00 */
[----:B------:R-:W-:Y:S01]  /*b910*/  ISETP.GE.AND P4, PT, R6, UR4, PT ;  /* 0x0000000406007c0c */ /* 0x000fe2000bf86270 */
[----:B------:R-:W-:Y:S01]  /*b920*/  VIADD R8, R16, 0x40 ;  /* 0x0000004010087836 */ /* 0x000fe20000000000 */
[----:B------:R-:W-:Y:S02]  /*b930*/  LEA R6, P6, R75, UR8, 0x1 ;  /* 0x000000084b067c11 */ /* 0x000fe4000f8c08ff */
[----:B------:R-:W-:-:S02]  /*b940*/  LEA.HI.X R5, R76, UR7, R5, 0x1, P3 ;  /* 0x000000074c057c11 */ /* 0x000fc400098f0c05 */
[----:B------:R-:W-:Y:S02]  /*b950*/  ISETP.GE.AND P3, PT, R7, UR4, PT ;  /* 0x0000000407007c0c */ /* 0x000fe4000bf66270 */
        /* <DEDUP_REMOVED lines=26> */
.L_x_2321:
[----:B------:R-:W-:Y:S05]  /*bb00*/  BSYNC B1 ;  /* 0x0000000000017941 */ /* 0x000fea0003800000 */
.L_x_2320:
[----:B------:R-:W-:Y:S01]  /*bb10*/  LOP3.LUT P2, RZ, R217, 0x4, RZ, 0xc0, !PT ;  /* 0x00000004d9ff7812 */ /* 0x000fe2000784c0ff */
[----:B-1----:R-:W-:Y:S01]  /*bb20*/  IMAD R5, R197, 0x200, R10 ;  /* 0x00000200c5057824 */ /* 0x002fe200078e020a */
[----:B------:R-:W-:Y:S01]  /*bb30*/  ULDC.64 UR4, c[0x0][0x3c8] ;  /* 0x0000f20000047ab9 */ /* 0x000fe20000000a00 */
[----:B-----5:R-:W-:Y:S01]  /*bb40*/  IMAD.MOV.U32 R0, RZ, RZ, R70 ;  /* 0x000000ffff007224 */ /* 0x020fe200078e0046 */
[----:B------:R-:W-:Y:S01]  /*bb50*/  ULDC.64 UR6, c[0x0][0x3e0] ;  /* 0x0000f80000067ab9 */ /* 0x000fe20000000a00 */
[----:B------:R-:W-:Y:S02]  /*bb60*/  IMAD R60, R5, 0x2, R18 ;  /* 0x00000002053c7824 */ /* 0x000fe400078e0212 */
[----:B------:R-:W-:Y:S01]  /*bb70*/  IMAD.MOV.U32 R11, RZ, RZ, R71 ;  /* 0x000000ffff0b7224 */ /* 0x000fe200078e0047 */
[----:B------:R-:W-:Y:S01]  /*bb80*/  PRMT R106, R0, 0x7610, R106 ;  /* 0x00007610006a7816 */ /* 0x000fe2000000006a */
[----:B------:R-:W-:Y:S02]  /*bb90*/  VIADD R15, R60, 0x10400 ;  /* 0x000104003c0f7836 */ /* 0x000fe40000000000 */
[----:B------:R-:W-:Y:S01]  /*bba0*/  IMAD.MOV.U32 R14, RZ, RZ, R64 ;  /* 0x000000ffff0e7224 */ /* 0x000fe200078e0040 */
[----:B------:R-:W-:Y:S01]  /*bbb0*/  PRMT R107, R11, 0x7610, R107 ;  /* 0x000076100b6b7816 */ /* 0x000fe2000000006b */
[----:B------:R-:W-:-:S02]  /*bbc0*/  IMAD.MOV.U32 R0, RZ, RZ, R65 ;  /* 0x000000ffff007224 */ /* 0x000fc400078e0041 */
[----:B------:R-:W-:Y:S01]  /*bbd0*/  VIADD R10, R60, 0x10440 ;  /* 0x000104403c0a7836 */ /* 0x000fe20000000000 */
        /* <DEDUP_REMOVED lines=19> */
[----:B------:R-:W-:Y:S01]  /*bd10*/  IMAD.MOV.U32 R0, RZ, RZ, R47 ;  /* 0x000000ffff007224 */ /* 0x000fe200078e002f */
[----:B------:R-:W-:Y:S01]  /*bd20*/  PRMT R80, R11, 0x7610, R80 ;  /* 0x000076100b507816 */ /* 0x000fe20000000050 */
[----:B------:R-:W-:-:S02]  /*bd30*/  IMAD.MOV.U32 R11, RZ, RZ, R66 ;  /* 0x000000ffff0b7224 */ /* 0x000fc400078e0042 */
[----:B------:R-:W-:Y:S01]  /*bd40*/  IMAD.MOV.U32 R61, RZ, RZ, R67 ;  /* 0x000000ffff3d7224 */ /* 0x000fe200078e0043 */
[----:B------:R-:W-:Y:S01]  /*bd50*/  PRMT R81, R0, 0x7610, R81 ;  /* 0x0000761000517816 */ /* 0x000fe20000000051 */
[----:B------:R-:W-:Y:S01]  /*bd60*/  IMAD.MOV.U32 R0, RZ, RZ, R62 ;  /* 0x000000ffff007224 */ /* 0x000fe200078e003e */
[----:B------:R-:W1:Y:S01]  /*bd70*/  @P2 LDC R15, c[0x0][0x430] ;  /* 0x00010c00ff0f2b82 */ /* 0x000e620000000800 */
        /* <DEDUP_REMOVED lines=12> */
[----:B------:R-:W-:-:S02]  /*be40*/  IMAD.MOV.U32 R4, RZ, RZ, R72 ;  /* 0x000000ffff047224 */ /* 0x000fc400078e0048 */
[----:B------:R-:W-:Y:S01]  /*be50*/  IMAD.MOV.U32 R69, RZ, RZ, R48 ;  /* 0x000000ffff457224 */ /* 0x000fe200078e0030 */
[----:B------:R-:W-:Y:S01]  /*be60*/  PRMT R96, R0, 0x7610, R96 ;  /* 0x0000761000607816 */ /* 0x000fe20000000060 */
[----:B0-----:R-:W-:-:S03]  /*be70*/  @P2 IMAD.HI.U32 R0, R11, R14, RZ ;  /* 0x0000000e0b002227 */ /* 0x001fc600078e00ff */
[----:B------:R-:W-:Y:S01]  /*be80*/  PRMT R90, R69, 0x7610, R90 ;  /* 0x00007610455a7816 */ /* 0x000fe2000000005a */
[----:B------:R-:W-:Y:S02]  /*be90*/  IMAD.MOV.U32 R14, RZ, RZ, R49 ;  /* 0x000000ffff0e7224 */ /* 0x000fe400078e0031 */
[----:B------:R-:W-:Y:S01]  /*bea0*/  IMAD.MOV.U32 R72, RZ, RZ, R53 ;  /* 0x000000ffff487224 */ /* 0x000fe200078e0035 */
[----:B-1----:R-:W-:Y:S01]  /*beb0*/  @P2 SHF.R.U32.HI R11, RZ, R15, R0 ;  /* 0x0000000fff0b2219 */ /* 0x002fe20000011600 */
[----:B------:R-:W-:Y:S01]  /*bec0*/  IMAD.MOV.U32 R0, RZ, RZ, R40 ;  /* 0x000000ffff007224 */ /* 0x000fe200078e0028 */
[----:B------:R-:W-:Y:S01]  /*bed0*/  PRMT R91, R14, 0x7610, R91 ;  /* 0x000076100e5b7816 */ /* 0x000fe2000000005b */
        /* <DEDUP_REMOVED lines=8> */
[----:B------:R-:W-:Y:S01]  /*bf60*/  IMAD.MOV.U32 R7, RZ, RZ, R77 ;  /* 0x000000ffff077224 */ /* 0x000fe200078e004d */
[----:B------:R-:W-:Y:S01]  /*bf70*/  PRMT R84, R69, 0x7610, R84 ;  /* 0x0000761045547816 */ /* 0x000fe20000000054 */
[----:B------:R-:W-:-:S02]  /*bf80*/  IMAD.MOV.U32 R72, RZ, RZ, R45 ;  /* 0x000000ffff487224 */ /* 0x000fc400078e002d */
[----:B------:R-:W-:Y:S02]  /*bf90*/  IMAD R14, R15, R2, RZ ;  /* 0x000000020f0e7224 */ /* 0x000fe400078e02ff */
[----:B------:R-:W-:Y:S01]  /*bfa0*/  IMAD.WIDE.U32 R4, R11, R12, R4 ;  /* 0x0000000c0b047225 */ /* 0x000fe200078e0004 */
[----:B------:R-:W-:-:S03]  /*bfb0*/  PRMT R85, R72, 0x7610, R85 ;  /* 0x0000761048557816 */ /* 0x000fc60000000055 */
[C---:B------:R-:W-:Y:S02]  /*bfc0*/  IMAD R13, R11.reuse, R13, R0 ;  /* 0x0000000d0b0d7224 */ /* 0x040fe400078e0200 */
[----:B------:R-:W-:-:S04]  /*bfd0*/  IMAD.WIDE.U32 R6, R11, R2, R6 ;  /* 0x000000020b067225 */ /* 0x000fc800078e0006 */
[----:B------:R-:W-:Y:S01]  /*bfe0*/  IMAD R15, R11, R3, R14 ;  /* 0x000000030b0f7224 */ /* 0x000fe200078e020e */
[----:B------:R-:W-:Y:S01]  /*bff0*/  LEA R3, P2, R4, UR4, 0x1 ;  /* 0x0000000404037c11 */ /* 0x000fe2000f8408ff */
[----:B------:R-:W-:Y:S01]  /*c000*/  IMAD.MOV.U32 R69, RZ, RZ, R36 ;  /* 0x000000ffff457224 */ /* 0x000fe200078e0024 */
[----:B------:R-:W-:Y:S01]  /*c010*/  LEA R0, P3, R6, UR6, 0x1 ;  /* 0x0000000606007c11 */ /* 0x000fe2000f8608ff */
[----:B------:R-:W-:Y:S01]  /*c020*/  IMAD.MOV.U32 R72, RZ, RZ, R37 ;  /* 0x000000ffff487224 */ /* 0x000fe200078e0025 */
[----:B------:R-:W-:Y:S01]  /*c030*/  UMOV UR4, 0xffffffff ;  /* 0xffffffff00047882 */ /* 0x000fe20000000000 */
[----:B------:R-:W-:Y:S01]  /*c040*/  IMAD.MOV.U32 R2, RZ, RZ, R32 ;  /* 0x000000ffff027224 */ /* 0x000fe200078e0020 */
[----:B------:R-:W-:Y:S01]  /*c050*/  PRMT R61, R69, 0x7610, R61 ;  /* 0x00007610453d7816 */ /* 0x000fe2000000003d */
[----:B------:R-:W-:Y:S01]  /*c060*/  IMAD.IADD R11, R5, 0x1, R13 ;  /* 0x00000001050b7824 */ /* 0x000fe200078e020d */
[----:B------:R-:W-:Y:S01]  /*c070*/  PRMT R69, R72, 0x7610, R69 ;  /* 0x0000761048457816 */ /* 0x000fe20000000045 */
[----:B------:R-:W-:Y:S01]  /*c080*/  IMAD.IADD R5, R7, 0x1, R15 ;  /* 0x0000000107057824 */ /* 0x000fe200078e020f */
[----:B------:R-:W-:Y:S01]  /*c090*/  PRMT R72, R2, 0x7610, R72 ;  /* 0x0000761002487816 */ /* 0x000fe20000000048 */
[----:B------:R-:W-:Y:S01]  /*c0a0*/  IMAD.MOV.U32 R12, RZ, RZ, R33 ;  /* 0x000000ffff0c7224 */ /* 0x000fe200078e0021 */
[----:B------:R-:W-:-:S02]  /*c0b0*/  LEA.HI.X R4, R4, UR5, R11, 0x1, P2 ;  /* 0x0000000504047c11 */ /* 0x000fc400090f0c0b */
[----:B------:R-:W-:Y:S02]  /*c0c0*/  LEA.HI.X R2, R6, UR7, R5, 0x1, P3 ;  /* 0x0000000706027c11 */ /* 0x000fe400098f0c05 */
[----:B------:R-:W-:Y:S02]  /*c0d0*/  PRMT R73, R12, 0x7610, R73 ;  /* 0x000076100c497816 */ /* 0x000fe40000000049 */
[----:B------:R-:W-:Y:S01]  /*c0e0*/  LEA.HI R5, R209, R209, RZ, 0x1 ;  /* 0x000000d1d1057211 */ /* 0x000fe200078f08ff */
[----:B------:R-:W-:Y:S06]  /*c0f0*/  BRA.DIV UR4, `(.L_x_2322) ;  /* 0x0000018a04007947 */ /* 0x000fec000b800000 */
.L_x_2545:
[----:B------:R-:W-:-:S03]  /*c100*/  UMOV UR4, 0xffffffff ;  /* 0xffffffff00047882 */ /* 0x000fc60000000000 */
[----:B------:R-:W-:Y:S05]  /*c110*/  BRA.DIV UR4, `(.L_x_2323) ;  /* 0x0000018a04207947 */ /* 0x000fea000b800000 */
.L_x_2548:
[----:B------:R-:W-:-:S03]  /*c120*/  UMOV UR4, 0xffffffff ;  /* 0xffffffff00047882 */ /* 0x000fc60000000000 */
[----:B------:R-:W-:Y:S05]  /*c130*/  BRA.DIV UR4, `(.L_x_2324) ;  /* 0x0000018a04407947 */ /* 0x000fea000b800000 */
.L_x_2551:
[----:B------:R-:W-:-:S03]  /*c140*/  UMOV UR4, 0xffffffff ;  /* 0xffffffff00047882 */ /* 0x000fc60000000000 */
[----:B------:R-:W-:Y:S05]  /*c150*/  BRA.DIV UR4, `(.L_x_2325) ;  /* 0x0000018a04607947 */ /* 0x000fea000b800000 */
.L_x_2554:
[----:B------:R-:W-:-:S03]  /*c160*/  UMOV UR4, 0xffffffff ;  /* 0xffffffff00047882 */ /* 0x000fc60000000000 */
[----:B------:R-:W-:Y:S05]  /*c170*/  BRA.DIV UR4, `(.L_x_2326) ;  /* 0x0000018a04807947 */ /* 0x000fea000b800000 */
.L_x_2557:
[----:B------:R-:W-:Y:S01]  /*c180*/  UMOV UR4, 0xffffffff ;  /* 0xffffffff00047882 */ /* 0x000fe20000000000 */
[----:B------:R-:W-:Y:S02]  /*c190*/  LOP3.LUT R4, R5, 0xfffffffe, RZ, 0xc0, !PT ;  /* 0xfffffffe05047812 */ /* 0x000fe400078ec0ff */
[----:B------:R-:W-:Y:S05]  /*c1a0*/  BRA.DIV UR4, `(.L_x_2327) ;  /* 0x0000018a049c7947 */ /* 0x000fea000b800000 */
.L_x_2560:
[----:B------:R-:W-:Y:S01]  /*c1b0*/  UMOV UR4, 0xffffffff ;  /* 0xffffffff00047882 */ /* 0x000fe20000000000 */
[----:B------:R-:W-:Y:S02]  /*c1c0*/  IMAD.IADD R3, R209, 0x1, -R4 ;  /* 0x00000001d1037824 */ /* 0x000fe400078e0a04 */
[----:B------:R-:W-:Y:S05]  /*c1d0*/  BRA.DIV UR4, `(.L_x_2328) ;  /* 0x0000018a04b87947 */ /* 0x000fea000b800000 */
.L_x_2563:
[----:B------:R-:W-:Y:S01]  /*c1e0*/  UMOV UR4, 0xffffffff ;  /* 0xffffffff00047882 */ /* 0x000fe20000000000 */
[----:B------:R-:W-:Y:S02]  /*c1f0*/  SHF.L.U32 R3, R3, 0x1f, RZ ;  /* 0x0000001f03037819 */ /* 0x000fe400000006ff */
[----:B------:R-:W-:Y:S05]  /*c200*/  BRA.DIV UR4, `(.L_x_2329) ;  /* 0x0000018a04d47947 */ /* 0x000fea000b800000 */
.L_x_2566:
        /* <DEDUP_REMOVED lines=35> */
.L_x_2567:
[----:B------:R-:W-:Y:S05]  /*c440*/  BSYNC B1 ;  /* 0x0000000000017941 */ /* 0x000fea0003800000 */
.L_x_2330:
[----:B------:R-:W-:Y:S01]  /*c450*/  BSSY B1, `(.L_x_2332) ;  /* 0x0000134000017945 */ /* 0x000fe20003800000 */
[----:B0-----:R-:W-:Y:S02]  /*c460*/  PRMT R3, R4, 0x7610, R3 ;  /* 0x0000761004037816 */ /* 0x001fe40000000003 */
[----:B------:R-:W-:Y:S01]  /*c470*/  PRMT R11, R5, 0x7610, R11 ;  /* 0x00007610050b7816 */ /* 0x000fe2000000000b */
[----:B------:R-:W-:Y:S06]  /*c480*/  @P0 BRA `(.L_x_2333) ;  /* 0x0000001000c00947 */ /* 0x000fec0003800000 */
[----:B------:R-:W0:Y:S01]  /*c490*/  LDC R5, c[0x0][0x3d4] ;  /* 0x0000f500ff057b82 */ /* 0x000e220000000800 */
        /* <DEDUP_REMOVED lines=34> */
[C---:B------:R-:W-:Y:S01]  /*c6c0*/  FFMA.FTZ R113, R66.reuse, R106, -R113 ;  /* 0x0000006a42717223 */ /* 0x040fe20000010871 */
        /* <DEDUP_REMOVED lines=24> */
.L_x_2335:
[----:B------:R-:W-:Y:S05]  /*c850*/  BSYNC B2 ;  /* 0x0000000000027941 */ /* 0x000fea0003800000 */
.L_x_2334:
[----:B------:R-:W-:Y:S04]  /*c860*/  BSSY B2, `(.L_x_2336) ;  /* 0x0000030000027945 */ /* 0x000fe80003800000 */
[----:B------:R-:W-:Y:S05]  /*c870*/  @P2 BRA `(.L_x_2337) ;  /* 0x0000000000b82947 */ /* 0x000fea0003800000 */
[----:B0-----:R-:W0:Y:S01]  /*c880*/  LDS.128 R4, [R10] ;  /* 0x000000000a047984 */ /* 0x001e220000000c00 */
        /* <DEDUP_REMOVED lines=45> */
.L_x_2337:
[----:B------:R-:W-:Y:S05]  /*cb60*/  BSYNC B2 ;  /* 0x0000000000027941 */ /* 0x000fea0003800000 */
.L_x_2336:
[----:B------:R-:W-:Y:S04]  /*cb70*/  BSSY B2, `(.L_x_2338) ;  /* 0x0000030000027945 */ /* 0x000fe80003800000 */
[----:B------:R-:W-:Y:S05]  /*cb80*/  @P3 BRA `(.L_x_2339) ;  /* 0x0000000000b83947 */ /* 0x000fea0003800000 */
[----:B01----:R-:W0:Y:S01]  /*cb90*/  LDS.128 R4, [R60+0x14400] ;  /* 0x014400003c047984 */ /* 0x003e220000000c00 */
        /* <DEDUP_REMOVED lines=45> */
.L_x_2339:
[----:B------:R-:W-:Y:S05]  /*ce70*/  BSYNC B2 ;  /* 0x0000000000027941 */ /* 0x000fea0003800000 */
.L_x_2338:
        /* <DEDUP_REMOVED lines=48> */
.L_x_2341:
[----:B------:R-:W-:Y:S05]  /*d180*/  BSYNC B2 ;  /* 0x0000000000027941 */ /* 0x000fea0003800000 */
.L_x_2340:
[----:B------:R-:W-:Y:S04]  /*d190*/  BSSY B2, `(.L_x_2342) ;  /* 0x0000030000027945 */ /* 0x000fe80003800000 */
[----:B------:R-:W-:Y:S05]  /*d1a0*/  @P5 BRA `(.L_x_2343) ;  /* 0x0000000000b85947 */ /* 0x000fea0003800000 */
[----:B0123--:R-:W0:Y:S01]  /*d1b0*/  LDS.128 R4, [R60+0x18400] ;  /* 0x018400003c047984 */ /* 0x00fe220000000c00 */
        /* <DEDUP_REMOVED lines=45> */
.L_x_2343:
[----:B------:R-:W-:Y:S05]  /*d490*/  BSYNC B2 ;  /* 0x0000000000027941 */ /* 0x000fea0003800000 */
.L_x_2342:
[----:B------:R-:W-:Y:S05]  /*d4a0*/  @P6 BRA `(.L_x_2333) ;  /* 0x0000000000b86947 */ /* 0x000fea0003800000 */
[----:B01234-:R-:W0:Y:S01]  /*d4b0*/  LDS.128 R4, [R10+0x8000] ;  /* 0x008000000a047984 */ /* 0x01fe220000000c00 */
        /* <DEDUP_REMOVED lines=45> */
.L_x_2333:
[----:B------:R-:W-:Y:S05]  /*d790*/  BSYNC B1 ;  /* 0x0000000000017941 */ /* 0x000fea0003800000 */
.L_x_2332:
        /* <DEDUP_REMOVED lines=61> */
.L_x_2346:
[----:B------:R-:W-:Y:S05]  /*db70*/  BSYNC B1 ;  /* 0x0000000000017941 */ /* 0x000fea0003800000 */
.L_x_2345:
        /* <DEDUP_REMOVED lines=26> */
[----:B------:R-:W-:Y:S02]  /*dd20*/  IMAD.U32 R7, R5, 0x10000, RZ ;  /* 0x0001000005077824 */ /* 0x000fe400078e00ff */
[----:B------:R-:W-:Y:S01]  /*dd30*/  FFMA.FTZ R42, R36, R40, -R43 ;  /* 0x00000028242a7223 */ /* 0x000fe2000001082b */
[----:B------:R-:W-:Y:S01]  /*dd40*/  IMAD.U32 R37, R88, 0x10000, RZ ;  /* 0x0001000058257824 */ /* 0x000fe200078e00ff */
[----:B------:R-:W-:Y:S01]  /*dd50*/  LOP3.LUT R4, R4, 0xffff0000, RZ, 0xc0, !PT ;  /* 0xffff000004047812 */ /* 0x000fe200078ec0ff */
[----:B------:R-:W-:Y:S01]  /*dd60*/  IMAD.U32 R39, R61, 0x10000, RZ ;  /* 0x000100003d277824 */ /* 0x000fe200078e00ff */
[----:B------:R-:W-:Y:S01]  /*dd70*/  LOP3.LUT R5, R5, 0xffff0000, RZ, 0xc0, !PT ;  /* 0xffff000005057812 */ /* 0x000fe200078ec0ff */
[----:B------:R-:W-:Y:S01]  /*dd80*/  FFMA.FTZ R44, R38, R69, R41 ;  /* 0x00000045262c7223 */ /* 0x000fe20000010029 */
[----:B------:R-:W-:Y:S01]  /*dd90*/  LOP3.LUT R36, R61, 0xffff0000, RZ, 0xc0, !PT ;  /* 0xffff00003d247812 */ /* 0x000fe200078ec0ff */
[----:B------:R-:W-:Y:S01]  /*dda0*/  FMUL.FTZ R41, R4, R39 ;  /* 0x0000002704297220 */ /* 0x000fe20000410000 */
[----:B------:R-:W-:Y:S01]  /*ddb0*/  LOP3.LUT R88, R88, 0xffff0000, RZ, 0xc0, !PT ;  /* 0xffff000058587812 */ /* 0x000fe200078ec0ff */
[----:B------:R-:W-:-:S02]  /*ddc0*/  FMUL.FTZ R38, R4, R37 ;  /* 0x0000002504267220 */ /* 0x000fc40000410000 */
[C---:B------:R-:W-:Y:S01]  /*ddd0*/  FMUL.FTZ R40, R5.reuse, R36 ;  /* 0x0000002405287220 */ /* 0x040fe20000410000 */
[C---:B------:R-:W-:Y:S01]  /*dde0*/  FFMA.FTZ R4, R6.reuse, R37, -R41 ;  /* 0x0000002506047223 */ /* 0x040fe20000010829 */
[-C--:B------:R-:W-:Y:S01]  /*ddf0*/  FMUL.FTZ R43, R5, R88.reuse ;  /* 0x00000058052b7220 */ /* 0x080fe20000410000 */
[----:B------:R-:W-:Y:S01]  /*de00*/  FFMA.FTZ R39, R6, R39, R38 ;  /* 0x0000002706277223 */ /* 0x000fe20000010026 */
[----:B------:R-:W-:Y:S01]  /*de10*/  FFMA.FTZ R5, R7, R88, -R40 ;  /* 0x0000005807057223 */ /* 0x000fe20000010828 */
[----:B------:R-:W-:Y:S01]  /*de20*/  F2FP.BF16.F32.PACK_AB R6, R45, R42 ;  /* 0x0000002a2d06723e */ /* 0x000fe200000010ff */
[----:B------:R-:W-:Y:S01]  /*de30*/  FFMA.FTZ R36, R7, R36, R43 ;  /* 0x0000002407247223 */ /* 0x000fe2000001002b */
[----:B------:R-:W-:Y:S02]  /*de40*/  F2FP.BF16.F32.PACK_AB R7, R44, R89 ;  /* 0x000000592c07723e */ /* 0x000fe400000010ff */
[----:B------:R-:W-:Y:S02]  /*de50*/  F2FP.BF16.F32.PACK_AB R4, R39, R4 ;  /* 0x000000042704723e */ /* 0x000fe400000010ff */
[----:B------:R-:W-:-:S05]  /*de60*/  F2FP.BF16.F32.PACK_AB R5, R36, R5 ;  /* 0x000000052405723e */ /* 0x000fca00000010ff */
[----:B------:R1:W-:Y:S02]  /*de70*/  STS.128 [R10+0x2000], R4 ;  /* 0x002000040a007388 */ /* 0x0003e40000000c00 */
.L_x_2348:
[----:B------:R-:W-:Y:S05]  /*de80*/  BSYNC B1 ;  /* 0x0000000000017941 */ /* 0x000fea0003800000 */
.L_x_2347:
        /* <DEDUP_REMOVED lines=48> */
.L_x_2350:
[----:B------:R-:W-:Y:S05]  /*e190*/  BSYNC B1 ;  /* 0x0000000000017941 */ /* 0x000fea0003800000 */
.L_x_2349:
        /* <DEDUP_REMOVED lines=48> */
.L_x_2352:
[----:B------:R-:W-:Y:S05]  /*e4a0*/  BSYNC B1 ;  /* 0x0000000000017941 */ /* 0x000fea0003800000 */
.L_x_2351:
        /* <DEDUP_REMOVED lines=9> */
[----:B------:R-:W-:Y:S01]  /*e540*/  PRMT R24, R14, 0x5410, R29 ;  /* 0x000054100e187816 */ /* 0x000fe2000000001d */
[C---:B------:R-:W-:Y:S01]  /*e550*/  IMAD.U32 R29, R28.reuse, 0x10000, RZ ;  /* 0x000100001c1d7824 */ /* 0x040fe200078e00ff */
[----:B------:R-:W-:Y:S01]  /*e560*/  LOP3.LUT R28, R28, 0xffff0000, RZ, 0xc0, !PT ;  /* 0xffff00001c1c7812 */ /* 0x000fe200078ec0ff */
[C---:B------:R-:W-:Y:S01]  /*e570*/  IMAD.U32 R26, R25.reuse, 0x10000, RZ ;  /* 0x00010000191a7824 */ /* 0x040fe200078e00ff */
[----:B------:R-:W-:Y:S02]  /*e580*/  PRMT R27, R12, 0x5410, R27 ;  /* 0x000054100c1b7816 */ /* 0x000fe4000000001b */
[----:B------:R-:W-:Y:S02]  /*e590*/  LOP3.LUT R25, R25, 0xffff0000, RZ, 0xc0, !PT ;  /* 0xffff000019197812 */ /* 0x000fe400078ec0ff */
        /* <DEDUP_REMOVED lines=8> */
[C---:B------:R-:W-:Y:S01]  /*e620*/  FFMA.FTZ R31, R12.reuse, R26, -R31 ;  /* 0x0000001a0c1f7223 */ /* 0x040fe2000001081f */
[----:B------:R-:W-:Y:S01]  /*e630*/  FFMA.FTZ R30, R12, R29, R30 ;  /* 0x0000001d0c1e7223 */ /* 0x000fe2000001001e */
[-C--:B------:R-:W-:Y:S01]  /*e640*/  FFMA.FTZ R29, R14, R25.reuse, -R13 ;  /* 0x000000190e1d7223 */ /* 0x080fe2000001080d */
[C---:B------:R-:W-:Y:S01]  /*e650*/  IMAD.U32 R7, R5.reuse, 0x10000, RZ ;  /* 0x0001000005077824 */ /* 0x040fe200078e00ff */
[----:B------:R-:W-:Y:S01]  /*e660*/  LOP3.LUT R4, R4, 0xffff0000, RZ, 0xc0, !PT ;  /* 0xffff000004047812 */ /* 0x000fe200078ec0ff */
[C---:B------:R-:W-:Y:S01]  /*e670*/  IMAD.U32 R13, R24.reuse, 0x10000, RZ ;  /* 0x00010000180d7824 */ /* 0x040fe200078e00ff */
[----:B------:R-:W-:Y:S01]  /*e680*/  LOP3.LUT R5, R5, 0xffff0000, RZ, 0xc0, !PT ;  /* 0xffff000005057812 */ /* 0x000fe200078ec0ff */
[----:B------:R-:W-:Y:S01]  /*e690*/  FMUL.FTZ R33, R15, R25 ;  /* 0x000000190f217220 */ /* 0x000fe20000410000 */
[C---:B------:R-:W-:Y:S01]  /*e6a0*/  LOP3.LUT R12, R27.reuse, 0xffff0000, RZ, 0xc0, !PT ;  /* 0xffff00001b0c7812 */ /* 0x040fe200078ec0ff */
[----:B------:R-:W-:Y:S01]  /*e6b0*/  IMAD.U32 R15, R27, 0x10000, RZ ;  /* 0x000100001b0f7824 */ /* 0x000fe200078e00ff */
[----:B------:R-:W-:Y:S01]  /*e6c0*/  LOP3.LUT R24, R24, 0xffff0000, RZ, 0xc0, !PT ;  /* 0xffff000018187812 */ /* 0x000fe200078ec0ff */
[----:B------:R-:W-:Y:S01]  /*e6d0*/  FFMA.FTZ R28, R14, R28, R33 ;  /* 0x0000001c0e1c7223 */ /* 0x000fe20000010021 */
[C---:B------:R-:W-:Y:S01]  /*e6e0*/  FMUL.FTZ R14, R4.reuse, R13 ;  /* 0x0000000d040e7220 */ /* 0x040fe20000410000 */
[-C--:B------:R-:W-:Y:S01]  /*e6f0*/  FMUL.FTZ R25, R4, R15.reuse ;  /* 0x0000000f04197220 */ /* 0x080fe20000410000 */
[C---:B------:R-:W-:Y:S01]  /*e700*/  FMUL.FTZ R26, R5.reuse, R12 ;  /* 0x0000000c051a7220 */ /* 0x040fe20000410000 */
[-C--:B------:R-:W-:Y:S01]  /*e710*/  FMUL.FTZ R27, R5, R24.reuse ;  /* 0x00000018051b7220 */ /* 0x080fe20000410000 */
[C---:B------:R-:W-:Y:S01]  /*e720*/  FFMA.FTZ R15, R6.reuse, R15, R14 ;  /* 0x0000000f060f7223 */ /* 0x040fe2000001000e */
[----:B------:R-:W-:Y:S01]  /*e730*/  FFMA.FTZ R4, R6, R13, -R25 ;  /* 0x0000000d06047223 */ /* 0x000fe20000010819 */
[C---:B------:R-:W-:Y:S01]  /*e740*/  FFMA.FTZ R5, R7.reuse, R24, -R26 ;  /* 0x0000001807057223 */ /* 0x040fe2000001081a */
[----:B------:R-:W-:Y:S01]  /*e750*/  FFMA.FTZ R12, R7, R12, R27 ;  /* 0x0000000c070c7223 */ /* 0x000fe2000001001b */
[----:B------:R-:W-:-:S02]  /*e760*/  F2FP.BF16.F32.PACK_AB R6, R30, R31 ;  /* 0x0000001f1e06723e */ /* 0x000fc400000010ff */
[----:B------:R-:W-:Y:S02]  /*e770*/  F2FP.BF16.F32.PACK_AB R7, R28, R29 ;  /* 0x0000001d1c07723e */ /* 0x000fe400000010ff */
[----:B------:R-:W-:Y:S02]  /*e780*/  F2FP.BF16.F32.PACK_AB R4, R15, R4 ;  /* 0x000000040f04723e */ /* 0x000fe400000010ff */
[----:B------:R-:W-:-:S05]  /*e790*/  F2FP.BF16.F32.PACK_AB R5, R12, R5 ;  /* 0x000000050c05723e */ /* 0x000fca00000010ff */
[----:B------:R4:W-:Y:S02]  /*e7a0*/  STS.128 [R60+0x1a400], R4 ;  /* 0x01a400043c007388 */ /* 0x0009e40000000c00 */
.L_x_2354:
[----:B------:R-:W-:Y:S05]  /*e7b0*/  BSYNC B1 ;  /* 0x0000000000017941 */ /* 0x000fea0003800000 */
.L_x_2353:
        /* <DEDUP_REMOVED lines=8> */
[C---:B------:R-:W-:Y:S01]  /*e840*/  LOP3.LUT R20, R14.reuse, 0xffff0000, RZ, 0xc0, !PT ;  /* 0xffff00000e147812 */ /* 0x040fe200078ec0ff */
[----:B------:R-:W-:Y:S01]  /*e850*/  IMAD.U32 R21, R14, 0x10000, RZ ;  /* 0x000100000e157824 */ /* 0x000fe200078e00ff */
[C---:B------:R-:W-:Y:S01]  /*e860*/  LOP3.LUT R14, R11.reuse, 0xffff0000, RZ, 0xc0, !PT ;  /* 0xffff00000b0e7812 */ /* 0x040fe200078ec0ff */
[----:B------:R-:W-:Y:S01]  /*e870*/  IMAD.U32 R13, R11, 0x10000, RZ ;  /* 0x000100000b0d7824 */ /* 0x000fe200078e00ff */
[----:B------:R-:W-:Y:S02]  /*e880*/  PRMT R15, R0, 0x5410, R15 ;  /* 0x00005410000f7816 */ /* 0x000fe4000000000f */
[----:B------:R-:W-:Y:S01]  /*e890*/  PRMT R12, R3, 0x5410, R12 ;  /* 0x00005410030c7816 */ /* 0x000fe2000000000c */
        /* <DEDUP_REMOVED lines=9> */
[C---:B------:R-:W-:Y:S01]  /*e930*/  IMAD.U32 R3, R5.reuse, 0x10000, RZ ;  /* 0x0001000005037824 */ /* 0x040fe200078e00ff */
[----:B------:R-:W-:Y:S01]  /*e940*/  LOP3.LUT R4, R5, 0xffff0000, RZ, 0xc0, !PT ;  /* 0xffff000005047812 */ /* 0x000fe200078ec0ff */
[----:B------:R-:W-:Y:S01]  /*e950*/  FFMA.FTZ R24, R8, R21, R6 ;  /* 0x0000001508187223 */ /* 0x000fe20000010006 */
[-C--:B------:R-:W-:Y:S01]  /*e960*/  FMUL.FTZ R6, R7, R14.reuse ;  /* 0x0000000e07067220 */ /* 0x080fe20000410000 */
[C---:B------:R-:W-:Y:S01]  /*e970*/  IMAD.U32 R7, R15.reuse, 0x10000, RZ ;  /* 0x000100000f077824 */ /* 0x040fe200078e00ff */
[----:B------:R-:W-:Y:S01]  /*e980*/  LOP3.LUT R15, R15, 0xffff0000, RZ, 0xc0, !PT ;  /* 0xffff00000f0f7812 */ /* 0x000fe200078ec0ff */
[C---:B------:R-:W-:Y:S01]  /*e990*/  IMAD.U32 R5, R12.reuse, 0x10000, RZ ;  /* 0x000100000c057824 */ /* 0x040fe200078e00ff */
[----:B------:R-:W-:Y:S01]  /*e9a0*/  LOP3.LUT R12, R12, 0xffff0000, RZ, 0xc0, !PT ;  /* 0xffff00000c0c7812 */ /* 0x000fe200078ec0ff */
[----:B------:R-:W-:Y:S01]  /*e9b0*/  FFMA.FTZ R11, R8, R13, -R11 ;  /* 0x0000000d080b7223 */ /* 0x000fe2000001080b */
[C---:B------:R-:W-:Y:S01]  /*e9c0*/  FFMA.FTZ R26, R9.reuse, R14, -R26 ;  /* 0x0000000e091a7223 */ /* 0x040fe2000001081a */
[----:B------:R-:W-:Y:S01]  /*e9d0*/  FFMA.FTZ R13, R9, R20, R6 ;  /* 0x00000014090d7223 */ /* 0x000fe20000010006 */
[C---:B------:R-:W-:Y:S01]  /*e9e0*/  FMUL.FTZ R9, R2.reuse, R7 ;  /* 0x0000000702097220 */ /* 0x040fe20000410000 */
[----:B------:R-:W-:Y:S01]  /*e9f0*/  FMUL.FTZ R2, R2, R5 ;  /* 0x0000000502027220 */ /* 0x000fe20000410000 */
        /* <DEDUP_REMOVED lines=12> */
.L_x_2317:
        /* <DEDUP_REMOVED lines=64> */
.L_x_2356:
[----:B------:R-:W-:Y:S05]  /*eec0*/  BSYNC B1 ;  /* 0x0000000000017941 */ /* 0x000fea0003800000 */
.L_x_2355:
[----:B------:R-:W-:Y:S01]  /*eed0*/  BSSY B1, `(.L_x_2357) ;  /* 0x0000026000017945 */ /* 0x000fe20003800000 */
[----:B-----5:R-:W-:Y:S01]  /*eee0*/  IMAD.MOV.U32 R72, RZ, RZ, R4 ;  /* 0x000000ffff487224 */ /* 0x020fe200078e0004 */
[----:B------:R-:W-:Y:S01]  /*eef0*/  CS2R R66, SRZ ;  /* 0x0000000000427805 */ /* 0x000fe2000001ff00 */
[----:B------:R-:W-:Y:S02]  /*ef00*/  IMAD.MOV.U32 R73, RZ, RZ, R5 ;  /* 0x000000ffff497224 */ /* 0x000fe400078e0005 */
[----:B------:R-:W-:Y:S01]  /*ef10*/  IMAD.MOV.U32 R77, RZ, RZ, R6 ;  /* 0x000000ffff4d7224 */ /* 0x000fe200078e0006 */
[----:B------:R-:W-:Y:S06]  /*ef20*/  @P1 BRA `(.L_x_2358) ;  /* 0x0000000000801947 */ /* 0x000fec0003800000 */
[----:B------:R-:W-:Y:S01]  /*ef30*/  IADD3 R76, P2, P3, R71, R76, R84 ;  /* 0x0000004c474c7210 */ /* 0x000fe20007b5e054 */
[----:B------:R-:W-:Y:S01]  /*ef40*/  ULDC.64 UR4, c[0x0][0x3c8] ;  /* 0x0000f20000047ab9 */ /* 0x000fe20000000a00 */
[----:B------:R-:W-:Y:S01]  /*ef50*/  IADD3 R75, P4, P5, R70, R75, R87 ;  /* 0x0000004b464b7210 */ /* 0x000fe20007d9e057 */
[----:B------:R-:W-:Y:S01]  /*ef60*/  ULDC.64 UR6, c[0x0][0x3e0] ;  /* 0x0000f80000067ab9 */ /* 0x000fe20000000a00 */
[----:B0-----:R-:W-:Y:S02]  /*ef70*/  IADD3.X R15, R83, R74, R82, P2, P3 ;  /* 0x0000004a530f7210 */ /* 0x001fe400017e6452 */
        /* <DEDUP_REMOVED lines=27> */
.L_x_2358:
[----:B------:R-:W-:Y:S05]  /*f130*/  BSYNC B1 ;  /* 0x0000000000017941 */ /* 0x000fea0003800000 */
.L_x_2357:
[----:B------:R-:W-:Y:S01]  /*f140*/  IMAD.MOV.U32 R0, RZ, RZ, R7 ;  /* 0x000000ffff007224 */ /* 0x000fe200078e0007 */
[----:B------:R-:W-:Y:S01]  /*f150*/  ISETP.NE.AND P2, PT, R78, 0x1, PT ;  /* 0x000000014e00780c */ /* 0x000fe20003f45270 */
[----:B01----:R-:W-:Y:S01]  /*f160*/  IMAD.MOV.U32 R14, RZ, RZ, R24 ;  /* 0x000000ffff0e7224 */ /* 0x003fe200078e0018 */
[----:B------:R-:W-:Y:S01]  /*f170*/  ULDC.64 UR4, c[0x0][0x3c8] ;  /* 0x0000f20000047ab9 */ /* 0x000fe20000000a00 */
        /* <DEDUP_REMOVED lines=19> */
[----:B------:R-:W-:Y:S01]  /*f2b0*/  PRMT R87, R0, 0x7610, R87 ;  /* 0x0000761000577816 */ /* 0x000fe20000000057 */
        /* <DEDUP_REMOVED lines=17> */
[----:B------:R-:W-:-:S02]  /*f3d0*/  PRMT R102, R0, 0x7610, R102 ;  /* 0x0000761000667816 */ /* 0x000fc40000000066 */
[----:B------:R-:W-:Y:S01]  /*f3e0*/  PRMT R100, R20, 0x7610, R100 ;  /* 0x0000761014647816 */ /* 0x000fe20000000064 */
[----:B------:R-:W-:Y:S01]  /*f3f0*/  IMAD.MOV.U32 R20, RZ, RZ, R37 ;  /* 0x000000ffff147224 */ /* 0x000fe200078e0025 */
[----:B------:R-:W-:Y:S01]  /*f400*/  PRMT R91, R69, 0x7610, R91 ;  /* 0x00007610455b7816 */ /* 0x000fe2000000005b */
[----:B-1----:R-:W-:-:S03]  /*f410*/  @P2 IMAD.HI.U32 R0, R15, R14, RZ ;  /* 0x0000000e0f002227 */ /* 0x002fc600078e00ff */
[----:B------:R-:W-:Y:S01]  /*f420*/  PRMT R101, R20, 0x7610, R101 ;  /* 0x0000761014657816 */ /* 0x000fe20000000065 */
[----:B------:R-:W-:Y:S01]  /*f430*/  IMAD.MOV.U32 R14, RZ, RZ, R61 ;  /* 0x000000ffff0e7224 */ /* 0x000fe200078e003d */
[----:B0-----:R-:W-:Y:S01]  /*f440*/  @P2 SHF.R.U32.HI R15, RZ, R21, R0 ;  /* 0x00000015ff0f2219 */ /* 0x001fe20000011600 */
[----:B-----5:R-:W-:Y:S02]  /*f450*/  IMAD.MOV.U32 R0, RZ, RZ, R40 ;  /* 0x000000ffff007224 */ /* 0x020fe400078e0028 */
[----:B------:R-:W-:Y:S01]  /*f460*/  IMAD.MOV.U32 R20, RZ, RZ, R60 ;  /* 0x000000ffff147224 */ /* 0x000fe200078e003c */
[----:B------:R-:W-:Y:S01]  /*f470*/  PRMT R89, R14, 0x7610, R89 ;  /* 0x000076100e597816 */ /* 0x000fe20000000059 */
[----:B------:R-:W-:Y:S01]  /*f480*/  IMAD.MOV.U32 R14, RZ, RZ, R41 ;  /* 0x000000ffff0e7224 */ /* 0x000fe200078e0029 */
[----:B------:R-:W-:Y:S01]  /*f490*/  SHF.R.S32.HI R21, RZ, 0x1f, R15 ;  /* 0x0000001fff157819 */ /* 0x000fe2000001140f */
[----:B------:R-:W-:Y:S01]  /*f4a0*/  IMAD.WIDE.U32 R8, R15, R12, R8 ;  /* 0x0000000c0f087225 */ /* 0x000fe200078e0008 */
[----:B------:R-:W-:-:S02]  /*f4b0*/  PRMT R74, R0, 0x7610, R74 ;  /* 0x00007610004a7816 */ /* 0x000fc4000000004a */
[----:B------:R-:W-:Y:S01]  /*f4c0*/  PRMT R75, R14, 0x7610, R75 ;  /* 0x000076100e4b7816 */ /* 0x000fe2000000004b */
[C---:B------:R-:W-:Y:S01]  /*f4d0*/  IMAD R0, R21.reuse, R12, RZ ;  /* 0x0000000c15007224 */ /* 0x040fe200078e02ff */
[----:B------:R-:W-:Y:S01]  /*f4e0*/  PRMT R88, R20, 0x7610, R88 ;  /* 0x0000761014587816 */ /* 0x000fe20000000058 */
[-C--:B------:R-:W-:Y:S02]  /*f4f0*/  IMAD R14, R21, R2.reuse, RZ ;  /* 0x00000002150e7224 */ /* 0x080fe400078e02ff */
[----:B------:R-:W-:-:S04]  /*f500*/  IMAD.WIDE.U32 R10, R15, R2, R10 ;  /* 0x000000020f0a7225 */ /* 0x000fc800078e000a */
[C---:B------:R-:W-:Y:S01]  /*f510*/  IMAD R13, R15.reuse, R13, R0 ;  /* 0x0000000d0f0d7224 */ /* 0x040fe200078e0200 */
[----:B------:R-:W-:Y:S01]  /*f520*/  LEA R0, P3, R10, UR6, 0x1 ;  /* 0x000000060a007c11 */ /* 0x000fe2000f8608ff */
[----:B------:R-:W-:Y:S01]  /*f530*/  IMAD R15, R15, R3, R14 ;  /* 0x000000030f0f7224 */ /* 0x000fe200078e020e */
[----:B------:R-:W-:Y:S01]  /*f540*/  LEA R3, P2, R8, UR4, 0x1 ;  /* 0x0000000408037c11 */ /* 0x000fe2000f8408ff */
        /* <DEDUP_REMOVED lines=17> */
.L_x_2570:
[----:B------:R-:W-:-:S03]  /*f660*/  UMOV UR4, 0xffffffff ;  /* 0xffffffff00047882 */ /* 0x000fc60000000000 */
[----:B------:R-:W-:Y:S05]  /*f670*/  BRA.DIV UR4, `(.L_x_2360) ;  /* 0x0000015a041c7947 */ /* 0x000fea000b800000 */
.L_x_2573:
[----:B------:R-:W-:-:S03]  /*f680*/  UMOV UR4, 0xffffffff ;  /* 0xffffffff00047882 */ /* 0x000fc60000000000 */
[----:B------:R-:W-:Y:S05]  /*f690*/  BRA.DIV UR4, `(.L_x_2361) ;  /* 0x0000015a043c7947 */ /* 0x000fea000b800000 */
.L_x_2576:
[----:B------:R-:W-:-:S03]  /*f6a0*/  UMOV UR4, 0xffffffff ;  /* 0xffffffff00047882 */ /* 0x000fc60000000000 */
[----:B------:R-:W-:Y:S05]  /*f6b0*/  BRA.DIV UR4, `(.L_x_2362) ;  /* 0x0000015a045c7947 */ /* 0x000fea000b800000 */
.L_x_2579:
[----:B------:R-:W-:-:S03]  /*f6c0*/  UMOV UR4, 0xffffffff ;  /* 0xffffffff00047882 */ /* 0x000fc60000000000 */
[----:B------:R-:W-:Y:S05]  /*f6d0*/  BRA.DIV UR4, `(.L_x_2363) ;  /* 0x0000015a047c7947 */ /* 0x000fea000b800000 */
.L_x_2582:
[----:B------:R-:W-:Y:S01]  /*f6e0*/  UMOV UR4, 0xffffffff ;  /* 0xffffffff00047882 */ /* 0x000fe20000000000 */
[----:B------:R-:W-:Y:S02]  /*f6f0*/  LOP3.LUT R8, R9, 0xfffffffe, RZ, 0xc0, !PT ;  /* 0xfffffffe09087812 */ /* 0x000fe400078ec0ff */
[----:B------:R-:W-:Y:S05]  /*f700*/  BRA.DIV UR4, `(.L_x_2364) ;  /* 0x0000015a04987947 */ /* 0x000fea000b800000 */
.L_x_2585:
[----:B------:R-:W-:Y:S01]  /*f710*/  UMOV UR4, 0xffffffff ;  /* 0xffffffff00047882 */ /* 0x000fe20000000000 */
[----:B------:R-:W-:Y:S02]  /*f720*/  IMAD.IADD R8, R209, 0x1, -R8 ;  /* 0x00000001d1087824 */ /* 0x000fe400078e0a08 */
[----:B------:R-:W-:Y:S05]  /*f730*/  BRA.DIV UR4, `(.L_x_2365) ;  /* 0x0000015a04b47947 */ /* 0x000fea000b800000 */
.L_x_2588:
[----:B------:R-:W-:Y:S01]  /*f740*/  UMOV UR4, 0xffffffff ;  /* 0xffffffff00047882 */ /* 0x000fe20000000000 */
[----:B------:R-:W-:Y:S02]  /*f750*/  SHF.L.U32 R9, R8, 0x1f, RZ ;  /* 0x0000001f08097819 */ /* 0x000fe400000006ff */
[----:B------:R-:W-:Y:S05]  /*f760*/  BRA.DIV UR4, `(.L_x_2366) ;  /* 0x0000015a04d07947 */ /* 0x000fea000b800000 */
.L_x_2591:
        /* <DEDUP_REMOVED lines=35> */
[----:B0-----:R-:W-:Y:S06]  /*f9a0*/  @!P2 BRA `(.L_x_2368) ;  /* 0x000001580068a947 */ /* 0x001fec0003800000 */
.L_x_2592:
[----:B------:R-:W-:Y:S05]  /*f9b0*/  BSYNC B1 ;  /* 0x0000000000017941 */ /* 0x000fea0003800000 */
.L_x_2367:
        /* <DEDUP_REMOVED lines=11> */
[----:B0-----:R-:W-:Y:S02]  /*fa70*/  LOP3.LUT R9, R196, 0x38, R22, 0xf8, !PT ;  /* 0x00000038c4097812 */ /* 0x001fe400078ef816 */
[----:B------:R-:W-:Y:S02]  /*fa80*/  SHF.R.S32.HI R11, RZ, 0x1f, R8 ;  /* 0x0000001fff0b7819 */ /* 0x000fe40000011408 */
[----:B------:R-:W-:Y:S02]  /*fa90*/  SHF.R.U64 R116, R32, 0x10, R33 ;  /* 0x0000001020747819 */ /* 0x000fe40000001221 */
[----:B------:R-:W-:Y:S01]  /*faa0*/  LEA.HI R10, R11, R8, RZ, 0x3 ;  /* 0x000000080b0a7211 */ /* 0x000fe200078f18ff */
[----:B------:R-:W-:Y:S01]  /*fab0*/  IMAD.SHL.U32 R11, R8, 0x8, RZ ;  /* 0x00000008080b7824 */ /* 0x000fe200078e00ff */
[----:B------:R-:W-:-:S02]  /*fac0*/  LOP3.LUT R8, R9, R198, RZ, 0x3c, !PT ;  /* 0x000000c609087212 */ /* 0x000fc400078e3cff */
[----:B------:R-:W-:Y:S01]  /*fad0*/  SHF.R.U64 R32, R4, 0x10, R5 ;  /* 0x0000001004207819 */ /* 0x000fe20000001205 */
[----:B------:R-:W-:Y:S01]  /*fae0*/  IMAD.SHL.U32 R10, R10, 0x400, RZ ;  /* 0x000004000a0a7824 */ /* 0x000fe200078e00ff */
[----:B------:R-:W-:Y:S01]  /*faf0*/  LOP3.LUT R11, R196, 0x38, R11, 0xf8, !PT ;  /* 0x00000038c40b7812 */ /* 0x000fe200078ef80b */
[----:B------:R-:W-:Y:S01]  /*fb00*/  IMAD R9, R197, 0x200, R8 ;  /* 0x00000200c5097824 */ /* 0x000fe200078e0208 */
[----:B------:R-:W-:Y:S02]  /*fb10*/  SHF.R.U32.HI R5, RZ, 0x10, R5 ;  /* 0x00000010ff057819 */ /* 0x000fe40000011605 */
[----:B------:R-:W-:Y:S01]  /*fb20*/  LOP3.LUT R10, R10, 0x7fffe000, RZ, 0xc0, !PT ;  /* 0x7fffe0000a0a7812 */ /* 0x000fe200078ec0ff */
[----:B------:R-:W-:Y:S01]  /*fb30*/  IMAD R104, R9, 0x2, R18 ;  /* 0x0000000209687824 */ /* 0x000fe200078e0212 */
[----:B------:R-:W-:Y:S02]  /*fb40*/  LOP3.LUT R11, R11, R198, RZ, 0x3c, !PT ;  /* 0x000000c60b0b7212 */ /* 0x000fe400078e3cff */
[--C-:B------:R-:W-:Y:S01]  /*fb50*/  SHF.R.U64 R4, R6, 0x10, R7.reuse ;  /* 0x0000001006047819 */ /* 0x100fe20000001207 */
[----:B------:R-:W-:Y:S01]  /*fb60*/  IMAD R10, R197, 0x200, R10 ;  /* 0x00000200c50a7824 */ /* 0x000fe200078e020a */
[----:B------:R-:W-:-:S02]  /*fb70*/  SHF.R.U32.HI R7, RZ, 0x10, R7 ;  /* 0x00000010ff077819 */ /* 0x000fc40000011607 */
[----:B------:R-:W-:Y:S01]  /*fb80*/  PRMT R111, R111, 0x5410, R116 ;  /* 0x000054106f6f7816 */ /* 0x000fe20000000074 */
[----:B------:R-:W-:Y:S01]  /*fb90*/  IMAD.IADD R13, R10, 0x1, R11 ;  /* 0x000000010a0d7824 */ /* 0x000fe200078e020b */
[----:B------:R-:W-:Y:S01]  /*fba0*/  PRMT R115, R107, 0x5410, R32 ;  /* 0x000054106b737816 */ /* 0x000fe20000000020 */
[----:B------:R-:W0:Y:S01]  /*fbb0*/  LDS.128 R8, [R104+0x10400] ;  /* 0x0104000068087984 */ /* 0x000e220000000c00 */
[----:B------:R-:W-:Y:S01]  /*fbc0*/  PRMT R116, R108, 0x5410, R5 ;  /* 0x000054106c747816 */ /* 0x000fe20000000005 */
[----:B------:R-:W-:Y:S01]  /*fbd0*/  IMAD R106, R13, 0x2, R18 ;  /* 0x000000020d6a7824 */ /* 0x000fe200078e0212 */
[----:B------:R-:W-:Y:S01]  /*fbe0*/  PRMT R117, R109, 0x5410, R4 ;  /* 0x000054106d757816 */ /* 0x000fe20000000004 */
[----:B------:R-:W-:Y:S01]  /*fbf0*/  IMAD.U32 R108, R115, 0x10000, RZ ;  /* 0x00010000736c7824 */ /* 0x000fe200078e00ff */
[----:B------:R-:W-:Y:S01]  /*fc00*/  PRMT R110, R110, 0x5410, R7 ;  /* 0x000054106e6e7816 */ /* 0x000fe20000000007 */
[----:B------:R-:W-:Y:S01]  /*fc10*/  IMAD.U32 R107, R111, 0x10000, RZ ;  /* 0x000100006f6b7824 */ /* 0x000fe200078e00ff */
[----:B------:R-:W1:Y:S01]  /*fc20*/  LDS.128 R12, [R106+0x10400] ;  /* 0x010400006a0c7984 */ /* 0x000e620000000c00 */
[----:B------:R-:W-:Y:S01]  /*fc30*/  SHF.R.U32.HI R33, RZ, 0x10, R33 ;  /* 0x00000010ff217819 */ /* 0x000fe20000011621 */
[----:B------:R-:W-:Y:S01]  /*fc40*/  IMAD.U32 R109, R116, 0x10000, RZ ;  /* 0x00010000746d7824 */ /* 0x000fe200078e00ff */
[----:B------:R-:W-:-:S02]  /*fc50*/  SHF.R.U64 R34, R34, 0x10, R35 ;  /* 0x0000001022227819 */ /* 0x000fc40000001223 */
[----:B------:R-:W-:Y:S02]  /*fc60*/  SHF.R.U32.HI R35, RZ, 0x10, R35 ;  /* 0x00000010ff237819 */ /* 0x000fe40000011623 */
[----:B------:R-:W-:Y:S02]  /*fc70*/  PRMT R112, R112, 0x5410, R33 ;  /* 0x0000541070707816 */ /* 0x000fe40000000021 */
[----:B------:R-:W-:Y:S02]  /*fc80*/  PRMT R114, R114, 0x5410, R35 ;  /* 0x0000541072727816 */ /* 0x000fe40000000023 */
[----:B------:R-:W-:Y:S02]  /*fc90*/  LOP3.LUT R115, R115, 0xffff0000, RZ, 0xc0, !PT ;  /* 0xffff000073737812 */ /* 0x000fe400078ec0ff */
[----:B------:R-:W-:Y:S02]  /*fca0*/  LOP3.LUT R111, R111, 0xffff0000, RZ, 0xc0, !PT ;  /* 0xffff00006f6f7812 */ /* 0x000fe400078ec0ff */
[----:B------:R-:W-:-:S02]  /*fcb0*/  PRMT R113, R113, 0x5410, R34 ;  /* 0x0000541071717816 */ /* 0x000fc40000000022 */
        /* <DEDUP_REMOVED lines=15> */
[----:B------:R-:W-:Y:S01]  /*fdb0*/  SHF.L.U32 R11, R112, 0x10, RZ ;  /* 0x00000010700b7819 */ /* 0x000fe200000006ff */
[----:B------:R-:W-:Y:S01]  /*fdc0*/  FMUL.FTZ R123, R33, R109 ;  /* 0x0000006d217b7220 */ /* 0x000fe20000410000 */
[----:B------:R-:W-:Y:S01]  /*fdd0*/  FFMA.FTZ R119, R4, R107, -R119 ;  /* 0x0000006b04777223 */ /* 0x000fe20000010877 */
[----:B------:R-:W-:-:S02]  /*fde0*/  IMAD.U32 R35, R15, 0x10000, RZ ;  /* 0x000100000f237824 */ /* 0x000fc400078e00ff */
        /* <DEDUP_REMOVED lines=10> */
[----:B------:R-:W-:Y:S01]  /*fe90*/  FMUL.FTZ R4, R12, R115 ;  /* 0x000000730c047220 */ /* 0x000fe20000410000 */
[----:B------:R-:W-:Y:S02]  /*fea0*/  IMAD.U32 R6, R117, 0x10000, RZ ;  /* 0x0001000075067824 */ /* 0x000fe400078e00ff */
[----:B------:R-:W-:Y:S01]  /*feb0*/  FFMA.FTZ R107, R32, R107, R108 ;  /* 0x0000006b206b7223 */ /* 0x000fe2000001006c */
[-C--:B------:R-:W-:Y:S01]  /*fec0*/  FMUL.FTZ R32, R12, R111.reuse ;  /* 0x0000006f0c207220 */ /* 0x080fe20000410000 */
[----:B------:R-:W-:Y:S01]  /*fed0*/  FFMA.FTZ R12, R5, R111, -R4 ;  /* 0x0000006f050c7223 */ /* 0x000fe20000010804 */
[----:B------:R-:W-:Y:S01]  /*fee0*/  LOP3.LUT R14, R14, 0xffff0000, RZ, 0xc0, !PT ;  /* 0xffff00000e0e7812 */ /* 0x000fe200078ec0ff */
        /* <DEDUP_REMOVED lines=9> */
[----:B------:R-:W-:Y:S01]  /*ff80*/  LOP3.LUT R113, R113, 0xffff0000, RZ, 0xc0, !PT ;  /* 0xffff000071717812 */ /* 0x000fe200078ec0ff */
[----:B------:R-:W-:Y:S01]  /*ff90*/  FMUL.FTZ R11, R13, R116 ;  /* 0x000000740d0b7220 */ /* 0x000fe20000410000 */
[----:B------:R-:W-:Y:S01]  /*ffa0*/  LOP3.LUT R114, R114, 0xffff0000, RZ, 0xc0, !PT ;  /* 0xffff000072727812 */ /* 0x000fe200078ec0ff */
[C---:B------:R-:W-:Y:S01]  /*ffb0*/  FMUL.FTZ R4, R14.reuse, R117 ;  /* 0x000000750e047220 */ /* 0x040fe20000410000 */
[----:B------:R-:W-:Y:S01]  /*ffc0*/  FMUL.FTZ R5, R15, R110 ;  /* 0x0000006e0f057220 */ /* 0x000fe20000410000 */
[----:B------:R-:W-:Y:S01]  /*ffd0*/  FMUL.FTZ R13, R13, R112 ;  /* 0x000000700d0d7220 */ /* 0x000fe20000410000 */
[-C--:B------:R-:W-:Y:S01]  /*ffe0*/  FMUL.FTZ R14, R14, R113.reuse ;  /* 0x000000710e0e7220 */ /* 0x080fe20000410000 */
[----:B------:R-:W-:Y:S01]  /*fff0*/  FMUL.FTZ R15, R15, R114 ;  /* 0x000000720f0f7220 */ /* 0x000fe20000410000 */
[----:B------:R-:W-:Y:S01]  /*10000*/  FFMA.FTZ R112, R8, R112, -R11 ;  /* 0x0000007008707223 */ /* 0x000fe2000001080b */
[----:B------:R-:W-:Y:S01]  /*10010*/  FFMA.FTZ R113, R9, R113, -R4 ;  /* 0x0000007109717223 */ /* 0x000fe20000010804 */
[----:B------:R-:W-:Y:S01]  /*10020*/  FFMA.FTZ R114, R10, R114, -R5 ;  /* 0x000000720a727223 */ /* 0x000fe20000010805 */
[----:B------:R-:W-:Y:S01]  /*10030*/  FFMA.FTZ R116, R8, R116, R13 ;  /* 0x0000007408747223 */ /* 0x000fe2000001000d */
        /* <DEDUP_REMOVED lines=9> */
[----:B------:R1:W-:Y:S01]  /*100d0*/  STS.128 [R104+0x10400], R4 ;  /* 0x0104000468007388 */ /* 0x0003e20000000c00 */
[----:B------:R-:W-:-:S02]  /*100e0*/  F2FP.BF16.F32.PACK_AB R10, R117, R34 ;  /* 0x00000022750a723e */ /* 0x000fc400000010ff */
[----:B------:R-:W-:-:S05]  /*100f0*/  F2FP.BF16.F32.PACK_AB R11, R110, R107 ;  /* 0x0000006b6e0b723e */ /* 0x000fca00000010ff */
[----:B------:R1:W-:Y:S02]  /*10100*/  STS.128 [R106+0x10400], R8 ;  /* 0x010400086a007388 */ /* 0x0003e40000000c00 */
.L_x_2372:
[----:B------:R-:W-:Y:S05]  /*10110*/  BSYNC B2 ;  /* 0x0000000000027941 */ /* 0x000fea0003800000 */
.L_x_2371:
[----:B------:R-:W-:Y:S04]  /*10120*/  BSSY B2, `(.L_x_2373) ;  /* 0x0000069000027945 */ /* 0x000fe80003800000 */
[----:B------:R-:W-:Y:S05]  /*10130*/  @P2 BRA `(.L_x_2374) ;  /* 0x00000004009c2947 */ /* 0x000fea0003800000 */
[----:B-1----:R-:W-:Y:S02]  /*10140*/  LEA.HI R4, R105, R216, RZ, 0x1d ;  /* 0x000000d869047211 */ /* 0x002fe400078fe8ff */
[----:B------:R-:W-:Y:S02]  /*10150*/  SHF.R.U64 R35, R36, 0x10, R37 ;  /* 0x0000001024237819 */ /* 0x000fe40000001225 */
[----:B------:R-:W-:Y:S02]  /*10160*/  SHF.R.S32.HI R5, RZ, 0x1f, R4 ;  /* 0x0000001fff057819 */ /* 0x000fe40000011404 */
[----:B------:R-:W-:Y:S02]  /*10170*/  SHF.R.U64 R15, R24, 0x10, R25 ;  /* 0x00000010180f7819 */ /* 0x000fe40000001219 */
[----:B------:R-:W-:Y:S01]  /*10180*/  LEA.HI R6, R5, R4, RZ, 0x3 ;  /* 0x0000000405067211 */ /* 0x000fe200078f18ff */
[----:B------:R-:W-:Y:S01]  /*10190*/  IMAD.SHL.U32 R5, R4, 0x8, RZ ;  /* 0x0000000804057824 */ /* 0x000fe200078e00ff */
[----:B------:R-:W-:-:S02]  /*101a0*/  SHF.R.U32.HI R36, RZ, 0x10, R37 ;  /* 0x00000010ff247819 */ /* 0x000fc40000011625 */
[----:B------:R-:W-:Y:S01]  /*101b0*/  PRMT R100, R100, 0x5410, R35 ;  /* 0x0000541064647816 */ /* 0x000fe20000000023 */
[----:B------:R-:W-:Y:S01]  /*101c0*/  IMAD.SHL.U32 R6, R6, 0x400, RZ ;  /* 0x0000040006067824 */ /* 0x000fe200078e00ff */
[----:B------:R-:W-:Y:S02]  /*101d0*/  LOP3.LUT R5, R196, 0x38, R5, 0xf8, !PT ;  /* 0x00000038c4057812 */ /* 0x000fe400078ef805 */
[----:B------:R-:W-:Y:S01]  /*101e0*/  PRMT R96, R96, 0x5410, R15 ;  /* 0x0000541060607816 */ /* 0x000fe2000000000f */
[----:B------:R-:W-:Y:S01]  /*101f0*/  IMAD.U32 R34, R100, 0x10000, RZ ;  /* 0x0001000064227824 */ /* 0x000fe200078e00ff */
[----:B------:R-:W-:Y:S02]  /*10200*/  LOP3.LUT R6, R6, 0x7fffe000, RZ, 0xc0, !PT ;  /* 0x7fffe00006067812 */ /* 0x000fe400078ec0ff */
[----:B------:R-:W-:Y:S02]  /*10210*/  LOP3.LUT R5, R5, R198, RZ, 0x3c, !PT ;  /* 0x000000c605057212 */ /* 0x000fe400078e3cff */
[----:B------:R-:W-:Y:S01]  /*10220*/  SHF.R.U64 R13, R26, 0x10, R27 ;  /* 0x000000101a0d7819 */ /* 0x000fe2000000121b */
[----:B------:R-:W-:Y:S01]  /*10230*/  IMAD R6, R197, 0x200, R6 ;  /* 0x00000200c5067824 */ /* 0x000fe200078e0206 */
[----:B------:R-:W-:-:S02]  /*10240*/  SHF.R.U32.HI R24, RZ, 0x10, R25 ;  /* 0x00000010ff187819 */ /* 0x000fc40000011619 */
[----:B------:R-:W-:Y:S01]  /*10250*/  SHF.R.U32.HI R26, RZ, 0x10, R27 ;  /* 0x00000010ff1a7819 */ /* 0x000fe2000001161b */
[----:B0-----:R-:W-:Y:S01]  /*10260*/  IMAD.IADD R9, R6, 0x1, R5 ;  /* 0x0000000106097824 */ /* 0x001fe200078e0205 */
[--C-:B------:R-:W-:Y:S01]  /*10270*/  SHF.R.U64 R33, R38, 0x10, R39.reuse ;  /* 0x0000001026217819 */ /* 0x100fe20000001227 */
[----:B------:R-:W0:Y:S01]  /*10280*/  LDS.128 R4, [R224] ;  /* 0x00000000e0047984 */ /* 0x000e220000000c00 */
[----:B------:R-:W-:Y:S01]  /*10290*/  SHF.R.U32.HI R38, RZ, 0x10, R39 ;  /* 0x00000010ff267819 */ /* 0x000fe20000011627 */
[----:B------:R-:W-:Y:S01]  /*102a0*/  IMAD R12, R9, 0x2, R18 ;  /* 0x00000002090c7824 */ /* 0x000fe200078e0212 */
[----:B------:R-:W-:Y:S01]  /*102b0*/  PRMT R101, R101, 0x5410, R36 ;  /* 0x0000541065657816 */ /* 0x000fe20000000024 */
[----:B------:R-:W-:Y:S01]  /*102c0*/  IMAD.U32 R36, R96, 0x10000, RZ ;  /* 0x0001000060247824 */ /* 0x000fe200078e00ff */
[----:B------:R-:W-:Y:S02]  /*102d0*/  PRMT R97, R97, 0x5410, R24 ;  /* 0x0000541061617816 */ /* 0x000fe40000000018 */
[----:B------:R-:W1:Y:S01]  /*102e0*/  LDS.128 R8, [R12+0x10400] ;  /* 0x010400000c087984 */ /* 0x000e620000000c00 */
[----:B------:R-:W-:-:S02]  /*102f0*/  PRMT R99, R99, 0x5410, R26 ;  /* 0x0000541063637816 */ /* 0x000fc4000000001a */
[----:B------:R-:W-:Y:S02]  /*10300*/  PRMT R103, R103, 0x5410, R38 ;  /* 0x0000541067677816 */ /* 0x000fe40000000026 */
[----:B------:R-:W-:Y:S01]  /*10310*/  PRMT R98, R98, 0x5410, R13 ;  /* 0x0000541062627816 */ /* 0x000fe2000000000d */
[----:B------:R-:W-:Y:S01]  /*10320*/  IMAD.U32 R35, R99, 0x10000, RZ ;  /* 0x0001000063237824 */ /* 0x000fe200078e00ff */
[----:B------:R-:W-:Y:S01]  /*10330*/  PRMT R102, R102, 0x5410, R33 ;  /* 0x0000541066667816 */ /* 0x000fe20000000021 */
[----:B------:R-:W-:Y:S02]  /*10340*/  IMAD.U32 R33, R97, 0x10000, RZ ;  /* 0x0001000061217824 */ /* 0x000fe400078e00ff */
        /* <DEDUP_REMOVED lines=18> */
[----:B------:R-:W-:Y:S02]  /*10470*/  IMAD.U32 R13, R103, 0x10000, RZ ;  /* 0x00010000670d7824 */ /* 0x000fe400078e00ff */
[C---:B------:R-:W-:Y:S01]  /*10480*/  FMUL.FTZ R107, R32.reuse, R35 ;  /* 0x00000023206b7220 */ /* 0x040fe20000410000 */
[----:B------:R-:W-:Y:S01]  /*10490*/  IMAD.U32 R25, R101, 0x10000, RZ ;  /* 0x0001000065197824 */ /* 0x000fe200078e00ff */
[----:B------:R-:W-:Y:S01]  /*104a0*/  LOP3.LUT R11, R11, 0xffff0000, RZ, 0xc0, !PT ;  /* 0xffff00000b0b7812 */ /* 0x000fe200078ec0ff */
[-C--:B------:R-:W-:Y:S01]  /*104b0*/  FMUL.FTZ R32, R32, R13.reuse ;  /* 0x0000000d20207220 */ /* 0x080fe20000410000 */
[----:B------:R-:W-:Y:S01]  /*104c0*/  FFMA.FTZ R107, R24, R13, -R107 ;  /* 0x0000000d186b7223 */ /* 0x000fe2000001086b */
[-C--:B------:R-:W-:Y:S01]  /*104d0*/  FMUL.FTZ R39, R26, R25.reuse ;  /* 0x000000191a277220 */ /* 0x080fe20000410000 */
[----:B------:R-:W-:Y:S01]  /*104e0*/  FFMA.FTZ R37, R14, R25, -R37 ;  /* 0x000000190e257223 */ /* 0x000fe20000010825 */
[----:B------:R-:W-:Y:S01]  /*104f0*/  LOP3.LUT R25, R96, 0xffff0000, RZ, 0xc0, !PT ;  /* 0xffff000060197812 */ /* 0x000fe200078ec0ff */
[----:B------:R-:W-:Y:S01]  /*10500*/  FFMA.FTZ R34, R24, R35, R32 ;  /* 0x0000002318227223 */ /* 0x000fe20000010020 */
[----:B------:R-:W-:Y:S01]  /*10510*/  LOP3.LUT R13, R100, 0xffff0000, RZ, 0xc0, !PT ;  /* 0xffff0000640d7812 */ /* 0x000fe200078ec0ff */
[----:B------:R-:W-:Y:S01]  /*10520*/  FFMA.FTZ R39, R14, R33, R39 ;  /* 0x000000210e277223 */ /* 0x000fe20000010027 */
[----:B------:R-:W-:Y:S01]  /*10530*/  LOP3.LUT R24, R97, 0xffff0000, RZ, 0xc0, !PT ;  /* 0xffff000061187812 */ /* 0x000fe200078ec0ff */
[C---:B------:R-:W-:Y:S01]  /*10540*/  FMUL.FTZ R33, R8.reuse, R25 ;  /* 0x0000001908217220 */ /* 0x040fe20000410000 */
[----:B------:R-:W-:Y:S01]  /*10550*/  LOP3.LUT R14, R101, 0xffff0000, RZ, 0xc0, !PT ;  /* 0xffff0000650e7812 */ /* 0x000fe200078ec0ff */
[----:B------:R-:W-:Y:S01]  /*10560*/  FMUL.FTZ R35, R8, R13 ;  /* 0x0000000d08237220 */ /* 0x000fe20000410000 */
[----:B------:R-:W-:-:S02]  /*10570*/  IMAD.U32 R27, R10, 0x10000, RZ ;  /* 0x000100000a1b7824 */ /* 0x000fc400078e00ff */
[C---:B------:R-:W-:Y:S01]  /*10580*/  FMUL.FTZ R32, R9.reuse, R24 ;  /* 0x0000001809207220 */ /* 0x040fe20000410000 */
[----:B------:R-:W-:Y:S02]  /*10590*/  IMAD.U32 R26, R98, 0x10000, RZ ;  /* 0x00010000621a7824 */ /* 0x000fe400078e00ff */
[C---:B------:R-:W-:Y:S01]  /*105a0*/  FFMA.FTZ R33, R4.reuse, R13, -R33 ;  /* 0x0000000d04217223 */ /* 0x040fe20000010821 */
[----:B------:R-:W-:Y:S01]  /*105b0*/  FMUL.FTZ R9, R9, R14 ;  /* 0x0000000e09097220 */ /* 0x000fe20000410000 */
[----:B------:R-:W-:Y:S01]  /*105c0*/  FFMA.FTZ R35, R4, R25, R35 ;  /* 0x0000001904237223 */ /* 0x000fe20000010023 */
[----:B------:R-:W-:Y:S02]  /*105d0*/  IMAD.U32 R8, R102, 0x10000, RZ ;  /* 0x0001000066087824 */ /* 0x000fe400078e00ff */
[----:B------:R-:W-:Y:S01]  /*105e0*/  FMUL.FTZ R4, R27, R26 ;  /* 0x0000001a1b047220 */ /* 0x000fe20000410000 */
[C---:B------:R-:W-:Y:S01]  /*105f0*/  FFMA.FTZ R32, R5.reuse, R14, -R32 ;  /* 0x0000000e05207223 */ /* 0x040fe20000010820 */
[----:B------:R-:W-:Y:S01]  /*10600*/  FFMA.FTZ R24, R5, R24, R9 ;  /* 0x0000001805187223 */ /* 0x000fe20000010009 */
[----:B------:R-:W-:Y:S01]  /*10610*/  LOP3.LUT R10, R10, 0xffff0000, RZ, 0xc0, !PT ;  /* 0xffff00000a0a7812 */ /* 0x000fe200078ec0ff */
[-C--:B------:R-:W-:Y:S01]  /*10620*/  FMUL.FTZ R14, R27, R8.reuse ;  /* 0x000000081b0e7220 */ /* 0x080fe20000410000 */
[----:B------:R-:W-:Y:S01]  /*10630*/  FFMA.FTZ R13, R15, R8, -R4 ;  /* 0x000000080f0d7223 */ /* 0x000fe20000010804 */
[----:B------:R-:W-:-:S02]  /*10640*/  LOP3.LUT R9, R98, 0xffff0000, RZ, 0xc0, !PT ;  /* 0xffff000062097812 */ /* 0x000fc400078ec0ff */
[----:B------:R-:W-:Y:S01]  /*10650*/  LOP3.LUT R5, R102, 0xffff0000, RZ, 0xc0, !PT ;  /* 0xffff000066057812 */ /* 0x000fe200078ec0ff */
[----:B------:R-:W-:Y:S01]  /*10660*/  FFMA.FTZ R14, R15, R26, R14 ;  /* 0x0000001a0f0e7223 */ /* 0x000fe2000001000e */
[----:B------:R-:W-:Y:S01]  /*10670*/  LOP3.LUT R8, R99, 0xffff0000, RZ, 0xc0, !PT ;  /* 0xffff000063087812 */ /* 0x000fe200078ec0ff */
[C---:B------:R-:W-:Y:S01]  /*10680*/  FMUL.FTZ R15, R10.reuse, R9 ;  /* 0x000000090a0f7220 */ /* 0x040fe20000410000 */
[----:B------:R-:W-:Y:S01]  /*10690*/  LOP3.LUT R4, R103, 0xffff0000, RZ, 0xc0, !PT ;  /* 0xffff000067047812 */ /* 0x000fe200078ec0ff */
[-C--:B------:R-:W-:Y:S02]  /*106a0*/  FMUL.FTZ R26, R10, R5.reuse ;  /* 0x000000050a1a7220 */ /* 0x080fe40000410000 */
[C---:B------:R-:W-:Y:S01]  /*106b0*/  FMUL.FTZ R36, R11.reuse, R8 ;  /* 0x000000080b247220 */ /* 0x040fe20000410000 */
[C---:B------:R-:W-:Y:S01]  /*106c0*/  FFMA.FTZ R10, R6.reuse, R5, -R15 ;  /* 0x00000005060a7223 */ /* 0x040fe2000001080f */
[-C--:B------:R-:W-:Y:S01]  /*106d0*/  FMUL.FTZ R25, R11, R4.reuse ;  /* 0x000000040b197220 */ /* 0x080fe20000410000 */
[----:B------:R-:W-:Y:S01]  /*106e0*/  FFMA.FTZ R11, R6, R9, R26 ;  /* 0x00000009060b7223 */ /* 0x000fe2000001001a */
[----:B------:R-:W-:Y:S01]  /*106f0*/  FFMA.FTZ R36, R7, R4, -R36 ;  /* 0x0000000407247223 */ /* 0x000fe20000010824 */
[----:B------:R-:W-:Y:S01]  /*10700*/  F2FP.BF16.F32.PACK_AB R4, R33, R38 ;  /* 0x000000262104723e */ /* 0x000fe200000010ff */
        /* <DEDUP_REMOVED lines=8> */
[----:B------:R-:W-:-:S05]  /*10790*/  F2FP.BF16.F32.PACK_AB R11, R25, R34 ;  /* 0x00000022190b723e */ /* 0x000fca00000010ff */
[----:B------:R2:W-:Y:S02]  /*107a0*/  STS.128 [R12+0x10400], R8 ;  /* 0x010400080c007388 */ /* 0x0005e40000000c00 */
.L_x_2374:
[----:B------:R-:W-:Y:S05]  /*107b0*/  BSYNC B2 ;  /* 0x0000000000027941 */ /* 0x000fea0003800000 */
.L_x_2373:
[----:B------:R-:W-:Y:S05]  /*107c0*/  @P3 BRA `(.L_x_2370) ;  /* 0x00000004009c3947 */ /* 0x000fea0003800000 */
[----:B------:R-:W-:Y:S02]  /*107d0*/  LEA.HI R105, R105, R222, RZ, 0x1d ;  /* 0x000000de69697211 */ /* 0x000fe400078fe8ff */
[----:B------:R-:W-:Y:S02]  /*107e0*/  SHF.R.U64 R27, R60, 0x10, R61 ;  /* 0x000000103c1b7819 */ /* 0x000fe4000000123d */
[----:B-12---:R-:W-:Y:S02]  /*107f0*/  SHF.R.S32.HI R4, RZ, 0x1f, R105 ;  /* 0x0000001fff047819 */ /* 0x006fe40000011469 */
[--C-:B------:R-:W-:Y:S02]  /*10800*/  SHF.R.U64 R15, R28, 0x10, R29.reuse ;  /* 0x000000101c0f7819 */ /* 0x100fe4000000121d */
        /* <DEDUP_REMOVED lines=10> */
[----:B------:R-:W-:Y:S01]  /*108b0*/  SHF.R.U32.HI R60, RZ, 0x10, R61 ;  /* 0x00000010ff3c7819 */ /* 0x000fe2000001163d */
[----:B------:R-:W-:Y:S01]  /*108c0*/  IMAD R4, R197, 0x200, R4 ;  /* 0x00000200c5047824 */ /* 0x000fe200078e0204 */
[----:B------:R-:W-:-:S02]  /*108d0*/  SHF.R.U64 R25, R62, 0x10, R63 ;  /* 0x000000103e197819 */ /* 0x000fc4000000123f */
[----:B------:R-:W-:Y:S01]  /*108e0*/  SHF.R.U64 R13, R30, 0x10, R31 ;  /* 0x000000101e0d7819 */ /* 0x000fe2000000121f */
[----:B------:R-:W-:Y:S01]  /*108f0*/  IMAD.IADD R105, R4, 0x1, R105 ;  /* 0x0000000104697824 */ /* 0x000fe200078e0269 */
[----:B------:R-:W-:Y:S01]  /*10900*/  PRMT R85, R85, 0x5410, R28 ;  /* 0x0000541055557816 */ /* 0x000fe2000000001c */
[----:B------:R-:W1:Y:S01]  /*10910*/  LDS.128 R4, [R221] ;  /* 0x00000000dd047984 */ /* 0x000e620000000c00 */
[----:B------:R-:W-:Y:S01]  /*10920*/  SHF.R.U32.HI R30, RZ, 0x10, R31 ;  /* 0x00000010ff1e7819 */ /* 0x000fe2000001161f */
[----:B------:R-:W-:Y:S01]  /*10930*/  IMAD R105, R105, 0x2, R18 ;  /* 0x0000000269697824 */ /* 0x000fe200078e0212 */
[----:B------:R-:W-:Y:S01]  /*10940*/  SHF.R.U32.HI R62, RZ, 0x10, R63 ;  /* 0x00000010ff3e7819 */ /* 0x000fe2000001163f */
[----:B------:R-:W-:Y:S01]  /*10950*/  IMAD.U32 R31, R84, 0x10000, RZ ;  /* 0x00010000541f7824 */ /* 0x000fe200078e00ff */
[----:B------:R-:W-:Y:S01]  /*10960*/  PRMT R89, R89, 0x5410, R60 ;  /* 0x0000541059597816 */ /* 0x000fe2000000003c */
[----:B------:R-:W-:Y:S01]  /*10970*/  IMAD.U32 R28, R85, 0x10000, RZ ;  /* 0x00010000551c7824 */ /* 0x000fe200078e00ff */
[----:B0-----:R-:W0:Y:S01]  /*10980*/  LDS.128 R8, [R105+0x10400] ;  /* 0x0104000069087984 */ /* 0x001e220000000c00 */
[----:B------:R-:W-:-:S02]  /*10990*/  PRMT R90, R90, 0x5410, R25 ;  /* 0x000054105a5a7816 */ /* 0x000fc40000000019 */
[----:B------:R-:W-:Y:S02]  /*109a0*/  PRMT R87, R87, 0x5410, R30 ;  /* 0x0000541057577816 */ /* 0x000fe4000000001e */
[----:B------:R-:W-:Y:S02]  /*109b0*/  PRMT R91, R91, 0x5410, R62 ;  /* 0x000054105b5b7816 */ /* 0x000fe4000000003e */
[----:B------:R-:W-:Y:S01]  /*109c0*/  PRMT R86, R86, 0x5410, R13 ;  /* 0x0000541056567816 */ /* 0x000fe2000000000d */
[----:B------:R-:W-:Y:S02]  /*109d0*/  IMAD.U32 R30, R87, 0x10000, RZ ;  /* 0x00010000571e7824 */ /* 0x000fe400078e00ff */
        /* <DEDUP_REMOVED lines=23> */
[----:B------:R-:W-:Y:S01]  /*10b50*/  LOP3.LUT R25, R84, 0xffff0000, RZ, 0xc0, !PT ;  /* 0xffff000054197812 */ /* 0x000fe200078ec0ff */
[----:B------:R-:W-:Y:S01]  /*10b60*/  FMUL.FTZ R27, R27, R12 ;  /* 0x0000000c1b1b7220 */ /* 0x000fe20000410000 */
[----:B------:R-:W-:Y:S01]  /*10b70*/  FFMA.FTZ R34, R13, R28, R34 ;  /* 0x0000001c0d227223 */ /* 0x000fe20000010022 */
[C---:B------:R-:W-:Y:S01]  /*10b80*/  FFMA.FTZ R36, R15.reuse, R12, -R24 ;  /* 0x0000000c0f247223 */ /* 0x040fe20000010818 */
        /* <DEDUP_REMOVED lines=8> */
[----:B------:R-:W-:Y:S01]  /*10c10*/  FFMA.FTZ R28, R4, R13, -R15 ;  /* 0x0000000d041c7223 */ /* 0x000fe2000001080f */
[-C--:B------:R-:W-:Y:S01]  /*10c20*/  FMUL.FTZ R9, R9, R12.reuse ;  /* 0x0000000c09097220 */ /* 0x080fe20000410000 */
[----:B------:R-:W-:Y:S02]  /*10c30*/  IMAD.U32 R15, R86, 0x10000, RZ ;  /* 0x00010000560f7824 */ /* 0x000fe400078e00ff */
[----:B------:R-:W-:Y:S01]  /*10c40*/  FFMA.FTZ R30, R4, R25, R27 ;  /* 0x00000019041e7223 */ /* 0x000fe2000001001b */
[----:B------:R-:W-:Y:S02]  /*10c50*/  IMAD.U32 R13, R90, 0x10000, RZ ;  /* 0x000100005a0d7824 */ /* 0x000fe400078e00ff */
[C---:B------:R-:W-:Y:S01]  /*10c60*/  FFMA.FTZ R25, R5.reuse, R12, -R8 ;  /* 0x0000000c05197223 */ /* 0x040fe20000010808 */
[----:B------:R-:W-:Y:S01]  /*10c70*/  FFMA.FTZ R27, R5, R24, R9 ;  /* 0x00000018051b7223 */ /* 0x000fe20000010009 */
[----:B------:R-:W-:Y:S01]  /*10c80*/  LOP3.LUT R10, R10, 0xffff0000, RZ, 0xc0, !PT ;  /* 0xffff00000a0a7812 */ /* 0x000fe200078ec0ff */
[C---:B------:R-:W-:Y:S01]  /*10c90*/  FMUL.FTZ R29, R26.reuse, R15 ;  /* 0x0000000f1a1d7220 */ /* 0x040fe20000410000 */
        /* <DEDUP_REMOVED lines=10> */
[-C--:B------:R-:W-:Y:S01]  /*10d40*/  FMUL.FTZ R12, R10, R5.reuse ;  /* 0x000000050a0c7220 */ /* 0x080fe20000410000 */
[C---:B------:R-:W-:Y:S01]  /*10d50*/  FFMA.FTZ R10, R6.reuse, R5, -R13 ;  /* 0x00000005060a7223 */ /* 0x040fe2000001080d */
[-C--:B------:R-:W-:Y:S01]  /*10d60*/  FMUL.FTZ R15, R11, R4.reuse ;  /* 0x000000040b0f7220 */ /* 0x080fe20000410000 */
[C---:B------:R-:W-:Y:S01]  /*10d70*/  FFMA.FTZ R11, R7.reuse, R4, -R14 ;  /* 0x00000004070b7223 */ /* 0x040fe2000001080e */
        /* <DEDUP_REMOVED lines=12> */
.L_x_2370:
[----:B------:R-:W-:Y:S05]  /*10e40*/  BSYNC B1 ;  /* 0x0000000000017941 */ /* 0x000fea0003800000 */
.L_x_2369:
        /* <DEDUP_REMOVED lines=27> */
[--C-:B------:R-:W-:Y:S02]  /*11000*/  SHF.R.U64 R15, R42, 0x10, R43.reuse ;  /* 0x000000102a0f7819 */ /* 0x100fe4000000122b */
[----:B------:R-:W-:Y:S02]  /*11010*/  PRMT R75, R75, 0x5410, R40 ;  /* 0x000054104b4b7816 */ /* 0x000fe40000000028 */
[----:B------:R-:W1:Y:S01]  /*11020*/  LDS.128 R8, [R12+0x10400] ;  /* 0x010400000c087984 */ /* 0x000e620000000c00 */
[----:B------:R-:W-:-:S02]  /*11030*/  SHF.R.U32.HI R42, RZ, 0x10, R43 ;  /* 0x00000010ff2a7819 */ /* 0x000fc4000001162b */
[----:B------:R-:W-:Y:S01]  /*11040*/  SHF.R.U32.HI R54, RZ, 0x10, R55 ;  /* 0x00000010ff367819 */ /* 0x000fe20000011637 */
[----:B------:R-:W-:Y:S01]  /*11050*/  IMAD.U32 R30, R75, 0x10000, RZ ;  /* 0x000100004b1e7824 */ /* 0x000fe200078e00ff */
[----:B------:R-:W-:Y:S02]  /*11060*/  PRMT R93, R93, 0x5410, R52 ;  /* 0x000054105d5d7816 */ /* 0x000fe40000000034 */
[----:B------:R-:W-:Y:S02]  /*11070*/  PRMT R94, R94, 0x5410, R27 ;  /* 0x000054105e5e7816 */ /* 0x000fe4000000001b */
[----:B------:R-:W-:Y:S02]  /*11080*/  PRMT R77, R77, 0x5410, R42 ;  /* 0x000054104d4d7816 */ /* 0x000fe4000000002a */
[----:B------:R-:W-:Y:S02]  /*11090*/  PRMT R95, R95, 0x5410, R54 ;  /* 0x000054105f5f7816 */ /* 0x000fe40000000036 */
[----:B------:R-:W-:Y:S01]  /*110a0*/  PRMT R76, R76, 0x5410, R15 ;  /* 0x000054104c4c7816 */ /* 0x000fe2000000000f */
[----:B------:R-:W-:-:S02]  /*110b0*/  IMAD.U32 R32, R77, 0x10000, RZ ;  /* 0x000100004d207824 */ /* 0x000fc400078e00ff */
        /* <DEDUP_REMOVED lines=70> */
.L_x_2376:
[----:B------:R-:W-:Y:S05]  /*11520*/  BSYNC B1 ;  /* 0x0000000000017941 */ /* 0x000fea0003800000 */
.L_x_2375:
        /* <DEDUP_REMOVED lines=104> */
.L_x_2378:
[----:B------:R-:W-:Y:S05]  /*11bb0*/  BSYNC B1 ;  /* 0x0000000000017941 */ /* 0x000fea0003800000 */
.L_x_2377:
        /* <DEDUP_REMOVED lines=8> */
[--C-:B------:R-:W-:Y:S01]  /*11c40*/  SHF.R.U64 R13, R48, 0x10, R49.reuse ;  /* 0x00000010300d7819 */ /* 0x100fe20000001231 */
[----:B------:R-:W-:Y:S01]  /*11c50*/  IMAD.SHL.U32 R6, R6, 0x400, RZ ;  /* 0x0000040006067824 */ /* 0x000fe200078e00ff */
[----:B------:R-:W-:Y:S02]  /*11c60*/  LOP3.LUT R4, R4, R225, RZ, 0x3c, !PT ;  /* 0x000000e104047212 */ /* 0x000fe400078e3cff */
[----:B------:R-:W-:Y:S02]  /*11c70*/  SHF.R.U32.HI R49, RZ, 0x10, R49 ;  /* 0x00000010ff317819 */ /* 0x000fe40000011631 */
[----:B------:R-:W-:Y:S02]  /*11c80*/  LOP3.LUT R6, R6, 0x7fffe000, RZ, 0xc0, !PT ;  /* 0x7fffe00006067812 */ /* 0x000fe400078ec0ff */
[----:B------:R-:W-:Y:S02]  /*11c90*/  PRMT R24, R21, 0x5410, R24 ;  /* 0x0000541015187816 */ /* 0x000fe40000000018 */
[----:B------:R-:W-:-:S02]  /*11ca0*/  IADD3 R9, R4, R6, R199 ;  /* 0x0000000604097210 */ /* 0x000fc40007ffe0c7 */
        /* <DEDUP_REMOVED lines=9> */
[----:B------:R-:W-:-:S02]  /*11d40*/  PRMT R29, R3, 0x5410, R14 ;  /* 0x00005410031d7816 */ /* 0x000fc4000000000e */
[----:B------:R-:W-:Y:S01]  /*11d50*/  SHF.R.U32.HI R31, RZ, 0x10, R51 ;  /* 0x00000010ff1f7819 */ /* 0x000fe20000011633 */
[----:B------:R-:W-:Y:S01]  /*11d60*/  IMAD.U32 R30, R28, 0x10000, RZ ;  /* 0x000100001c1e7824 */ /* 0x000fe200078e00ff */
[----:B------:R-:W-:Y:S02]  /*11d70*/  PRMT R69, R69, 0x5410, R64 ;  /* 0x0000541045457816 */ /* 0x000fe40000000040 */
[----:B------:R-:W-:Y:S02]  /*11d80*/  SHF.R.U32.HI R66, RZ, 0x10, R67 ;  /* 0x00000010ff427819 */ /* 0x000fe40000011643 */
[----:B------:R-:W-:Y:S02]  /*11d90*/  PRMT R70, R70, 0x5410, R15 ;  /* 0x0000541046467816 */ /* 0x000fe4000000000f */
[----:B------:R-:W-:Y:S02]  /*11da0*/  PRMT R31, R20, 0x5410, R31 ;  /* 0x00005410141f7816 */ /* 0x000fe4000000001f */
[----:B------:R-:W-:-:S02]  /*11db0*/  PRMT R71, R71, 0x5410, R66 ;  /* 0x0000541047477816 */ /* 0x000fc40000000042 */
[----:B------:R-:W-:Y:S01]  /*11dc0*/  LOP3.LUT R28, R28, 0xffff0000, RZ, 0xc0, !PT ;  /* 0xffff00001c1c7812 */ /* 0x000fe200078ec0ff */
        /* <DEDUP_REMOVED lines=20> */
[-C--:B------:R-:W-:Y:S01]  /*11f10*/  FMUL.FTZ R36, R15, R14.reuse ;  /* 0x0000000e0f247220 */ /* 0x080fe20000410000 */
[----:B------:R-:W-:Y:S02]  /*11f20*/  IMAD.U32 R0, R71, 0x10000, RZ ;  /* 0x0001000047007824 */ /* 0x000fe400078e00ff */
[----:B------:R-:W-:Y:S01]  /*11f30*/  FFMA.FTZ R34, R3, R14, -R34 ;  /* 0x0000000e03227223 */ /* 0x000fe20000010822 */
[----:B------:R-:W-:Y:S01]  /*11f40*/  FMUL.FTZ R14, R21, R32 ;  /* 0x00000020150e7220 */ /* 0x000fe20000410000 */
[----:B------:R-:W-:Y:S01]  /*11f50*/  FFMA.FTZ R36, R3, R30, R36 ;  /* 0x0000001e03247223 */ /* 0x000fe20000010024 */
[----:B------:R-:W-:Y:S01]  /*11f60*/  LOP3.LUT R15, R26, 0xffff0000, RZ, 0xc0, !PT ;  /* 0xffff00001a0f7812 */ /* 0x000fe200078ec0ff */
[-C--:B------:R-:W-:Y:S01]  /*11f70*/  FMUL.FTZ R21, R21, R0.reuse ;  /* 0x0000000015157220 */ /* 0x080fe20000410000 */
[----:B------:R-:W-:Y:S01]  /*11f80*/  LOP3.LUT R3, R24, 0xffff0000, RZ, 0xc0, !PT ;  /* 0xffff000018037812 */ /* 0x000fe200078ec0ff */
[----:B------:R-:W-:Y:S01]  /*11f90*/  FFMA.FTZ R25, R13, R0, -R14 ;  /* 0x000000000d197223 */ /* 0x000fe2000001080e */
[----:B------:R-:W-:-:S02]  /*11fa0*/  IMAD.U32 R20, R10, 0x10000, RZ ;  /* 0x000100000a147824 */ /* 0x000fc400078e00ff */
[----:B------:R-:W-:Y:S01]  /*11fb0*/  FFMA.FTZ R32, R13, R32, R21 ;  /* 0x000000200d207223 */ /* 0x000fe20000010015 */
[C---:B------:R-:W-:Y:S01]  /*11fc0*/  FMUL.FTZ R13, R8.reuse, R15 ;  /* 0x0000000f080d7220 */ /* 0x040fe20000410000 */
[-C--:B------:R-:W-:Y:S01]  /*11fd0*/  FMUL.FTZ R21, R8, R3.reuse ;  /* 0x0000000308157220 */ /* 0x080fe20000410000 */
[----:B------:R-:W-:Y:S01]  /*11fe0*/  IMAD.U32 R8, R29, 0x10000, RZ ;  /* 0x000100001d087824 */ /* 0x000fe200078e00ff */
[----:B------:R-:W-:Y:S01]  /*11ff0*/  LOP3.LUT R69, R69, 0xffff0000, RZ, 0xc0, !PT ;  /* 0xffff000045457812 */ /* 0x000fe200078ec0ff */
[C---:B------:R-:W-:Y:S01]  /*12000*/  FFMA.FTZ R14, R2.reuse, R3, -R13 ;  /* 0x00000003020e7223 */ /* 0x040fe2000001080d */
[----:B------:R-:W-:Y:S01]  /*12010*/  FFMA.FTZ R24, R2, R15, R21 ;  /* 0x0000000f02187223 */ /* 0x000fe20000010015 */
[----:B------:R-:W-:Y:S02]  /*12020*/  IMAD.U32 R0, R70, 0x10000, RZ ;  /* 0x0001000046007824 */ /* 0x000fe400078e00ff */
[----:B------:R-:W-:Y:S01]  /*12030*/  FMUL.FTZ R2, R20, R8 ;  /* 0x0000000814027220 */ /* 0x000fe20000410000 */
[C---:B------:R-:W-:Y:S01]  /*12040*/  FMUL.FTZ R3, R9.reuse, R28 ;  /* 0x0000001c09037220 */ /* 0x040fe20000410000 */
[-C--:B------:R-:W-:Y:S01]  /*12050*/  FMUL.FTZ R9, R9, R69.reuse ;  /* 0x0000004509097220 */ /* 0x080fe20000410000 */
[----:B------:R-:W-:Y:S01]  /*12060*/  LOP3.LUT R10, R10, 0xffff0000, RZ, 0xc0, !PT ;  /* 0xffff00000a0a7812 */ /* 0x000fe200078ec0ff */
[-C--:B------:R-:W-:Y:S01]  /*12070*/  FFMA.FTZ R13, R5, R0.reuse, -R2 ;  /* 0x00000000050d7223 */ /* 0x080fe20000010802 */
[----:B------:R-:W-:Y:S01]  /*12080*/  LOP3.LUT R11, R11, 0xffff0000, RZ, 0xc0, !PT ;  /* 0xffff00000b0b7812 */ /* 0x000fe200078ec0ff */
[----:B------:R-:W-:Y:S01]  /*12090*/  FFMA.FTZ R69, R4, R69, -R3 ;  /* 0x0000004504457223 */ /* 0x000fe20000010803 */
[----:B------:R-:W-:Y:S01]  /*120a0*/  FMUL.FTZ R20, R20, R0 ;  /* 0x0000000014147220 */ /* 0x000fe20000410000 */
        /* <DEDUP_REMOVED lines=8> */
[----:B------:R-:W-:Y:S01]  /*12130*/  F2FP.BF16.F32.PACK_AB R9, R9, R36 ;  /* 0x000000240909723e */ /* 0x000fe200000010ff */
[-C--:B------:R-:W-:Y:S01]  /*12140*/  FMUL.FTZ R4, R10, R3.reuse ;  /* 0x000000030a047220 */ /* 0x080fe20000410000 */
[C---:B------:R-:W-:Y:S01]  /*12150*/  FFMA.FTZ R10, R6.reuse, R3, -R5 ;  /* 0x00000003060a7223 */ /* 0x040fe20000010805 */
[-C--:B------:R-:W-:Y:S01]  /*12160*/  FMUL.FTZ R11, R11, R0.reuse ;  /* 0x000000000b0b7220 */ /* 0x080fe20000410000 */
[C---:B------:R-:W-:Y:S01]  /*12170*/  FFMA.FTZ R0, R7.reuse, R0, -R8 ;  /* 0x0000000007007223 */ /* 0x040fe20000010808 */
        /* <DEDUP_REMOVED lines=11> */
.L_x_2344:
[----:B------:R-:W-:Y:S05]  /*12230*/  BSYNC B0 ;  /* 0x0000000000007941 */ /* 0x000fea0003800000 */
.L_x_2316:
        /* <DEDUP_REMOVED lines=8> */
.L_x_2314:
[----:B------:R-:W-:-:S13]  /*122c0*/  ISETP.NE.AND P0, PT, R190, 0x3, PT ;  /* 0x00000003be00780c */ /* 0x000fda0003f05270 */
[----:B------:R-:W-:Y:S05]  /*122d0*/  @!P0 BRA `(.L_x_2379) ;  /* 0x0000000000048947 */ /* 0x000fea0003800000 */
[----:B------:R-:W-:Y:S01]  /*122e0*/  BPT.TRAP 0x1 ;  /* 0x000000040000795c */ /* 0x000fe20000300000 */
.L_x_2379:
[----:B------:R-:W-:Y:S01]  /*122f0*/  IMAD R0, R185, 0x8, R18 ;  /* 0x00000008b9007824 */ /* 0x000fe200078e0212 */
[----:B01----:R-:W-:-:S04]  /*12300*/  SHF.L.U32 R3, R188, 0x1f, RZ ;  /* 0x0000001fbc037819 */ /* 0x003fc800000006ff */
[----:B------:R0:W1:Y:S01]  /*12310*/  SYNCS.PHASECHK.TRANS64.TRYWAIT P2, [R0+URZ+0x34830], R3 ;  /* 0x03483003000075a7 */ /* 0x000062000804017f */
[----:B------:R-:W-:Y:S05]  /*12320*/  @!P0 BRA `(.L_x_2380) ;  /* 0x0000000000048947 */ /* 0x000fea0003800000 */
[----:B------:R-:W-:Y:S01]  /*12330*/  BPT.TRAP 0x1 ;  /* 0x000000040000795c */ /* 0x000fe20000300000 */
.L_x_2380:
[----:B------:R-:W2:Y:S01]  /*12340*/  S2R R2, SR_TID.X ;  /* 0x0000000000027919 */ /* 0x000ea20000002100 */
[----:B------:R-:W-:Y:S01]  /*12350*/  IMAD.MOV.U32 R151, RZ, RZ, RZ ;  /* 0x000000ffff977224 */ /* 0x000fe200078e00ff */
[----:B--2---:R-:W-:-:S04]  /*12360*/  LOP3.LUT R2, R2, 0x7f, RZ, 0xc0, !PT ;  /* 0x0000007f02027812 */ /* 0x004fc800078ec0ff */
[----:B------:R-:W-:Y:S01]  /*12370*/  ISETP.NE.AND P1, PT, R2, RZ, PT ;  /* 0x000000ff0200720c */ /* 0x000fe20003f25270 */
[----:B-1----:R-:W-:-:S12]  /*12380*/  @P2 BRA `(.L_x_2381) ;  /* 0x0000000000082947 */ /* 0x002fd80003800000 */
[----:B------:R-:W1:Y:S02]  /*12390*/  SYNCS.PHASECHK.TRANS64.TRYWAIT P2, [R0+URZ+0x34830], R3 ;  /* 0x03483003000075a7 */ /* 0x000e64000804017f */
[----:B-1----:R-:W-:Y:S05]  /*123a0*/  @!P2 BRA `(.L_x_2382) ;  /* 0x0000012c00fca947 */ /* 0x002fea0003800000 */
.L_x_2381:
[----:B------:R-:W-:Y:S05]  /*123b0*/  WARPSYNC.ALL ;  /* 0x0000000000007948 */ /* 0x000fea0003800000 */
[----:B------:R-:W-:Y:S01]  /*123c0*/  VIADD R2, R18, 0x1c400 ;  /* 0x0001c40012027836 */ /* 0x000fe20000000000 */
[----:B------:R-:W-:Y:S01]  /*123d0*/  R2UR UR4, R68 ;  /* 0x00000000440472ca */ /* 0x000fe200000e0000 */
[----:B01----:R-:W-:Y:S01]  /*123e0*/  IMAD.MOV.U32 R3, RZ, RZ, 0x40000040 ;  /* 0x40000040ff037424 */ /* 0x003fe200078e00ff */
[----:B----4-:R-:W-:Y:S01]  /*123f0*/  WARPGROUP.ARRIVE ;  /* 0x00000000000079c5 */ /* 0x010fe20000000000 */
[----:B------:R-:W-:Y:S01]  /*12400*/  UMOV UR9, 0x40000040 ;  /* 0x4000004000097882 */ /* 0x000fe20000000000 */
[----:B------:R-:W-:Y:S01]  /*12410*/  SHF.R.U32.HI R2, RZ, 0x4, R2 ;  /* 0x00000004ff027819 */ /* 0x000fe20000011602 */
[----:B---3--:R-:W-:Y:S01]  /*12420*/  IMAD.MOV.U32 R7, RZ, RZ, 0x40000040 ;  /* 0x40000040ff077424 */ /* 0x008fe200078e00ff */
        /* <DEDUP_REMOVED lines=19> */
[----:B------:R-:W-:Y:S01]  /*12560*/  IMAD R88, R193, 0x80, R204 ;  /* 0x00000080c1587824 */ /* 0x000fe200078e02cc */
        /* <DEDUP_REMOVED lines=8> */
[----:B------:R-:W-:Y:S01]  /*125f0*/  IMAD.MOV.U32 R149, RZ, RZ, R151 ;  /* 0x000000ffff957224 */ /* 0x000fe200078e0097 */
[----:B------:R-:W-:Y:S01]  /*12600*/  HGMMA.64x128x16.F32.BF16 R24, gdesc[UR8], RZ, !UPT, gsb0 ;  /* 0x01e00000081879f0 */ /* 0x000fe2000c0018ff */
[----:B------:R-:W-:Y:S01]  /*12610*/  R2UR UR10, R6 ;  /* 0x00000000060a72ca */ /* 0x000fe200000e0000 */
[----:B------:R-:W-:Y:S01]  /*12620*/  UMOV UR8, UR5 ;  /* 0x0000000500087c82 */ /* 0x000fe20008000000 */
[----:B------:R-:W-:Y:S01]  /*12630*/  R2UR UR11, R7 ;  /* 0x00000000070b72ca */ /* 0x000fe200000e0000 */
[----:B------:R-:W-:Y:S01]  /*12640*/  UMOV UR9, 0x40000040 ;  /* 0x4000004000097882 */ /* 0x000fe20000000000 */
[----:B------:R-:W-:Y:S01]  /*12650*/  VIADD R6, R2, 0x4 ;  /* 0x0000000402067836 */ /* 0x000fe20000000000 */
[----:B------:R-:W-:Y:S01]  /*12660*/  UIADD3 UR5, UR4, 0x4, URZ ;  /* 0x0000000404057890 */ /* 0x000fe2000fffe03f */
[----:B------:R-:W-:-:S02]  /*12670*/  IMAD.MOV.U32 R7, RZ, RZ, 0x40000040 ;  /* 0x40000040ff077424 */ /* 0x000fc400078e00ff */
[----:B0-----:R-:W-:Y:S02]  /*12680*/  IMAD.U32 R8, RZ, RZ, UR8 ;  /* 0x00000008ff087e24 */ /* 0x001fe4000f8e00ff */
[----:B------:R-:W-:Y:S02]  /*12690*/  IMAD.U32 R9, RZ, RZ, UR9 ;  /* 0x00000009ff097e24 */ /* 0x000fe4000f8e00ff */
[--C-:B------:R-:W-:Y:S02]  /*126a0*/  IMAD.MOV.U32 R148, RZ, RZ, R151.reuse ;  /* 0x000000ffff947224 */ /* 0x100fe400078e0097 */
[--C-:B------:R-:W-:Y:S01]  /*126b0*/  IMAD.MOV.U32 R147, RZ, RZ, R151.reuse ;  /* 0x000000ffff937224 */ /* 0x100fe200078e0097 */
[----:B------:R0:W-:Y:S01]  /*126c0*/  STL.64 [R1+0x28], R8 ;  /* 0x0000280801007387 */ /* 0x0001e20000100a00 */
[--C-:B-----5:R-:W-:Y:S02]  /*126d0*/  IMAD.MOV.U32 R146, RZ, RZ, R151.reuse ;  /* 0x000000ffff927224 */ /* 0x120fe400078e0097 */
        /* <DEDUP_REMOVED lines=104> */
[----:B------:R-:W-:Y:S01]  /*12d60*/  ULDC UR5, c[0x0][0x988] ;  /* 0x0002620000057ab9 */ /* 0x000fe20000000800 */
[----:B------:R-:W-:Y:S02]  /*12d70*/  IMAD.MOV.U32 R7, RZ, RZ, 0x40000040 ;  /* 0x40000040ff077424 */ /* 0x000fe400078e00ff */
[----:B0-----:R-:W-:Y:S01]  /*12d80*/  IMAD.U32 R8, RZ, RZ, UR8 ;  /* 0x00000008ff087e24 */ /* 0x001fe2000f8e00ff */
[----:B------:R-:W-:Y:S01]  /*12d90*/  R2UR UR54, R6 ;  /* 0x00000000063672ca */ /* 0x000fe200000e0000 */
[----:B------:R-:W-:Y:S01]  /*12da0*/  VIADD R6, R2, 0x800 ;  /* 0x0000080002067836 */ /* 0x000fe20000000000 */
[----:B------:R-:W-:Y:S01]  /*12db0*/  R2UR UR55, R7 ;  /* 0x00000000073772ca */ /* 0x000fe200000e0000 */
[----:B------:R-:W-:-:S02]  /*12dc0*/  IMAD.MOV.U32 R7, RZ, RZ, 0x40000040 ;  /* 0x40000040ff077424 */ /* 0x000fc400078e00ff */
        /* <DEDUP_REMOVED lines=9> */
[----:B------:R-:W-:-:S02]  /*12e60*/  IMAD.MOV.U32 R7, RZ, RZ, 0x40000040 ;  /* 0x40000040ff077424 */ /* 0x000fc400078e00ff */
[----:B------:R-:W-:Y:S01]  /*12e70*/  VIADD R2, R2, 0x806 ;  /* 0x0000080602027836 */ /* 0x000fe20000000000 */
[----:B------:R-:W-:Y:S02]  /*12e80*/  R2UR UR42, R6 ;  /* 0x00000000062a72ca */ /* 0x000fe400000e0000 */
[----:B------:R-:W-:Y:S02]  /*12e90*/  R2UR UR43, R7 ;  /* 0x00000000072b72ca */ /* 0x000fe400000e0000 */
[----:B------:R-:W-:Y:S01]  /*12ea0*/  R2UR UR38, R2 ;  /* 0x00000000022672ca */ /* 0x000fe200000e0000 */
[----:B0-----:R-:W-:Y:S01]  /*12eb0*/  IMAD.MOV.U32 R9, RZ, RZ, -0x80 ;  /* 0xffffff80ff097424 */ /* 0x001fe200078e00ff */
        /* <DEDUP_REMOVED lines=18> */
[----:B------:R-:W-:-:S07]  /*12fe0*/  WARPGROUP.ARRIVE ;  /* 0x00000000000079c5 */ /* 0x000fce0000000000 */
[----:B------:R-:W-:Y:S01]  /*12ff0*/  HGMMA.64x128x16.F32.BF16 R24, gdesc[UR36], R24, gsb0 ;  /* 0x01e00000241879f0 */ /* 0x000fe20008001818 */
[----:B------:R-:W-:Y:S01]  /*13000*/  ULDC UR38, c[0x0][0x9d8] ;  /* 0x0002760000267ab9 */ /* 0x000fe20000000800 */
[----:B------:R-:W-:Y:S01]  /*13010*/  ULDC UR39, c[0x0][0x9d8] ;  /* 0x0002760000277ab9 */ /* 0x000fe20000000800 */
[----:B------:R-:W-:Y:S02]  /*13020*/  WARPGROUP.DEPBAR.LE gsb0, 0x0 ;  /* 0x00008000000079c5 */ /* 0x000fe40000010000 */
[----:B------:R-:W-:Y:S01]  /*13030*/  FMUL.FTZ R8, R36, UR4 ;  /* 0x0000000424087c20 */ /* 0x000fe20008410000 */
[----:B------:R-:W-:Y:S02]  /*13040*/  IMAD R36, R150, R9, 0x80 ;  /* 0x0000008096247424 */ /* 0x000fe400078e0209 */
[----:B------:R-:W-:Y:S01]  /*13050*/  FMUL.FTZ R12, R40, UR4 ;  /* 0x00000004280c7c20 */ /* 0x000fe20008410000 */
[----:B------:R-:W-:Y:S01]  /*13060*/  FMUL.FTZ R26, R26, UR4 ;  /* 0x000000041a1a7c20 */ /* 0x000fe20008410000 */
[----:B------:R-:W-:Y:S01]  /*13070*/  FMUL.FTZ R27, R27, UR4 ;  /* 0x000000041b1b7c20 */ /* 0x000fe20008410000 */
[----:B------:R-:W-:-:S02]  /*13080*/  IMAD.IADD R36, R195, 0x1, R36 ;  /* 0x00000001c3247824 */ /* 0x000fc400078e0224 */
[----:B------:R-:W-:Y:S01]  /*13090*/  FMUL.FTZ R10, R33, UR4 ;  /* 0x00000004210a7c20 */ /* 0x000fe20008410000 */
[----:B------:R-:W-:Y:S01]  /*130a0*/  FMUL.FTZ R30, R30, UR4 ;  /* 0x000000041e1e7c20 */ /* 0x000fe20008410000 */
[----:B------:R0:W-:Y:S01]  /*130b0*/  MUFU.TANH R33, R27 ;  /* 0x0000001b00217308 */ /* 0x0001e20000002400 */
[----:B------:R-:W-:Y:S01]  /*130c0*/  FMUL.FTZ R31, R31, UR4 ;  /* 0x000000041f1f7c20 */ /* 0x000fe20008410000 */
[----:B------:R-:W-:Y:S01]  /*130d0*/  IADD3 R40, -R192, 0x1, R36 ;  /* 0x00000001c0287810 */ /* 0x000fe20007ffe124 */
[----:B------:R-:W-:Y:S01]  /*130e0*/  FMUL.FTZ R34, R34, UR4 ;  /* 0x0000000422227c20 */ /* 0x000fe20008410000 */
[----:B------:R-:W-:Y:S01]  /*130f0*/  FMUL.FTZ R14, R41, UR4 ;  /* 0x00000004290e7c20 */ /* 0x000fe20008410000 */
[----:B------:R-:W-:Y:S01]  /*13100*/  FMUL.FTZ R35, R35, UR4 ;  /* 0x0000000423237c20 */ /* 0x000fe20008410000 */
[----:B------:R-:W-:Y:S01]  /*13110*/  FMUL.FTZ R38, R38, UR4 ;  /* 0x0000000426267c20 */ /* 0x000fe20008410000 */
[----:B------:R-:W-:Y:S01]  /*13120*/  FMUL.FTZ R39, R39, UR4 ;  /* 0x0000000427277c20 */ /* 0x000fe20008410000 */
[----:B------:R-:W1:Y:S01]  /*13130*/  MUFU.TANH R26, R26 ;  /* 0x0000001a001a7308 */ /* 0x000e620000002400 */
[----:B0-----:R-:W-:-:S02]  /*13140*/  IMAD R27, R201, -0x2, R40 ;  /* 0xfffffffec91b7824 */ /* 0x001fc400078e0228 */
[----:B------:R-:W-:Y:S01]  /*13150*/  FMUL.FTZ R11, R37, UR4 ;  /* 0x00000004250b7c20 */ /* 0x000fe20008410000 */
[----:B------:R-:W-:Y:S01]  /*13160*/  FMUL.FTZ R42, R42, UR4 ;  /* 0x000000042a2a7c20 */ /* 0x000fe20008410000 */
[----:B------:R-:W-:Y:S01]  /*13170*/  FMUL.FTZ R43, R43, UR4 ;  /* 0x000000042b2b7c20 */ /* 0x000fe20008410000 */
[----:B------:R-:W-:Y:S01]  /*13180*/  FMUL.FTZ R46, R46, UR4 ;  /* 0x000000042e2e7c20 */ /* 0x000fe20008410000 */
[----:B------:R-:W-:Y:S01]  /*13190*/  FMUL.FTZ R47, R47, UR4 ;  /* 0x000000042f2f7c20 */ /* 0x000fe20008410000 */
[----:B------:R-:W-:Y:S01]  /*131a0*/  FMUL.FTZ R50, R50, UR4 ;  /* 0x0000000432327c20 */ /* 0x000fe20008410000 */
[----:B------:R0:W-:Y:S01]  /*131b0*/  MUFU.TANH R100, R31 ;  /* 0x0000001f00647308 */ /* 0x0001e20000002400 */
        /* <DEDUP_REMOVED lines=8> */
[----:B0-----:R-:W-:Y:S01]  /*13240*/  IMAD R31, R201, -0x2, R36 ;  /* 0xfffffffec91f7824 */ /* 0x001fe200078e0224 */
[----:B------:R-:W-:Y:S01]  /*13250*/  IADD3 R36, R27, 0x8, R88 ;  /* 0x000000081b247810 */ /* 0x000fe20007ffe058 */
[----:B------:R-:W-:Y:S01]  /*13260*/  FMUL.FTZ R63, R63, UR4 ;  /* 0x000000043f3f7c20 */ /* 0x000fe20008410000 */
[----:B------:R-:W-:Y:S01]  /*13270*/  FMUL.FTZ R67, R67, UR4 ;  /* 0x0000000443437c20 */ /* 0x000fe20008410000 */
[----:B------:R-:W-:Y:S01]  /*13280*/  FMUL.FTZ R13, R44, UR4 ;  /* 0x000000042c0d7c20 */ /* 0x000fe20008410000 */
[----:B------:R-:W-:Y:S01]  /*13290*/  VIMNMX R41, R31, R36, PT ;  /* 0x000000241f297248 */ /* 0x000fe20003fe0100 */
[----:B------:R-:W-:Y:S01]  /*132a0*/  FMUL.FTZ R70, R70, UR4 ;  /* 0x0000000446467c20 */ /* 0x000fe20008410000 */
[----:B------:R-:W0:Y:S01]  /*132b0*/  MUFU.TANH R34, R34 ;  /* 0x0000002200227308 */ /* 0x000e220000002400 */
[----:B------:R-:W-:Y:S01]  /*132c0*/  FMUL.FTZ R20, R48, UR4 ;  /* 0x0000000430147c20 */ /* 0x000fe20008410000 */
[----:B------:R-:W-:Y:S01]  /*132d0*/  ISETP.GT.AND P2, PT, R41, RZ, PT ;  /* 0x000000ff2900720c */ /* 0x000fe20003f44270 */
[----:B------:R-:W-:Y:S01]  /*132e0*/  FMUL.FTZ R71, R71, UR4 ;  /* 0x0000000447477c20 */ /* 0x000fe20008410000 */
[C---:B------:R-:W-:Y:S01]  /*132f0*/  ISETP.GT.AND P3, PT, R41.reuse, 0x1, PT ;  /* 0x000000012900780c */ /* 0x040fe20003f64270 */
[----:B------:R-:W-:Y:S01]  /*13300*/  FMUL.FTZ R2, R24, UR4 ;  /* 0x0000000418027c20 */ /* 0x000fe20008410000 */
[----:B------:R-:W-:Y:S01]  /*13310*/  ISETP.GT.AND P4, PT, R41, 0x8, PT ;  /* 0x000000082900780c */ /* 0x000fe20003f84270 */
[----:B------:R-:W-:Y:S01]  /*13320*/  FMUL.FTZ R24, R52, UR4 ;  /* 0x0000000434187c20 */ /* 0x000fe20008410000 */
[----:B------:R-:W3:Y:S01]  /*13330*/  MUFU.TANH R35, R35 ;  /* 0x0000002300237308 */ /* 0x000ee20000002400 */
[----:B-1----:R-:W-:Y:S01]  /*13340*/  FSEL R102, R26, -INF , P2 ;  /* 0xff8000001a667808 */ /* 0x002fe20001000000 */
[----:B------:R-:W-:Y:S01]  /*13350*/  FMUL.FTZ R74, R74, UR4 ;  /* 0x000000044a4a7c20 */ /* 0x000fe20008410000 */
[----:B------:R-:W-:Y:S01]  /*13360*/  FSEL R33, R33, -INF , P3 ;  /* 0xff80000021217808 */ /* 0x000fe20001800000 */
[----:B------:R-:W-:Y:S01]  /*13370*/  FMUL.FTZ R6, R29, UR4 ;  /* 0x000000041d067c20 */ /* 0x000fe20008410000 */
[----:B------:R-:W-:Y:S01]  /*13380*/  ISETP.GT.AND P2, PT, R41, 0x9, PT ;  /* 0x000000092900780c */ /* 0x000fe20003f44270 */
[----:B------:R-:W-:Y:S01]  /*13390*/  FMUL.FTZ R75, R75, UR4 ;  /* 0x000000044b4b7c20 */ /* 0x000fe20008410000 */
[----:B--2---:R-:W-:Y:S01]  /*133a0*/  FSEL R104, R30, -INF , P4 ;  /* 0xff8000001e687808 */ /* 0x004fe20002000000 */
[----:B------:R-:W1:Y:S01]  /*133b0*/  MUFU.TANH R38, R38 ;  /* 0x0000002600267308 */ /* 0x000e620000002400 */
[----:B------:R-:W-:Y:S01]  /*133c0*/  FMNMX.FTZ R37, R102, R33, !PT ;  /* 0x0000002166257209 */ /* 0x000fe20007810000 */
[----:B------:R-:W-:Y:S01]  /*133d0*/  FMUL.FTZ R29, R56, UR4 ;  /* 0x00000004381d7c20 */ /* 0x000fe20008410000 */
[----:B------:R-:W-:Y:S01]  /*133e0*/  ISETP.GT.AND P3, PT, R41, 0x10, PT ;  /* 0x000000102900780c */ /* 0x000fe20003f64270 */
[----:B------:R-:W-:Y:S01]  /*133f0*/  FMUL.FTZ R78, R78, UR4 ;  /* 0x000000044e4e7c20 */ /* 0x000fe20008410000 */
[----:B------:R-:W-:Y:S01]  /*13400*/  FSEL R100, R100, -INF , P2 ;  /* 0xff80000064647808 */ /* 0x000fe20001000000 */
[----:B------:R-:W-:Y:S01]  /*13410*/  FMUL.FTZ R79, R79, UR4 ;  /* 0x000000044f4f7c20 */ /* 0x000fe20008410000 */
[----:B------:R-:W-:Y:S01]  /*13420*/  FMNMX.FTZ R37, R104, R37, !PT ;  /* 0x0000002568257209 */ /* 0x000fe20007810000 */
[----:B------:R-:W2:Y:S01]  /*13430*/  MUFU.TANH R39, R39 ;  /* 0x0000002700277308 */ /* 0x000ea20000002400 */
[----:B------:R-:W-:Y:S01]  /*13440*/  ISETP.GT.AND P2, PT, R41, 0x11, PT ;  /* 0x000000112900780c */ /* 0x000fe20003f44270 */
[----:B------:R-:W-:Y:S01]  /*13450*/  FMUL.FTZ R82, R82, UR4 ;  /* 0x0000000452527c20 */ /* 0x000fe20008410000 */
[----:B0-----:R-:W-:Y:S01]  /*13460*/  FSEL R98, R34, -INF , P3 ;  /* 0xff80000022627808 */ /* 0x001fe20001800000 */
[----:B------:R-:W-:Y:S01]  /*13470*/  FMUL.FTZ R83, R83, UR4 ;  /* 0x0000000453537c20 */ /* 0x000fe20008410000 */
[----:B------:R-:W-:Y:S01]  /*13480*/  FMNMX.FTZ R37, R100, R37, !PT ;  /* 0x0000002564257209 */ /* 0x000fe20007810000 */
[----:B------:R-:W-:Y:S01]  /*13490*/  FMUL.FTZ R86, R86, UR4 ;  /* 0x0000000456567c20 */ /* 0x000fe20008410000 */
[----:B------:R-:W-:Y:S01]  /*134a0*/  ISETP.GT.AND P3, PT, R41, 0x18, PT ;  /* 0x000000182900780c */ /* 0x000fe20003f64270 */
[----:B------:R-:W0:Y:S01]  /*134b0*/  MUFU.TANH R42, R42 ;  /* 0x0000002a002a7308 */ /* 0x000e220000002400 */
[----:B---3--:R-:W-:Y:S01]  /*134c0*/  FSEL R96, R35, -INF , P2 ;  /* 0xff80000023607808 */ /* 0x008fe20001000000 */
[----:B------:R-:W-:Y:S01]  /*134d0*/  FMUL.FTZ R87, R87, UR4 ;  /* 0x0000000457577c20 */ /* 0x000fe20008410000 */
[----:B------:R-:W-:Y:S01]  /*134e0*/  FMNMX.FTZ R37, R98, R37, !PT ;  /* 0x0000002562257209 */ /* 0x000fe20007810000 */
[----:B------:R-:W-:Y:S01]  /*134f0*/  FMUL.FTZ R64, R64, UR4 ;  /* 0x0000000440407c20 */ /* 0x000fe20008410000 */
[----:B------:R-:W-:Y:S01]  /*13500*/  ISETP.GT.AND P2, PT, R41, 0x19, PT ;  /* 0x000000192900780c */ /* 0x000fe20003f44270 */
[----:B------:R-:W-:Y:S01]  /*13510*/  FMUL.FTZ R3, R25, UR4 ;  /* 0x0000000419037c20 */ /* 0x000fe20008410000 */
[----:B-1----:R-:W-:Y:S01]  /*13520*/  FSEL R92, R38, -INF , P3 ;  /* 0xff800000265c7808 */ /* 0x002fe20001800000 */
[----:B------:R-:W1:Y:S01]  /*13530*/  MUFU.TANH R43, R43 ;  /* 0x0000002b002b7308 */ /* 0x000e620000002400 */
[----:B------:R-:W-:Y:S01]  /*13540*/  FMNMX.FTZ R37, R96, R37, !PT ;  /* 0x0000002560257209 */ /* 0x000fe20007810000 */
[----:B------:R-:W-:Y:S01]  /*13550*/  FMUL.FTZ R4, R28, UR4 ;  /* 0x000000041c047c20 */ /* 0x000fe20008410000 */
[----:B------:R-:W-:Y:S01]  /*13560*/  ISETP.GT.AND P3, PT, R41, 0x20, PT ;  /* 0x000000202900780c */ /* 0x000fe20003f64270 */
[----:B------:R-:W-:Y:S01]  /*13570*/  FMUL.FTZ R7, R32, UR4 ;  /* 0x0000000420077c20 */ /* 0x000fe20008410000 */
[----:B--2---:R-:W-:Y:S01]  /*13580*/  FSEL R90, R39, -INF , P2 ;  /* 0xff800000275a7808 */ /* 0x004fe20001000000 */
[----:B------:R-:W-:Y:S01]  /*13590*/  FMUL.FTZ R76, R76, UR4 ;  /* 0x000000044c4c7c20 */ /* 0x000fe20008410000 */
[----:B------:R-:W-:Y:S01]  /*135a0*/  FMNMX.FTZ R37, R92, R37, !PT ;  /* 0x000000255c257209 */ /* 0x000fe20007810000 */
[----:B------:R-:W-:Y:S01]  /*135b0*/  MUFU.TANH R46, R46 ;  /* 0x0000002e002e7308 */ /* 0x000fe20000002400 */
[C---:B------:R-:W-:Y:S01]  /*135c0*/  ISETP.GT.AND P2, PT, R41.reuse, 0x21, PT ;  /* 0x000000212900780c */ /* 0x040fe20003f44270 */
[----:B------:R-:W-:Y:S01]  /*135d0*/  FMUL.FTZ R68, R68, UR4 ;  /* 0x0000000444447c20 */ /* 0x000fe20008410000 */
[----:B0-----:R-:W-:Y:S01]  /*135e0*/  FSEL R94, R42, -INF , P3 ;  /* 0xff8000002a5e7808 */ /* 0x001fe20001800000 */
[----:B------:R-:W-:Y:S01]  /*135f0*/  FMUL.FTZ R72, R72, UR4 ;  /* 0x0000000448487c20 */ /* 0x000fe20008410000 */
[----:B------:R-:W-:Y:S01]  /*13600*/  FMNMX.FTZ R37, R90, R37, !PT ;  /* 0x000000255a257209 */ /* 0x000fe20007810000 */
[----:B------:R-:W-:Y:S01]  /*13610*/  FMUL.FTZ R80, R80, UR4 ;  /* 0x0000000450507c20 */ /* 0x000fe20008410000 */
[----:B------:R-:W-:Y:S01]  /*13620*/  ISETP.GT.AND P3, PT, R41, 0x28, PT ;  /* 0x000000282900780c */ /* 0x000fe20003f64270 */
[----:B------:R-:W0:Y:S01]  /*13630*/  MUFU.TANH R47, R47 ;  /* 0x0000002f002f7308 */ /* 0x000e220000002400 */
[----:B------:R-:W-:Y:S01]  /*13640*/  FMNMX.FTZ R37, R94, R37, !PT ;  /* 0x000000255e257209 */ /* 0x000fe20007810000 */
[----:B------:R-:W-:Y:S01]  /*13650*/  FMUL.FTZ R84, R84, UR4 ;  /* 0x0000000454547c20 */ /* 0x000fe20008410000 */
[----:B------:R-:W-:Y:S01]  /*13660*/  VIADDMNMX R27, R88, R27, R31, PT ;  /* 0x0000001b581b7246 */ /* 0x000fe2000380011f */
[----:B------:R-:W-:Y:S01]  /*13670*/  FMUL.FTZ R15, R45, UR4 ;  /* 0x000000042d0f7c20 */ /* 0x000fe20008410000 */
[----:B------:R-:W-:Y:S01]  /*13680*/  FMUL.FTZ R25, R49, UR4 ;  /* 0x0000000431197c20 */ /* 0x000fe20008410000 */
[----:B------:R-:W-:Y:S01]  /*13690*/  FMUL.FTZ R28, R53, UR4 ;  /* 0x00000004351c7c20 */ /* 0x000fe20008410000 */
[----:B------:R-:W-:Y:S01]  /*136a0*/  ISETP.GT.AND P4, PT, R27, 0x8, PT ;  /* 0x000000081b00780c */ /* 0x000fe20003f84270 */
        /* <DEDUP_REMOVED lines=9> */
[----:B------:R-:W-:Y:S01]  /*13740*/  FMUL.FTZ R85, R85, UR4 ;  /* 0x0000000455557c20 */ /* 0x000fe20008410000 */
[----:B------:R4:W-:Y:S06]  /*13750*/  @!P1 SYNCS.ARRIVE.TRANS64.RED.A1T0 RZ, [R0+URZ], RZ ;  /* 0x000000ff00ff99a7 */ /* 0x0009ec000810043f */
[----:B------:R1:W-:Y:S08]  /*13760*/  MUFU.TANH R40, R66 ;  /* 0x0000004200287308 */ /* 0x0003f00000002400 */
[----:B------:R0:W4:Y:S01]  /*13770*/  MUFU.TANH R9, R54 ;  /* 0x0000003600097308 */ /* 0x0001220000002400 */
[----:B-1----:R-:W-:-:S02]  /*13780*/  FSEL R66, R43, -INF , P2 ;  /* 0xff8000002b427808 */ /* 0x002fc40001000000 */
[----:B------:R-:W-:Y:S02]  /*13790*/  ISETP.GT.AND P2, PT, R41, 0x29, PT ;  /* 0x000000292900780c */ /* 0x000fe40003f44270 */
[----:B------:R-:W-:-:S03]  /*137a0*/  FMNMX.FTZ R37, R66, R37, !PT ;  /* 0x0000002542257209 */ /* 0x000fc60007810000 */
[----:B------:R1:W-:Y:S01]  /*137b0*/  MUFU.TANH R21, R62 ;  /* 0x0000003e00157308 */ /* 0x0003e20000002400 */
[----:B0-----:R-:W-:Y:S02]  /*137c0*/  FSEL R54, R47, -INF , P2 ;  /* 0xff8000002f367808 */ /* 0x001fe40001000000 */
[----:B------:R-:W-:-:S05]  /*137d0*/  ISETP.GT.AND P2, PT, R41, 0x31, PT ;  /* 0x000000312900780c */ /* 0x000fca0003f44270 */
[----:B------:R-:W0:Y:S01]  /*137e0*/  MUFU.TANH R55, R55 ;  /* 0x0000003700377308 */ /* 0x000e220000002400 */
[----:B-1----:R-:W-:Y:S02]  /*137f0*/  FSEL R62, R46, -INF , P3 ;  /* 0xff8000002e3e7808 */ /* 0x002fe40001800000 */
[C---:B------:R-:W-:Y:S02]  /*13800*/  ISETP.GT.AND P3, PT, R41.reuse, 0x30, PT ;  /* 0x000000302900780c */ /* 0x040fe40003f64270 */
[----:B------:R-:W-:Y:S02]  /*13810*/  FMNMX.FTZ R37, R62, R37, !PT ;  /* 0x000000253e257209 */ /* 0x000fe40007810000 */
[----:B--2---:R-:W-:Y:S01]  /*13820*/  FSEL R50, R50, -INF , P3 ;  /* 0xff80000032327808 */ /* 0x004fe20001800000 */
[----:B------:R-:W1:Y:S01]  /*13830*/  MUFU.TANH R58, R58 ;  /* 0x0000003a003a7308 */ /* 0x000e620000002400 */
[----:B------:R-:W-:Y:S02]  /*13840*/  FMNMX.FTZ R37, R54, R37, !PT ;  /* 0x0000002536257209 */ /* 0x000fe40007810000 */
[----:B------:R-:W-:-:S02]  /*13850*/  ISETP.GT.AND P3, PT, R41, 0x38, PT ;  /* 0x000000382900780c */ /* 0x000fc40003f64270 */
[----:B---3--:R-:W-:Y:S02]  /*13860*/  FSEL R46, R51, -INF , P2 ;  /* 0xff800000332e7808 */ /* 0x008fe40001000000 */
[----:B------:R-:W-:Y:S01]  /*13870*/  FMNMX.FTZ R37, R50, R37, !PT ;  /* 0x0000002532257209 */ /* 0x000fe20007810000 */
[----:B------:R-:W2:Y:S01]  /*13880*/  MUFU.TANH R59, R59 ;  /* 0x0000003b003b7308 */ /* 0x000ea20000002400 */
[----:B------:R-:W-:Y:S02]  /*13890*/  ISETP.GT.AND P2, PT, R41, 0x39, PT ;  /* 0x000000392900780c */ /* 0x000fe40003f44270 */
[----:B----4-:R-:W-:Y:S01]  /*138a0*/  FSEL R42, R9, -INF , P3 ;  /* 0xff800000092a7808 */ /* 0x010fe20001800000 */
[----:B------:R-:W-:Y:S01]  /*138b0*/  FMUL.FTZ R9, R60, UR4 ;  /* 0x000000043c097c20 */ /* 0x000fe20008410000 */
[----:B------:R-:W-:Y:S02]  /*138c0*/  FMNMX.FTZ R37, R46, R37, !PT ;  /* 0x000000252e257209 */ /* 0x000fe40007810000 */
[----:B------:R-:W-:Y:S01]  /*138d0*/  ISETP.GT.AND P3, PT, R41, 0x40, PT ;  /* 0x000000402900780c */ /* 0x000fe20003f64270 */
[----:B------:R-:W3:Y:S01]  /*138e0*/  MUFU.TANH R36, R63 ;  /* 0x0000003f00247308 */ /* 0x000ee20000002400 */
[----:B0-----:R-:W-:-:S02]  /*138f0*/  FSEL R38, R55, -INF , P2 ;  /* 0xff80000037267808 */ /* 0x001fc40001000000 */
[----:B------:R-:W-:Y:S02]  /*13900*/  FMNMX.FTZ R37, R42, R37, !PT ;  /* 0x000000252a257209 */ /* 0x000fe40007810000 */
[C---:B------:R-:W-:Y:S02]  /*13910*/  ISETP.GT.AND P2, PT, R41.reuse, 0x41, PT ;  /* 0x000000412900780c */ /* 0x040fe40003f44270 */
[----:B-1----:R-:W-:Y:S01]  /*13920*/  FSEL R34, R58, -INF , P3 ;  /* 0xff8000003a227808 */ /* 0x002fe20001800000 */
[----:B------:R-:W0:Y:S01]  /*13930*/  MUFU.TANH R44, R67 ;  /* 0x00000043002c7308 */ /* 0x000e220000002400 */
[----:B------:R-:W-:Y:S02]  /*13940*/  FMNMX.FTZ R37, R38, R37, !PT ;  /* 0x0000002526257209 */ /* 0x000fe40007810000 */
[----:B------:R-:W-:Y:S02]  /*13950*/  ISETP.GT.AND P3, PT, R41, 0x48, PT ;  /* 0x000000482900780c */ /* 0x000fe40003f64270 */
[----:B--2---:R-:W-:-:S02]  /*13960*/  FSEL R26, R59, -INF , P2 ;  /* 0xff8000003b1a7808 */ /* 0x004fc40001000000 */
[----:B------:R-:W-:Y:S01]  /*13970*/  FMNMX.FTZ R37, R34, R37, !PT ;  /* 0x0000002522257209 */ /* 0x000fe20007810000 */
[----:B------:R-:W1:Y:S01]  /*13980*/  MUFU.TANH R48, R70 ;  /* 0x0000004600307308 */ /* 0x000e620000002400 */
[----:B------:R-:W-:Y:S02]  /*13990*/  ISETP.GT.AND P2, PT, R41, 0x49, PT ;  /* 0x000000492900780c */ /* 0x000fe40003f44270 */
[----:B------:R-:W-:Y:S02]  /*139a0*/  FSEL R30, R21, -INF , P3 ;  /* 0xff800000151e7808 */ /* 0x000fe40001800000 */
[----:B------:R-:W-:Y:S02]  /*139b0*/  FMNMX.FTZ R37, R26, R37, !PT ;  /* 0x000000251a257209 */ /* 0x000fe40007810000 */
[----:B------:R-:W-:Y:S01]  /*139c0*/  ISETP.GT.AND P3, PT, R41, 0x50, PT ;  /* 0x000000502900780c */ /* 0x000fe20003f64270 */
[----:B------:R-:W2:Y:S01]  /*139d0*/  MUFU.TANH R52, R71 ;  /* 0x0000004700347308 */ /* 0x000ea20000002400 */
[----:B---3--:R-:W-:-:S02]  /*139e0*/  FSEL R36, R36, -INF , P2 ;  /* 0xff80000024247808 */ /* 0x008fc40001000000 */
[----:B------:R-:W-:Y:S02]  /*139f0*/  FMNMX.FTZ R37, R30, R37, !PT ;  /* 0x000000251e257209 */ /* 0x000fe40007810000 */
[C---:B------:R-:W-:Y:S02]  /*13a00*/  ISETP.GT.AND P2, PT, R41.reuse, 0x51, PT ;  /* 0x000000512900780c */ /* 0x040fe40003f44270 */
[----:B------:R-:W-:Y:S01]  /*13a10*/  FSEL R40, R40, -INF , P3 ;  /* 0xff80000028287808 */ /* 0x000fe20001800000 */
[----:B------:R-:W3:Y:S01]  /*13a20*/  MUFU.TANH R56, R74 ;  /* 0x0000004a00387308 */ /* 0x000ee20000002400 */
[----:B------:R-:W-:Y:S02]  /*13a30*/  FMNMX.FTZ R37, R36, R37, !PT ;  /* 0x0000002524257209 */ /* 0x000fe40007810000 */
[----:B------:R-:W-:Y:S02]  /*13a40*/  ISETP.GT.AND P3, PT, R41, 0x58, PT ;  /* 0x000000582900780c */ /* 0x000fe40003f64270 */
[----:B0-----:R-:W-:-:S02]  /*13a50*/  FSEL R44, R44, -INF , P2 ;  /* 0xff8000002c2c7808 */ /* 0x001fc40001000000 */
[----:B------:R-:W-:Y:S01]  /*13a60*/  FMNMX.FTZ R37, R40, R37, !PT ;  /* 0x0000002528257209 */ /* 0x000fe20007810000 */
[----:B------:R-:W0:Y:S01]  /*13a70*/  MUFU.TANH R75, R75 ;  /* 0x0000004b004b7308 */ /* 0x000e220000002400 */
[C---:B------:R-:W-:Y:S02]  /*13a80*/  ISETP.GT.AND P2, PT, R41.reuse, 0x59, PT ;  /* 0x000000592900780c */ /* 0x040fe40003f44270 */
[----:B-1----:R-:W-:Y:S02]  /*13a90*/  FSEL R48, R48, -INF , P3 ;  /* 0xff80000030307808 */ /* 0x002fe40001800000 */
[----:B------:R-:W-:Y:S02]  /*13aa0*/  FMNMX.FTZ R37, R44, R37, !PT ;  /* 0x000000252c257209 */ /* 0x000fe40007810000 */
[----:B------:R-:W-:Y:S01]  /*13ab0*/  ISETP.GT.AND P3, PT, R41, 0x60, PT ;  /* 0x000000602900780c */ /* 0x000fe20003f64270 */
[----:B------:R-:W1:Y:S01]  /*13ac0*/  MUFU.TANH R70, R78 ;  /* 0x0000004e00467308 */ /* 0x000e620000002400 */
[----:B--2---:R-:W-:-:S02]  /*13ad0*/  FSEL R52, R52, -INF , P2 ;  /* 0xff80000034347808 */ /* 0x004fc40001000000 */
[----:B------:R-:W-:Y:S02]  /*13ae0*/  FMNMX.FTZ R37, R48, R37, !PT ;  /* 0x0000002530257209 */ /* 0x000fe40007810000 */
[C---:B------:R-:W-:Y:S02]  /*13af0*/  ISETP.GT.AND P2, PT, R41.reuse, 0x61, PT ;  /* 0x000000612900780c */ /* 0x040fe40003f44270 */
[----:B---3--:R-:W-:Y:S01]  /*13b00*/  FSEL R56, R56, -INF , P3 ;  /* 0xff80000038387808 */ /* 0x008fe20001800000 */
[----:B------:R-:W2:Y:S01]  /*13b10*/  MUFU.TANH R74, R79 ;  /* 0x0000004f004a7308 */ /* 0x000ea20000002400 */
        /* <DEDUP_REMOVED lines=13> */
[----:B------:R-:W-:Y:S01]  /*13bf0*/  FMNMX.FTZ R21, R74, R37, !PT ;  /* 0x000000254a157209 */ /* 0x000fe20007810000 */
[----:B------:R-:W2:Y:S01]  /*13c00*/  MUFU.TANH R86, R86 ;  /* 0x0000005600567308 */ /* 0x000ea20000002400 */
[----:B0-----:R-:W-:Y:S02]  /*13c10*/  FSEL R60, R82, -INF , P3 ;  /* 0xff800000523c7808 */ /* 0x001fe40001800000 */
[----:B------:R-:W-:Y:S02]  /*13c20*/  ISETP.GT.AND P3, PT, R41, 0x78, PT ;  /* 0x000000782900780c */ /* 0x000fe40003f64270 */
        /* <DEDUP_REMOVED lines=8> */
[----:B------:R-:W-:-:S03]  /*13cb0*/  FMNMX.FTZ R21, R82, R21, !PT ;  /* 0x0000001552157209 */ /* 0x000fc60007810000 */
[----:B------:R-:W-:Y:S01]  /*13cc0*/  MUFU.TANH R39, R64 ;  /* 0x0000004000277308 */ /* 0x000fe20000002400 */
[----:B0-----:R-:W-:-:S04]  /*13cd0*/  FSEL R86, R87, -INF , P2 ;  /* 0xff80000057567808 */ /* 0x001fc80001000000 */
[----:B------:R-:W-:-:S03]  /*13ce0*/  FMNMX.FTZ R21, R86, R21, !PT ;  /* 0x0000001556157209 */ /* 0x000fc60007810000 */
[----:B------:R-:W-:Y:S02]  /*13cf0*/  MUFU.TANH R2, R2 ;  /* 0x0000000200027308 */ /* 0x000fe40000002400 */
[----:B------:R-:W0:Y:S06]  /*13d00*/  SHFL.BFLY PT, R108, R21, 0x2, 0x1f ;  /* 0x0c401f00156c7f89 */ /* 0x000e2c00000e0000 */
[----:B------:R-:W1:Y:S08]  /*13d10*/  MUFU.TANH R3, R3 ;  /* 0x0000000300037308 */ /* 0x000e700000002400 */
[----:B------:R-:W2:Y:S08]  /*13d20*/  MUFU.TANH R4, R4 ;  /* 0x0000000400047308 */ /* 0x000eb00000002400 */
[----:B------:R-:W3:Y:S01]  /*13d30*/  MUFU.TANH R6, R6 ;  /* 0x0000000600067308 */ /* 0x000ee20000002400 */
[----:B-1----:R-:W-:-:S02]  /*13d40*/  FSEL R3, R3, -INF , P3 ;  /* 0xff80000003037808 */ /* 0x002fc40001800000 */
[----:B0-----:R-:W-:Y:S02]  /*13d50*/  FMNMX.FTZ R9, R21, R108, !PT ;  /* 0x0000006c15097209 */ /* 0x001fe40007810000 */
[----:B------:R-:W-:-:S03]  /*13d60*/  ISETP.GT.AND P3, PT, R27, 0x10, PT ;  /* 0x000000101b00780c */ /* 0x000fc60003f64270 */
[----:B------:R-:W0:Y:S01]  /*13d70*/  SHFL.BFLY PT, R64, R9, 0x1, 0x1f ;  /* 0x0c201f0009407f89 */ /* 0x000e2200000e0000 */
[----:B------:R-:W1:Y:S08]  /*13d80*/  MUFU.TANH R7, R7 ;  /* 0x0000000700077308 */ /* 0x000e700000002400 */
[----:B------:R-:W-:Y:S08]  /*13d90*/  MUFU.TANH R10, R10 ;  /* 0x0000000a000a7308 */ /* 0x000ff00000002400 */
[----:B------:R4:W-:Y:S01]  /*13da0*/  MUFU.TANH R108, R76 ;  /* 0x0000004c006c7308 */ /* 0x0009e20000002400 */
[----:B0-----:R-:W-:Y:S01]  /*13db0*/  FMNMX.FTZ R21, R9, R64, !PT ;  /* 0x0000004009157209 */ /* 0x001fe20007810000 */
[----:B------:R-:W-:-:S06]  /*13dc0*/  IMAD.U32 R9, RZ, RZ, UR5 ;  /* 0x00000005ff097e24 */ /* 0x000fcc000f8e00ff */
[----:B------:R-:W0:Y:S01]  /*13dd0*/  MUFU.TANH R8, R8 ;  /* 0x0000000800087308 */ /* 0x000e220000002400 */
[C---:B------:R-:W-:Y:S01]  /*13de0*/  FSETP.NEU.FTZ.AND P2, PT, R21.reuse, -INF , PT ;  /* 0xff8000001500780b */ /* 0x040fe20003f5d000 */
[----:B------:R-:W-:-:S05]  /*13df0*/  FMUL.FTZ R35, R21, R9 ;  /* 0x0000000915237220 */ /* 0x000fca0000410000 */
[----:B------:R-:W-:Y:S01]  /*13e00*/  FSEL R35, R35, RZ, P2 ;  /* 0x000000ff23237208 */ /* 0x000fe20001000000 */
[----:B------:R2:W-:Y:S01]  /*13e10*/  MUFU.TANH R41, R68 ;  /* 0x0000004400297308 */ /* 0x0005e20000002400 */
[----:B------:R-:W-:-:S03]  /*13e20*/  ISETP.GT.AND P2, PT, R27, RZ, PT ;  /* 0x000000ff1b00720c */ /* 0x000fc60003f44270 */
[-CC-:B------:R-:W-:Y:S01]  /*13e30*/  FFMA.FTZ R177, R98, R9.reuse, -R35.reuse ;  /* 0x0000000962b17223 */ /* 0x180fe20000010823 */
[----:B----4-:R-:W-:Y:S01]  /*13e40*/  FSEL R76, R2, -INF , P2 ;  /* 0xff800000024c7808 */ /* 0x010fe20001000000 */
[-CC-:B------:R-:W-:Y:S01]  /*13e50*/  FFMA.FTZ R179, R92, R9.reuse, -R35.reuse ;  /* 0x000000095cb37223 */ /* 0x180fe20000010823 */
[----:B------:R-:W-:Y:S01]  /*13e60*/  ISETP.GT.AND P2, PT, R27, 0x9, PT ;  /* 0x000000091b00780c */ /* 0x000fe20003f44270 */
[----:B------:R-:W-:Y:S01]  /*13e70*/  MUFU.TANH R11, R11 ;  /* 0x0000000b000b7308 */ /* 0x000fe20000002400 */
[----:B--2---:R-:W-:Y:S01]  /*13e80*/  FSEL R68, R4, -INF , P4 ;  /* 0xff80000004447808 */ /* 0x004fe20002000000 */
[--C-:B------:R-:W-:Y:S01]  /*13e90*/  FFMA.FTZ R4, R96, R9, -R35.reuse ;  /* 0x0000000960047223 */ /* 0x100fe20000010823 */
[----:B------:R-:W-:Y:S01]  /*13ea0*/  FMNMX.FTZ R31, R76, R3, !PT ;  /* 0x000000034c1f7209 */ /* 0x000fe20007810000 */
[-CC-:B------:R-:W-:Y:S01]  /*13eb0*/  FFMA.FTZ R2, R100, R9.reuse, -R35.reuse ;  /* 0x0000000964027223 */ /* 0x180fe20000010823 */
[-CC-:B------:R-:W-:Y:S01]  /*13ec0*/  FFMA.FTZ R173, R94, R9.reuse, -R35.reuse ;  /* 0x000000095ead7223 */ /* 0x180fe20000010823 */
[--C-:B------:R-:W-:Y:S01]  /*13ed0*/  FFMA.FTZ R175, R62, R9, -R35.reuse ;  /* 0x000000093eaf7223 */ /* 0x100fe20000010823 */
[----:B------:R-:W-:Y:S01]  /*13ee0*/  FMNMX.FTZ R31, R68, R31, !PT ;  /* 0x0000001f441f7209 */ /* 0x000fe20007810000 */
[----:B------:R3:W-:Y:S01]  /*13ef0*/  MUFU.TANH R106, R72 ;  /* 0x00000048006a7308 */ /* 0x0007e20000002400 */
[-CC-:B------:R-:W-:Y:S01]  /*13f00*/  FFMA.FTZ R181, R102, R9.reuse, -R35.reuse ;  /* 0x0000000966b57223 */ /* 0x180fe20000010823 */
[-CC-:B------:R-:W-:Y:S01]  /*13f10*/  FFMA.FTZ R183, R104, R9.reuse, -R35.reuse ;  /* 0x0000000968b77223 */ /* 0x180fe20000010823 */
[-CC-:B------:R-:W-:Y:S01]  /*13f20*/  FFMA.FTZ R169, R50, R9.reuse, -R35.reuse ;  /* 0x0000000932a97223 */ /* 0x180fe20000010823 */
[-CC-:B------:R-:W-:Y:S01]  /*13f30*/  FFMA.FTZ R171, R42, R9.reuse, -R35.reuse ;  /* 0x000000092aab7223 */ /* 0x180fe20000010823 */
[-CC-:B------:R-:W-:Y:S01]  /*13f40*/  FFMA.FTZ R165, R34, R9.reuse, -R35.reuse ;  /* 0x0000000922a57223 */ /* 0x180fe20000010823 */
[-CC-:B------:R-:W-:Y:S01]  /*13f50*/  FFMA.FTZ R64, R33, R9.reuse, -R35.reuse ;  /* 0x0000000921407223 */ /* 0x180fe20000010823 */
[-CC-:B------:R-:W-:Y:S01]  /*13f60*/  FFMA.FTZ R26, R26, R9.reuse, -R35.reuse ;  /* 0x000000091a1a7223 */ /* 0x180fe20000010823 */
[----:B------:R-:W2:Y:S01]  /*13f70*/  MUFU.TANH R12, R12 ;  /* 0x0000000c000c7308 */ /* 0x000ea20000002400 */
[----:B---3--:R-:W-:Y:S01]  /*13f80*/  FSEL R72, R6, -INF , P2 ;  /* 0xff80000006487808 */ /* 0x008fe20001000000 */
[-CC-:B------:R-:W-:Y:S01]  /*13f90*/  FFMA.FTZ R6, R90, R9.reuse, -R35.reuse ;  /* 0x000000095a067223 */ /* 0x180fe20000010823 */
[----:B------:R-:W-:Y:S01]  /*13fa0*/  ISETP.GT.AND P2, PT, R27, 0x11, PT ;  /* 0x000000111b00780c */ /* 0x000fe20003f44270 */
[--C-:B------:R-:W-:Y:S01]  /*13fb0*/  FFMA.FTZ R167, R30, R9, -R35.reuse ;  /* 0x000000091ea77223 */ /* 0x100fe20000010823 */
[----:B------:R-:W-:Y:S01]  /*13fc0*/  FMNMX.FTZ R31, R72, R31, !PT ;  /* 0x0000001f481f7209 */ /* 0x000fe20007810000 */
[-CC-:B------:R-:W-:Y:S01]  /*13fd0*/  FFMA.FTZ R30, R36, R9.reuse, -R35.reuse ;  /* 0x00000009241e7223 */ /* 0x180fe20000010823 */
[-CC-:B------:R-:W-:Y:S01]  /*13fe0*/  FFMA.FTZ R161, R40, R9.reuse, -R35.reuse ;  /* 0x0000000928a17223 */ /* 0x180fe20000010823 */
        /* <DEDUP_REMOVED lines=8> */
[----:B------:R-:W3:Y:S01]  /*14070*/  MUFU.TANH R14, R14 ;  /* 0x0000000e000e7308 */ /* 0x000ee20000002400 */
[----:B-1----:R-:W-:Y:S01]  /*14080*/  FSEL R80, R7, -INF , P3 ;  /* 0xff80000007507808 */ /* 0x002fe20001800000 */
[-CC-:B------:R-:W-:Y:S01]  /*14090*/  FFMA.FTZ R153, R60, R9.reuse, -R35.reuse ;  /* 0x000000093c997223 */ /* 0x180fe20000010823 */
[C---:B------:R-:W-:Y:S01]  /*140a0*/  ISETP.GT.AND P3, PT, R27.reuse, 0x18, PT ;  /* 0x000000181b00780c */ /* 0x040fe20003f64270 */
[--C-:B------:R-:W-:Y:S01]  /*140b0*/  FFMA.FTZ R52, R78, R9, -R35.reuse ;  /* 0x000000094e347223 */ /* 0x100fe20000010823 */
[----:B------:R-:W-:Y:S01]  /*140c0*/  FMNMX.FTZ R31, R80, R31, !PT ;  /* 0x0000001f501f7209 */ /* 0x000fe20007810000 */
[-CC-:B------:R-:W-:Y:S01]  /*140d0*/  FFMA.FTZ R155, R82, R9.reuse, -R35.reuse ;  /* 0x00000009529b7223 */ /* 0x180fe20000010823 */
[----:B0-----:R-:W-:Y:S01]  /*140e0*/  FSEL R88, R8, -INF , P3 ;  /* 0xff80000008587808 */ /* 0x001fe20001800000 */
[----:B------:R0:W-:Y:S01]  /*140f0*/  MUFU.TANH R112, R84 ;  /* 0x0000005400707308 */ /* 0x0001e20000002400 */
[----:B------:R-:W-:Y:S01]  /*14100*/  ISETP.GT.AND P3, PT, R27, 0x20, PT ;  /* 0x000000201b00780c */ /* 0x000fe20003f64270 */
[-CC-:B------:R-:W-:Y:S01]  /*14110*/  FFMA.FTZ R8, R66, R9.reuse, -R35.reuse ;  /* 0x0000000942087223 */ /* 0x180fe20000010823 */
[----:B------:R-:W-:-:S02]  /*14120*/  FFMA.FTZ R56, R86, R9, -R35 ;  /* 0x0000000956387223 */ /* 0x000fc40000010823 */
[----:B--2---:R-:W-:Y:S01]  /*14130*/  FSEL R98, R12, -INF , P3 ;  /* 0xff8000000c627808 */ /* 0x004fe20001800000 */
[-CC-:B------:R-:W-:Y:S01]  /*14140*/  FFMA.FTZ R12, R46, R9.reuse, -R35.reuse ;  /* 0x000000092e0c7223 */ /* 0x180fe20000010823 */
[C---:B------:R-:W-:Y:S01]  /*14150*/  ISETP.GT.AND P3, PT, R27.reuse, 0x28, PT ;  /* 0x000000281b00780c */ /* 0x040fe20003f64270 */
[----:B------:R-:W1:Y:S01]  /*14160*/  MUFU.TANH R13, R13 ;  /* 0x0000000d000d7308 */ /* 0x000e620000002400 */
[----:B0-----:R-:W-:Y:S01]  /*14170*/  FSEL R84, R10, -INF , P2 ;  /* 0xff8000000a547808 */ /* 0x001fe20001000000 */
[----:B------:R-:W-:Y:S01]  /*14180*/  FFMA.FTZ R10, R54, R9, -R35 ;  /* 0x00000009360a7223 */ /* 0x000fe20000010823 */
[----:B------:R-:W-:Y:S02]  /*14190*/  ISETP.GT.AND P2, PT, R27, 0x19, PT ;  /* 0x000000191b00780c */ /* 0x000fe40003f44270 */
[----:B------:R-:W-:Y:S02]  /*141a0*/  FMNMX.FTZ R31, R84, R31, !PT ;  /* 0x0000001f541f7209 */ /* 0x000fe40007810000 */
[----:B------:R-:W-:Y:S01]  /*141b0*/  FSEL R96, R11, -INF , P2 ;  /* 0xff8000000b607808 */ /* 0x000fe20001000000 */
[----:B------:R-:W0:Y:S01]  /*141c0*/  MUFU.TANH R15, R15 ;  /* 0x0000000f000f7308 */ /* 0x000e220000002400 */
[----:B------:R-:W-:-:S02]  /*141d0*/  FMNMX.FTZ R31, R88, R31, !PT ;  /* 0x0000001f581f7209 */ /* 0x000fc40007810000 */
[C---:B------:R-:W-:Y:S02]  /*141e0*/  ISETP.GT.AND P2, PT, R27.reuse, 0x21, PT ;  /* 0x000000211b00780c */ /* 0x040fe40003f44270 */
[----:B------:R-:W-:Y:S02]  /*141f0*/  FMNMX.FTZ R31, R96, R31, !PT ;  /* 0x0000001f601f7209 */ /* 0x000fe40007810000 */
[----:B---3--:R-:W-:Y:S01]  /*14200*/  FSEL R92, R14, -INF , P2 ;  /* 0xff8000000e5c7808 */ /* 0x008fe20001000000 */
[----:B------:R-:W2:Y:S01]  /*14210*/  MUFU.TANH R20, R20 ;  /* 0x0000001400147308 */ /* 0x000ea20000002400 */
[----:B------:R-:W-:Y:S01]  /*14220*/  FMNMX.FTZ R31, R98, R31, !PT ;  /* 0x0000001f621f7209 */ /* 0x000fe20007810000 */
[----:B------:R-:W-:Y:S01]  /*14230*/  FFMA.FTZ R14, R38, R9, -R35 ;  /* 0x00000009260e7223 */ /* 0x000fe20000010823 */
[----:B------:R-:W-:Y:S02]  /*14240*/  ISETP.GT.AND P2, PT, R27, 0x29, PT ;  /* 0x000000291b00780c */ /* 0x000fe40003f44270 */
[----:B-1----:R-:W-:-:S02]  /*14250*/  FSEL R100, R13, -INF , P3 ;  /* 0xff8000000d647808 */ /* 0x002fc40001800000 */
[----:B------:R-:W-:Y:S01]  /*14260*/  FMNMX.FTZ R31, R92, R31, !PT ;  /* 0x0000001f5c1f7209 */ /* 0x000fe20007810000 */
[----:B------:R-:W1:Y:S01]  /*14270*/  MUFU.TANH R25, R25 ;  /* 0x0000001900197308 */ /* 0x000e620000002400 */
[----:B------:R-:W-:Y:S02]  /*14280*/  ISETP.GT.AND P3, PT, R27, 0x30, PT ;  /* 0x000000301b00780c */ /* 0x000fe40003f64270 */
[----:B0-----:R-:W-:Y:S02]  /*14290*/  FSEL R90, R15, -INF , P2 ;  /* 0xff8000000f5a7808 */ /* 0x001fe40001000000 */
[----:B------:R-:W-:Y:S02]  /*142a0*/  FMNMX.FTZ R31, R100, R31, !PT ;  /* 0x0000001f641f7209 */ /* 0x000fe40007810000 */
[----:B------:R-:W-:Y:S01]  /*142b0*/  ISETP.GT.AND P2, PT, R27, 0x31, PT ;  /* 0x000000311b00780c */ /* 0x000fe20003f44270 */
[----:B------:R-:W0:Y:S01]  /*142c0*/  MUFU.TANH R24, R24 ;  /* 0x0000001800187308 */ /* 0x000e220000002400 */
[----:B--2---:R-:W-:-:S02]  /*142d0*/  FSEL R20, R20, -INF , P3 ;  /* 0xff80000014147808 */ /* 0x004fc40001800000 */
[----:B------:R-:W-:Y:S02]  /*142e0*/  FMNMX.FTZ R31, R90, R31, !PT ;  /* 0x0000001f5a1f7209 */ /* 0x000fe40007810000 */
[----:B------:R-:W-:Y:S02]  /*142f0*/  ISETP.GT.AND P3, PT, R27, 0x38, PT ;  /* 0x000000381b00780c */ /* 0x000fe40003f64270 */
[----:B------:R-:W-:Y:S01]  /*14300*/  FMNMX.FTZ R31, R20, R31, !PT ;  /* 0x0000001f141f7209 */ /* 0x000fe20007810000 */
        /* <DEDUP_REMOVED lines=8> */
[----:B------:R-:W0:Y:S01]  /*14390*/  MUFU.TANH R32, R32 ;  /* 0x0000002000207308 */ /* 0x000e220000002400 */
[----:B--2---:R-:W-:Y:S02]  /*143a0*/  FSEL R28, R28, -INF , P2 ;  /* 0xff8000001c1c7808 */ /* 0x004fe40001000000 */
[----:B------:R-:W-:Y:S02]  /*143b0*/  ISETP.GT.AND P2, PT, R27, 0x41, PT ;  /* 0x000000411b00780c */ /* 0x000fe40003f44270 */
[----:B------:R-:W-:-:S03]  /*143c0*/  FMNMX.FTZ R31, R28, R31, !PT ;  /* 0x0000001f1c1f7209 */ /* 0x000fc60007810000 */
[----:B------:R-:W2:Y:S01]  /*143d0*/  MUFU.TANH R61, R61 ;  /* 0x0000003d003d7308 */ /* 0x000ea20000002400 */
[----:B-1----:R-:W-:Y:S02]  /*143e0*/  FSEL R66, R29, -INF , P3 ;  /* 0xff8000001d427808 */ /* 0x002fe40001800000 */
[----:B------:R-:W-:Y:S02]  /*143f0*/  ISETP.GT.AND P3, PT, R27, 0x48, PT ;  /* 0x000000481b00780c */ /* 0x000fe40003f64270 */
[----:B------:R-:W-:Y:S02]  /*14400*/  FMNMX.FTZ R31, R66, R31, !PT ;  /* 0x0000001f421f7209 */ /* 0x000fe40007810000 */
[----:B------:R-:W-:Y:S01]  /*14410*/  FSEL R62, R37, -INF , P3 ;  /* 0xff800000253e7808 */ /* 0x000fe20001800000 */
[----:B------:R-:W1:Y:S01]  /*14420*/  MUFU.TANH R65, R65 ;  /* 0x0000004100417308 */ /* 0x000e620000002400 */
[----:B0-----:R-:W-:Y:S02]  /*14430*/  FSEL R32, R32, -INF , P2 ;  /* 0xff80000020207808 */ /* 0x001fe40001000000 */
[----:B------:R-:W-:-:S02]  /*14440*/  ISETP.GT.AND P2, PT, R27, 0x49, PT ;  /* 0x000000491b00780c */ /* 0x000fc40003f44270 */
[----:B------:R-:W-:Y:S02]  /*14450*/  FMNMX.FTZ R31, R32, R31, !PT ;  /* 0x0000001f201f7209 */ /* 0x000fe40007810000 */
[----:B------:R-:W-:Y:S01]  /*14460*/  ISETP.GT.AND P3, PT, R27, 0x50, PT ;  /* 0x000000501b00780c */ /* 0x000fe20003f64270 */
[----:B------:R-:W0:Y:S01]  /*14470*/  MUFU.TANH R69, R69 ;  /* 0x0000004500457308 */ /* 0x000e220000002400 */
[----:B--2---:R-:W-:Y:S02]  /*14480*/  FSEL R54, R61, -INF , P2 ;  /* 0xff8000003d367808 */ /* 0x004fe40001000000 */
[----:B------:R-:W-:Y:S02]  /*14490*/  FMNMX.FTZ R31, R62, R31, !PT ;  /* 0x0000001f3e1f7209 */ /* 0x000fe40007810000 */
[----:B------:R-:W-:Y:S02]  /*144a0*/  ISETP.GT.AND P2, PT, R27, 0x51, PT ;  /* 0x000000511b00780c */ /* 0x000fe40003f44270 */
[----:B------:R-:W-:Y:S01]  /*144b0*/  FSEL R102, R39, -INF , P3 ;  /* 0xff80000027667808 */ /* 0x000fe20001800000 */
[----:B------:R-:W2:Y:S01]  /*144c0*/  MUFU.TANH R73, R73 ;  /* 0x0000004900497308 */ /* 0x000ea20000002400 */
[----:B------:R-:W-:-:S02]  /*144d0*/  FMNMX.FTZ R31, R54, R31, !PT ;  /* 0x0000001f361f7209 */ /* 0x000fc40007810000 */
[----:B------:R-:W-:Y:S02]  /*144e0*/  ISETP.GT.AND P3, PT, R27, 0x58, PT ;  /* 0x000000581b00780c */ /* 0x000fe40003f64270 */
[----:B-1----:R-:W-:Y:S02]  /*144f0*/  FSEL R104, R65, -INF , P2 ;  /* 0xff80000041687808 */ /* 0x002fe40001000000 */
[----:B------:R-:W-:Y:S01]  /*14500*/  FMNMX.FTZ R31, R102, R31, !PT ;  /* 0x0000001f661f7209 */ /* 0x000fe20007810000 */
[----:B------:R-:W1:Y:S01]  /*14510*/  MUFU.TANH R77, R77 ;  /* 0x0000004d004d7308 */ /* 0x000e620000002400 */
[----:B------:R-:W-:Y:S02]  /*14520*/  ISETP.GT.AND P2, PT, R27, 0x59, PT ;  /* 0x000000591b00780c */ /* 0x000fe40003f44270 */
[----:B------:R-:W-:Y:S02]  /*14530*/  FSEL R50, R41, -INF , P3 ;  /* 0xff80000029327808 */ /* 0x000fe40001800000 */
[----:B------:R-:W-:-:S02]  /*14540*/  FMNMX.FTZ R31, R104, R31, !PT ;  /* 0x0000001f681f7209 */ /* 0x000fc40007810000 */
[----:B------:R-:W-:Y:S01]  /*14550*/  ISETP.GT.AND P3, PT, R27, 0x60, PT ;  /* 0x000000601b00780c */ /* 0x000fe20003f64270 */
[----:B------:R-:W3:Y:S01]  /*14560*/  MUFU.TANH R81, R81 ;  /* 0x0000005100517308 */ /* 0x000ee20000002400 */
[----:B0-----:R-:W-:Y:S02]  /*14570*/  FSEL R46, R69, -INF , P2 ;  /* 0xff800000452e7808 */ /* 0x001fe40001000000 */
[----:B------:R-:W-:Y:S02]  /*14580*/  FMNMX.FTZ R31, R50, R31, !PT ;  /* 0x0000001f321f7209 */ /* 0x000fe40007810000 */
[----:B------:R-:W-:Y:S02]  /*14590*/  ISETP.GT.AND P2, PT, R27, 0x61, PT ;  /* 0x000000611b00780c */ /* 0x000fe40003f44270 */
[----:B------:R-:W-:Y:S01]  /*145a0*/  FSEL R106, R106, -INF , P3 ;  /* 0xff8000006a6a7808 */ /* 0x000fe20001800000 */
[----:B------:R-:W0:Y:S01]  /*145b0*/  MUFU.TANH R85, R85 ;  /* 0x0000005500557308 */ /* 0x000e220000002400 */
[----:B------:R-:W-:-:S02]  /*145c0*/  FMNMX.FTZ R31, R46, R31, !PT ;  /* 0x0000001f2e1f7209 */ /* 0x000fc40007810000 */
[----:B------:R-:W-:Y:S02]  /*145d0*/  ISETP.GT.AND P3, PT, R27, 0x68, PT ;  /* 0x000000681b00780c */ /* 0x000fe40003f64270 */
[----:B--2---:R-:W-:Y:S02]  /*145e0*/  FSEL R42, R73, -INF , P2 ;  /* 0xff800000492a7808 */ /* 0x004fe40001000000 */
[----:B------:R-:W-:Y:S01]  /*145f0*/  FMNMX.FTZ R31, R106, R31, !PT ;  /* 0x0000001f6a1f7209 */ /* 0x000fe20007810000 */
[----:B------:R-:W-:Y:S01]  /*14600*/  MUFU.EX2 R181, R181 ;  /* 0x000000b500b57308 */ /* 0x000fe20000000800 */
[----:B------:R-:W-:Y:S02]  /*14610*/  ISETP.GT.AND P2, PT, R27, 0x69, PT ;  /* 0x000000691b00780c */ /* 0x000fe40003f44270 */
[----:B------:R-:W-:Y:S02]  /*14620*/  FSEL R108, R108, -INF , P3 ;  /* 0xff8000006c6c7808 */ /* 0x000fe40001800000 */
[----:B------:R-:W-:-:S02]  /*14630*/  FMNMX.FTZ R31, R42, R31, !PT ;  /* 0x0000001f2a1f7209 */ /* 0x000fc40007810000 */
[----:B------:R-:W-:Y:S01]  /*14640*/  ISETP.GT.AND P3, PT, R27, 0x70, PT ;  /* 0x000000701b00780c */ /* 0x000fe20003f64270 */
[----:B------:R-:W2:Y:S01]  /*14650*/  MUFU.EX2 R64, R64 ;  /* 0x0000004000407308 */ /* 0x000ea20000000800 */
[----:B-1----:R-:W-:Y:S02]  /*14660*/  FSEL R38, R77, -INF , P2 ;  /* 0xff8000004d267808 */ /* 0x002fe40001000000 */
[----:B------:R-:W-:Y:S02]  /*14670*/  FMNMX.FTZ R31, R108, R31, !PT ;  /* 0x0000001f6c1f7209 */ /* 0x000fe40007810000 */
[----:B------:R-:W-:Y:S02]  /*14680*/  ISETP.GT.AND P2, PT, R27, 0x71, PT ;  /* 0x000000711b00780c */ /* 0x000fe40003f44270 */
[----:B------:R-:W-:Y:S01]  /*14690*/  FSEL R110, R110, -INF , P3 ;  /* 0xff8000006e6e7808 */ /* 0x000fe20001800000 */
[----:B------:R-:W1:Y:S01]  /*146a0*/  MUFU.EX2 R183, R183 ;  /* 0x000000b700b77308 */ /* 0x000e620000000800 */
[----:B------:R-:W-:-:S02]  /*146b0*/  FMNMX.FTZ R31, R38, R31, !PT ;  /* 0x0000001f261f7209 */ /* 0x000fc40007810000 */
[----:B------:R-:W-:Y:S02]  /*146c0*/  ISETP.GT.AND P3, PT, R27, 0x78, PT ;  /* 0x000000781b00780c */ /* 0x000fe40003f64270 */
[----:B---3--:R-:W-:Y:S02]  /*146d0*/  FSEL R34, R81, -INF , P2 ;  /* 0xff80000051227808 */ /* 0x008fe40001000000 */
[----:B------:R-:W-:Y:S01]  /*146e0*/  FMNMX.FTZ R31, R110, R31, !PT ;  /* 0x0000001f6e1f7209 */ /* 0x000fe20007810000 */
[----:B------:R-:W3:Y:S01]  /*146f0*/  MUFU.EX2 R2, R2 ;  /* 0x0000000200027308 */ /* 0x000ee20000000800 */
[----:B------:R-:W-:Y:S02]  /*14700*/  ISETP.GT.AND P2, PT, R27, 0x79, PT ;  /* 0x000000791b00780c */ /* 0x000fe40003f44270 */
[----:B------:R-:W-:Y:S02]  /*14710*/  FSEL R112, R112, -INF , P3 ;  /* 0xff80000070707808 */ /* 0x000fe40001800000 */
[----:B------:R-:W-:-:S02]  /*14720*/  FMNMX.FTZ R31, R34, R31, !PT ;  /* 0x0000001f221f7209 */ /* 0x000fc40007810000 */
[----:B0-----:R-:W-:Y:S01]  /*14730*/  FSEL R114, R85, -INF , P2 ;  /* 0xff80000055727808 */ /* 0x001fe20001000000 */
[----:B------:R-:W0:Y:S01]  /*14740*/  MUFU.EX2 R177, R177 ;  /* 0x000000b100b17308 */ /* 0x000e220000000800 */
[----:B------:R-:W-:-:S04]  /*14750*/  FMNMX.FTZ R31, R112, R31, !PT ;  /* 0x0000001f701f7209 */ /* 0x000fc80007810000 */
[----:B------:R-:W-:-:S03]  /*14760*/  FMNMX.FTZ R31, R114, R31, !PT ;  /* 0x0000001f721f7209 */ /* 0x000fc60007810000 */
[----:B------:R-:W4:Y:S02]  /*14770*/  MUFU.EX2 R4, R4 ;  /* 0x0000000400047308 */ /* 0x000f240000000800 */
[----:B------:R-:W2:Y:S06]  /*14780*/  SHFL.BFLY PT, R116, R31, 0x2, 0x1f ;  /* 0x0c401f001f747f89 */ /* 0x000eac00000e0000 */
[----:B------:R-:W4:Y:S08]  /*14790*/  MUFU.EX2 R179, R179 ;  /* 0x000000b300b37308 */ /* 0x000f300000000800 */
[----:B------:R-:W4:Y:S08]  /*147a0*/  MUFU.EX2 R6, R6 ;  /* 0x0000000600067308 */ /* 0x000f300000000800 */
[----:B------:R-:W-:Y:S01]  /*147b0*/  MUFU.EX2 R173, R173 ;  /* 0x000000ad00ad7308 */ /* 0x000fe20000000800 */
[----:B--2---:R-:W-:-:S05]  /*147c0*/  FMNMX.FTZ R116, R31, R116, !PT ;  /* 0x000000741f747209 */ /* 0x004fca0007810000 */
[----:B------:R-:W2:Y:S02]  /*147d0*/  SHFL.BFLY PT, R7, R116, 0x1, 0x1f ;  /* 0x0c201f0074077f89 */ /* 0x000ea400000e0000 */
[----:B------:R-:W-:Y:S08]  /*147e0*/  MUFU.EX2 R8, R8 ;  /* 0x0000000800087308 */ /* 0x000ff00000000800 */
[----:B------:R-:W-:Y:S08]  /*147f0*/  MUFU.EX2 R175, R175 ;  /* 0x000000af00af7308 */ /* 0x000ff00000000800 */
[----:B------:R-:W-:Y:S01]  /*14800*/  MUFU.EX2 R10, R10 ;  /* 0x0000000a000a7308 */ /* 0x000fe20000000800 */
[----:B--2---:R-:W-:-:S07]  /*14810*/  FMNMX.FTZ R194, R116, R7, !PT ;  /* 0x0000000774c27209 */ /* 0x004fce0007810000 */
[----:B------:R-:W-:Y:S01]  /*14820*/  MUFU.EX2 R169, R169 ;  /* 0x000000a900a97308 */ /* 0x000fe20000000800 */
[----:B------:R-:W-:Y:S01]  /*14830*/  IMAD.MOV.U32 R116, RZ, RZ, R151 ;  /* 0x000000ffff747224 */ /* 0x000fe200078e0097 */
[C---:B------:R-:W-:Y:S01]  /*14840*/  FSETP.NEU.FTZ.AND P2, PT, R194.reuse, -INF , PT ;  /* 0xff800000c200780b */ /* 0x040fe20003f5d000 */
[----:B------:R-:W-:-:S05]  /*14850*/  FMUL.FTZ R7, R194, R9 ;  /* 0x00000009c2077220 */ /* 0x000fca0000410000 */
[----:B------:R-:W-:Y:S01]  /*14860*/  MUFU.EX2 R12, R12 ;  /* 0x0000000c000c7308 */ /* 0x000fe20000000800 */
[----:B------:R-:W-:-:S05]  /*14870*/  FSEL R39, R7, RZ, P2 ;  /* 0x000000ff07277208 */ /* 0x000fca0001000000 */
[-CC-:B------:R-:W-:Y:S01]  /*14880*/  FFMA.FTZ R180, R76, R9.reuse, -R39.reuse ;  /* 0x000000094cb47223 */ /* 0x180fe20000010827 */
[-CC-:B------:R-:W-:Y:S01]  /*14890*/  FFMA.FTZ R11, R3, R9.reuse, -R39.reuse ;  /* 0x00000009030b7223 */ /* 0x180fe20000010827 */
[-CC-:B------:R-:W-:Y:S01]  /*148a0*/  FFMA.FTZ R182, R68, R9.reuse, -R39.reuse ;  /* 0x0000000944b67223 */ /* 0x180fe20000010827 */
[-CC-:B------:R-:W-:Y:S01]  /*148b0*/  FFMA.FTZ R168, R20, R9.reuse, -R39.reuse ;  /* 0x0000000914a87223 */ /* 0x180fe20000010827 */
[----:B------:R-:W-:Y:S01]  /*148c0*/  FADD.FTZ R20, R181, R64 ;  /* 0x00000040b5147221 */ /* 0x000fe20000010000 */
[-CC-:B------:R-:W-:Y:S01]  /*148d0*/  FFMA.FTZ R13, R72, R9.reuse, -R39.reuse ;  /* 0x00000009480d7223 */ /* 0x180fe20000010827 */
[----:B------:R-:W-:Y:S01]  /*148e0*/  MUFU.EX2 R180, R180 ;  /* 0x000000b400b47308 */ /* 0x000fe20000000800 */
[-CC-:B------:R-:W-:Y:S01]  /*148f0*/  FFMA.FTZ R176, R80, R9.reuse, -R39.reuse ;  /* 0x0000000950b07223 */ /* 0x180fe20000010827 */
[----:B-1----:R-:W-:Y:S01]  /*14900*/  FADD.FTZ R3, R183, R20 ;  /* 0x00000014b7037221 */ /* 0x002fe20000010000 */
[-CC-:B------:R-:W-:Y:S01]  /*14910*/  FFMA.FTZ R15, R84, R9.reuse, -R39.reuse ;  /* 0x00000009540f7223 */ /* 0x180fe20000010827 */
[-CC-:B------:R-:W-:Y:S01]  /*14920*/  FFMA.FTZ R178, R88, R9.reuse, -R39.reuse ;  /* 0x0000000958b27223 */ /* 0x180fe20000010827 */
[-C--:B------:R-:W-:Y:S01]  /*14930*/  FFMA.FTZ R25, R96, R9.reuse, -R39 ;  /* 0x0000000960197223 */ /* 0x080fe20000010827 */
[----:B---3--:R-:W-:Y:S01]  /*14940*/  FADD.FTZ R20, R2, R3 ;  /* 0x0000000302147221 */ /* 0x008fe20000010000 */
[-CC-:B------:R-:W-:Y:S01]  /*14950*/  FFMA.FTZ R172, R98, R9.reuse, -R39.reuse ;  /* 0x0000000962ac7223 */ /* 0x180fe20000010827 */
[----:B------:R-:W1:Y:S01]  /*14960*/  MUFU.EX2 R11, R11 ;  /* 0x0000000b000b7308 */ /* 0x000e620000000800 */
[-CC-:B------:R-:W-:Y:S01]  /*14970*/  FFMA.FTZ R170, R24, R9.reuse, -R39.reuse ;  /* 0x0000000918aa7223 */ /* 0x180fe20000010827 */
[----:B0-----:R-:W-:Y:S01]  /*14980*/  FADD.FTZ R3, R177, R20 ;  /* 0x00000014b1037221 */ /* 0x001fe20000010000 */
[-CC-:B------:R-:W-:Y:S01]  /*14990*/  FFMA.FTZ R27, R92, R9.reuse, -R39.reuse ;  /* 0x000000095c1b7223 */ /* 0x180fe20000010827 */
[-CC-:B------:R-:W-:Y:S01]  /*149a0*/  FFMA.FTZ R174, R100, R9.reuse, -R39.reuse ;  /* 0x0000000964ae7223 */ /* 0x180fe20000010827 */
[-C--:B------:R-:W-:Y:S01]  /*149b0*/  FFMA.FTZ R29, R90, R9.reuse, -R39 ;  /* 0x000000095a1d7223 */ /* 0x080fe20000010827 */
[----:B----4-:R-:W-:Y:S01]  /*149c0*/  FADD.FTZ R20, R4, R3 ;  /* 0x0000000304147221 */ /* 0x010fe20000010000 */
[-CC-:B------:R-:W-:Y:S01]  /*149d0*/  FFMA.FTZ R31, R94, R9.reuse, -R39.reuse ;  /* 0x000000095e1f7223 */ /* 0x180fe20000010827 */
[----:B------:R-:W0:Y:S01]  /*149e0*/  MUFU.EX2 R182, R182 ;  /* 0x000000b600b67308 */ /* 0x000e220000000800 */
[-CC-:B------:R-:W-:Y:S01]  /*149f0*/  FFMA.FTZ R33, R28, R9.reuse, -R39.reuse ;  /* 0x000000091c217223 */ /* 0x180fe20000010827 */
[----:B------:R-:W-:Y:S01]  /*14a00*/  FADD.FTZ R7, R179, R20 ;  /* 0x00000014b3077221 */ /* 0x000fe20000010000 */
[-CC-:B------:R-:W-:Y:S01]  /*14a10*/  FFMA.FTZ R164, R66, R9.reuse, -R39.reuse ;  /* 0x0000000942a47223 */ /* 0x180fe20000010827 */
[-CC-:B------:R-:W-:Y:S01]  /*14a20*/  FFMA.FTZ R35, R32, R9.reuse, -R39.reuse ;  /* 0x0000000920237223 */ /* 0x180fe20000010827 */
[-C--:B------:R-:W-:Y:S01]  /*14a30*/  FFMA.FTZ R166, R62, R9.reuse, -R39 ;  /* 0x000000093ea67223 */ /* 0x080fe20000010827 */
[----:B------:R-:W-:Y:S01]  /*14a40*/  FADD.FTZ R24, R6, R7 ;  /* 0x0000000706187221 */ /* 0x000fe20000010000 */
[----:B------:R-:W-:Y:S01]  /*14a50*/  IMAD.IADD R28, R195, 0x1, -R192 ;  /* 0x00000001c31c7824 */ /* 0x000fe200078e0ac0 */
[----:B------:R-:W2:Y:S01]  /*14a60*/  MUFU.EX2 R13, R13 ;  /* 0x0000000d000d7308 */ /* 0x000ea20000000800 */
[----:B-1----:R-:W-:Y:S01]  /*14a70*/  FADD.FTZ R3, R180, R11 ;  /* 0x0000000bb4037221 */ /* 0x002fe20000010000 */
[----:B------:R-:W-:Y:S01]  /*14a80*/  FADD.FTZ R7, R173, R24 ;  /* 0x00000018ad077221 */ /* 0x000fe20000010000 */
[----:B------:R-:W-:Y:S01]  /*14a90*/  FFMA.FTZ R37, R54, R9, -R39 ;  /* 0x0000000936257223 */ /* 0x000fe20000010827 */
[----:B------:R-:W-:-:S02]  /*14aa0*/  IMAD R28, R193, 0x80, R28 ;  /* 0x00000080c11c7824 */ /* 0x000fc400078e021c */
[-C--:B------:R-:W-:Y:S01]  /*14ab0*/  FFMA.FTZ R102, R102, R9.reuse, -R39 ;  /* 0x0000000966667223 */ /* 0x080fe20000010827 */
[----:B------:R-:W-:Y:S01]  /*14ac0*/  FADD.FTZ R24, R8, R7 ;  /* 0x0000000708187221 */ /* 0x000fe20000010000 */
[-C--:B------:R-:W-:Y:S01]  /*14ad0*/  FFMA.FTZ R104, R104, R9.reuse, -R39 ;  /* 0x0000000968687223 */ /* 0x080fe20000010827 */
[----:B------:R-:W1:Y:S01]  /*14ae0*/  MUFU.EX2 R176, R176 ;  /* 0x000000b000b07308 */ /* 0x000e620000000800 */
[----:B0-----:R-:W-:Y:S01]  /*14af0*/  FADD.FTZ R20, R182, R3 ;  /* 0x00000003b6147221 */ /* 0x001fe20000010000 */
[----:B------:R-:W-:Y:S01]  /*14b00*/  FADD.FTZ R7, R175, R24 ;  /* 0x00000018af077221 */ /* 0x000fe20000010000 */
[----:B------:R-:W-:Y:S01]  /*14b10*/  SHF.R.S32.HI R41, RZ, 0x1f, R28 ;  /* 0x0000001fff297819 */ /* 0x000fe2000001141c */
[-CC-:B------:R-:W-:Y:S01]  /*14b20*/  FFMA.FTZ R50, R50, R9.reuse, -R39.reuse ;  /* 0x0000000932327223 */ /* 0x180fe20000010827 */
[-C--:B------:R-:W-:Y:S01]  /*14b30*/  FFMA.FTZ R46, R46, R9.reuse, -R39 ;  /* 0x000000092e2e7223 */ /* 0x080fe20000010827 */
[----:B------:R-:W-:Y:S01]  /*14b40*/  FADD.FTZ R24, R10, R7 ;  /* 0x000000070a187221 */ /* 0x000fe20000010000 */
[----:B------:R-:W-:Y:S01]  /*14b50*/  LEA.HI R7, R41, R28, RZ, 0x7 ;  /* 0x0000001c29077211 */ /* 0x000fe200078f38ff */
[----:B------:R-:W0:Y:S01]  /*14b60*/  MUFU.EX2 R15, R15 ;  /* 0x0000000f000f7308 */ /* 0x000e220000000800 */
[----:B--2---:R-:W-:Y:S01]  /*14b70*/  FADD.FTZ R3, R13, R20 ;  /* 0x000000140d037221 */ /* 0x004fe20000010000 */
[----:B------:R-:W-:Y:S01]  /*14b80*/  FADD.FTZ R43, R169, R24 ;  /* 0x00000018a92b7221 */ /* 0x000fe20000010000 */
[--C-:B------:R-:W-:Y:S01]  /*14b90*/  FFMA.FTZ R106, R106, R9, -R39.reuse ;  /* 0x000000096a6a7223 */ /* 0x100fe20000010827 */
[----:B------:R-:W-:Y:S01]  /*14ba0*/  F2FP.BF16.F32.PACK_AB R183, R2, R183 ;  /* 0x000000b702b7723e */ /* 0x000fe200000010ff */
[-C--:B------:R-:W-:Y:S01]  /*14bb0*/  FFMA.FTZ R42, R42, R9.reuse, -R39 ;  /* 0x000000092a2a7223 */ /* 0x080fe20000010827 */
[----:B------:R-:W-:Y:S01]  /*14bc0*/  FADD.FTZ R24, R12, R43 ;  /* 0x0000002b0c187221 */ /* 0x000fe20000010000 */
[-C--:B------:R-:W-:Y:S01]  /*14bd0*/  FFMA.FTZ R108, R108, R9.reuse, -R39 ;  /* 0x000000096c6c7223 */ /* 0x080fe20000010827 */
[----:B------:R-:W2:Y:S01]  /*14be0*/  MUFU.EX2 R178, R178 ;  /* 0x000000b200b27308 */ /* 0x000ea20000000800 */
[----:B-1----:R-:W-:Y:S01]  /*14bf0*/  FADD.FTZ R20, R176, R3 ;  /* 0x00000003b0147221 */ /* 0x002fe20000010000 */
[-CC-:B------:R-:W-:Y:S01]  /*14c00*/  FFMA.FTZ R38, R38, R9.reuse, -R39.reuse ;  /* 0x0000000926267223 */ /* 0x180fe20000010827 */
[-CC-:B------:R-:W-:Y:S01]  /*14c10*/  FFMA.FTZ R110, R110, R9.reuse, -R39.reuse ;  /* 0x000000096e6e7223 */ /* 0x180fe20000010827 */
[-CC-:B------:R-:W-:Y:S01]  /*14c20*/  FFMA.FTZ R34, R34, R9.reuse, -R39.reuse ;  /* 0x0000000922227223 */ /* 0x180fe20000010827 */
[-CC-:B------:R-:W-:Y:S01]  /*14c30*/  FFMA.FTZ R112, R112, R9.reuse, -R39.reuse ;  /* 0x0000000970707223 */ /* 0x180fe20000010827 */
[----:B------:R-:W-:Y:S01]  /*14c40*/  FFMA.FTZ R114, R114, R9, -R39 ;  /* 0x0000000972727223 */ /* 0x000fe20000010827 */
[----:B------:R-:W-:Y:S01]  /*14c50*/  F2FP.BF16.F32.PACK_AB R182, R13, R182 ;  /* 0x000000b60db6723e */ /* 0x000fe200000010ff */
[----:B------:R-:W1:Y:S01]  /*14c60*/  MUFU.EX2 R25, R25 ;  /* 0x0000001900197308 */ /* 0x000e620000000800 */
[----:B0-----:R-:W-:Y:S01]  /*14c70*/  FADD.FTZ R3, R15, R20 ;  /* 0x000000140f037221 */ /* 0x001fe20000010000 */
[----:B------:R-:W-:Y:S01]  /*14c80*/  SHF.R.S32.HI R7, RZ, 0x7, R7 ;  /* 0x00000007ff077819 */ /* 0x000fe20000011407 */
[--C-:B------:R-:W-:Y:S01]  /*14c90*/  IMAD.MOV.U32 R100, RZ, RZ, R151.reuse ;  /* 0x000000ffff647224 */ /* 0x100fe200078e0097 */
[----:B------:R-:W-:Y:S01]  /*14ca0*/  F2FP.BF16.F32.PACK_AB R177, R4, R177 ;  /* 0x000000b104b1723e */ /* 0x000fe200000010ff */
[----:B------:R-:W-:Y:S01]  /*14cb0*/  IMAD.MOV.U32 R98, RZ, RZ, R151 ;  /* 0x000000ffff627224 */ /* 0x000fe200078e0097 */
[----:B------:R-:W-:Y:S01]  /*14cc0*/  F2FP.BF16.F32.PACK_AB R175, R10, R175 ;  /* 0x000000af0aaf723e */ /* 0x000fe200000010ff */
[----:B------:R-:W-:Y:S01]  /*14cd0*/  VIADD R10, R150, 0xfffffffe ;  /* 0xfffffffe960a7836 */ /* 0x000fe20000000000 */
[----:B------:R-:W0:Y:S01]  /*14ce0*/  MUFU.EX2 R172, R172 ;  /* 0x000000ac00ac7308 */ /* 0x000e220000000800 */
[----:B--2---:R-:W-:Y:S01]  /*14cf0*/  FADD.FTZ R20, R178, R3 ;  /* 0x00000003b2147221 */ /* 0x004fe20000010000 */
[----:B------:R-:W-:Y:S01]  /*14d00*/  F2FP.BF16.F32.PACK_AB R180, R11, R180 ;  /* 0x000000b40bb4723e */ /* 0x000fe200000010ff */
[--C-:B------:R-:W-:Y:S01]  /*14d10*/  IMAD.MOV.U32 R150, RZ, RZ, R151.reuse ;  /* 0x000000ffff967224 */ /* 0x100fe200078e0097 */
[----:B------:R-:W-:Y:S01]  /*14d20*/  F2FP.BF16.F32.PACK_AB R181, R64, R181 ;  /* 0x000000b540b5723e */ /* 0x000fe200000010ff */
[--C-:B------:R-:W-:Y:S01]  /*14d30*/  IMAD.MOV.U32 R96, RZ, RZ, R151.reuse ;  /* 0x000000ffff607224 */ /* 0x100fe200078e0097 */
[----:B------:R-:W-:Y:S01]  /*14d40*/  F2FP.BF16.F32.PACK_AB R179, R6, R179 ;  /* 0x000000b306b3723e */ /* 0x000fe200000010ff */
[--C-:B------:R-:W-:Y:S01]  /*14d50*/  IMAD.MOV.U32 R94, RZ, RZ, R151.reuse ;  /* 0x000000ffff5e7224 */ /* 0x100fe200078e0097 */
[----:B------:R-:W2:Y:S01]  /*14d60*/  MUFU.EX2 R27, R27 ;  /* 0x0000001b001b7308 */ /* 0x000ea20000000800 */
[----:B-1----:R-:W-:Y:S01]  /*14d70*/  FADD.FTZ R3, R25, R20 ;  /* 0x0000001419037221 */ /* 0x002fe20000010000 */
[----:B------:R-:W-:Y:S01]  /*14d80*/  F2FP.BF16.F32.PACK_AB R173, R8, R173 ;  /* 0x000000ad08ad723e */ /* 0x000fe200000010ff */
[--C-:B------:R-:W-:Y:S01]  /*14d90*/  IMAD.MOV.U32 R92, RZ, RZ, R151.reuse ;  /* 0x000000ffff5c7224 */ /* 0x100fe200078e0097 */
[----:B------:R-:W-:Y:S01]  /*14da0*/  F2FP.BF16.F32.PACK_AB R169, R12, R169 ;  /* 0x000000a90ca9723e */ /* 0x000fe200000010ff */
[--C-:B------:R-:W-:Y:S01]  /*14db0*/  IMAD.MOV.U32 R90, RZ, RZ, R151.reuse ;  /* 0x000000ffff5a7224 */ /* 0x100fe200078e0097 */
[----:B------:R-:W-:Y:S01]  /*14dc0*/  F2FP.BF16.F32.PACK_AB R176, R15, R176 ;  /* 0x000000b00fb0723e */ /* 0x000fe200000010ff */
[----:B------:R-:W-:Y:S01]  /*14dd0*/  IMAD.MOV.U32 R88, RZ, RZ, R151 ;  /* 0x000000ffff587224 */ /* 0x000fe200078e0097 */
[----:B------:R-:W1:Y:S01]  /*14de0*/  MUFU.EX2 R171, R171 ;  /* 0x000000ab00ab7308 */ /* 0x000e620000000800 */
[----:B0-----:R-:W-:Y:S01]  /*14df0*/  FADD.FTZ R20, R172, R3 ;  /* 0x00000003ac147221 */ /* 0x001fe20000010000 */
[----:B------:R-:W-:-:S06]  /*14e00*/  F2FP.BF16.F32.PACK_AB R178, R25, R178 ;  /* 0x000000b219b2723e */ /* 0x000fcc00000010ff */
        /* <DEDUP_REMOVED lines=16> */
[----:B--2---:R-:W-:-:S07]  /*14f10*/  FADD.FTZ R0, R168, R3 ;  /* 0x00000003a8007221 */ /* 0x004fce0000010000 */
[----:B------:R-:W2:Y:S01]  /*14f20*/  MUFU.EX2 R167, R167 ;  /* 0x000000a700a77308 */ /* 0x000ea20000000800 */
[C---:B-1----:R-:W-:Y:S01]  /*14f30*/  FADD.FTZ R20, R26.reuse, R45 ;  /* 0x0000002d1a147221 */ /* 0x042fe20000010000 */
[----:B------:R-:W-:-:S06]  /*14f40*/  F2FP.BF16.F32.PACK_AB R165, R26, R165 ;  /* 0x000000a51aa5723e */ /* 0x000fcc00000010ff */
[----:B------:R-:W1:Y:S01]  /*14f50*/  MUFU.EX2 R170, R170 ;  /* 0x000000aa00aa7308 */ /* 0x000e620000000800 */
[C---:B0-----:R-:W-:Y:S01]  /*14f60*/  FADD.FTZ R3, R31.reuse, R0 ;  /* 0x000000001f037221 */ /* 0x041fe20000010000 */
[----:B------:R-:W-:-:S06]  /*14f70*/  F2FP.BF16.F32.PACK_AB R168, R31, R168 ;  /* 0x000000a81fa8723e */ /* 0x000fcc00000010ff */
[----:B------:R-:W0:Y:S01]  /*14f80*/  MUFU.EX2 R30, R30 ;  /* 0x0000001e001e7308 */ /* 0x000e220000000800 */
[----:B--2---:R-:W-:-:S07]  /*14f90*/  FADD.FTZ R45, R167, R20 ;  /* 0x00000014a72d7221 */ /* 0x004fce0000010000 */
[----:B------:R-:W2:Y:S01]  /*14fa0*/  MUFU.EX2 R33, R33 ;  /* 0x0000002100217308 */ /* 0x000ea20000000800 */
[----:B-1----:R-:W-:-:S07]  /*14fb0*/  FADD.FTZ R0, R170, R3 ;  /* 0x00000003aa007221 */ /* 0x002fce0000010000 */
[----:B------:R-:W1:Y:S01]  /*14fc0*/  MUFU.EX2 R161, R161 ;  /* 0x000000a100a17308 */ /* 0x000e620000000800 */
[C---:B0-----:R-:W-:Y:S01]  /*14fd0*/  FADD.FTZ R20, R30.reuse, R45 ;  /* 0x0000002d1e147221 */ /* 0x041fe20000010000 */
        /* <DEDUP_REMOVED lines=26> */
[----:B------:R2:W3:Y:S01]  /*15180*/  MUFU.EX2 R41, R104 ;  /* 0x0000006800297308 */ /* 0x0004e20000000800 */
[----:B-1----:R-:W-:-:S07]  /*15190*/  FADD.FTZ R0, R102, R3 ;  /* 0x0000000366007221 */ /* 0x002fce0000010000 */
[----:B------:R-:W1:Y:S01]  /*151a0*/  MUFU.EX2 R159, R159 ;  /* 0x0000009f009f7308 */ /* 0x000e620000000800 */
[C---:B0-----:R-:W-:Y:S01]  /*151b0*/  FADD.FTZ R2, R44.reuse, R47 ;  /* 0x0000002f2c027221 */ /* 0x041fe20000010000 */
[----:B------:R-:W-:Y:S01]  /*151c0*/  F2FP.BF16.F32.PACK_AB R157, R44, R157 ;  /* 0x0000009d2c9d723e */ /* 0x000fe200000010ff */
[----:B--2---:R-:W-:-:S05]  /*151d0*/  IMAD.MOV.U32 R104, RZ, RZ, R151 ;  /* 0x000000ffff687224 */ /* 0x004fca00078e0097 */
        /* <DEDUP_REMOVED lines=23> */
[----:B------:R-:W-:Y:S01]  /*15350*/  F2FP.BF16.F32.PACK_AB R156, R39, R106 ;  /* 0x0000006a279c723e */ /* 0x000fe200000010ff */
[----:B------:R-:W-:-:S05]  /*15360*/  IMAD.MOV.U32 R106, RZ, RZ, R151 ;  /* 0x000000ffff6a7224 */ /* 0x000fca00078e0097 */
[----:B------:R-:W0:Y:S01]  /*15370*/  MUFU.EX2 R110, R110 ;  /* 0x0000006e006e7308 */ /* 0x000e220000000800 */
[----:B--2---:R-:W-:-:S07]  /*15380*/  FADD.FTZ R0, R108, R49 ;  /* 0x000000316c007221 */ /* 0x004fce0000010000 */
[----:B------:R-:W2:Y:S01]  /*15390*/  MUFU.EX2 R47, R34 ;  /* 0x00000022002f7308 */ /* 0x000ea20000000800 */
[C---:B-1----:R-:W-:Y:S01]  /*153a0*/  FADD.FTZ R13, R45.reuse, R0 ;  /* 0x000000002d0d7221 */ /* 0x042fe20000010000 */
[----:B------:R-:W-:Y:S01]  /*153b0*/  F2FP.BF16.F32.PACK_AB R158, R45, R108 ;  /* 0x0000006c2d9e723e */ /* 0x000fe200000010ff */
[----:B------:R-:W-:-:S05]  /*153c0*/  IMAD.MOV.U32 R108, RZ, RZ, R151 ;  /* 0x000000ffff6c7224 */ /* 0x000fca00078e0097 */
[----:B------:R-:W1:Y:S01]  /*153d0*/  MUFU.EX2 R112, R112 ;  /* 0x0000007000707308 */ /* 0x000e620000000800 */
[----:B0-----:R-:W-:-:S07]  /*153e0*/  FADD.FTZ R0, R110, R13 ;  /* 0x0000000d6e007221 */ /* 0x001fce0000010000 */
[----:B------:R-:W0:Y:S01]  /*153f0*/  MUFU.EX2 R155, R155 ;  /* 0x0000009b009b7308 */ /* 0x000e220000000800 */
[C---:B--2---:R-:W-:Y:S01]  /*15400*/  FADD.FTZ R13, R47.reuse, R0 ;  /* 0x000000002f0d7221 */ /* 0x044fe20000010000 */
[----:B------:R-:W-:Y:S01]  /*15410*/  F2FP.BF16.F32.PACK_AB R152, R47, R110 ;  /* 0x0000006e2f98723e */ /* 0x000fe200000010ff */
[----:B------:R-:W-:Y:S02]  /*15420*/  IMAD.MOV.U32 R0, RZ, RZ, 0x3f800000 ;  /* 0x3f800000ff007424 */ /* 0x000fe400078e00ff */
[----:B------:R-:W-:-:S03]  /*15430*/  IMAD.MOV.U32 R110, RZ, RZ, R151 ;  /* 0x000000ffff6e7224 */ /* 0x000fc600078e0097 */
[----:B------:R2:W3:Y:S01]  /*15440*/  MUFU.EX2 R11, R114 ;  /* 0x00000072000b7308 */ /* 0x0004e20000000800 */
[----:B-1----:R-:W-:Y:S01]  /*15450*/  FADD.FTZ R4, R112, R13 ;  /* 0x0000000d70047221 */ /* 0x002fe20000010000 */
[----:B------:R-:W-:-:S04]  /*15460*/  VIMNMX R13, RZ, R7, !PT ;  /* 0x00000007ff0d7248 */ /* 0x000fc80007fe0100 */
[----:B------:R-:W-:Y:S02]  /*15470*/  ISETP.GE.AND P2, PT, R10, R13, PT ;  /* 0x0000000d0a00720c */ /* 0x000fe40003f46270 */
[----:B------:R-:W1:Y:S01]  /*15480*/  MUFU.EX2 R56, R56 ;  /* 0x0000003800387308 */ /* 0x000e620000000800 */
[----:B0-----:R-:W-:Y:S01]  /*15490*/  FADD.FTZ R3, R155, R2 ;  /* 0x000000029b037221 */ /* 0x001fe20000010000 */
[----:B------:R-:W-:Y:S02]  /*154a0*/  IMAD.MOV.U32 R2, RZ, RZ, 0x3f800000 ;  /* 0x3f800000ff027424 */ /* 0x000fe400078e00ff */
[--C-:B--2---:R-:W-:Y:S01]  /*154b0*/  IMAD.MOV.U32 R114, RZ, RZ, R151.reuse ;  /* 0x000000ffff727224 */ /* 0x104fe200078e0097 */
[C---:B---3--:R-:W-:Y:S01]  /*154c0*/  F2FP.BF16.F32.PACK_AB R154, R11.reuse, R112 ;  /* 0x000000700b9a723e */ /* 0x048fe200000010ff */
[----:B------:R-:W-:Y:S01]  /*154d0*/  FADD.FTZ R4, R11, R4 ;  /* 0x000000040b047221 */ /* 0x000fe20000010000 */
[----:B------:R-:W-:Y:S02]  /*154e0*/  IMAD.MOV.U32 R112, RZ, RZ, R151 ;  /* 0x000000ffff707224 */ /* 0x000fe400078e0097 */
[C---:B-1----:R-:W-:Y:S01]  /*154f0*/  FADD.FTZ R3, R56.reuse, R3 ;  /* 0x0000000338037221 */ /* 0x042fe20000010000 */
[----:B------:R-:W-:Y:S01]  /*15500*/  F2FP.BF16.F32.PACK_AB R155, R56, R155 ;  /* 0x0000009b389b723e */ /* 0x000fe200000010ff */
[----:B------:R-:W-:Y:S06]  /*15510*/  @!P2 BRA `(.L_x_2384) ;  /* 0x000000380000a947 */ /* 0x000fec0003800000 */
[----:B------:R-:W-:Y:S01]  /*15520*/  BSSY B1, `(.L_x_2385) ;  /* 0x000037e000017945 */ /* 0x000fe20003800000 */
        /* <DEDUP_REMOVED lines=38> */
.L_x_2396:
[----:B------:R-:W-:-:S05]  /*15790*/  VIADD R8, R20, 0x1 ;  /* 0x0000000114087836 */ /* 0x000fca0000000000 */
[----:B------:R-:W-:-:S04]  /*157a0*/  ISETP.NE.AND P2, PT, R8, 0x2, PT ;  /* 0x000000020800780c */ /* 0x000fc80003f45270 */
[----:B------:R-:W-:Y:S02]  /*157b0*/  SEL R188, RZ, 0x1, P2 ;  /* 0x00000001ffbc7807 */ /* 0x000fe40001000000 */
[----:B------:R-:W-:Y:S02]  /*157c0*/  SEL R185, R8, RZ, P2 ;  /* 0x000000ff08b97207 */ /* 0x000fe40001000000 */
[----:B------:R-:W-:Y:S01]  /*157d0*/  LOP3.LUT R188, R15, R188, RZ, 0x3c, !PT ;  /* 0x000000bc0fbc7212 */ /* 0x000fe200078e3cff */
[----:B------:R-:W-:Y:S06]  /*157e0*/  @!P0 BRA `(.L_x_2386) ;  /* 0x0000000000048947 */ /* 0x000fec0003800000 */
[----:B------:R-:W-:Y:S01]  /*157f0*/  BPT.TRAP 0x1 ;  /* 0x000000040000795c */ /* 0x000fe20000300000 */
.L_x_2386:
[----:B------:R-:W-:Y:S01]  /*15800*/  IMAD R14, R185, 0x8, R18 ;  /* 0x00000008b90e7824 */ /* 0x000fe200078e0212 */
[----:B------:R-:W-:-:S04]  /*15810*/  SHF.L.U32 R11, R188, 0x1f, RZ ;  /* 0x0000001fbc0b7819 */ /* 0x000fc800000006ff */
[----:B------:R0:W1:Y:S01]  /*15820*/  SYNCS.PHASECHK.TRANS64.TRYWAIT P2, [R14+URZ+0x34830], R11 ;  /* 0x0348300b0e0075a7 */ /* 0x000062000804017f */
[----:B------:R-:W-:Y:S05]  /*15830*/  @!P0 BRA `(.L_x_2387) ;  /* 0x0000000000048947 */ /* 0x000fea0003800000 */
[----:B------:R-:W-:Y:S01]  /*15840*/  BPT.TRAP 0x1 ;  /* 0x000000040000795c */ /* 0x000fe20000300000 */
.L_x_2387:
[----:B------:R-:W-:Y:S01]  /*15850*/  BSSY B2, `(.L_x_2388) ;  /* 0x0000006000027945 */ /* 0x000fe20003800000 */
[----:B------:R-:W-:Y:S02]  /*15860*/  IMAD R8, R185, 0xc00, R5 ;  /* 0x00000c00b9087824 */ /* 0x000fe400078e0205 */
[----:B------:R-:W-:Y:S01]  /*15870*/  IMAD.MOV.U32 R9, RZ, RZ, 0x40000040 ;  /* 0x40000040ff097424 */ /* 0x000fe200078e00ff */
[----:B-1----:R-:W-:Y:S06]  /*15880*/  @P2 BRA `(.L_x_2389) ;  /* 0x0000000000082947 */ /* 0x002fec0003800000 */
[----:B------:R-:W1:Y:S02]  /*15890*/  SYNCS.PHASECHK.TRANS64.TRYWAIT P2, [R14+URZ+0x34830], R11 ;  /* 0x0348300b0e0075a7 */ /* 0x000e64000804017f */
[----:B-1----:R-:W-:Y:S05]  /*158a0*/  @!P2 BRA `(.L_x_2390) ;  /* 0x000000f800d0a947 */ /* 0x002fea0003800000 */
.L_x_2389:
[----:B------:R-:W-:Y:S05]  /*158b0*/  BSYNC B2 ;  /* 0x0000000000027941 */ /* 0x000fea0003800000 */
.L_x_2388:
        /* <DEDUP_REMOVED lines=8> */
[----:B------:R-:W5:Y:S01]  /*15940*/  LDL.64 R232, [R1+0x10] ;  /* 0x0000100001e87983 */ /* 0x000f620000100a00 */
[----:B--2---:R-:W-:Y:S02]  /*15950*/  R2UR UR4, R24 ;  /* 0x00000000180472ca */ /* 0x004fe400000e0000 */
[----:B------:R-:W-:Y:S02]  /*15960*/  R2UR UR5, R25 ;  /* 0x00000000190572ca */ /* 0x000fe400000e0000 */
[----:B------:R-:W-:-:S11]  /*15970*/  WARPGROUP.ARRIVE ;  /* 0x00000000000079c5 */ /* 0x000fd60000000000 */
[----:B------:R-:W-:Y:S01]  /*15980*/  HGMMA.64x128x16.F32.BF16 R24, gdesc[UR4], RZ, !UPT, gsb0 ;  /* 0x01e00000041879f0 */ /* 0x000fe2000c0018ff */
[----:B------:R-:W-:Y:S02]  /*15990*/  R2UR UR6, R10 ;  /* 0x000000000a0672ca */ /* 0x000fe400000e0000 */
[----:B------:R-:W-:Y:S02]  /*159a0*/  R2UR UR7, R11 ;  /* 0x000000000b0772ca */ /* 0x000fe400000e0000 */
[----:B---3--:R-:W-:Y:S02]  /*159b0*/  R2UR UR4, R230 ;  /* 0x00000000e60472ca */ /* 0x008fe400000e0000 */
[----:B------:R-:W-:Y:S01]  /*159c0*/  R2UR UR5, R231 ;  /* 0x00000000e70572ca */ /* 0x000fe200000e0000 */
[----:B------:R-:W-:Y:S01]  /*159d0*/  VIADD R10, R8, 0x4 ;  /* 0x00000004080a7836 */ /* 0x000fe20000000000 */
[----:B------:R-:W2:Y:S01]  /*159e0*/  LDL.64 R230, [R1+0x8] ;  /* 0x0000080001e67983 */ /* 0x000ea20000100a00 */
        /* <DEDUP_REMOVED lines=8> */
[----:B------:R-:W-:Y:S01]  /*15a70*/  VIADD R10, R8, 0x6 ;  /* 0x00000006080a7836 */ /* 0x000fe20000000000 */
[----:B------:R-:W3:Y:S01]  /*15a80*/  LDL.64 R228, [R1] ;  /* 0x0000000001e47983 */ /* 0x000ee20000100a00 */
        /* <DEDUP_REMOVED lines=24> */
[----:B--2---:R-:W-:Y:S02]  /*15c10*/  R2UR UR4, R230 ;  /* 0x00000000e60472ca */ /* 0x004fe400000e0000 */
        /* <DEDUP_REMOVED lines=125> */
.L_x_2391:
[----:B------:R-:W-:Y:S01]  /*163f0*/  SHF.L.U32 R0, R15, 0x1f, RZ ;  /* 0x0000001f0f007819 */ /* 0x000fe200000006ff */
[----:B------:R-:W-:-:S04]  /*16400*/  IMAD R15, R20, 0x8, R18 ;  /* 0x00000008140f7824 */ /* 0x000fc800078e0212 */
[----:B------:R0:W1:Y:S01]  /*16410*/  SYNCS.PHASECHK.TRANS64.TRYWAIT P2, [R15+URZ+0x34850], R0 ;  /* 0x034850000f0075a7 */ /* 0x000062000804017f */
[----:B------:R-:W-:Y:S05]  /*16420*/  @!P0 BRA `(.L_x_2392) ;  /* 0x0000000000048947 */ /* 0x000fea0003800000 */
[----:B------:R-:W-:Y:S01]  /*16430*/  BPT.TRAP 0x1 ;  /* 0x000000040000795c */ /* 0x000fe20000300000 */
.L_x_2392:
[----:B------:R-:W-:Y:S04]  /*16440*/  BSSY B2, `(.L_x_2393) ;  /* 0x0000004000027945 */ /* 0x000fe80003800000 */
[----:B-1----:R-:W-:Y:S05]  /*16450*/  @P2 BRA `(.L_x_2394) ;  /* 0x0000000000082947 */ /* 0x002fea0003800000 */
[----:B------:R-:W1:Y:S02]  /*16460*/  SYNCS.PHASECHK.TRANS64.TRYWAIT P2, [R15+URZ+0x34850], R0 ;  /* 0x034850000f0075a7 */ /* 0x000e64000804017f */
[----:B-1----:R-:W-:Y:S05]  /*16470*/  @!P2 BRA `(.L_x_2395) ;  /* 0x000000ec00f0a947 */ /* 0x002fea0003800000 */
.L_x_2394:
[----:B------:R-:W-:Y:S05]  /*16480*/  BSYNC B2 ;  /* 0x0000000000027941 */ /* 0x000fea0003800000 */
.L_x_2393:
[----:B01----:R-:W-:Y:S01]  /*16490*/  VIADD R0, R18, 0x400 ;  /* 0x0000040012007836 */ /* 0x003fe20000000000 */
[----:B------:R-:W-:Y:S01]  /*164a0*/  WARPGROUP.ARRIVE ;  /* 0x00000000000079c5 */ /* 0x000fe20000000000 */
[----:B------:R-:W-:Y:S02]  /*164b0*/  IMAD.MOV.U32 R11, RZ, RZ, 0x40000040 ;  /* 0x40000040ff0b7424 */ /* 0x000fe400078e00ff */
[----:B------:R-:W-:Y:S01]  /*164c0*/  FMUL.FTZ R21, R30, UR39 ;  /* 0x000000271e157c20 */ /* 0x000fe20008410000 */
[----:B------:R-:W-:Y:S01]  /*164d0*/  FMUL.FTZ R30, R33, UR39 ;  /* 0x00000027211e7c20 */ /* 0x000fe20008410000 */
[----:B------:R-:W-:Y:S01]  /*164e0*/  SHF.R.U32.HI R0, RZ, 0x4, R0 ;  /* 0x00000004ff007819 */ /* 0x000fe20000011600 */
[----:B------:R-:W-:Y:S01]  /*164f0*/  FMUL.FTZ R33, R36, UR39 ;  /* 0x0000002724217c20 */ /* 0x000fe20008410000 */
[----:B------:R-:W-:Y:S01]  /*16500*/  FMUL.FTZ R36, R40, UR39 ;  /* 0x0000002728247c20 */ /* 0x000fe20008410000 */
[----:B------:R-:W-:Y:S01]  /*16510*/  FMUL.FTZ R40, R47, UR39 ;  /* 0x000000272f287c20 */ /* 0x000fe20008410000 */
[----:B------:R-:W-:Y:S01]  /*16520*/  LOP3.LUT R0, R0, 0x3fff, RZ, 0xc0, !PT ;  /* 0x00003fff00007812 */ /* 0x000fe200078ec0ff */
[----:B------:R-:W-:Y:S01]  /*16530*/  FMUL.FTZ R47, R49, UR39 ;  /* 0x00000027312f7c20 */ /* 0x000fe20008410000 */
[----:B------:R-:W-:Y:S01]  /*16540*/  FMUL.FTZ R49, R52, UR39 ;  /* 0x0000002734317c20 */ /* 0x000fe20008410000 */
[----:B------:R-:W-:Y:S01]  /*16550*/  FMUL.FTZ R2, R26, UR39 ;  /* 0x000000271a027c20 */ /* 0x000fe20008410000 */
[----:B------:R-:W-:Y:S01]  /*16560*/  LOP3.LUT R9, R0, 0x4000000, RZ, 0xfc, !PT ;  /* 0x0400000000097812 */ /* 0x000fe200078efcff */
[----:B------:R-:W-:Y:S01]  /*16570*/  FMUL.FTZ R0, R24, UR39 ;  /* 0x0000002718007c20 */ /* 0x000fe20008410000 */
[----:B------:R-:W-:Y:S01]  /*16580*/  FMUL.FTZ R24, R28, UR39 ;  /* 0x000000271c187c20 */ /* 0x000fe20008410000 */
[----:B------:R-:W-:Y:S01]  /*16590*/  FMUL.FTZ R28, R32, UR39 ;  /* 0x00000027201c7c20 */ /* 0x000fe20008410000 */
[----:B------:R-:W-:Y:S01]  /*165a0*/  FMUL.FTZ R32, R39, UR39 ;  /* 0x0000002727207c20 */ /* 0x000fe20008410000 */
[----:B------:R-:W-:-:S02]  /*165b0*/  IMAD R8, R20, 0x800, R9 ;  /* 0x0000080014087824 */ /* 0x000fc400078e0209 */
[----:B------:R-:W-:Y:S01]  /*165c0*/  FMUL.FTZ R39, R46, UR39 ;  /* 0x000000272e277c20 */ /* 0x000fe20008410000 */
[----:B------:R-:W-:Y:S01]  /*165d0*/  IMAD.MOV.U32 R9, RZ, RZ, 0x40000040 ;  /* 0x40000040ff097424 */ /* 0x000fe200078e00ff */
[----:B------:R-:W0:Y:S01]  /*165e0*/  MUFU.TANH R0, R0 ;  /* 0x0000000000007308 */ /* 0x000e220000002400 */
[C---:B------:R-:W-:Y:S01]  /*165f0*/  VIADD R10, R8.reuse, 0x80 ;  /* 0x00000080080a7836 */ /* 0x040fe20000000000 */
[----:B------:R-:W-:Y:S01]  /*16600*/  R2UR UR6, R8 ;  /* 0x00000000080672ca */ /* 0x000fe200000e0000 */
[----:B------:R-:W-:Y:S01]  /*16610*/  FMUL.FTZ R46, R54, UR39 ;  /* 0x00000027362e7c20 */ /* 0x000fe20008410000 */
[----:B------:R-:W-:Y:S01]  /*16620*/  R2UR UR7, R9 ;  /* 0x00000000090772ca */ /* 0x000fe200000e0000 */
        /* <DEDUP_REMOVED lines=12> */
[----:B------:R-:W-:Y:S01]  /*166f0*/  HGMMA.64x128x16.F32.BF16 R88, R180, gdesc[UR4].tnspB, R88, gsb0 ;  /* 0x41e00004b4587df0 */ /* 0x000fe20008001858 */
[----:B------:R-:W-:Y:S01]  /*16700*/  R2UR UR6, R10 ;  /* 0x000000000a0672ca */ /* 0x000fe200000e0000 */
[----:B------:R-:W-:Y:S01]  /*16710*/  VIADD R10, R8, 0x100 ;  /* 0x00000100080a7836 */ /* 0x000fe20000000000 */
[----:B------:R-:W-:Y:S01]  /*16720*/  R2UR UR7, R11 ;  /* 0x000000000b0772ca */ /* 0x000fe200000e0000 */
[----:B------:R-:W-:-:S02]  /*16730*/  IMAD.MOV.U32 R11, RZ, RZ, 0x40000040 ;  /* 0x40000040ff0b7424 */ /* 0x000fc400078e00ff */
        /* <DEDUP_REMOVED lines=20> */
[----:B------:R-:W-:-:S02]  /*16880*/  @!P1 VIADD R14, R14, 0x34840 ;  /* 0x000348400e0e9836 */ /* 0x000fc40000000000 */
[----:B------:R-:W-:-:S03]  /*16890*/  @!P1 VIADD R15, R15, 0x34860 ;  /* 0x000348600f0f9836 */ /* 0x000fc60000000000 */
[----:B------:R-:W-:Y:S01]  /*168a0*/  @!P1 PRMT R14, RZ, 0x654, R14 ;  /* 0x00000654ff0e9816 */ /* 0x000fe2000000000e */
[----:B------:R-:W-:Y:S01]  /*168b0*/  MUFU.TANH R33, R33 ;  /* 0x0000002100217308 */ /* 0x000fe20000002400 */
[----:B------:R-:W-:-:S07]  /*168c0*/  @!P1 PRMT R15, RZ, 0x654, R15 ;  /* 0x00000654ff0f9816 */ /* 0x000fce000000000f */
[----:B------:R-:W5:Y:S08]  /*168d0*/  MUFU.TANH R34, R34 ;  /* 0x0000002200227308 */ /* 0x000f700000002400 */
[----:B------:R-:W-:Y:S08]  /*168e0*/  MUFU.TANH R36, R36 ;  /* 0x0000002400247308 */ /* 0x000ff00000002400 */
        /* <DEDUP_REMOVED lines=17> */
[----:B------:R-:W-:Y:S02]  /*16a00*/  R2UR UR6, R10 ;  /* 0x000000000a0672ca */ /* 0x000fe400000e0000 */
[----:B------:R-:W-:Y:S01]  /*16a10*/  R2UR UR7, R11 ;  /* 0x000000000b0772ca */ /* 0x000fe200000e0000 */
[----:B------:R-:W-:-:S03]  /*16a20*/  IMAD.MOV.U32 R11, RZ, RZ, -0x80 ;  /* 0xffffff80ff0b7424 */ /* 0x000fc600078e00ff */
[----:B------:R-:W-:Y:S01]  /*16a30*/  MUFU.TANH R180, R180 ;  /* 0x000000b400b47308 */ /* 0x000fe20000002400 */
[----:B------:R-:W-:-:S04]  /*16a40*/  IMAD R10, R6, R11, 0x1 ;  /* 0x00000001060a7424 */ /* 0x000fc800078e020b */
[----:B------:R-:W-:-:S03]  /*16a50*/  IMAD R11, R193, 0x80, R10 ;  /* 0x00000080c10b7824 */ /* 0x000fc600078e020a */
[----:B------:R-:W-:Y:S01]  /*16a60*/  MUFU.TANH R182, R182 ;  /* 0x000000b600b67308 */ /* 0x000fe20000002400 */
[----:B------:R-:W-:Y:S01]  /*16a70*/  VIADD R10, R8, 0x180 ;  /* 0x00000180080a7836 */ /* 0x000fe20000000000 */
[----:B------:R-:W-:Y:S01]  /*16a80*/  IADD3 R52, -R192, R11, R195 ;  /* 0x0000000bc0347210 */ /* 0x000fe20007ffe1c3 */
[----:B------:R-:W-:-:S05]  /*16a90*/  IMAD.MOV.U32 R11, RZ, RZ, 0x40000040 ;  /* 0x40000040ff0b7424 */ /* 0x000fca00078e00ff */
        /* <DEDUP_REMOVED lines=22> */
[----:B------:R-:W-:Y:S01]  /*16c00*/  R2UR UR6, R10 ;  /* 0x000000000a0672ca */ /* 0x000fe200000e0000 */
[----:B------:R-:W-:Y:S01]  /*16c10*/  FMUL.FTZ R10, R72, UR39 ;  /* 0x00000027480a7c20 */ /* 0x000fe20008410000 */
[----:B------:R-:W-:Y:S01]  /*16c20*/  R2UR UR7, R11 ;  /* 0x000000000b0772ca */ /* 0x000fe200000e0000 */
[----:B------:R-:W-:Y:S02]  /*16c30*/  IMAD R11, R201, -0x2, R52 ;  /* 0xfffffffec90b7824 */ /* 0x000fe400078e0234 */
[----:B------:R-:W-:Y:S01]  /*16c40*/  FMUL.FTZ R52, R59, UR39 ;  /* 0x000000273b347c20 */ /* 0x000fe20008410000 */
[----:B------:R-:W-:Y:S01]  /*16c50*/  FMUL.FTZ R59, R78, UR39 ;  /* 0x000000274e3b7c20 */ /* 0x000fe20008410000 */
[----:B------:R-:W-:Y:S01]  /*16c60*/  MUFU.TANH R176, R176 ;  /* 0x000000b000b07308 */ /* 0x000fe20000002400 */
[----:B------:R-:W-:-:S05]  /*16c70*/  IMAD.IADD R54, R204, 0x1, R11 ;  /* 0x00000001cc367824 */ /* 0x000fca00078e020b */
[C---:B------:R-:W-:Y:S02]  /*16c80*/  ISETP.GT.AND P2, PT, R54.reuse, RZ, PT ;  /* 0x000000ff3600720c */ /* 0x040fe40003f44270 */
[----:B------:R-:W-:Y:S01]  /*16c90*/  ISETP.GT.AND P3, PT, R54, 0x1, PT ;  /* 0x000000013600780c */ /* 0x000fe20003f64270 */
[----:B------:R-:W-:Y:S01]  /*16ca0*/  MUFU.TANH R178, R178 ;  /* 0x000000b200b27308 */ /* 0x000fe20000002400 */
[----:B0-----:R-:W-:Y:S02]  /*16cb0*/  FSEL R0, R0, -INF , P2 ;  /* 0xff80000000007808 */ /* 0x001fe40001000000 */
[----:B-1----:R-:W-:Y:S02]  /*16cc0*/  FSEL R56, R9, -INF , P3 ;  /* 0xff80000009387808 */ /* 0x002fe40001800000 */
[----:B------:R-:W-:Y:S02]  /*16cd0*/  ISETP.GT.AND P2, PT, R54, 0x8, PT ;  /* 0x000000083600780c */ /* 0x000fe40003f44270 */
[----:B------:R-:W-:Y:S01]  /*16ce0*/  FMNMX.FTZ R9, R0, R7, !PT ;  /* 0x0000000700097209 */ /* 0x000fe20007810000 */
[----:B------:R-:W-:Y:S01]  /*16cf0*/  MUFU.TANH R10, R10 ;  /* 0x0000000a000a7308 */ /* 0x000fe20000002400 */
[----:B------:R-:W-:-:S02]  /*16d00*/  ISETP.GT.AND P3, PT, R54, 0x9, PT ;  /* 0x000000093600780c */ /* 0x000fc40003f64270 */
[----:B------:R-:W-:Y:S02]  /*16d10*/  FSEL R58, R24, -INF , P2 ;  /* 0xff800000183a7808 */ /* 0x000fe40001000000 */
[----:B------:R-:W-:Y:S02]  /*16d20*/  FMNMX.FTZ R9, R56, R9, !PT ;  /* 0x0000000938097209 */ /* 0x000fe40007810000 */
[----:B------:R-:W-:Y:S01]  /*16d30*/  ISETP.GT.AND P2, PT, R54, 0x10, PT ;  /* 0x000000103600780c */ /* 0x000fe20003f44270 */
[----:B------:R-:W-:Y:S01]  /*16d40*/  MUFU.TANH R51, R51 ;  /* 0x0000003300337308 */ /* 0x000fe20000002400 */
[----:B--2---:R-:W-:Y:S01]  /*16d50*/  FSEL R24, R25, -INF , P3 ;  /* 0xff80000019187808 */ /* 0x004fe20001800000 */
[----:B------:R-:W-:Y:S01]  /*16d60*/  FMUL.FTZ R25, R62, UR39 ;  /* 0x000000273e197c20 */ /* 0x000fe20008410000 */
[----:B------:R-:W-:Y:S01]  /*16d70*/  FMNMX.FTZ R11, R58, R9, !PT ;  /* 0x000000093a0b7209 */ /* 0x000fe20007810000 */
[----:B------:R-:W-:Y:S01]  /*16d80*/  FMUL.FTZ R9, R64, UR39 ;  /* 0x0000002740097c20 */ /* 0x000fe20008410000 */
[----:B------:R-:W-:-:S02]  /*16d90*/  ISETP.GT.AND P3, PT, R54, 0x11, PT ;  /* 0x000000113600780c */ /* 0x000fc40003f64270 */
[----:B---3--:R-:W-:Y:S01]  /*16da0*/  FSEL R28, R28, -INF , P2 ;  /* 0xff8000001c1c7808 */ /* 0x008fe20001000000 */
[----:B------:R-:W-:Y:S01]  /*16db0*/  MUFU.TANH R52, R52 ;  /* 0x0000003400347308 */ /* 0x000fe20000002400 */
[----:B------:R-:W-:Y:S02]  /*16dc0*/  FMNMX.FTZ R11, R24, R11, !PT ;  /* 0x0000000b180b7209 */ /* 0x000fe40007810000 */
[----:B------:R-:W-:Y:S02]  /*16dd0*/  ISETP.GT.AND P2, PT, R54, 0x18, PT ;  /* 0x000000183600780c */ /* 0x000fe40003f44270 */
[----:B----4-:R-:W-:Y:S02]  /*16de0*/  FSEL R30, R30, -INF , P3 ;  /* 0xff8000001e1e7808 */ /* 0x010fe40001800000 */
[----:B------:R-:W-:Y:S01]  /*16df0*/  FMNMX.FTZ R11, R28, R11, !PT ;  /* 0x0000000b1c0b7209 */ /* 0x000fe20007810000 */
[----:B------:R-:W-:Y:S01]  /*16e00*/  MUFU.TANH R9, R9 ;  /* 0x0000000900097308 */ /* 0x000fe20000002400 */
[----:B------:R-:W-:-:S02]  /*16e10*/  ISETP.GT.AND P3, PT, R54, 0x19, PT ;  /* 0x000000193600780c */ /* 0x000fc40003f64270 */
[----:B------:R-:W-:Y:S02]  /*16e20*/  FMNMX.FTZ R11, R30, R11, !PT ;  /* 0x0000000b1e0b7209 */ /* 0x000fe40007810000 */
[----:B-----5:R-:W-:Y:S02]  /*16e30*/  FSEL R34, R34, -INF , P3 ;  /* 0xff80000022227808 */ /* 0x020fe40001800000 */
[----:B------:R-:W-:Y:S01]  /*16e40*/  ISETP.GT.AND P3, PT, R54, 0x21, PT ;  /* 0x000000213600780c */ /* 0x000fe20003f64270 */
[----:B------:R-:W-:Y:S03]  /*16e50*/  MUFU.TANH R25, R25 ;  /* 0x0000001900197308 */ /* 0x000fe60000002400 */
[----:B------:R-:W-:Y:S02]  /*16e60*/  FSEL R38, R38, -INF , P3 ;  /* 0xff80000026267808 */ /* 0x000fe40001800000 */
[----:B------:R-:W-:-:S03]  /*16e70*/  ISETP.GT.AND P3, PT, R54, 0x29, PT ;  /* 0x000000293600780c */ /* 0x000fc60003f64270 */
[----:B------:R-:W-:Y:S01]  /*16e80*/  MUFU.TANH R57, R57 ;  /* 0x0000003900397308 */ /* 0x000fe20000002400 */
[----:B------:R-:W-:Y:S02]  /*16e90*/  FSEL R44, R44, -INF , P3 ;  /* 0xff8000002c2c7808 */ /* 0x000fe40001800000 */
[----:B------:R-:W-:-:S04]  /*16ea0*/  ISETP.GT.AND P3, PT, R54, 0x31, PT ;  /* 0x000000313600780c */ /* 0x000fc80003f64270 */
[----:B------:R-:W-:Y:S01]  /*16eb0*/  FSEL R68, R47, -INF , P3 ;  /* 0xff8000002f447808 */ /* 0x000fe20001800000 */
[----:B------:R-:W-:Y:S01]  /*16ec0*/  FMUL.FTZ R47, R67, UR39 ;  /* 0x00000027432f7c20 */ /* 0x000fe20008410000 */
[----:B------:R-:W-:Y:S01]  /*16ed0*/  ISETP.GT.AND P3, PT, R54, 0x39, PT ;  /* 0x000000393600780c */ /* 0x000fe20003f64270 */
[----:B------:R-:W-:Y:S03]  /*16ee0*/  MUFU.TANH R59, R59 ;  /* 0x0000003b003b7308 */ /* 0x000fe60000002400 */
[----:B------:R-:W-:Y:S02]  /*16ef0*/  FSEL R50, R50, -INF , P3 ;  /* 0xff80000032327808 */ /* 0x000fe40001800000 */
[----:B------:R-:W-:-:S03]  /*16f00*/  ISETP.GT.AND P3, PT, R54, 0x41, PT ;  /* 0x000000413600780c */ /* 0x000fc60003f64270 */
[----:B------:R-:W-:Y:S01]  /*16f10*/  MUFU.TANH R47, R47 ;  /* 0x0000002f002f7308 */ /* 0x000fe20000002400 */
[----:B------:R-:W-:Y:S02]  /*16f20*/  WARPGROUP.DEPBAR.LE gsb0, 0x0 ;  /* 0x00008000000079c5 */ /* 0x000fe40000010000 */
[----:B------:R-:W-:Y:S01]  /*16f30*/  WARPGROUP.ARRIVE ;  /* 0x00000000000079c5 */ /* 0x000fe20000000000 */
[----:B------:R-:W-:Y:S01]  /*16f40*/  FMUL.FTZ R172, R61, UR39 ;  /* 0x000000273dac7c20 */ /* 0x000fe20008410000 */
[----:B------:R-:W-:Y:S01]  /*16f50*/  FMUL.FTZ R174, R65, UR39 ;  /* 0x0000002741ae7c20 */ /* 0x000fe20008410000 */
[----:B------:R-:W-:Y:S01]  /*16f60*/  FMUL.FTZ R61, R79, UR39 ;  /* 0x000000274f3d7c20 */ /* 0x000fe20008410000 */
[----:B------:R-:W-:Y:S02]  /*16f70*/  FMUL.FTZ R65, R83, UR39 ;  /* 0x0000002753417c20 */ /* 0x000fe40008410000 */
[----:B------:R-:W-:Y:S01]  /*16f80*/  HGMMA.64x128x16.F32.BF16 R88, R168, gdesc[UR4].tnspB, R88, gsb0 ;  /* 0x41e00004a8587df0 */ /* 0x000fe20008001858 */
[----:B------:R-:W0:Y:S08]  /*16f90*/  MUFU.TANH R172, R172 ;  /* 0x000000ac00ac7308 */ /* 0x000e300000002400 */
[----:B------:R-:W-:Y:S08]  /*16fa0*/  MUFU.TANH R174, R174 ;  /* 0x000000ae00ae7308 */ /* 0x000ff00000002400 */
[----:B------:R-:W-:Y:S08]  /*16fb0*/  MUFU.TANH R61, R61 ;  /* 0x0000003d003d7308 */ /* 0x000ff00000002400 */
[----:B------:R-:W-:Y:S01]  /*16fc0*/  MUFU.TANH R65, R65 ;  /* 0x0000004100417308 */ /* 0x000fe20000002400 */
[----:B------:R-:W-:-:S07]  /*16fd0*/  WARPGROUP.DEPBAR.LE gsb0, 0x0 ;  /* 0x00008000000079c5 */ /* 0x000fce0000010000 */
[----:B------:R1:W2:Y:S01]  /*16fe0*/  MUFU.TANH R170, R60 ;  /* 0x0000003c00aa7308 */ /* 0x0002a20000002400 */
[----:B------:R-:W-:Y:S01]  /*16ff0*/  FSEL R168, R55, -INF , P3 ;  /* 0xff80000037a87808 */ /* 0x000fe20001800000 */
[----:B------:R-:W-:Y:S01]  /*17000*/  WARPGROUP.ARRIVE ;  /* 0x00000000000079c5 */ /* 0x000fe20000000000 */
[----:B------:R-:W-:Y:S01]  /*17010*/  ISETP.GT.AND P3, PT, R54, 0x49, PT ;  /* 0x000000493600780c */ /* 0x000fe20003f64270 */
[----:B------:R-:W-:-:S03]  /*17020*/  FMUL.FTZ R55, R74, UR39 ;  /* 0x000000274a377c20 */ /* 0x000fc60008410000 */
[----:B0-----:R-:W-:Y:S02]  /*17030*/  FSEL R172, R172, -INF , P3 ;  /* 0xff800000acac7808 */ /* 0x001fe40001800000 */
[----:B-1----:R-:W-:Y:S01]  /*17040*/  FSEL R60, R33, -INF , P2 ;  /* 0xff800000213c7808 */ /* 0x002fe20001000000 */
[----:B------:R-:W-:Y:S01]  /*17050*/  FMUL.FTZ R33, R63, UR39 ;  /* 0x000000273f217c20 */ /* 0x000fe20008410000 */
[----:B------:R-:W-:Y:S01]  /*17060*/  ISETP.GT.AND P2, PT, R54, 0x20, PT ;  /* 0x000000203600780c */ /* 0x000fe20003f44270 */
[----:B------:R-:W-:Y:S01]  /*17070*/  FMUL.FTZ R63, R82, UR39 ;  /* 0x00000027523f7c20 */ /* 0x000fe20008410000 */
[----:B------:R-:W-:Y:S01]  /*17080*/  FMNMX.FTZ R11, R60, R11, !PT ;  /* 0x0000000b3c0b7209 */ /* 0x000fe20007810000 */
[----:B------:R-:W-:Y:S01]  /*17090*/  MUFU.TANH R55, R55 ;  /* 0x0000003700377308 */ /* 0x000fe20000002400 */
[----:B------:R-:W-:Y:S02]  /*170a0*/  FSEL R36, R36, -INF , P2 ;  /* 0xff80000024247808 */ /* 0x000fe40001000000 */
[----:B------:R-:W-:-:S02]  /*170b0*/  FMNMX.FTZ R11, R34, R11, !PT ;  /* 0x0000000b220b7209 */ /* 0x000fc40007810000 */
[----:B------:R-:W-:Y:S02]  /*170c0*/  ISETP.GT.AND P2, PT, R54, 0x28, PT ;  /* 0x000000283600780c */ /* 0x000fe40003f44270 */
[----:B------:R-:W-:Y:S01]  /*170d0*/  FMNMX.FTZ R11, R36, R11, !PT ;  /* 0x0000000b240b7209 */ /* 0x000fe20007810000 */
[----:B------:R-:W-:Y:S01]  /*170e0*/  MUFU.TANH R33, R33 ;  /* 0x0000002100217308 */ /* 0x000fe20000002400 */
[----:B------:R-:W-:Y:S02]  /*170f0*/  FSEL R42, R42, -INF , P2 ;  /* 0xff8000002a2a7808 */ /* 0x000fe40001000000 */
[----:B------:R-:W-:Y:S02]  /*17100*/  FMNMX.FTZ R11, R38, R11, !PT ;  /* 0x0000000b260b7209 */ /* 0x000fe40007810000 */
[----:B------:R-:W-:Y:S02]  /*17110*/  ISETP.GT.AND P2, PT, R54, 0x30, PT ;  /* 0x000000303600780c */ /* 0x000fe40003f44270 */
[----:B------:R-:W-:Y:S01]  /*17120*/  FMNMX.FTZ R11, R42, R11, !PT ;  /* 0x0000000b2a0b7209 */ /* 0x000fe20007810000 */
[----:B------:R-:W-:Y:S01]  /*17130*/  MUFU.TANH R63, R63 ;  /* 0x0000003f003f7308 */ /* 0x000fe20000002400 */
[----:B------:R-:W-:Y:S01]  /*17140*/  FSEL R64, R45, -INF , P2 ;  /* 0xff8000002d407808 */ /* 0x000fe20001000000 */
[----:B------:R-:W-:Y:S01]  /*17150*/  FMUL.FTZ R45, R66, UR39 ;  /* 0x00000027422d7c20 */ /* 0x000fe20008410000 */
[----:B------:R-:W-:Y:S01]  /*17160*/  FMNMX.FTZ R11, R44, R11, !PT ;  /* 0x0000000b2c0b7209 */ /* 0x000fe20007810000 */
[----:B------:R-:W-:Y:S01]  /*17170*/  FMUL.FTZ R66, R86, UR39 ;  /* 0x0000002756427c20 */ /* 0x000fe20008410000 */
[----:B------:R-:W-:-:S02]  /*17180*/  ISETP.GT.AND P2, PT, R54, 0x38, PT ;  /* 0x000000383600780c */ /* 0x000fc40003f44270 */
[----:B------:R-:W-:Y:S01]  /*17190*/  FMNMX.FTZ R11, R64, R11, !PT ;  /* 0x0000000b400b7209 */ /* 0x000fe20007810000 */
[----:B------:R-:W-:Y:S01]  /*171a0*/  MUFU.TANH R45, R45 ;  /* 0x0000002d002d7308 */ /* 0x000fe20000002400 */
[----:B------:R-:W-:Y:S01]  /*171b0*/  FSEL R72, R49, -INF , P2 ;  /* 0xff80000031487808 */ /* 0x000fe20001000000 */
[----:B------:R-:W-:Y:S01]  /*171c0*/  FMUL.FTZ R49, R70, UR39 ;  /* 0x0000002746317c20 */ /* 0x000fe20008410000 */
[----:B------:R-:W-:Y:S01]  /*171d0*/  FMNMX.FTZ R11, R68, R11, !PT ;  /* 0x0000000b440b7209 */ /* 0x000fe20007810000 */
[----:B------:R-:W-:Y:S01]  /*171e0*/  FMUL.FTZ R70, R87, UR39 ;  /* 0x0000002757467c20 */ /* 0x000fe20008410000 */
[----:B------:R-:W-:Y:S02]  /*171f0*/  ISETP.GT.AND P2, PT, R54, 0x40, PT ;  /* 0x000000403600780c */ /* 0x000fe40003f44270 */
[----:B------:R-:W-:Y:S01]  /*17200*/  FMNMX.FTZ R11, R72, R11, !PT ;  /* 0x0000000b480b7209 */ /* 0x000fe20007810000 */
[----:B------:R-:W-:Y:S01]  /*17210*/  MUFU.TANH R49, R49 ;  /* 0x0000003100317308 */ /* 0x000fe20000002400 */
[----:B------:R-:W-:Y:S01]  /*17220*/  FSEL R76, R53, -INF , P2 ;  /* 0xff800000354c7808 */ /* 0x000fe20001000000 */
[----:B------:R-:W-:Y:S01]  /*17230*/  FMUL.FTZ R53, R71, UR39 ;  /* 0x0000002747357c20 */ /* 0x000fe20008410000 */
[----:B------:R-:W-:-:S02]  /*17240*/  FMNMX.FTZ R11, R50, R11, !PT ;  /* 0x0000000b320b7209 */ /* 0x000fc40007810000 */
[----:B------:R-:W-:Y:S02]  /*17250*/  ISETP.GT.AND P2, PT, R54, 0x48, PT ;  /* 0x000000483600780c */ /* 0x000fe40003f44270 */
[----:B------:R-:W-:Y:S01]  /*17260*/  FMNMX.FTZ R11, R76, R11, !PT ;  /* 0x0000000b4c0b7209 */ /* 0x000fe20007810000 */
[----:B------:R-:W-:Y:S01]  /*17270*/  MUFU.TANH R53, R53 ;  /* 0x0000003500357308 */ /* 0x000fe20000002400 */
[----:B--2---:R-:W-:Y:S02]  /*17280*/  FSEL R170, R170, -INF , P2 ;  /* 0xff800000aaaa7808 */ /* 0x004fe40001000000 */
[----:B------:R-:W-:Y:S02]  /*17290*/  FMNMX.FTZ R11, R168, R11, !PT ;  /* 0x0000000ba80b7209 */ /* 0x000fe40007810000 */
[----:B------:R-:W-:Y:S02]  /*172a0*/  ISETP.GT.AND P2, PT, R54, 0x50, PT ;  /* 0x000000503600780c */ /* 0x000fe40003f44270 */
[----:B------:R-:W-:Y:S01]  /*172b0*/  FMNMX.FTZ R11, R170, R11, !PT ;  /* 0x0000000baa0b7209 */ /* 0x000fe20007810000 */
[----:B------:R-:W-:Y:S01]  /*172c0*/  MUFU.TANH R66, R66 ;  /* 0x0000004200427308 */ /* 0x000fe20000002400 */
[----:B------:R-:W-:-:S02]  /*172d0*/  ISETP.GT.AND P3, PT, R54, 0x51, PT ;  /* 0x000000513600780c */ /* 0x000fc40003f64270 */
[----:B------:R-:W-:Y:S01]  /*172e0*/  FSEL R80, R9, -INF , P2 ;  /* 0xff80000009507808 */ /* 0x000fe20001000000 */
[----:B------:R-:W-:Y:S01]  /*172f0*/  FMUL.FTZ R9, R84, UR39 ;  /* 0x0000002754097c20 */ /* 0x000fe20008410000 */
[----:B------:R-:W-:Y:S02]  /*17300*/  FMNMX.FTZ R11, R172, R11, !PT ;  /* 0x0000000bac0b7209 */ /* 0x000fe40007810000 */
[----:B------:R-:W-:Y:S01]  /*17310*/  ISETP.GT.AND P2, PT, R54, 0x58, PT ;  /* 0x000000583600780c */ /* 0x000fe20003f44270 */
[----:B------:R-:W-:Y:S01]  /*17320*/  MUFU.TANH R70, R70 ;  /* 0x0000004600467308 */ /* 0x000fe20000002400 */
[----:B------:R-:W-:Y:S02]  /*17330*/  FSEL R174, R174, -INF , P3 ;  /* 0xff800000aeae7808 */ /* 0x000fe40001800000 */
[----:B------:R-:W-:Y:S02]  /*17340*/  FMNMX.FTZ R11, R80, R11, !PT ;  /* 0x0000000b500b7209 */ /* 0x000fe40007810000 */
[----:B------:R-:W-:-:S02]  /*17350*/  ISETP.GT.AND P3, PT, R54, 0x59, PT ;  /* 0x000000593600780c */ /* 0x000fc40003f64270 */
[----:B------:R-:W-:Y:S01]  /*17360*/  FSEL R176, R176, -INF , P2 ;  /* 0xff800000b0b07808 */ /* 0x000fe20001000000 */
[----:B------:R-:W0:Y:S01]  /*17370*/  MUFU.TANH R9, R9 ;  /* 0x0000000900097308 */ /* 0x000e220000002400 */
[----:B------:R-:W-:Y:S02]  /*17380*/  FMNMX.FTZ R11, R174, R11, !PT ;  /* 0x0000000bae0b7209 */ /* 0x000fe40007810000 */
[----:B------:R-:W-:Y:S02]  /*17390*/  ISETP.GT.AND P2, PT, R54, 0x60, PT ;  /* 0x000000603600780c */ /* 0x000fe40003f44270 */
[----:B------:R-:W-:Y:S02]  /*173a0*/  FSEL R178, R178, -INF , P3 ;  /* 0xff800000b2b27808 */ /* 0x000fe40001800000 */
[----:B------:R-:W-:Y:S02]  /*173b0*/  FMNMX.FTZ R11, R176, R11, !PT ;  /* 0x0000000bb00b7209 */ /* 0x000fe40007810000 */
[----:B------:R-:W-:-:S02]  /*173c0*/  ISETP.GT.AND P3, PT, R54, 0x61, PT ;  /* 0x000000613600780c */ /* 0x000fc40003f64270 */
[----:B------:R-:W-:Y:S02]  /*173d0*/  FSEL R84, R10, -INF , P2 ;  /* 0xff8000000a547808 */ /* 0x000fe40001000000 */
        /* <DEDUP_REMOVED lines=17> */
[----:B0-----:R-:W-:Y:S02]  /*174f0*/  FSEL R234, R9, -INF , P2 ;  /* 0xff80000009ea7808 */ /* 0x001fe40001000000 */
[----:B------:R-:W-:Y:S02]  /*17500*/  FMNMX.FTZ R11, R230, R11, !PT ;  /* 0x0000000be60b7209 */ /* 0x000fe40007810000 */
[----:B------:R-:W-:Y:S02]  /*17510*/  FSEL R62, R85, -INF , P3 ;  /* 0xff800000553e7808 */ /* 0x000fe40001800000 */
[----:B------:R-:W-:-:S04]  /*17520*/  FMNMX.FTZ R11, R234, R11, !PT ;  /* 0x0000000bea0b7209 */ /* 0x000fc80007810000 */
[----:B------:R-:W-:-:S05]  /*17530*/  FMNMX.FTZ R11, R62, R11, !PT ;  /* 0x0000000b3e0b7209 */ /* 0x000fca0007810000 */
[----:B------:R-:W0:Y:S02]  /*17540*/  SHFL.BFLY PT, R10, R11, 0x2, 0x1f ;  /* 0x0c401f000b0a7f89 */ /* 0x000e2400000e0000 */
[----:B0-----:R-:W-:Y:S01]  /*17550*/  FMNMX.FTZ R10, R11, R10, !PT ;  /* 0x0000000a0b0a7209 */ /* 0x001fe20007810000 */
[----:B------:R-:W-:-:S04]  /*17560*/  IMAD.MOV.U32 R11, RZ, RZ, 0x40000040 ;  /* 0x40000040ff0b7424 */ /* 0x000fc800078e00ff */
[----:B------:R-:W0:Y:S01]  /*17570*/  SHFL.BFLY PT, R9, R10, 0x1, 0x1f ;  /* 0x0c201f000a097f89 */ /* 0x000e2200000e0000 */
[----:B------:R-:W-:Y:S02]  /*17580*/  R2UR UR7, R11 ;  /* 0x000000000b0772ca */ /* 0x000fe400000e0000 */
[----:B0-----:R-:W-:Y:S01]  /*17590*/  FMNMX.FTZ R194, R10, R9, !PT ;  /* 0x000000090ac27209 */ /* 0x001fe20007810000 */
[----:B------:R-:W-:Y:S02]  /*175a0*/  VIADD R10, R8, 0x200 ;  /* 0x00000200080a7836 */ /* 0x000fe40000000000 */
[----:B------:R-:W-:Y:S01]  /*175b0*/  IMAD.U32 R9, RZ, RZ, UR43 ;  /* 0x0000002bff097e24 */ /* 0x000fe2000f8e00ff */
[----:B------:R-:W-:Y:S02]  /*175c0*/  FSETP.NEU.FTZ.AND P2, PT, R194, -INF , PT ;  /* 0xff800000c200780b */ /* 0x000fe40003f5d000 */
[----:B------:R-:W-:Y:S01]  /*175d0*/  R2UR UR6, R10 ;  /* 0x000000000a0672ca */ /* 0x000fe200000e0000 */
[----:B------:R-:W-:Y:S01]  /*175e0*/  FMUL.FTZ R69, R194, R9 ;  /* 0x00000009c2457220 */ /* 0x000fe20000410000 */
[----:B------:R-:W-:-:S04]  /*175f0*/  VIADD R10, R8, 0x280 ;  /* 0x00000280080a7836 */ /* 0x000fc80000000000 */
[----:B------:R-:W-:-:S05]  /*17600*/  FSEL R69, R69, RZ, P2 ;  /* 0x000000ff45457208 */ /* 0x000fca0001000000 */
[-CC-:B------:R-:W-:Y:S01]  /*17610*/  FFMA.FTZ R67, R0, R9.reuse, -R69.reuse ;  /* 0x0000000900437223 */ /* 0x180fe20000010845 */
[----:B------:R-:W-:Y:S01]  /*17620*/  VIADD R0, R54, 0x8 ;  /* 0x0000000836007836 */ /* 0x000fe20000000000 */
[----:B------:R-:W-:Y:S01]  /*17630*/  HGMMA.64x128x16.F32.BF16 R88, R164, gdesc[UR4].tnspB, R88, gsb0 ;  /* 0x41e00004a4587df0 */ /* 0x000fe20008001858 */
[-CC-:B------:R-:W-:Y:S01]  /*17640*/  FFMA.FTZ R73, R58, R9.reuse, -R69.reuse ;  /* 0x000000093a497223 */ /* 0x180fe20000010845 */
[-CC-:B------:R-:W-:Y:S01]  /*17650*/  FFMA.FTZ R71, R24, R9.reuse, -R69.reuse ;  /* 0x0000000918477223 */ /* 0x180fe20000010845 */
[----:B------:R-:W-:Y:S01]  /*17660*/  R2UR UR6, R10 ;  /* 0x000000000a0672ca */ /* 0x000fe200000e0000 */
[----:B------:R-:W-:Y:S01]  /*17670*/  VIADD R10, R8, 0x300 ;  /* 0x00000300080a7836 */ /* 0x000fe20000000000 */
[----:B------:R-:W-:Y:S01]  /*17680*/  ISETP.GT.AND P5, PT, R0, RZ, PT ;  /* 0x000000ff0000720c */ /* 0x000fe20003fa4270 */
[-CC-:B------:R-:W-:Y:S01]  /*17690*/  FFMA.FTZ R56, R56, R9.reuse, -R69.reuse ;  /* 0x0000000938387223 */ /* 0x180fe20000010845 */
[----:B------:R-:W-:Y:S01]  /*176a0*/  ISETP.GT.AND P6, PT, R0, 0x1, PT ;  /* 0x000000010000780c */ /* 0x000fe20003fc4270 */
[----:B------:R-:W-:Y:S01]  /*176b0*/  MUFU.EX2 R67, R67 ;  /* 0x0000004300437308 */ /* 0x000fe20000000800 */
[----:B------:R-:W-:Y:S01]  /*176c0*/  FSEL R58, R2, -INF , P5 ;  /* 0xff800000023a7808 */ /* 0x000fe20002800000 */
[-CC-:B------:R-:W-:Y:S01]  /*176d0*/  FFMA.FTZ R2, R30, R9.reuse, -R69.reuse ;  /* 0x000000091e027223 */ /* 0x180fe20000010845 */
[----:B------:R-:W-:Y:S01]  /*176e0*/  ISETP.GT.AND P3, PT, R0, 0x8, PT ;  /* 0x000000080000780c */ /* 0x000fe20003f64270 */
[-CC-:B------:R-:W-:Y:S01]  /*176f0*/  FFMA.FTZ R50, R50, R9.reuse, -R69.reuse ;  /* 0x0000000932327223 */ /* 0x180fe20000010845 */
[----:B------:R-:W-:Y:S01]  /*17700*/  FSEL R24, R20, -INF , P6 ;  /* 0xff80000014187808 */ /* 0x000fe20003000000 */
[-CC-:B------:R-:W-:Y:S01]  /*17710*/  FFMA.FTZ R20, R28, R9.reuse, -R69.reuse ;  /* 0x000000091c147223 */ /* 0x180fe20000010845 */
[----:B------:R-:W-:Y:S01]  /*17720*/  FMNMX.FTZ R11, R58, R12, !PT ;  /* 0x0000000c3a0b7209 */ /* 0x000fe20007810000 */
[----:B------:R-:W-:Y:S01]  /*17730*/  MUFU.EX2 R56, R56 ;  /* 0x0000003800387308 */ /* 0x000fe20000000800 */
[----:B------:R-:W-:Y:S01]  /*17740*/  ISETP.GT.AND P4, PT, R0, 0x9, PT ;  /* 0x000000090000780c */ /* 0x000fe20003f84270 */
[-CC-:B------:R-:W-:Y:S01]  /*17750*/  FFMA.FTZ R62, R62, R9.reuse, -R69.reuse ;  /* 0x000000093e3e7223 */ /* 0x180fe20000010845 */
[----:B------:R-:W-:Y:S01]  /*17760*/  FSEL R28, R21, -INF , P3 ;  /* 0xff800000151c7808 */ /* 0x000fe20001800000 */
[----:B------:R-:W-:Y:S01]  /*17770*/  FFMA.FTZ R21, R64, R9, -R69 ;  /* 0x0000000940157223 */ /* 0x000fe20000010845 */
[----:B------:R-:W-:-:S02]  /*17780*/  FMNMX.FTZ R11, R24, R11, !PT ;  /* 0x0000000b180b7209 */ /* 0x000fc40007810000 */
[----:B------:R-:W-:Y:S01]  /*17790*/  ISETP.GT.AND P5, PT, R0, 0x10, PT ;  /* 0x000000100000780c */ /* 0x000fe20003fa4270 */
[----:B------:R0:W-:Y:S01]  /*177a0*/  MUFU.EX2 R54, R73 ;  /* 0x0000004900367308 */ /* 0x0001e20000000800 */
[----:B------:R-:W-:Y:S02]  /*177b0*/  FSEL R26, R26, -INF , P4 ;  /* 0xff8000001a1a7808 */ /* 0x000fe40002000000 */
[----:B------:R-:W-:Y:S02]  /*177c0*/  FMNMX.FTZ R11, R28, R11, !PT ;  /* 0x0000000b1c0b7209 */ /* 0x000fe40007810000 */
[----:B------:R-:W-:Y:S02]  /*177d0*/  ISETP.GT.AND P6, PT, R0, 0x11, PT ;  /* 0x000000110000780c */ /* 0x000fe40003fc4270 */
[----:B------:R-:W-:Y:S01]  /*177e0*/  FSEL R30, R27, -INF , P5 ;  /* 0xff8000001b1e7808 */ /* 0x000fe20002800000 */
[----:B------:R-:W-:Y:S01]  /*177f0*/  MUFU.EX2 R71, R71 ;  /* 0x0000004700477308 */ /* 0x000fe20000000800 */
[----:B------:R-:W-:Y:S01]  /*17800*/  FMNMX.FTZ R11, R26, R11, !PT ;  /* 0x0000000b1a0b7209 */ /* 0x000fe20007810000 */
[----:B0-----:R-:W-:Y:S01]  /*17810*/  FFMA.FTZ R73, R234, R9, -R69 ;  /* 0x00000009ea497223 */ /* 0x001fe20000010845 */
[----:B------:R-:W-:-:S02]  /*17820*/  ISETP.GT.AND P3, PT, R0, 0x18, PT ;  /* 0x000000180000780c */ /* 0x000fc40003f64270 */
[----:B------:R-:W-:Y:S01]  /*17830*/  FSEL R74, R29, -INF , P6 ;  /* 0xff8000001d4a7808 */ /* 0x000fe20003000000 */
[--C-:B------:R-:W-:Y:S01]  /*17840*/  FFMA.FTZ R29, R60, R9, -R69.reuse ;  /* 0x000000093c1d7223 */ /* 0x100fe20000010845 */
[----:B------:R-:W-:Y:S01]  /*17850*/  FMNMX.FTZ R11, R30, R11, !PT ;  /* 0x0000000b1e0b7209 */ /* 0x000fe20007810000 */
[----:B------:R-:W-:Y:S01]  /*17860*/  MUFU.EX2 R27, R2 ;  /* 0x00000002001b7308 */ /* 0x000fe20000000800 */
[----:B------:R-:W-:Y:S02]  /*17870*/  ISETP.GT.AND P4, PT, R0, 0x19, PT ;  /* 0x000000190000780c */ /* 0x000fe40003f84270 */
[----:B------:R-:W-:Y:S01]  /*17880*/  FSEL R60, R31, -INF , P3 ;  /* 0xff8000001f3c7808 */ /* 0x000fe20001800000 */
[--C-:B------:R-:W-:Y:S01]  /*17890*/  FFMA.FTZ R31, R36, R9, -R69.reuse ;  /* 0x00000009241f7223 */ /* 0x100fe20000010845 */
[----:B------:R-:W-:Y:S02]  /*178a0*/  FMNMX.FTZ R11, R74, R11, !PT ;  /* 0x0000000b4a0b7209 */ /* 0x000fe40007810000 */
[----:B------:R-:W-:Y:S01]  /*178b0*/  ISETP.GT.AND P5, PT, R0, 0x20, PT ;  /* 0x000000200000780c */ /* 0x000fe20003fa4270 */
[----:B------:R-:W-:Y:S01]  /*178c0*/  MUFU.EX2 R20, R20 ;  /* 0x0000001400147308 */ /* 0x000fe20000000800 */
        /* <DEDUP_REMOVED lines=11> */
[----:B------:R-:W-:Y:S01]  /*17980*/  MUFU.EX2 R29, R29 ;  /* 0x0000001d001d7308 */ /* 0x000fe20000000800 */
[----:B------:R-:W-:Y:S01]  /*17990*/  FSEL R86, R37, -INF , P6 ;  /* 0xff80000025567808 */ /* 0x000fe20003000000 */
[--C-:B------:R-:W-:Y:S01]  /*179a0*/  FFMA.FTZ R37, R76, R9, -R69.reuse ;  /* 0x000000094c257223 */ /* 0x100fe20000010845 */
[----:B------:R-:W-:Y:S01]  /*179b0*/  FMNMX.FTZ R11, R82, R11, !PT ;  /* 0x0000000b520b7209 */ /* 0x000fe20007810000 */
[----:B------:R-:W-:Y:S01]  /*179c0*/  FFMA.FTZ R76, R168, R9, -R69 ;  /* 0x00000009a84c7223 */ /* 0x000fe20000010845 */
[----:B------:R-:W-:-:S02]  /*179d0*/  ISETP.GT.AND P4, PT, R0, 0x29, PT ;  /* 0x000000290000780c */ /* 0x000fc40003f84270 */
[----:B------:R-:W-:Y:S01]  /*179e0*/  FSEL R36, R39, -INF , P3 ;  /* 0xff80000027247808 */ /* 0x000fe20001800000 */
[----:B------:R-:W-:Y:S01]  /*179f0*/  FFMA.FTZ R39, R170, R9, -R69 ;  /* 0x00000009aa277223 */ /* 0x000fe20000010845 */
[----:B------:R-:W-:Y:S01]  /*17a00*/  FMNMX.FTZ R11, R86, R11, !PT ;  /* 0x0000000b560b7209 */ /* 0x000fe20007810000 */
[----:B------:R-:W-:Y:S01]  /*17a10*/  MUFU.EX2 R32, R32 ;  /* 0x0000002000207308 */ /* 0x000fe20000000800 */
[----:B------:R-:W-:Y:S02]  /*17a20*/  ISETP.GT.AND P5, PT, R0, 0x30, PT ;  /* 0x000000300000780c */ /* 0x000fe40003fa4270 */
[----:B------:R-:W-:Y:S02]  /*17a30*/  FSEL R40, R40, -INF , P4 ;  /* 0xff80000028287808 */ /* 0x000fe40002000000 */
[----:B------:R-:W-:Y:S02]  /*17a40*/  FMNMX.FTZ R11, R36, R11, !PT ;  /* 0x0000000b240b7209 */ /* 0x000fe40007810000 */
[----:B------:R-:W-:Y:S01]  /*17a50*/  ISETP.GT.AND P6, PT, R0, 0x31, PT ;  /* 0x000000310000780c */ /* 0x000fe20003fc4270 */
[----:B------:R-:W-:Y:S01]  /*17a60*/  MUFU.EX2 R31, R31 ;  /* 0x0000001f001f7308 */ /* 0x000fe20000000800 */
[----:B------:R-:W-:-:S02]  /*17a70*/  FMNMX.FTZ R11, R40, R11, !PT ;  /* 0x0000000b280b7209 */ /* 0x000fc40007810000 */
[C---:B------:R-:W-:Y:S02]  /*17a80*/  ISETP.GT.AND P3, PT, R0.reuse, 0x38, PT ;  /* 0x000000380000780c */ /* 0x040fe40003f64270 */
[----:B------:R-:W-:Y:S02]  /*17a90*/  ISETP.GT.AND P4, PT, R0, 0x39, PT ;  /* 0x000000390000780c */ /* 0x000fe40003f84270 */
[----:B------:R-:W-:Y:S01]  /*17aa0*/  FSEL R46, R46, -INF , P3 ;  /* 0xff8000002e2e7808 */ /* 0x000fe20001800000 */
[----:B------:R-:W0:Y:S01]  /*17ab0*/  MUFU.EX2 R34, R34 ;  /* 0x0000002200227308 */ /* 0x000e220000000800 */
[----:B------:R-:W-:Y:S02]  /*17ac0*/  FSEL R48, R48, -INF , P4 ;  /* 0xff80000030307808 */ /* 0x000fe40002000000 */
[C---:B------:R-:W-:Y:S02]  /*17ad0*/  ISETP.GT.AND P3, PT, R0.reuse, 0x48, PT ;  /* 0x000000480000780c */ /* 0x040fe40003f64270 */
[----:B------:R-:W-:-:S02]  /*17ae0*/  ISETP.GT.AND P4, PT, R0, 0x49, PT ;  /* 0x000000490000780c */ /* 0x000fc40003f84270 */
[----:B------:R-:W-:Y:S01]  /*17af0*/  FSEL R64, R25, -INF , P3 ;  /* 0xff80000019407808 */ /* 0x000fe20001800000 */
[----:B------:R-:W-:Y:S01]  /*17b00*/  MUFU.EX2 R35, R35 ;  /* 0x0000002300237308 */ /* 0x000fe20000000800 */
[----:B------:R-:W-:Y:S01]  /*17b10*/  FSEL R236, R33, -INF , P4 ;  /* 0xff80000021ec7808 */ /* 0x000fe20002000000 */
[-CC-:B------:R-:W-:Y:S01]  /*17b20*/  FFMA.FTZ R33, R72, R9.reuse, -R69.reuse ;  /* 0x0000000948217223 */ /* 0x180fe20000010845 */
[C---:B------:R-:W-:Y:S02]  /*17b30*/  ISETP.GT.AND P3, PT, R0.reuse, 0x58, PT ;  /* 0x000000580000780c */ /* 0x040fe40003f64270 */
[----:B------:R-:W-:Y:S02]  /*17b40*/  ISETP.GT.AND P4, PT, R0, 0x59, PT ;  /* 0x000000590000780c */ /* 0x000fe40003f84270 */
[----:B------:R-:W-:Y:S01]  /*17b50*/  FSEL R72, R49, -INF , P3 ;  /* 0xff80000031487808 */ /* 0x000fe20001800000 */
[----:B------:R1:W-:Y:S01]  /*17b60*/  MUFU.EX2 R25, R21 ;  /* 0x0000001500197308 */ /* 0x0003e20000000800 */
[----:B------:R-:W-:Y:S01]  /*17b70*/  FSEL R53, R53, -INF , P4 ;  /* 0xff80000035357808 */ /* 0x000fe20002000000 */
[----:B------:R-:W-:Y:S01]  /*17b80*/  FFMA.FTZ R49, R182, R9, -R69 ;  /* 0x00000009b6317223 */ /* 0x000fe20000010845 */
[----:B------:R-:W-:-:S02]  /*17b90*/  ISETP.GT.AND P3, PT, R0, 0x68, PT ;  /* 0x000000680000780c */ /* 0x000fc40003f64270 */
[C---:B------:R-:W-:Y:S02]  /*17ba0*/  ISETP.GT.AND P4, PT, R0.reuse, 0x69, PT ;  /* 0x000000690000780c */ /* 0x040fe40003f84270 */
[----:B------:R-:W-:Y:S01]  /*17bb0*/  FSEL R59, R59, -INF , P3 ;  /* 0xff8000003b3b7808 */ /* 0x000fe20001800000 */
[----:B------:R-:W2:Y:S01]  /*17bc0*/  MUFU.EX2 R38, R38 ;  /* 0x0000002600267308 */ /* 0x000ea20000000800 */
[----:B------:R-:W-:Y:S02]  /*17bd0*/  FSEL R61, R61, -INF , P4 ;  /* 0xff8000003d3d7808 */ /* 0x000fe40002000000 */
[C---:B------:R-:W-:Y:S02]  /*17be0*/  ISETP.GT.AND P3, PT, R0.reuse, 0x78, PT ;  /* 0x000000780000780c */ /* 0x040fe40003f64270 */
[----:B------:R-:W-:Y:S02]  /*17bf0*/  ISETP.GT.AND P4, PT, R0, 0x79, PT ;  /* 0x000000790000780c */ /* 0x000fe40003f84270 */
[----:B------:R-:W-:Y:S01]  /*17c00*/  FSEL R170, R66, -INF , P3 ;  /* 0xff80000042aa7808 */ /* 0x000fe20001800000 */
[----:B------:R-:W-:Y:S01]  /*17c10*/  MUFU.EX2 R44, R44 ;  /* 0x0000002c002c7308 */ /* 0x000fe20000000800 */
[----:B------:R-:W-:Y:S01]  /*17c20*/  FFMA.FTZ R66, R172, R9, -R69 ;  /* 0x00000009ac427223 */ /* 0x000fe20000010845 */
[----:B0-----:R-:W-:-:S02]  /*17c30*/  F2FP.BF16.F32.PACK_AB R172, R34, R31 ;  /* 0x0000001f22ac723e */ /* 0x001fc400000010ff */
[----:B------:R-:W-:-:S04]  /*17c40*/  F2FP.BF16.F32.PACK_AB R182, R71, R54 ;  /* 0x0000003647b6723e */ /* 0x000fc800000010ff */
[----:B------:R-:W-:Y:S08]  /*17c50*/  MUFU.EX2 R33, R33 ;  /* 0x0000002100217308 */ /* 0x000ff00000000800 */
[----:B------:R-:W-:Y:S01]  /*17c60*/  MUFU.EX2 R50, R50 ;  /* 0x0000003200327308 */ /* 0x000fe20000000800 */
[----:B------:R-:W-:Y:S02]  /*17c70*/  WARPGROUP.DEPBAR.LE gsb0, 0x0 ;  /* 0x00008000000079c5 */ /* 0x000fe40000010000 */
[----:B------:R-:W-:Y:S01]  /*17c80*/  FSEL R164, R41, -INF , P5 ;  /* 0xff80000029a47808 */ /* 0x000fe20002800000 */
[----:B------:R-:W-:Y:S01]  /*17c90*/  WARPGROUP.ARRIVE ;  /* 0x00000000000079c5 */ /* 0x000fe20000000000 */
[----:B------:R-:W-:-:S03]  /*17ca0*/  FSEL R166, R43, -INF , P6 ;  /* 0xff8000002ba67808 */ /* 0x000fc60003000000 */
[----:B------:R-:W-:Y:S01]  /*17cb0*/  MUFU.EX2 R37, R37 ;  /* 0x0000002500257308 */ /* 0x000fe20000000800 */
[----:B------:R-:W-:Y:S01]  /*17cc0*/  FMNMX.FTZ R11, R164, R11, !PT ;  /* 0x0000000ba40b7209 */ /* 0x000fe20007810000 */
[-CC-:B------:R-:W-:Y:S01]  /*17cd0*/  FFMA.FTZ R41, R174, R9.reuse, -R69.reuse ;  /* 0x00000009ae297223 */ /* 0x180fe20000010845 */
[----:B------:R-:W-:Y:S01]  /*17ce0*/  ISETP.GT.AND P5, PT, R0, 0x40, PT ;  /* 0x000000400000780c */ /* 0x000fe20003fa4270 */
[----:B------:R-:W-:Y:S01]  /*17cf0*/  FFMA.FTZ R43, R178, R9, -R69 ;  /* 0x00000009b22b7223 */ /* 0x000fe20000010845 */
[----:B------:R-:W-:Y:S02]  /*17d00*/  FMNMX.FTZ R11, R166, R11, !PT ;  /* 0x0000000ba60b7209 */ /* 0x000fe40007810000 */
[----:B------:R-:W-:Y:S01]  /*17d10*/  ISETP.GT.AND P6, PT, R0, 0x41, PT ;  /* 0x000000410000780c */ /* 0x000fe20003fc4270 */
[----:B------:R-:W-:Y:S01]  /*17d20*/  MUFU.EX2 R76, R76 ;  /* 0x0000004c004c7308 */ /* 0x000fe20000000800 */
[----:B------:R-:W-:Y:S02]  /*17d30*/  FMNMX.FTZ R11, R46, R11, !PT ;  /* 0x0000000b2e0b7209 */ /* 0x000fe40007810000 */
[----:B------:R-:W-:-:S02]  /*17d40*/  FSEL R42, R51, -INF , P5 ;  /* 0xff800000332a7808 */ /* 0x000fc40002800000 */
[----:B------:R-:W-:Y:S02]  /*17d50*/  FMNMX.FTZ R11, R48, R11, !PT ;  /* 0x0000000b300b7209 */ /* 0x000fe40007810000 */
[----:B------:R-:W-:Y:S01]  /*17d60*/  FSEL R52, R52, -INF , P6 ;  /* 0xff80000034347808 */ /* 0x000fe20003000000 */
[----:B------:R-:W-:Y:S01]  /*17d70*/  MUFU.EX2 R39, R39 ;  /* 0x0000002700277308 */ /* 0x000fe20000000800 */
[----:B------:R-:W-:Y:S02]  /*17d80*/  FMNMX.FTZ R11, R42, R11, !PT ;  /* 0x0000000b2a0b7209 */ /* 0x000fe40007810000 */
[----:B------:R-:W-:Y:S02]  /*17d90*/  ISETP.GT.AND P5, PT, R0, 0x50, PT ;  /* 0x000000500000780c */ /* 0x000fe40003fa4270 */
[----:B------:R-:W-:Y:S02]  /*17da0*/  FMNMX.FTZ R11, R52, R11, !PT ;  /* 0x0000000b340b7209 */ /* 0x000fe40007810000 */
[----:B------:R-:W-:Y:S01]  /*17db0*/  ISETP.GT.AND P6, PT, R0, 0x51, PT ;  /* 0x000000510000780c */ /* 0x000fe20003fc4270 */
[----:B------:R-:W-:Y:S01]  /*17dc0*/  MUFU.EX2 R66, R66 ;  /* 0x0000004200427308 */ /* 0x000fe20000000800 */
[----:B------:R-:W-:-:S02]  /*17dd0*/  FMNMX.FTZ R11, R64, R11, !PT ;  /* 0x0000000b400b7209 */ /* 0x000fc40007810000 */
[----:B------:R-:W-:Y:S01]  /*17de0*/  FSEL R68, R45, -INF , P5 ;  /* 0xff8000002d447808 */ /* 0x000fe20002800000 */
[--C-:B------:R-:W-:Y:S01]  /*17df0*/  FFMA.FTZ R45, R84, R9, -R69.reuse ;  /* 0x00000009542d7223 */ /* 0x100fe20000010845 */
[----:B------:R-:W-:Y:S01]  /*17e00*/  FMNMX.FTZ R11, R236, R11, !PT ;  /* 0x0000000bec0b7209 */ /* 0x000fe20007810000 */
[----:B------:R-:W-:Y:S01]  /*17e10*/  FFMA.FTZ R84, R230, R9, -R69 ;  /* 0x00000009e6547223 */ /* 0x000fe20000010845 */
[----:B------:R-:W-:Y:S01]  /*17e20*/  FSEL R47, R47, -INF , P6 ;  /* 0xff8000002f2f7808 */ /* 0x000fe20003000000 */
[----:B------:R-:W-:Y:S01]  /*17e30*/  MUFU.EX2 R41, R41 ;  /* 0x0000002900297308 */ /* 0x000fe20000000800 */
[----:B------:R-:W-:Y:S02]  /*17e40*/  FMNMX.FTZ R2, R68, R11, !PT ;  /* 0x0000000b44027209 */ /* 0x000fe40007810000 */
[----:B------:R-:W-:Y:S02]  /*17e50*/  ISETP.GT.AND P5, PT, R0, 0x60, PT ;  /* 0x000000600000780c */ /* 0x000fe40003fa4270 */
[----:B------:R-:W-:-:S02]  /*17e60*/  FMNMX.FTZ R11, R47, R2, !PT ;  /* 0x000000022f0b7209 */ /* 0x000fc40007810000 */
[----:B------:R-:W-:Y:S01]  /*17e70*/  ISETP.GT.AND P6, PT, R0, 0x61, PT ;  /* 0x000000610000780c */ /* 0x000fe20003fc4270 */
[----:B------:R-:W-:Y:S01]  /*17e80*/  MUFU.EX2 R43, R43 ;  /* 0x0000002b002b7308 */ /* 0x000fe20000000800 */
[----:B------:R-:W-:Y:S01]  /*17e90*/  FMNMX.FTZ R2, R72, R11, !PT ;  /* 0x0000000b48027209 */ /* 0x000fe20007810000 */
[----:B------:R-:W-:Y:S01]  /*17ea0*/  IMAD.MOV.U32 R11, RZ, RZ, 0x40000040 ;  /* 0x40000040ff0b7424 */ /* 0x000fe200078e00ff */
[----:B------:R-:W-:Y:S02]  /*17eb0*/  FSEL R55, R55, -INF , P5 ;  /* 0xff80000037377808 */ /* 0x000fe40002800000 */
[----:B------:R-:W-:Y:S02]  /*17ec0*/  FMNMX.FTZ R2, R53, R2, !PT ;  /* 0x0000000235027209 */ /* 0x000fe40007810000 */
[----:B------:R-:W-:Y:S01]  /*17ed0*/  R2UR UR7, R11 ;  /* 0x000000000b0772ca */ /* 0x000fe200000e0000 */
[----:B------:R-:W-:Y:S01]  /*17ee0*/  MUFU.EX2 R45, R45 ;  /* 0x0000002d002d7308 */ /* 0x000fe20000000800 */
[----:B------:R-:W-:-:S02]  /*17ef0*/  FSEL R57, R57, -INF , P6 ;  /* 0xff80000039397808 */ /* 0x000fc40003000000 */
[----:B------:R-:W-:Y:S02]  /*17f00*/  FMNMX.FTZ R2, R55, R2, !PT ;  /* 0x0000000237027209 */ /* 0x000fe40007810000 */
[C---:B------:R-:W-:Y:S02]  /*17f10*/  ISETP.GT.AND P5, PT, R0.reuse, 0x70, PT ;  /* 0x000000700000780c */ /* 0x040fe40003fa4270 */
[----:B------:R-:W-:Y:S01]  /*17f20*/  FMNMX.FTZ R2, R57, R2, !PT ;  /* 0x0000000239027209 */ /* 0x000fe20007810000 */
[----:B------:R-:W-:Y:S01]  /*17f30*/  MUFU.EX2 R49, R49 ;  /* 0x0000003100317308 */ /* 0x000fe20000000800 */
[----:B------:R-:W-:Y:S02]  /*17f40*/  ISETP.GT.AND P6, PT, R0, 0x71, PT ;  /* 0x000000710000780c */ /* 0x000fe40003fc4270 */
[----:B------:R-:W-:Y:S01]  /*17f50*/  FMNMX.FTZ R2, R59, R2, !PT ;  /* 0x000000023b027209 */ /* 0x000fe20007810000 */
[----:B------:R-:W-:Y:S01]  /*17f60*/  HGMMA.64x128x16.F32.BF16 R88, R160, gdesc[UR4].tnspB, R88, gsb0 ;  /* 0x41e00004a0587df0 */ /* 0x000fe20008001858 */
[----:B------:R-:W-:Y:S01]  /*17f70*/  FSEL R168, R63, -INF , P5 ;  /* 0xff8000003fa87808 */ /* 0x000fe20002800000 */
[----:B------:R-:W-:Y:S01]  /*17f80*/  FFMA.FTZ R63, R232, R9, -R69 ;  /* 0x00000009e83f7223 */ /* 0x000fe20000010845 */
[----:B-1----:R-:W-:Y:S01]  /*17f90*/  FMNMX.FTZ R21, R61, R2, !PT ;  /* 0x000000023d157209 */ /* 0x002fe20007810000 */
[----:B------:R-:W-:Y:S01]  /*17fa0*/  MUFU.EX2 R84, R84 ;  /* 0x0000005400547308 */ /* 0x000fe20000000800 */
[----:B------:R-:W-:-:S02]  /*17fb0*/  FSEL R65, R65, -INF , P6 ;  /* 0xff80000041417808 */ /* 0x000fc40003000000 */
[----:B------:R-:W-:Y:S02]  /*17fc0*/  FMNMX.FTZ R0, R168, R21, !PT ;  /* 0x00000015a8007209 */ /* 0x000fe40007810000 */
[----:B------:R-:W-:Y:S01]  /*17fd0*/  FSEL R51, R70, -INF , P4 ;  /* 0xff80000046337808 */ /* 0x000fe20002000000 */
[----:B------:R-:W-:Y:S01]  /*17fe0*/  FFMA.FTZ R70, R180, R9, -R69 ;  /* 0x00000009b4467223 */ /* 0x000fe20000010845 */
[----:B------:R-:W-:Y:S01]  /*17ff0*/  FMNMX.FTZ R11, R65, R0, !PT ;  /* 0x00000000410b7209 */ /* 0x000fe20007810000 */
[----:B------:R-:W-:Y:S01]  /*18000*/  MUFU.EX2 R63, R63 ;  /* 0x0000003f003f7308 */ /* 0x000fe20000000800 */
[----:B------:R-:W-:Y:S01]  /*18010*/  R2UR UR6, R10 ;  /* 0x000000000a0672ca */ /* 0x000fe200000e0000 */
[----:B------:R-:W-:Y:S01]  /*18020*/  VIADD R10, R8, 0x380 ;  /* 0x00000380080a7836 */ /* 0x000fe20000000000 */
[----:B------:R-:W-:Y:S02]  /*18030*/  FMNMX.FTZ R0, R170, R11, !PT ;  /* 0x0000000baa007209 */ /* 0x000fe40007810000 */
[----:B------:R-:W-:-:S02]  /*18040*/  F2FP.BF16.F32.PACK_AB R178, R32, R29 ;  /* 0x0000001d20b2723e */ /* 0x000fc400000010ff */
[----:B------:R-:W-:Y:S01]  /*18050*/  FMNMX.FTZ R0, R51, R0, !PT ;  /* 0x0000000033007209 */ /* 0x000fe20007810000 */
[----:B------:R-:W-:Y:S01]  /*18060*/  MUFU.EX2 R70, R70 ;  /* 0x0000004600467308 */ /* 0x000fe20000000800 */
[----:B--2---:R-:W-:Y:S02]  /*18070*/  F2FP.BF16.F32.PACK_AB R174, R38, R35 ;  /* 0x0000002326ae723e */ /* 0x004fe400000010ff */
[----:B------:R-:W-:Y:S01]  /*18080*/  F2FP.BF16.F32.PACK_AB R180, R56, R67 ;  /* 0x0000004338b4723e */ /* 0x000fe200000010ff */
[----:B------:R-:W0:Y:S04]  /*18090*/  SHFL.BFLY PT, R11, R0, 0x2, 0x1f ;  /* 0x0c401f00000b7f89 */ /* 0x000e2800000e0000 */
[----:B------:R-:W-:Y:S08]  /*180a0*/  MUFU.EX2 R73, R73 ;  /* 0x0000004900497308 */ /* 0x000ff00000000800 */
[----:B------:R-:W-:Y:S01]  /*180b0*/  MUFU.EX2 R62, R62 ;  /* 0x0000003e003e7308 */ /* 0x000fe20000000800 */
[----:B0-----:R-:W-:-:S05]  /*180c0*/  FMNMX.FTZ R11, R0, R11, !PT ;  /* 0x0000000b000b7209 */ /* 0x001fca0007810000 */
[----:B------:R-:W0:Y:S02]  /*180d0*/  SHFL.BFLY PT, R0, R11, 0x1, 0x1f ;  /* 0x0c201f000b007f89 */ /* 0x000e2400000e0000 */
[----:B0-----:R-:W-:Y:S01]  /*180e0*/  FMNMX.FTZ R21, R11, R0, !PT ;  /* 0x000000000b157209 */ /* 0x001fe20007810000 */
[----:B------:R-:W-:Y:S01]  /*180f0*/  IMAD.MOV.U32 R11, RZ, RZ, 0x40000040 ;  /* 0x40000040ff0b7424 */ /* 0x000fe200078e00ff */
[----:B------:R-:W-:Y:S02]  /*18100*/  FSEL R0, R194, RZ, P2 ;  /* 0x000000ffc2007208 */ /* 0x000fe40001000000 */
[C---:B------:R-:W-:Y:S01]  /*18110*/  FSETP.NEU.FTZ.AND P2, PT, R21.reuse, -INF , PT ;  /* 0xff8000001500780b */ /* 0x040fe20003f5d000 */
[----:B------:R-:W-:Y:S01]  /*18120*/  FMUL.FTZ R2, R21, R9 ;  /* 0x0000000915027220 */ /* 0x000fe20000410000 */
[----:B------:R-:W-:Y:S01]  /*18130*/  R2UR UR7, R11 ;  /* 0x000000000b0772ca */ /* 0x000fe200000e0000 */
[----:B------:R-:W-:Y:S01]  /*18140*/  FADD.FTZ R0, -R0, R7 ;  /* 0x0000000700007221 */ /* 0x000fe20000010100 */
[----:B------:R-:W-:-:S02]  /*18150*/  FSEL R11, R21, RZ, P2 ;  /* 0x000000ff150b7208 */ /* 0x000fc40001000000 */
[----:B------:R-:W-:Y:S01]  /*18160*/  FSEL R7, R2, RZ, P2 ;  /* 0x000000ff02077208 */ /* 0x000fe20001000000 */
[----:B------:R-:W-:Y:S01]  /*18170*/  FMUL.FTZ R0, R0, R9 ;  /* 0x0000000900007220 */ /* 0x000fe20000410000 */
[C---:B------:R-:W-:Y:S01]  /*18180*/  ISETP.GT.AND P2, PT, R6.reuse, R13, PT ;  /* 0x0000000d0600720c */ /* 0x040fe20003f44270 */
[----:B------:R-:W-:Y:S02]  /*18190*/  VIADD R6, R6, 0xffffffff ;  /* 0xffffffff06067836 */ /* 0x000fe40000000000 */
[----:B------:R0:W1:Y:S01]  /*181a0*/  MUFU.EX2 R2, R0 ;  /* 0x0000000000027308 */ /* 0x0000620000000800 */
        /* <DEDUP_REMOVED lines=8> */
[----:B0-----:R-:W-:Y:S01]  /*18230*/  FADD.FTZ R0, -R11, R12 ;  /* 0x0000000c0b007221 */ /* 0x001fe20000010100 */
[-CC-:B------:R-:W-:Y:S01]  /*18240*/  FFMA.FTZ R30, R78, R9.reuse, -R7.reuse ;  /* 0x000000094e1e7223 */ /* 0x180fe20000010807 */
[-CC-:B------:R-:W-:Y:S01]  /*18250*/  FFMA.FTZ R173, R82, R9.reuse, -R7.reuse ;  /* 0x0000000952ad7223 */ /* 0x180fe20000010807 */
[-CC-:B------:R-:W-:Y:S01]  /*18260*/  FFMA.FTZ R165, R42, R9.reuse, -R7.reuse ;  /* 0x000000092aa57223 */ /* 0x180fe20000010807 */
[-C--:B------:R-:W-:Y:S01]  /*18270*/  FMUL.FTZ R0, R0, R9.reuse ;  /* 0x0000000900007220 */ /* 0x080fe20000410000 */
[-CC-:B------:R-:W-:Y:S01]  /*18280*/  FFMA.FTZ R58, R86, R9.reuse, -R7.reuse ;  /* 0x00000009563a7223 */ /* 0x180fe20000010807 */
[-C--:B------:R-:W-:Y:S01]  /*18290*/  FFMA.FTZ R175, R36, R9.reuse, -R7 ;  /* 0x0000000924af7223 */ /* 0x080fe20000010807 */
[----:B------:R-:W-:Y:S01]  /*182a0*/  MUFU.EX2 R24, R24 ;  /* 0x0000001800187308 */ /* 0x000fe20000000800 */
[----:B-1----:R-:W-:Y:S01]  /*182b0*/  FFMA.FTZ R11, R2, R4, R67 ;  /* 0x00000004020b7223 */ /* 0x002fe20000010043 */
        /* <DEDUP_REMOVED lines=12> */
[----:B------:R-:W-:Y:S01]  /*18380*/  FFMA.FTZ R65, R65, R9, -R7 ;  /* 0x0000000941417223 */ /* 0x000fe20000010807 */
[----:B------:R-:W-:Y:S01]  /*18390*/  F2FP.BF16.F32.PACK_AB R164, R76, R37 ;  /* 0x000000254ca4723e */ /* 0x000fe200000010ff */
[----:B------:R-:W1:Y:S01]  /*183a0*/  MUFU.EX2 R183, R183 ;  /* 0x000000b700b77308 */ /* 0x000e620000000800 */
[----:B------:R-:W-:Y:S01]  /*183b0*/  FADD.FTZ R4, R20, R11 ;  /* 0x0000000b14047221 */ /* 0x000fe20000010000 */
[----:B------:R-:W-:Y:S01]  /*183c0*/  IMAD.MOV.U32 R11, RZ, RZ, 0x40000040 ;  /* 0x40000040ff0b7424 */ /* 0x000fe200078e00ff */
[----:B------:R-:W-:-:S02]  /*183d0*/  F2FP.BF16.F32.PACK_AB R166, R66, R39 ;  /* 0x0000002742a6723e */ /* 0x000fc400000010ff */
[----:B------:R-:W-:-:S03]  /*183e0*/  FADD.FTZ R4, R27, R4 ;  /* 0x000000041b047221 */ /* 0x000fc60000010000 */
[----:B------:R-:W2:Y:S01]  /*183f0*/  MUFU.EX2 R26, R26 ;  /* 0x0000001a001a7308 */ /* 0x000ea20000000800 */
[----:B0-----:R-:W-:Y:S01]  /*18400*/  FFMA.FTZ R3, R0, R3, R181 ;  /* 0x0000000300037223 */ /* 0x001fe200000100b5 */
[----:B------:R-:W-:-:S06]  /*18410*/  F2FP.BF16.F32.PACK_AB R181, R24, R181 ;  /* 0x000000b518b5723e */ /* 0x000fcc00000010ff */
[----:B------:R-:W0:Y:S01]  /*18420*/  MUFU.EX2 R177, R177 ;  /* 0x000000b100b17308 */ /* 0x000e220000000800 */
[----:B------:R-:W-:Y:S02]  /*18430*/  WARPGROUP.DEPBAR.LE gsb0, 0x0 ;  /* 0x00008000000079c5 */ /* 0x000fe40000010000 */
[----:B------:R-:W-:Y:S01]  /*18440*/  WARPGROUP.ARRIVE ;  /* 0x00000000000079c5 */ /* 0x000fe20000000000 */
[-CC-:B------:R-:W-:Y:S01]  /*18450*/  FFMA.FTZ R160, R80, R9.reuse, -R69.reuse ;  /* 0x0000000950a07223 */ /* 0x180fe20000010845 */
[-C--:B------:R-:W-:Y:S01]  /*18460*/  FFMA.FTZ R162, R176, R9.reuse, -R69 ;  /* 0x00000009b0a27223 */ /* 0x080fe20000010845 */
[-CC-:B------:R-:W-:Y:S02]  /*18470*/  FFMA.FTZ R161, R68, R9.reuse, -R7.reuse ;  /* 0x0000000944a17223 */ /* 0x180fe40000010807 */
[----:B------:R-:W3:Y:S01]  /*18480*/  MUFU.EX2 R28, R28 ;  /* 0x0000001c001c7308 */ /* 0x000ee20000000800 */
[-C--:B------:R-:W-:Y:S01]  /*18490*/  FFMA.FTZ R163, R72, R9.reuse, -R7 ;  /* 0x0000000948a37223 */ /* 0x080fe20000010807 */
[----:B------:R-:W-:Y:S01]  /*184a0*/  HGMMA.64x128x16.F32.BF16 R88, R156, gdesc[UR4].tnspB, R88, gsb0 ;  /* 0x41e000049c587df0 */ /* 0x000fe20008001858 */
[----:B------:R-:W-:Y:S01]  /*184b0*/  R2UR UR6, R10 ;  /* 0x000000000a0672ca */ /* 0x000fe200000e0000 */
[----:B------:R-:W-:Y:S01]  /*184c0*/  FFMA.FTZ R80, R228, R9, -R69 ;  /* 0x00000009e4507223 */ /* 0x000fe20000010845 */
[----:B------:R-:W-:Y:S01]  /*184d0*/  R2UR UR7, R11 ;  /* 0x000000000b0772ca */ /* 0x000fe200000e0000 */
[----:B------:R-:W-:Y:S01]  /*184e0*/  FADD.FTZ R11, R29, R4 ;  /* 0x000000041d0b7221 */ /* 0x000fe20000010000 */
[----:B------:R-:W-:Y:S01]  /*184f0*/  FADD.FTZ R4, R24, R3 ;  /* 0x0000000318047221 */ /* 0x000fe20000010000 */
[----:B------:R-:W4:Y:S01]  /*18500*/  MUFU.EX2 R179, R179 ;  /* 0x000000b300b37308 */ /* 0x000f220000000800 */
[----:B------:R-:W-:Y:S01]  /*18510*/  F2FP.BF16.F32.PACK_AB R176, R27, R20 ;  /* 0x000000141bb0723e */ /* 0x000fe200000010ff */
[----:B------:R-:W-:Y:S01]  /*18520*/  FADD.FTZ R10, R32, R11 ;  /* 0x0000000b200a7221 */ /* 0x000fe20000010000 */
[----:B-1----:R-:W-:Y:S01]  /*18530*/  FADD.FTZ R3, R183, R4 ;  /* 0x00000004b7037221 */ /* 0x002fe20000010000 */
[----:B--2---:R-:W-:-:S02]  /*18540*/  F2FP.BF16.F32.PACK_AB R183, R26, R183 ;  /* 0x000000b71ab7723e */ /* 0x004fc400000010ff */
[----:B------:R-:W-:Y:S01]  /*18550*/  FADD.FTZ R11, R31, R10 ;  /* 0x0000000a1f0b7221 */ /* 0x000fe20000010000 */
[----:B------:R-:W-:Y:S01]  /*18560*/  FADD.FTZ R4, R26, R3 ;  /* 0x000000031a047221 */ /* 0x000fe20000010000 */
[----:B------:R-:W1:Y:S01]  /*18570*/  MUFU.EX2 R30, R30 ;  /* 0x0000001e001e7308 */ /* 0x000e620000000800 */
[----:B------:R-:W-:Y:S01]  /*18580*/  FFMA.FTZ R10, R236, R9, -R7 ;  /* 0x00000009ec0a7223 */ /* 0x000fe20000010807 */
[----:B------:R-:W-:Y:S01]  /*18590*/  FADD.FTZ R42, R34, R11 ;  /* 0x0000000b222a7221 */ /* 0x000fe20000010000 */
[----:B0-----:R-:W-:Y:S01]  /*185a0*/  FADD.FTZ R3, R177, R4 ;  /* 0x00000004b1037221 */ /* 0x001fe20000010000 */
[C---:B---3--:R-:W-:Y:S02]  /*185b0*/  F2FP.BF16.F32.PACK_AB R177, R28.reuse, R177 ;  /* 0x000000b11cb1723e */ /* 0x048fe400000010ff */
[----:B------:R-:W-:Y:S01]  /*185c0*/  FADD.FTZ R11, R35, R42 ;  /* 0x0000002a230b7221 */ /* 0x000fe20000010000 */
[----:B------:R-:W-:Y:S01]  /*185d0*/  FADD.FTZ R4, R28, R3 ;  /* 0x000000031c047221 */ /* 0x000fe20000010000 */
[----:B------:R-:W0:Y:S02]  /*185e0*/  MUFU.EX2 R173, R173 ;  /* 0x000000ad00ad7308 */ /* 0x000e240000000800 */
[----:B------:R-:W-:Y:S01]  /*185f0*/  FADD.FTZ R42, R38, R11 ;  /* 0x0000000b262a7221 */ /* 0x000fe20000010000 */
[----:B----4-:R-:W-:-:S03]  /*18600*/  FADD.FTZ R3, R179, R4 ;  /* 0x00000004b3037221 */ /* 0x010fc60000010000 */
[----:B------:R-:W-:Y:S02]  /*18610*/  FADD.FTZ R11, R25, R42 ;  /* 0x0000002a190b7221 */ /* 0x000fe40000010000 */
[----:B------:R-:W2:Y:S01]  /*18620*/  MUFU.EX2 R58, R58 ;  /* 0x0000003a003a7308 */ /* 0x000ea20000000800 */
[----:B-1----:R-:W-:Y:S01]  /*18630*/  FADD.FTZ R4, R30, R3 ;  /* 0x000000031e047221 */ /* 0x002fe20000010000 */
[----:B------:R-:W-:Y:S01]  /*18640*/  FADD.FTZ R42, R44, R11 ;  /* 0x0000000b2c2a7221 */ /* 0x000fe20000010000 */
[----:B------:R-:W-:-:S03]  /*18650*/  F2FP.BF16.F32.PACK_AB R179, R30, R179 ;  /* 0x000000b31eb3723e */ /* 0x000fc600000010ff */
[----:B------:R-:W-:Y:S01]  /*18660*/  FADD.FTZ R11, R33, R42 ;  /* 0x0000002a210b7221 */ /* 0x000fe20000010000 */
[----:B------:R-:W-:Y:S01]  /*18670*/  FFMA.FTZ R42, R53, R9, -R7 ;  /* 0x00000009352a7223 */ /* 0x000fe20000010807 */
[----:B------:R-:W1:Y:S01]  /*18680*/  MUFU.EX2 R175, R175 ;  /* 0x000000af00af7308 */ /* 0x000e620000000800 */
[----:B0-----:R-:W-:Y:S01]  /*18690*/  FADD.FTZ R3, R173, R4 ;  /* 0x00000004ad037221 */ /* 0x001fe20000010000 */
[----:B------:R-:W-:-:S04]  /*186a0*/  FADD.FTZ R46, R50, R11 ;  /* 0x0000000b322e7221 */ /* 0x000fc80000010000 */
[----:B------:R-:W-:Y:S01]  /*186b0*/  FADD.FTZ R11, R37, R46 ;  /* 0x0000002e250b7221 */ /* 0x000fe20000010000 */
[----:B------:R-:W-:Y:S01]  /*186c0*/  FFMA.FTZ R46, R57, R9, -R7 ;  /* 0x00000009392e7223 */ /* 0x000fe20000010807 */
[----:B------:R-:W0:Y:S01]  /*186d0*/  MUFU.EX2 R36, R36 ;  /* 0x0000002400247308 */ /* 0x000e220000000800 */
[C---:B--2---:R-:W-:Y:S01]  /*186e0*/  FADD.FTZ R4, R58.reuse, R3 ;  /* 0x000000033a047221 */ /* 0x044fe20000010000 */
[----:B------:R-:W-:-:S06]  /*186f0*/  F2FP.BF16.F32.PACK_AB R173, R58, R173 ;  /* 0x000000ad3aad723e */ /* 0x000fcc00000010ff */
[----:B------:R-:W-:Y:S01]  /*18700*/  MUFU.EX2 R169, R169 ;  /* 0x000000a900a97308 */ /* 0x000fe20000000800 */
[----:B-1----:R-:W-:Y:S01]  /*18710*/  FADD.FTZ R3, R175, R4 ;  /* 0x00000004af037221 */ /* 0x002fe20000010000 */
[----:B------:R-:W-:-:S04]  /*18720*/  FADD.FTZ R4, R76, R11 ;  /* 0x0000000b4c047221 */ /* 0x000fc80000010000 */
[----:B------:R-:W-:Y:S01]  /*18730*/  FADD.FTZ R11, R39, R4 ;  /* 0x00000004270b7221 */ /* 0x000fe20000010000 */
[----:B------:R-:W-:Y:S01]  /*18740*/  FFMA.FTZ R4, R168, R9, -R7 ;  /* 0x00000009a8047223 */ /* 0x000fe20000010807 */
[----:B------:R-:W-:Y:S01]  /*18750*/  MUFU.EX2 R40, R40 ;  /* 0x0000002800287308 */ /* 0x000fe20000000800 */
[----:B------:R-:W-:Y:S01]  /*18760*/  F2FP.BF16.F32.PACK_AB R168, R44, R25 ;  /* 0x000000192ca8723e */ /* 0x000fe200000010ff */
[----:B------:R-:W-:Y:S01]  /*18770*/  FADD.FTZ R11, R66, R11 ;  /* 0x0000000b420b7221 */ /* 0x000fe20000010000 */
[----:B0-----:R-:W-:-:S05]  /*18780*/  F2FP.BF16.F32.PACK_AB R175, R36, R175 ;  /* 0x000000af24af723e */ /* 0x001fca00000010ff */
[----:B------:R-:W0:Y:S08]  /*18790*/  MUFU.EX2 R160, R160 ;  /* 0x000000a000a07308 */ /* 0x000e300000000800 */
[----:B------:R-:W1:Y:S08]  /*187a0*/  MUFU.EX2 R171, R171 ;  /* 0x000000ab00ab7308 */ /* 0x000e700000000800 */
[----:B------:R2:W3:Y:S01]  /*187b0*/  MUFU.EX2 R12, R48 ;  /* 0x00000030000c7308 */ /* 0x0004e20000000800 */
[----:B0-----:R-:W-:Y:S01]  /*187c0*/  FADD.FTZ R52, R160, R11 ;  /* 0x0000000ba0347221 */ /* 0x001fe20000010000 */
[----:B------:R-:W-:-:S06]  /*187d0*/  F2FP.BF16.F32.PACK_AB R160, R41, R160 ;  /* 0x000000a029a0723e */ /* 0x000fcc00000010ff */
[----:B------:R-:W0:Y:S01]  /*187e0*/  MUFU.EX2 R165, R165 ;  /* 0x000000a500a57308 */ /* 0x000e220000000800 */
[----:B--2---:R-:W-:-:S04]  /*187f0*/  FADD.FTZ R48, R36, R3 ;  /* 0x0000000324307221 */ /* 0x004fc80000010000 */
[----:B------:R-:W-:Y:S01]  /*18800*/  FADD.FTZ R3, R169, R48 ;  /* 0x00000030a9037221 */ /* 0x000fe20000010000 */
[C---:B------:R-:W-:Y:S02]  /*18810*/  F2FP.BF16.F32.PACK_AB R169, R40.reuse, R169 ;  /* 0x000000a928a9723e */ /* 0x040fe400000010ff */
[----:B------:R-:W2:Y:S01]  /*18820*/  MUFU.EX2 R8, R8 ;  /* 0x0000000800087308 */ /* 0x000ea20000000800 */
[----:B------:R-:W-:Y:S01]  /*18830*/  FADD.FTZ R48, R40, R3 ;  /* 0x0000000328307221 */ /* 0x000fe20000010000 */
[----:B------:R-:W-:Y:S01]  /*18840*/  FFMA.FTZ R3, R170, R9, -R7 ;  /* 0x00000009aa037223 */ /* 0x000fe20000010807 */
[----:B------:R-:W-:Y:S02]  /*18850*/  F2FP.BF16.F32.PACK_AB R170, R50, R33 ;  /* 0x0000002132aa723e */ /* 0x000fe400000010ff */
[----:B-1----:R-:W-:Y:S01]  /*18860*/  FADD.FTZ R11, R171, R48 ;  /* 0x00000030ab0b7221 */ /* 0x002fe20000010000 */
[C---:B---3--:R-:W-:Y:S02]  /*18870*/  F2FP.BF16.F32.PACK_AB R171, R12.reuse, R171 ;  /* 0x000000ab0cab723e */ /* 0x048fe400000010ff */
[----:B------:R-:W-:Y:S01]  /*18880*/  MUFU.EX2 R162, R162 ;  /* 0x000000a200a27308 */ /* 0x000fe20000000800 */
[----:B------:R-:W-:Y:S01]  /*18890*/  FADD.FTZ R48, R12, R11 ;  /* 0x0000000b0c307221 */ /* 0x000fe20000010000 */
[----:B------:R-:W-:-:S03]  /*188a0*/  IMAD.MOV.U32 R12, RZ, RZ, R21 ;  /* 0x000000ffff0c7224 */ /* 0x000fc600078e0015 */
[----:B0-----:R-:W-:-:S03]  /*188b0*/  FADD.FTZ R11, R165, R48 ;  /* 0x00000030a50b7221 */ /* 0x001fc60000010000 */
[----:B------:R-:W0:Y:S01]  /*188c0*/  MUFU.EX2 R167, R167 ;  /* 0x000000a700a77308 */ /* 0x000e220000000800 */
[C---:B--2---:R-:W-:Y:S01]  /*188d0*/  FADD.FTZ R20, R8.reuse, R11 ;  /* 0x0000000b08147221 */ /* 0x044fe20000010000 */
[----:B------:R-:W-:-:S06]  /*188e0*/  F2FP.BF16.F32.PACK_AB R165, R8, R165 ;  /* 0x000000a508a5723e */ /* 0x000fcc00000010ff */
[----:B------:R-:W1:Y:S08]  /*188f0*/  MUFU.EX2 R10, R10 ;  /* 0x0000000a000a7308 */ /* 0x000e700000000800 */
[----:B------:R-:W2:Y:S01]  /*18900*/  MUFU.EX2 R161, R161 ;  /* 0x000000a100a17308 */ /* 0x000ea20000000800 */
[----:B0-----:R-:W-:Y:S01]  /*18910*/  FADD.FTZ R11, R167, R20 ;  /* 0x00000014a70b7221 */ /* 0x001fe20000010000 */
[----:B------:R-:W-:-:S02]  /*18920*/  WARPGROUP.DEPBAR.LE gsb0, 0x0 ;  /* 0x00008000000079c5 */ /* 0x000fc40000010000 */
[----:B------:R-:W-:-:S04]  /*18930*/  WARPGROUP.ARRIVE ;  /* 0x00000000000079c5 */ /* 0x000fc80000000000 */
[----:B------:R-:W-:Y:S01]  /*18940*/  MUFU.EX2 R163, R163 ;  /* 0x000000a300a37308 */ /* 0x000fe20000000800 */
[-C--:B------:R-:W-:Y:S01]  /*18950*/  FFMA.FTZ R157, R55, R9.reuse, -R7 ;  /* 0x00000009379d7223 */ /* 0x080fe20000010807 */
[----:B-1----:R-:W-:Y:S01]  /*18960*/  FADD.FTZ R32, R10, R11 ;  /* 0x0000000b0a207221 */ /* 0x002fe20000010000 */
[----:B------:R-:W-:Y:S01]  /*18970*/  FFMA.FTZ R159, R59, R9, -R7 ;  /* 0x000000093b9f7223 */ /* 0x000fe20000010807 */
[----:B------:R-:W-:Y:S01]  /*18980*/  F2FP.BF16.F32.PACK_AB R156, R70, R45 ;  /* 0x0000002d469c723e */ /* 0x000fe200000010ff */
[----:B------:R-:W-:Y:S01]  /*18990*/  HGMMA.64x128x16.F32.BF16 R88, R152, gdesc[UR4].tnspB, R88, gsb0 ;  /* 0x41e0000498587df0 */ /* 0x000fe20008001858 */
[----:B--2---:R-:W-:Y:S01]  /*189a0*/  FADD.FTZ R11, R161, R32 ;  /* 0x00000020a10b7221 */ /* 0x004fe20000010000 */
[----:B------:R-:W-:Y:S01]  /*189b0*/  F2FP.BF16.F32.PACK_AB R167, R10, R167 ;  /* 0x000000a70aa7723e */ /* 0x000fe200000010ff */
[----:B------:R-:W0:Y:S08]  /*189c0*/  MUFU.EX2 R80, R80 ;  /* 0x0000005000507308 */ /* 0x000e300000000800 */
[----:B------:R-:W-:Y:S08]  /*189d0*/  MUFU.EX2 R42, R42 ;  /* 0x0000002a002a7308 */ /* 0x000ff00000000800 */
[----:B------:R-:W-:Y:S01]  /*189e0*/  MUFU.EX2 R157, R157 ;  /* 0x0000009d009d7308 */ /* 0x000fe20000000800 */
[----:B0-----:R-:W-:-:S07]  /*189f0*/  F2FP.BF16.F32.PACK_AB R158, R80, R49 ;  /* 0x00000031509e723e */ /* 0x001fce00000010ff */
[----:B------:R-:W-:Y:S08]  /*18a00*/  MUFU.EX2 R46, R46 ;  /* 0x0000002e002e7308 */ /* 0x000ff00000000800 */
[----:B------:R-:W-:Y:S08]  /*18a10*/  MUFU.EX2 R159, R159 ;  /* 0x0000009f009f7308 */ /* 0x000ff00000000800 */
[----:B------:R-:W-:Y:S08]  /*18a20*/  MUFU.EX2 R20, R61 ;  /* 0x0000003d00147308 */ /* 0x000ff00000000800 */
[----:B------:R-:W-:Y:S08]  /*18a30*/  MUFU.EX2 R38, R4 ;  /* 0x0000000400267308 */ /* 0x000ff00000000800 */
[----:B------:R-:W0:Y:S01]  /*18a40*/  MUFU.EX2 R65, R65 ;  /* 0x0000004100417308 */ /* 0x000e220000000800 */
[----:B------:R-:W-:-:S02]  /*18a50*/  WARPGROUP.DEPBAR.LE gsb0, 0x0 ;  /* 0x00008000000079c5 */ /* 0x000fc40000010000 */
[----:B------:R1:W-:Y:S01]  /*18a60*/  @!P1 SYNCS.ARRIVE.TRANS64.RED.A1T0 RZ, [R14+URZ], RZ ;  /* 0x000000ff0eff99a7 */ /* 0x0003e2000810043f */
[----:B------:R-:W-:Y:S02]  /*18a70*/  F2FP.BF16.F32.PACK_AB R152, R84, R63 ;  /* 0x0000003f5498723e */ /* 0x000fe400000010ff */
[----:B------:R-:W-:Y:S02]  /*18a80*/  F2FP.BF16.F32.PACK_AB R154, R62, R73 ;  /* 0x000000493e9a723e */ /* 0x000fe400000010ff */
[----:B0-----:R-:W-:Y:S01]  /*18a90*/  F2FP.BF16.F32.PACK_AB R153, R65, R38 ;  /* 0x000000264199723e */ /* 0x001fe200000010ff */
[-CC-:B-1----:R-:W-:Y:S01]  /*18aa0*/  FFMA.FTZ R14, R47, R9.reuse, -R7.reuse ;  /* 0x000000092f0e7223 */ /* 0x182fe20000010807 */
[----:B------:R0:W-:Y:S01]  /*18ab0*/  @!P1 SYNCS.ARRIVE.TRANS64.RED.A1T0 RZ, [R15+URZ], RZ ;  /* 0x000000ff0fff99a7 */ /* 0x0001e2000810043f */
[----:B------:R-:W-:-:S04]  /*18ac0*/  FFMA.FTZ R7, R51, R9, -R7 ;  /* 0x0000000933077223 */ /* 0x000fc80000010807 */
[----:B------:R-:W1:Y:S01]  /*18ad0*/  MUFU.EX2 R14, R14 ;  /* 0x0000000e000e7308 */ /* 0x000e620000000800 */
[----:B0-----:R-:W-:-:S04]  /*18ae0*/  FADD.FTZ R15, R41, R52 ;  /* 0x00000034290f7221 */ /* 0x001fc80000010000 */
[----:B------:R-:W-:-:S03]  /*18af0*/  FADD.FTZ R52, R162, R15 ;  /* 0x0000000fa2347221 */ /* 0x000fc60000010000 */
[----:B------:R-:W-:Y:S01]  /*18b00*/  MUFU.EX2 R7, R7 ;  /* 0x0000000700077308 */ /* 0x000fe20000000800 */
[C---:B------:R-:W-:Y:S01]  /*18b10*/  F2FP.BF16.F32.PACK_AB R162, R43.reuse, R162 ;  /* 0x000000a22ba2723e */ /* 0x040fe200000010ff */
[----:B------:R-:W-:-:S04]  /*18b20*/  FADD.FTZ R52, R43, R52 ;  /* 0x000000342b347221 */ /* 0x000fc80000010000 */
[----:B------:R-:W-:Y:S01]  /*18b30*/  FADD.FTZ R15, R45, R52 ;  /* 0x000000342d0f7221 */ /* 0x000fe20000010000 */
[C---:B-1----:R-:W-:Y:S01]  /*18b40*/  FADD.FTZ R32, R14.reuse, R11 ;  /* 0x0000000b0e207221 */ /* 0x042fe20000010000 */
        /* <DEDUP_REMOVED lines=14> */
[----:B------:R-:W-:Y:S02]  /*18c30*/  FADD.FTZ R15, R73, R34 ;  /* 0x00000022490f7221 */ /* 0x000fe40000010000 */
[----:B------:R-:W0:Y:S01]  /*18c40*/  MUFU.EX2 R34, R3 ;  /* 0x0000000300227308 */ /* 0x000e220000000800 */
[----:B------:R-:W-:Y:S01]  /*18c50*/  FADD.FTZ R11, R20, R11 ;  /* 0x0000000b140b7221 */ /* 0x000fe20000010000 */
[----:B------:R-:W-:Y:S01]  /*18c60*/  FADD.FTZ R4, R62, R15 ;  /* 0x0000000f3e047221 */ /* 0x000fe20000010000 */
[----:B------:R-:W-:Y:S02]  /*18c70*/  IMAD.MOV.U32 R15, RZ, RZ, R188 ;  /* 0x000000ffff0f7224 */ /* 0x000fe400078e00bc */
[----:B------:R-:W-:Y:S01]  /*18c80*/  FADD.FTZ R11, R38, R11 ;  /* 0x0000000b260b7221 */ /* 0x000fe20000010000 */
[----:B------:R-:W-:-:S03]  /*18c90*/  IMAD.MOV.U32 R20, RZ, RZ, R185 ;  /* 0x000000ffff147224 */ /* 0x000fc600078e00b9 */
[----:B------:R-:W-:-:S04]  /*18ca0*/  FADD.FTZ R11, R65, R11 ;  /* 0x0000000b410b7221 */ /* 0x000fc80000010000 */
[----:B0-----:R-:W-:Y:S01]  /*18cb0*/  FADD.FTZ R11, R34, R11 ;  /* 0x0000000b220b7221 */ /* 0x001fe20000010000 */
[----:B------:R-:W-:-:S03]  /*18cc0*/  F2FP.BF16.F32.PACK_AB R155, R7, R34 ;  /* 0x00000022079b723e */ /* 0x000fc600000010ff */
[----:B------:R-:W-:Y:S01]  /*18cd0*/  FADD.FTZ R3, R7, R11 ;  /* 0x0000000b07037221 */ /* 0x000fe20000010000 */
[----:B------:R-:W-:Y:S01]  /*18ce0*/  IMAD.MOV.U32 R7, RZ, RZ, R194 ;  /* 0x000000ffff077224 */ /* 0x000fe200078e00c2 */
[----:B------:R-:W-:Y:S06]  /*18cf0*/  @P2 BRA `(.L_x_2396) ;  /* 0xffffffc800a42947 */ /* 0x000fec000383ffff */
[----:B------:R-:W-:Y:S05]  /*18d00*/  BSYNC B1 ;  /* 0x0000000000017941 */ /* 0x000fea0003800000 */
.L_x_2385:
[----:B------:R-:W-:-:S07]  /*18d10*/  IMAD.MOV.U32 R10, RZ, RZ, R6 ;  /* 0x000000ffff0a7224 */ /* 0x000fce00078e0006 */
.L_x_2384:
[----:B------:R-:W-:Y:S05]  /*18d20*/  BSYNC B0 ;  /* 0x0000000000007941 */ /* 0x000fea0003800000 */
.L_x_2383:
[----:B------:R-:W-:Y:S01]  /*18d30*/  ISETP.GE.AND P2, PT, R10, RZ, PT ;  /* 0x000000ff0a00720c */ /* 0x000fe20003f46270 */
[----:B------:R-:W-:-:S12]  /*18d40*/  BSSY B0, `(.L_x_2397) ;  /* 0x00002d2000007945 */ /* 0x000fd80003800000 */
[----:B------:R-:W-:Y:S05]  /*18d50*/  @!P2 BRA `(.L_x_2398) ;  /* 0x0000002c0040a947 */ /* 0x000fea0003800000 */
[----:B------:R-:W-:Y:S02]  /*18d60*/  IMAD.MOV.U32 R12, RZ, RZ, R21 ;  /* 0x000000ffff0c7224 */ /* 0x000fe400078e0015 */
[----:B------:R-:W-:Y:S02]  /*18d70*/  IMAD.MOV.U32 R11, RZ, RZ, R194 ;  /* 0x000000ffff0b7224 */ /* 0x000fe400078e00c2 */
[----:B------:R-:W-:Y:S02]  /*18d80*/  IMAD.MOV.U32 R14, RZ, RZ, R188 ;  /* 0x000000ffff0e7224 */ /* 0x000fe400078e00bc */
[----:B------:R-:W-:-:S07]  /*18d90*/  IMAD.MOV.U32 R15, RZ, RZ, R185 ;  /* 0x000000ffff0f7224 */ /* 0x000fce00078e00b9 */
.L_x_2409:
        /* <DEDUP_REMOVED lines=8> */
.L_x_2399:
[----:B------:R-:W-:Y:S01]  /*18e20*/  IMAD R8, R185, 0x8, R18 ;  /* 0x00000008b9087824 */ /* 0x000fe200078e0212 */
[----:B------:R-:W-:-:S04]  /*18e30*/  SHF.L.U32 R9, R188, 0x1f, RZ ;  /* 0x0000001fbc097819 */ /* 0x000fc800000006ff */
[----:B------:R0:W1:Y:S01]  /*18e40*/  SYNCS.PHASECHK.TRANS64.TRYWAIT P2, [R8+URZ+0x34830], R9 ;  /* 0x03483009080075a7 */ /* 0x000062000804017f */
[----:B------:R-:W-:Y:S05]  /*18e50*/  @!P0 BRA `(.L_x_2400) ;  /* 0x0000000000048947 */ /* 0x000fea0003800000 */
[----:B------:R-:W-:Y:S01]  /*18e60*/  BPT.TRAP 0x1 ;  /* 0x000000040000795c */ /* 0x000fe20000300000 */
.L_x_2400:
[----:B------:R-:W-:Y:S01]  /*18e70*/  BSSY B1, `(.L_x_2401) ;  /* 0x0000006000017945 */ /* 0x000fe20003800000 */
[----:B------:R-:W-:Y:S02]  /*18e80*/  IMAD R6, R185, 0xc00, R5 ;  /* 0x00000c00b9067824 */ /* 0x000fe400078e0205 */
[----:B------:R-:W-:Y:S01]  /*18e90*/  IMAD.MOV.U32 R7, RZ, RZ, 0x40000040 ;  /* 0x40000040ff077424 */ /* 0x000fe200078e00ff */
[----:B-1----:R-:W-:Y:S06]  /*18ea0*/  @P2 BRA `(.L_x_2402) ;  /* 0x0000000000082947 */ /* 0x002fec0003800000 */
[----:B------:R-:W1:Y:S02]  /*18eb0*/  SYNCS.PHASECHK.TRANS64.TRYWAIT P2, [R8+URZ+0x34830], R9 ;  /* 0x03483009080075a7 */ /* 0x000e64000804017f */
[----:B-1----:R-:W-:Y:S05]  /*18ec0*/  @!P2 BRA `(.L_x_2403) ;  /* 0x000000c40070a947 */ /* 0x002fea0003800000 */
.L_x_2402:
[----:B------:R-:W-:Y:S05]  /*18ed0*/  BSYNC B1 ;  /* 0x0000000000017941 */ /* 0x000fea0003800000 */
.L_x_2401:
[----:B------:R-:W2:Y:S04]  /*18ee0*/  LDL.64 R20, [R1+0x30] ;  /* 0x0000300001147983 */ /* 0x000ea80000100a00 */
[----:B------:R-:W3:Y:S04]  /*18ef0*/  LDL.64 R232, [R1+0x28] ;  /* 0x0000280001e87983 */ /* 0x000ee80000100a00 */
[----:B------:R-:W4:Y:S01]  /*18f00*/  LDL.64 R230, [R1+0x20] ;  /* 0x0000200001e67983 */ /* 0x000f220000100a00 */
[C---:B------:R-:W-:Y:S02]  /*18f10*/  R2UR UR6, R6.reuse ;  /* 0x00000000060672ca */ /* 0x040fe400000e0000 */
[----:B------:R-:W-:Y:S01]  /*18f20*/  R2UR UR7, R7 ;  /* 0x00000000070772ca */ /* 0x000fe200000e0000 */
[----:B------:R-:W-:Y:S01]  /*18f30*/  WARPGROUP.ARRIVE ;  /* 0x00000000000079c5 */ /* 0x000fe20000000000 */
[----:B------:R-:W5:Y:S01]  /*18f40*/  LDL.64 R228, [R1+0x18] ;  /* 0x0000180001e47983 */ /* 0x000f620000100a00 */
[----:B01----:R-:W-:-:S02]  /*18f50*/  VIADD R8, R6, 0x2 ;  /* 0x0000000206087836 */ /* 0x003fc40000000000 */
[----:B------:R-:W-:Y:S01]  /*18f60*/  IMAD.MOV.U32 R9, RZ, RZ, 0x40000040 ;  /* 0x40000040ff097424 */ /* 0x000fe200078e00ff */
[----:B------:R-:W5:Y:S04]  /*18f70*/  LDL.64 R194, [R1+0x10] ;  /* 0x0000100001c27983 */ /* 0x000f680000100a00 */
[----:B------:R-:W5:Y:S01]  /*18f80*/  LDL.64 R192, [R1+0x8] ;  /* 0x0000080001c07983 */ /* 0x000f620000100a00 */
[----:B--2---:R-:W-:Y:S02]  /*18f90*/  R2UR UR4, R20 ;  /* 0x00000000140472ca */ /* 0x004fe400000e0000 */
[----:B------:R-:W-:Y:S02]  /*18fa0*/  R2UR UR5, R21 ;  /* 0x00000000150572ca */ /* 0x000fe400000e0000 */
[----:B------:R-:W2:Y:S11]  /*18fb0*/  LDL.64 R20, [R1] ;  /* 0x0000000001147983 */ /* 0x000eb60000100a00 */
[----:B------:R-:W-:Y:S01]  /*18fc0*/  HGMMA.64x128x16.F32.BF16 R24, gdesc[UR4], RZ, !UPT, gsb0 ;  /* 0x01e00000041879f0 */ /* 0x000fe2000c0018ff */
[----:B------:R-:W-:-:S02]  /*18fd0*/  R2UR UR6, R8 ;  /* 0x00000000080672ca */ /* 0x000fc400000e0000 */
[----:B------:R-:W-:Y:S02]  /*18fe0*/  R2UR UR7, R9 ;  /* 0x00000000090772ca */ /* 0x000fe400000e0000 */
[----:B---3--:R-:W-:Y:S02]  /*18ff0*/  R2UR UR4, R232 ;  /* 0x00000000e80472ca */ /* 0x008fe400000e0000 */
[----:B------:R-:W-:Y:S01]  /*19000*/  R2UR UR5, R233 ;  /* 0x00000000e90572ca */ /* 0x000fe200000e0000 */
[----:B------:R-:W-:Y:S02]  /*19010*/  VIADD R8, R6, 0x4 ;  /* 0x0000000406087836 */ /* 0x000fe40000000000 */
[----:B------:R-:W-:Y:S01]  /*19020*/  IMAD.MOV.U32 R9, RZ, RZ, 0x40000040 ;  /* 0x40000040ff097424 */ /* 0x000fe200078e00ff */
[----:B------:R-:W-:Y:S02]  /*19030*/  WARPGROUP.DEPBAR.LE gsb0, 0x0 ;  /* 0x00008000000079c5 */ /* 0x000fe40000010000 */
        /* <DEDUP_REMOVED lines=157> */
.L_x_2404:
[----:B------:R-:W-:Y:S01]  /*19a10*/  SHF.L.U32 R7, R14, 0x1f, RZ ;  /* 0x0000001f0e077819 */ /* 0x000fe200000006ff */
[----:B------:R-:W-:-:S04]  /*19a20*/  IMAD R14, R15, 0x8, R18 ;  /* 0x000000080f0e7824 */ /* 0x000fc800078e0212 */
[----:B------:R0:W1:Y:S01]  /*19a30*/  SYNCS.PHASECHK.TRANS64.TRYWAIT P2, [R14+URZ+0x34850], R7 ;  /* 0x034850070e0075a7 */ /* 0x000062000804017f */
[----:B------:R-:W-:Y:S05]  /*19a40*/  @!P0 BRA `(.L_x_2405) ;  /* 0x0000000000048947 */ /* 0x000fea0003800000 */
[----:B------:R-:W-:Y:S01]  /*19a50*/  BPT.TRAP 0x1 ;  /* 0x000000040000795c */ /* 0x000fe20000300000 */
.L_x_2405:
[----:B------:R-:W-:Y:S04]  /*19a60*/  BSSY B1, `(.L_x_2406) ;  /* 0x0000004000017945 */ /* 0x000fe80003800000 */
[----:B-1----:R-:W-:Y:S05]  /*19a70*/  @P2 BRA `(.L_x_2407) ;  /* 0x0000000000082947 */ /* 0x002fea0003800000 */
[----:B------:R-:W1:Y:S02]  /*19a80*/  SYNCS.PHASECHK.TRANS64.TRYWAIT P2, [R14+URZ+0x34850], R7 ;  /* 0x034850070e0075a7 */ /* 0x000e64000804017f */
[----:B-1----:R-:W-:Y:S05]  /*19a90*/  @!P2 BRA `(.L_x_2408) ;  /* 0x000000b80090a947 */ /* 0x002fea0003800000 */
.L_x_2407:
[----:B------:R-:W-:Y:S05]  /*19aa0*/  BSYNC B1 ;  /* 0x0000000000017941 */ /* 0x000fea0003800000 */
.L_x_2406:
[----:B------:R-:W-:Y:S01]  /*19ab0*/  VIADD R2, R18, 0x400 ;  /* 0x0000040012027836 */ /* 0x000fe20000000000 */
[----:B------:R-:W-:Y:S01]  /*19ac0*/  WARPGROUP.ARRIVE ;  /* 0x00000000000079c5 */ /* 0x000fe20000000000 */
[----:B01----:R-:W-:Y:S02]  /*19ad0*/  IMAD.MOV.U32 R7, RZ, RZ, 0x40000040 ;  /* 0x40000040ff077424 */ /* 0x003fe400078e00ff */
[----:B------:R-:W-:Y:S01]  /*19ae0*/  FMUL.FTZ R0, R24, UR38 ;  /* 0x0000002618007c20 */ /* 0x000fe20008410000 */
[----:B------:R-:W-:Y:S01]  /*19af0*/  IMAD.MOV.U32 R9, RZ, RZ, 0x40000040 ;  /* 0x40000040ff097424 */ /* 0x000fe200078e00ff */
        /* <DEDUP_REMOVED lines=31> */
[----:B------:R-:W-:Y:S01]  /*19cf0*/  HGMMA.64x128x16.F32.BF16 R88, R180, gdesc[UR4].tnspB, R88, gsb0 ;  /* 0x41e00004b4587df0 */ /* 0x000fe20008001858 */
[----:B------:R-:W-:Y:S01]  /*19d00*/  R2UR UR6, R8 ;  /* 0x00000000080672ca */ /* 0x000fe200000e0000 */
[----:B------:R-:W-:Y:S01]  /*19d10*/  VIADD R8, R6, 0x100 ;  /* 0x0000010006087836 */ /* 0x000fe20000000000 */
[----:B------:R-:W-:Y:S01]  /*19d20*/  R2UR UR7, R9 ;  /* 0x00000000090772ca */ /* 0x000fe200000e0000 */
[----:B------:R-:W-:Y:S01]  /*19d30*/  FMUL.FTZ R46, R48, UR38 ;  /* 0x00000026302e7c20 */ /* 0x000fe20008410000 */
[----:B0-----:R-:W-:Y:S01]  /*19d40*/  FMNMX.FTZ R9, R0, R11, !PT ;  /* 0x0000000b00097209 */ /* 0x001fe20007810000 */
[----:B------:R-:W-:Y:S01]  /*19d50*/  FMUL.FTZ R48, R49, UR38 ;  /* 0x0000002631307c20 */ /* 0x000fe20008410000 */
[----:B------:R-:W0:Y:S01]  /*19d60*/  MUFU.TANH R28, R28 ;  /* 0x0000001c001c7308 */ /* 0x000e220000002400 */
[----:B------:R-:W-:Y:S01]  /*19d70*/  FMUL.FTZ R45, R50, UR38 ;  /* 0x00000026322d7c20 */ /* 0x000fe20008410000 */
[----:B-1----:R-:W-:Y:S01]  /*19d80*/  FMNMX.FTZ R2, R20, R9, !PT ;  /* 0x0000000914027209 */ /* 0x002fe20007810000 */
[----:B------:R-:W-:-:S02]  /*19d90*/  IMAD.MOV.U32 R9, RZ, RZ, 0x40000040 ;  /* 0x40000040ff097424 */ /* 0x000fc400078e00ff */
[----:B------:R-:W-:Y:S01]  /*19da0*/  FMUL.FTZ R50, R52, UR38 ;  /* 0x0000002634327c20 */ /* 0x000fe20008410000 */
[----:B------:R-:W-:Y:S01]  /*19db0*/  FMUL.FTZ R44, R47, UR38 ;  /* 0x000000262f2c7c20 */ /* 0x000fe20008410000 */
[----:B--2---:R-:W-:Y:S01]  /*19dc0*/  FMNMX.FTZ R39, R21, R2, !PT ;  /* 0x0000000215277209 */ /* 0x004fe20007810000 */
[----:B------:R-:W-:Y:S01]  /*19dd0*/  FMUL.FTZ R47, R51, UR38 ;  /* 0x00000026332f7c20 */ /* 0x000fe20008410000 */
[----:B------:R-:W1:Y:S01]  /*19de0*/  MUFU.TANH R29, R29 ;  /* 0x0000001d001d7308 */ /* 0x000e620000002400 */
[----:B------:R-:W-:Y:S01]  /*19df0*/  FMUL.FTZ R51, R53, UR38 ;  /* 0x0000002635337c20 */ /* 0x000fe20008410000 */
[----:B---3--:R-:W-:Y:S01]  /*19e00*/  FMNMX.FTZ R39, R26, R39, !PT ;  /* 0x000000271a277209 */ /* 0x008fe20007810000 */
        /* <DEDUP_REMOVED lines=30> */
[C---:B------:R-:W-:Y:S01]  /*19ff0*/  ISETP.GT.AND P2, PT, R10.reuse, RZ, PT ;  /* 0x000000ff0a00720c */ /* 0x040fe20003f44270 */
[----:B------:R-:W-:-:S06]  /*1a000*/  VIADD R10, R10, 0xffffffff ;  /* 0xffffffff0a0a7836 */ /* 0x000fcc0000000000 */
[----:B------:R-:W5:Y:S08]  /*1a010*/  MUFU.TANH R41, R41 ;  /* 0x0000002900297308 */ /* 0x000f700000002400 */
        /* <DEDUP_REMOVED lines=9> */
[----:B------:R-:W5:Y:S01]  /*1a0b0*/  MUFU.TANH R60, R60 ;  /* 0x0000003c003c7308 */ /* 0x000f620000002400 */
[----:B------:R-:W-:-:S02]  /*1a0c0*/  WARPGROUP.DEPBAR.LE gsb0, 0x0 ;  /* 0x00008000000079c5 */ /* 0x000fc40000010000 */
[----:B------:R-:W-:-:S05]  /*1a0d0*/  WARPGROUP.ARRIVE ;  /* 0x00000000000079c5 */ /* 0x000fca0000000000 */
[----:B------:R-:W5:Y:S01]  /*1a0e0*/  MUFU.TANH R61, R61 ;  /* 0x0000003d003d7308 */ /* 0x000f620000002400 */
[----:B------:R-:W-:Y:S01]  /*1a0f0*/  HGMMA.64x128x16.F32.BF16 R88, R176, gdesc[UR4].tnspB, R88, gsb0 ;  /* 0x41e00004b0587df0 */ /* 0x000fe20008001858 */
[----:B------:R-:W-:Y:S01]  /*1a100*/  R2UR UR6, R8 ;  /* 0x00000000080672ca */ /* 0x000fe200000e0000 */
[----:B------:R-:W-:Y:S01]  /*1a110*/  VIADD R8, R6, 0x180 ;  /* 0x0000018006087836 */ /* 0x000fe20000000000 */
[----:B------:R-:W-:-:S04]  /*1a120*/  R2UR UR7, R9 ;  /* 0x00000000090772ca */ /* 0x000fc800000e0000 */
[----:B------:R-:W5:Y:S01]  /*1a130*/  MUFU.TANH R62, R62 ;  /* 0x0000003e003e7308 */ /* 0x000f620000002400 */
[----:B-1----:R-:W-:-:S04]  /*1a140*/  FMNMX.FTZ R9, R29, R2, !PT ;  /* 0x000000021d097209 */ /* 0x002fc80007810000 */
[----:B--2---:R-:W-:-:S03]  /*1a150*/  FMNMX.FTZ R9, R32, R9, !PT ;  /* 0x0000000920097209 */ /* 0x004fc60007810000 */
[----:B------:R-:W1:Y:S01]  /*1a160*/  MUFU.TANH R64, R64 ;  /* 0x0000004000407308 */ /* 0x000e620000002400 */
[----:B0-----:R-:W-:-:S04]  /*1a170*/  FMNMX.FTZ R9, R34, R9, !PT ;  /* 0x0000000922097209 */ /* 0x001fc80007810000 */
[----:B---3--:R-:W-:-:S03]  /*1a180*/  FMNMX.FTZ R2, R36, R9, !PT ;  /* 0x0000000924027209 */ /* 0x008fc60007810000 */
[----:B------:R-:W0:Y:S01]  /*1a190*/  MUFU.TANH R65, R65 ;  /* 0x0000004100417308 */ /* 0x000e220000002400 */
[----:B----4-:R-:W-:-:S04]  /*1a1a0*/  FMNMX.FTZ R2, R37, R2, !PT ;  /* 0x0000000225027209 */ /* 0x010fc80007810000 */
[----:B-----5:R-:W-:-:S03]  /*1a1b0*/  FMNMX.FTZ R2, R41, R2, !PT ;  /* 0x0000000229027209 */ /* 0x020fc60007810000 */
[----:B------:R-:W2:Y:S01]  /*1a1c0*/  MUFU.TANH R68, R68 ;  /* 0x0000004400447308 */ /* 0x000ea20000002400 */
[----:B------:R-:W-:-:S04]  /*1a1d0*/  FMNMX.FTZ R9, R43, R2, !PT ;  /* 0x000000022b097209 */ /* 0x000fc80007810000 */
[----:B------:R-:W-:-:S03]  /*1a1e0*/  FMNMX.FTZ R9, R46, R9, !PT ;  /* 0x000000092e097209 */ /* 0x000fc60007810000 */
[----:B------:R-:W3:Y:S01]  /*1a1f0*/  MUFU.TANH R69, R69 ;  /* 0x0000004500457308 */ /* 0x000ee20000002400 */
[----:B------:R-:W-:-:S04]  /*1a200*/  FMNMX.FTZ R9, R48, R9, !PT ;  /* 0x0000000930097209 */ /* 0x000fc80007810000 */
[----:B------:R-:W-:-:S03]  /*1a210*/  FMNMX.FTZ R2, R50, R9, !PT ;  /* 0x0000000932027209 */ /* 0x000fc60007810000 */
[----:B------:R-:W4:Y:S01]  /*1a220*/  MUFU.TANH R72, R72 ;  /* 0x0000004800487308 */ /* 0x000f220000002400 */
[----:B------:R-:W-:-:S04]  /*1a230*/  FMNMX.FTZ R9, R51, R2, !PT ;  /* 0x0000000233097209 */ /* 0x000fc80007810000 */
[----:B------:R-:W-:-:S03]  /*1a240*/  FMNMX.FTZ R2, R54, R9, !PT ;  /* 0x0000000936027209 */ /* 0x000fc60007810000 */
[----:B------:R-:W5:Y:S01]  /*1a250*/  MUFU.TANH R73, R73 ;  /* 0x0000004900497308 */ /* 0x000f620000002400 */
        /* <DEDUP_REMOVED lines=9> */
[----:B-1----:R-:W-:-:S04]  /*1a2f0*/  FMNMX.FTZ R2, R64, R9, !PT ;  /* 0x0000000940027209 */ /* 0x002fc80007810000 */
[----:B0-----:R-:W-:-:S03]  /*1a300*/  FMNMX.FTZ R9, R65, R2, !PT ;  /* 0x0000000241097209 */ /* 0x001fc60007810000 */
[----:B------:R-:W0:Y:S01]  /*1a310*/  MUFU.TANH R15, R15 ;  /* 0x0000000f000f7308 */ /* 0x000e220000002400 */
[----:B--2---:R-:W-:Y:S01]  /*1a320*/  FMNMX.FTZ R2, R68, R9, !PT ;  /* 0x0000000944027209 */ /* 0x004fe20007810000 */
[----:B------:R-:W-:-:S03]  /*1a330*/  IMAD.MOV.U32 R9, RZ, RZ, 0x40000040 ;  /* 0x40000040ff097424 */ /* 0x000fc600078e00ff */
[----:B---3--:R-:W-:Y:S01]  /*1a340*/  FMNMX.FTZ R39, R69, R2, !PT ;  /* 0x0000000245277209 */ /* 0x008fe20007810000 */
[----:B------:R-:W-:Y:S01]  /*1a350*/  FMUL.FTZ R2, R63, UR38 ;  /* 0x000000263f027c20 */ /* 0x000fe20008410000 */
[----:B------:R-:W-:Y:S01]  /*1a360*/  FMUL.FTZ R63, R66, UR38 ;  /* 0x00000026423f7c20 */ /* 0x000fe20008410000 */
[----:B------:R-:W1:Y:S01]  /*1a370*/  MUFU.TANH R7, R7 ;  /* 0x0000000700077308 */ /* 0x000e620000002400 */
[----:B----4-:R-:W-:Y:S01]  /*1a380*/  FMNMX.FTZ R38, R72, R39, !PT ;  /* 0x0000002748267209 */ /* 0x010fe20007810000 */
[----:B------:R-:W-:Y:S02]  /*1a390*/  IMAD.MOV.U32 R39, RZ, RZ, 0x40000040 ;  /* 0x40000040ff277424 */ /* 0x000fe400078e00ff */
        /* <DEDUP_REMOVED lines=9> */
[----:B------:R-:W-:-:S04]  /*1a430*/  FMUL.FTZ R82, R86, UR38 ;  /* 0x0000002656527c20 */ /* 0x000fc80008410000 */
[----:B------:R-:W3:Y:S08]  /*1a440*/  MUFU.TANH R25, R25 ;  /* 0x0000001900197308 */ /* 0x000ef00000002400 */
[----:B------:R-:W4:Y:S08]  /*1a450*/  MUFU.TANH R27, R27 ;  /* 0x0000001b001b7308 */ /* 0x000f300000002400 */
[----:B------:R-:W4:Y:S08]  /*1a460*/  MUFU.TANH R30, R30 ;  /* 0x0000001e001e7308 */ /* 0x000f300000002400 */
[----:B------:R-:W4:Y:S08]  /*1a470*/  MUFU.TANH R31, R31 ;  /* 0x0000001f001f7308 */ /* 0x000f300000002400 */
[----:B------:R-:W4:Y:S01]  /*1a480*/  MUFU.TANH R33, R33 ;  /* 0x0000002100217308 */ /* 0x000f220000002400 */
[----:B------:R-:W-:-:S02]  /*1a490*/  WARPGROUP.DEPBAR.LE gsb0, 0x0 ;  /* 0x00008000000079c5 */ /* 0x000fc40000010000 */
[----:B------:R-:W-:-:S05]  /*1a4a0*/  WARPGROUP.ARRIVE ;  /* 0x00000000000079c5 */ /* 0x000fca0000000000 */
[----:B------:R-:W4:Y:S01]  /*1a4b0*/  MUFU.TANH R35, R35 ;  /* 0x0000002300237308 */ /* 0x000f220000002400 */
[----:B------:R-:W-:Y:S01]  /*1a4c0*/  HGMMA.64x128x16.F32.BF16 R88, R172, gdesc[UR4].tnspB, R88, gsb0 ;  /* 0x41e00004ac587df0 */ /* 0x000fe20008001858 */
[----:B------:R-:W-:Y:S02]  /*1a4d0*/  R2UR UR6, R8 ;  /* 0x00000000080672ca */ /* 0x000fe400000e0000 */
[----:B------:R-:W-:Y:S02]  /*1a4e0*/  R2UR UR7, R9 ;  /* 0x00000000090772ca */ /* 0x000fe400000e0000 */
[----:B-----5:R-:W-:Y:S02]  /*1a4f0*/  FMNMX.FTZ R9, R73, R38, !PT ;  /* 0x0000002649097209 */ /* 0x020fe40007810000 */
[----:B------:R-:W5:Y:S02]  /*1a500*/  MUFU.TANH R40, R40 ;  /* 0x0000002800287308 */ /* 0x000f640000002400 */
[----:B------:R-:W-:-:S04]  /*1a510*/  FMNMX.FTZ R38, R76, R9, !PT ;  /* 0x000000094c267209 */ /* 0x000fc80007810000 */
[----:B------:R-:W-:Y:S02]  /*1a520*/  FMNMX.FTZ R9, R77, R38, !PT ;  /* 0x000000264d097209 */ /* 0x000fe40007810000 */
[----:B------:R-:W5:Y:S02]  /*1a530*/  MUFU.TANH R42, R42 ;  /* 0x0000002a002a7308 */ /* 0x000f640000002400 */
[----:B------:R-:W-:-:S05]  /*1a540*/  FMNMX.FTZ R9, R80, R9, !PT ;  /* 0x0000000950097209 */ /* 0x000fca0007810000 */
[----:B------:R-:W0:Y:S01]  /*1a550*/  SHFL.BFLY PT, R38, R9, 0x2, 0x1f ;  /* 0x0c401f0009267f89 */ /* 0x000e2200000e0000 */
[----:B------:R-:W5:Y:S08]  /*1a560*/  MUFU.TANH R44, R44 ;  /* 0x0000002c002c7308 */ /* 0x000f700000002400 */
[----:B------:R-:W5:Y:S08]  /*1a570*/  MUFU.TANH R45, R45 ;  /* 0x0000002d002d7308 */ /* 0x000f700000002400 */
[----:B------:R-:W5:Y:S01]  /*1a580*/  MUFU.TANH R47, R47 ;  /* 0x0000002f002f7308 */ /* 0x000f620000002400 */
[----:B0-----:R-:W-:-:S07]  /*1a590*/  FMNMX.FTZ R38, R9, R38, !PT ;  /* 0x0000002609267209 */ /* 0x001fce0007810000 */
[----:B------:R-:W0:Y:S01]  /*1a5a0*/  MUFU.TANH R49, R49 ;  /* 0x0000003100317308 */ /* 0x000e220000002400 */
[----:B------:R-:W1:Y:S07]  /*1a5b0*/  SHFL.BFLY PT, R9, R38, 0x1, 0x1f ;  /* 0x0c201f0026097f89 */ /* 0x000e6e00000e0000 */
[----:B------:R-:W0:Y:S08]  /*1a5c0*/  MUFU.TANH R52, R52 ;  /* 0x0000003400347308 */ /* 0x000e300000002400 */
[----:B------:R-:W0:Y:S08]  /*1a5d0*/  MUFU.TANH R53, R53 ;  /* 0x0000003500357308 */ /* 0x000e300000002400 */
[----:B------:R-:W0:Y:S01]  /*1a5e0*/  MUFU.TANH R56, R56 ;  /* 0x0000003800387308 */ /* 0x000e220000002400 */
[----:B-1----:R-:W-:Y:S01]  /*1a5f0*/  FMNMX.FTZ R194, R38, R9, !PT ;  /* 0x0000000926c27209 */ /* 0x002fe20007810000 */
[----:B------:R-:W-:-:S02]  /*1a600*/  VIADD R38, R6, 0x200 ;  /* 0x0000020006267836 */ /* 0x000fc40000000000 */
[----:B------:R-:W-:-:S04]  /*1a610*/  IMAD.U32 R9, RZ, RZ, UR42 ;  /* 0x0000002aff097e24 */ /* 0x000fc8000f8e00ff */
[----:B------:R-:W1:Y:S01]  /*1a620*/  MUFU.TANH R58, R58 ;  /* 0x0000003a003a7308 */ /* 0x000e620000002400 */
[----:B------:R-:W-:-:S04]  /*1a630*/  FMUL.FTZ R84, R194, R9 ;  /* 0x00000009c2547220 */ /* 0x000fc80000410000 */
[-CC-:B------:R-:W-:Y:S01]  /*1a640*/  FFMA.FTZ R180, R0, R9.reuse, -R84.reuse ;  /* 0x0000000900b47223 */ /* 0x180fe20000010854 */
[----:B------:R-:W-:Y:S01]  /*1a650*/  FMNMX.FTZ R0, R15, R12, !PT ;  /* 0x0000000c0f007209 */ /* 0x000fe20007810000 */
[-CC-:B------:R-:W-:Y:S01]  /*1a660*/  FFMA.FTZ R182, R21, R9.reuse, -R84.reuse ;  /* 0x0000000915b67223 */ /* 0x180fe20000010854 */
[----:B------:R3:W1:Y:S01]  /*1a670*/  MUFU.TANH R8, R2 ;  /* 0x0000000200087308 */ /* 0x0006620000002400 */
[-CC-:B------:R-:W-:Y:S01]  /*1a680*/  FFMA.FTZ R176, R28, R9.reuse, -R84.reuse ;  /* 0x000000091cb07223 */ /* 0x180fe20000010854 */
[----:B------:R-:W-:Y:S01]  /*1a690*/  FMNMX.FTZ R21, R7, R0, !PT ;  /* 0x0000000007157209 */ /* 0x000fe20007810000 */
[----:B------:R-:W-:Y:S02]  /*1a6a0*/  VIADD R28, R6, 0x300 ;  /* 0x00000300061c7836 */ /* 0x000fe40000000000 */
[-CC-:B------:R-:W-:Y:S01]  /*1a6b0*/  FFMA.FTZ R178, R32, R9.reuse, -R84.reuse ;  /* 0x0000000920b27223 */ /* 0x180fe20000010854 */
[--C-:B------:R-:W-:Y:S01]  /*1a6c0*/  FFMA.FTZ R32, R43, R9, -R84.reuse ;  /* 0x000000092b207223 */ /* 0x100fe20000010854 */
[----:B--2---:R-:W-:Y:S01]  /*1a6d0*/  FMNMX.FTZ R0, R24, R21, !PT ;  /* 0x0000001518007209 */ /* 0x004fe20007810000 */
[-CC-:B------:R-:W-:Y:S01]  /*1a6e0*/  FFMA.FTZ R26, R26, R9.reuse, -R84.reuse ;  /* 0x000000091a1a7223 */ /* 0x180fe20000010854 */
[----:B------:R-:W2:Y:S01]  /*1a6f0*/  MUFU.TANH R63, R63 ;  /* 0x0000003f003f7308 */ /* 0x000ea20000002400 */
[----:B---3--:R-:W-:Y:S01]  /*1a700*/  FADD.FTZ R2, -R194, R11 ;  /* 0x0000000bc2027221 */ /* 0x008fe20000010100 */
[----:B------:R-:W-:Y:S01]  /*1a710*/  FMNMX.FTZ R0, R25, R0, !PT ;  /* 0x0000000019007209 */ /* 0x000fe20007810000 */
[----:B------:R-:W-:Y:S01]  /*1a720*/  FFMA.FTZ R11, R20, R9, -R84 ;  /* 0x00000009140b7223 */ /* 0x000fe20000010854 */
[----:B------:R-:W-:-:S02]  /*1a730*/  VIADD R20, R6, 0x280 ;  /* 0x0000028006147836 */ /* 0x000fc40000000000 */
[-C--:B------:R-:W-:Y:S01]  /*1a740*/  FMUL.FTZ R2, R2, R9.reuse ;  /* 0x0000000902027220 */ /* 0x080fe20000410000 */
[----:B----4-:R-:W-:Y:S01]  /*1a750*/  FMNMX.FTZ R21, R27, R0, !PT ;  /* 0x000000001b157209 */ /* 0x010fe20007810000 */
[----:B------:R-:W-:Y:S01]  /*1a760*/  VIADD R6, R6, 0x380 ;  /* 0x0000038006067836 */ /* 0x000fe20000000000 */
[----:B------:R-:W3:Y:S01]  /*1a770*/  MUFU.TANH R66, R66 ;  /* 0x0000004200427308 */ /* 0x000ee20000002400 */
[--C-:B------:R-:W-:Y:S01]  /*1a780*/  FFMA.FTZ R43, R64, R9, -R84.reuse ;  /* 0x00000009402b7223 */ /* 0x100fe20000010854 */
[----:B------:R-:W-:Y:S01]  /*1a790*/  FMNMX.FTZ R0, R30, R21, !PT ;  /* 0x000000151e007209 */ /* 0x000fe20007810000 */
[----:B------:R-:W-:-:S03]  /*1a7a0*/  FFMA.FTZ R80, R80, R9, -R84 ;  /* 0x0000000950507223 */ /* 0x000fc60000010854 */
[----:B------:R-:W-:Y:S02]  /*1a7b0*/  FMNMX.FTZ R0, R31, R0, !PT ;  /* 0x000000001f007209 */ /* 0x000fe40007810000 */
[----:B------:R-:W4:Y:S02]  /*1a7c0*/  MUFU.TANH R67, R67 ;  /* 0x0000004300437308 */ /* 0x000f240000002400 */
[----:B------:R-:W-:-:S04]  /*1a7d0*/  FMNMX.FTZ R0, R33, R0, !PT ;  /* 0x0000000021007209 */ /* 0x000fc80007810000 */
[----:B------:R-:W-:Y:S02]  /*1a7e0*/  FMNMX.FTZ R21, R35, R0, !PT ;  /* 0x0000000023157209 */ /* 0x000fe40007810000 */
[----:B------:R-:W4:Y:S02]  /*1a7f0*/  MUFU.TANH R70, R70 ;  /* 0x0000004600467308 */ /* 0x000f240000002400 */
[----:B-----5:R-:W-:-:S04]  /*1a800*/  FMNMX.FTZ R21, R40, R21, !PT ;  /* 0x0000001528157209 */ /* 0x020fc80007810000 */
[----:B------:R-:W-:Y:S02]  /*1a810*/  FMNMX.FTZ R21, R42, R21, !PT ;  /* 0x000000152a157209 */ /* 0x000fe40007810000 */
[----:B------:R-:W-:Y:S02]  /*1a820*/  MUFU.TANH R71, R71 ;  /* 0x0000004700477308 */ /* 0x000fe40000002400 */
[----:B------:R-:W-:-:S04]  /*1a830*/  FMNMX.FTZ R0, R44, R21, !PT ;  /* 0x000000152c007209 */ /* 0x000fc80007810000 */
[----:B------:R-:W-:Y:S02]  /*1a840*/  FMNMX.FTZ R0, R45, R0, !PT ;  /* 0x000000002d007209 */ /* 0x000fe40007810000 */
[----:B------:R-:W-:Y:S02]  /*1a850*/  MUFU.TANH R74, R74 ;  /* 0x0000004a004a7308 */ /* 0x000fe40000002400 */
[----:B------:R-:W-:Y:S01]  /*1a860*/  FMNMX.FTZ R0, R47, R0, !PT ;  /* 0x000000002f007209 */ /* 0x000fe20007810000 */
[----:B------:R-:W-:Y:S02]  /*1a870*/  WARPGROUP.DEPBAR.LE gsb0, 0x0 ;  /* 0x00008000000079c5 */ /* 0x000fe40000010000 */
[----:B------:R-:W-:Y:S01]  /*1a880*/  WARPGROUP.ARRIVE ;  /* 0x00000000000079c5 */ /* 0x000fe20000000000 */
[----:B0-----:R-:W-:Y:S02]  /*1a890*/  FMNMX.FTZ R21, R49, R0, !PT ;  /* 0x0000000031157209 */ /* 0x001fe40007810000 */
[----:B------:R-:W-:Y:S01]  /*1a8a0*/  MUFU.TANH R75, R75 ;  /* 0x0000004b004b7308 */ /* 0x000fe20000002400 */
[-CC-:B------:R-:W-:Y:S01]  /*1a8b0*/  FFMA.FTZ R172, R36, R9.reuse, -R84.reuse ;  /* 0x0000000924ac7223 */ /* 0x180fe20000010854 */
[--C-:B------:R-:W-:Y:S01]  /*1a8c0*/  FFMA.FTZ R174, R41, R9, -R84.reuse ;  /* 0x0000000929ae7223 */ /* 0x100fe20000010854 */
[----:B------:R-:W-:Y:S01]  /*1a8d0*/  FMNMX.FTZ R0, R52, R21, !PT ;  /* 0x0000001534007209 */ /* 0x000fe20007810000 */
[----:B------:R-:W-:Y:S01]  /*1a8e0*/  HGMMA.64x128x16.F32.BF16 R88, R168, gdesc[UR4].tnspB, R88, gsb0 ;  /* 0x41e00004a8587df0 */ /* 0x000fe20008001858 */
[----:B------:R-:W-:Y:S01]  /*1a8f0*/  R2UR UR6, R38 ;  /* 0x00000000260672ca */ /* 0x000fe200000e0000 */
[-CC-:B------:R-:W-:Y:S01]  /*1a900*/  FFMA.FTZ R38, R29, R9.reuse, -R84.reuse ;  /* 0x000000091d267223 */ /* 0x180fe20000010854 */
[----:B------:R-:W-:Y:S01]  /*1a910*/  R2UR UR7, R39 ;  /* 0x00000000270772ca */ /* 0x000fe200000e0000 */
[----:B------:R-:W-:Y:S01]  /*1a920*/  MUFU.TANH R78, R78 ;  /* 0x0000004e004e7308 */ /* 0x000fe20000002400 */
[----:B------:R-:W-:Y:S01]  /*1a930*/  FMNMX.FTZ R21, R53, R0, !PT ;  /* 0x0000000035157209 */ /* 0x000fe20007810000 */
[-CC-:B------:R-:W-:Y:S01]  /*1a940*/  FFMA.FTZ R39, R34, R9.reuse, -R84.reuse ;  /* 0x0000000922277223 */ /* 0x180fe20000010854 */
[-CC-:B------:R-:W-:Y:S01]  /*1a950*/  FFMA.FTZ R34, R37, R9.reuse, -R84.reuse ;  /* 0x0000000925227223 */ /* 0x180fe20000010854 */
[--C-:B------:R-:W-:Y:S01]  /*1a960*/  FFMA.FTZ R36, R48, R9, -R84.reuse ;  /* 0x0000000930247223 */ /* 0x100fe20000010854 */
[----:B------:R-:W-:Y:S01]  /*1a970*/  FMNMX.FTZ R21, R56, R21, !PT ;  /* 0x0000001538157209 */ /* 0x000fe20007810000 */
[-CC-:B------:R-:W-:Y:S01]  /*1a980*/  FFMA.FTZ R41, R55, R9.reuse, -R84.reuse ;  /* 0x0000000937297223 */ /* 0x180fe20000010854 */
[--C-:B------:R-:W-:Y:S01]  /*1a990*/  FFMA.FTZ R48, R61, R9, -R84.reuse ;  /* 0x000000093d307223 */ /* 0x100fe20000010854 */
[----:B------:R-:W-:Y:S01]  /*1a9a0*/  MUFU.TANH R79, R79 ;  /* 0x0000004f004f7308 */ /* 0x000fe20000002400 */
[----:B-1----:R-:W-:Y:S01]  /*1a9b0*/  FMNMX.FTZ R21, R58, R21, !PT ;  /* 0x000000153a157209 */ /* 0x002fe20007810000 */
[-CC-:B------:R-:W-:Y:S01]  /*1a9c0*/  FFMA.FTZ R37, R65, R9.reuse, -R84.reuse ;  /* 0x0000000941257223 */ /* 0x180fe20000010854 */
[----:B------:R-:W-:-:S02]  /*1a9d0*/  FFMA.FTZ R55, R73, R9, -R84 ;  /* 0x0000000949377223 */ /* 0x000fc40000010854 */
[----:B------:R-:W-:-:S03]  /*1a9e0*/  FMNMX.FTZ R0, R8, R21, !PT ;  /* 0x0000001508007209 */ /* 0x000fc60007810000 */
[----:B------:R-:W-:Y:S01]  /*1a9f0*/  MUFU.TANH R81, R81 ;  /* 0x0000005100517308 */ /* 0x000fe20000002400 */
[----:B--2---:R-:W-:-:S04]  /*1aa00*/  FMNMX.FTZ R21, R63, R0, !PT ;  /* 0x000000003f157209 */ /* 0x004fc80007810000 */
[----:B---3--:R-:W-:Y:S01]  /*1aa10*/  FMNMX.FTZ R0, R66, R21, !PT ;  /* 0x0000001542007209 */ /* 0x008fe20007810000 */
[----:B------:R-:W-:Y:S02]  /*1aa20*/  IMAD.MOV.U32 R21, RZ, RZ, 0x40000040 ;  /* 0x40000040ff157424 */ /* 0x000fe400078e00ff */
[----:B------:R-:W-:Y:S01]  /*1aa30*/  MUFU.TANH R82, R82 ;  /* 0x0000005200527308 */ /* 0x000fe20000002400 */
[----:B----4-:R-:W-:-:S04]  /*1aa40*/  FMNMX.FTZ R29, R67, R0, !PT ;  /* 0x00000000431d7209 */ /* 0x010fc80007810000 */
[----:B------:R-:W-:Y:S01]  /*1aa50*/  FMNMX.FTZ R0, R70, R29, !PT ;  /* 0x0000001d46007209 */ /* 0x000fe20007810000 */
[----:B------:R-:W-:Y:S02]  /*1aa60*/  IMAD.MOV.U32 R29, RZ, RZ, 0x40000040 ;  /* 0x40000040ff1d7424 */ /* 0x000fe400078e00ff */
[----:B------:R-:W-:Y:S08]  /*1aa70*/  MUFU.TANH R83, R83 ;  /* 0x0000005300537308 */ /* 0x000ff00000002400 */
[----:B------:R-:W-:Y:S08]  /*1aa80*/  MUFU.EX2 R2, R2 ;  /* 0x0000000200027308 */ /* 0x000ff00000000800 */
[----:B------:R-:W0:Y:S08]  /*1aa90*/  MUFU.EX2 R180, R180 ;  /* 0x000000b400b47308 */ /* 0x000e300000000800 */
[----:B------:R-:W1:Y:S08]  /*1aaa0*/  MUFU.EX2 R11, R11 ;  /* 0x0000000b000b7308 */ /* 0x000e700000000800 */
[----:B------:R-:W-:Y:S01]  /*1aab0*/  MUFU.EX2 R182, R182 ;  /* 0x000000b600b67308 */ /* 0x000fe20000000800 */
[----:B0-----:R-:W-:-:S07]  /*1aac0*/  FFMA.FTZ R4, R2, R4, R180 ;  /* 0x0000000402047223 */ /* 0x001fce00000100b4 */
        /* <DEDUP_REMOVED lines=14> */
[-CC-:B------:R-:W-:Y:S02]  /*1abb0*/  FFMA.FTZ R170, R50, R9.reuse, -R84.reuse ;  /* 0x0000000932aa7223 */ /* 0x180fe40000010854 */
[----:B------:R-:W-:Y:S01]  /*1abc0*/  MUFU.EX2 R36, R36 ;  /* 0x0000002400247308 */ /* 0x000fe20000000800 */
[-CC-:B------:R-:W-:Y:S01]  /*1abd0*/  FFMA.FTZ R50, R59, R9.reuse, -R84.reuse ;  /* 0x000000093b327223 */ /* 0x180fe20000010854 */
[----:B------:R-:W-:Y:S01]  /*1abe0*/  HGMMA.64x128x16.F32.BF16 R88, R164, gdesc[UR4].tnspB, R88, gsb0 ;  /* 0x41e00004a4587df0 */ /* 0x000fe20008001858 */
[----:B------:R-:W-:Y:S01]  /*1abf0*/  R2UR UR6, R20 ;  /* 0x00000000140672ca */ /* 0x000fe200000e0000 */
[-CC-:B------:R-:W-:Y:S01]  /*1ac00*/  FFMA.FTZ R20, R51, R9.reuse, -R84.reuse ;  /* 0x0000000933147223 */ /* 0x180fe20000010854 */
[----:B------:R-:W-:Y:S01]  /*1ac10*/  R2UR UR7, R21 ;  /* 0x00000000150772ca */ /* 0x000fe200000e0000 */
[-CC-:B------:R-:W-:Y:S01]  /*1ac20*/  FFMA.FTZ R51, R69, R9.reuse, -R84.reuse ;  /* 0x0000000945337223 */ /* 0x180fe20000010854 */
        /* <DEDUP_REMOVED lines=24> */
[----:B------:R-:W-:Y:S01]  /*1adb0*/  MUFU.EX2 R59, R59 ;  /* 0x0000003b003b7308 */ /* 0x000fe20000000800 */
[----:B------:R-:W-:-:S04]  /*1adc0*/  FADD.FTZ R0, -R21, R12 ;  /* 0x0000000c15007221 */ /* 0x000fc80000010100 */
[----:B------:R-:W-:-:S03]  /*1add0*/  FMUL.FTZ R0, R0, R9 ;  /* 0x0000000900007220 */ /* 0x000fc60000410000 */
[----:B------:R-:W-:Y:S08]  /*1ade0*/  MUFU.EX2 R12, R80 ;  /* 0x00000050000c7308 */ /* 0x000ff00000000800 */
[----:B------:R-:W-:Y:S01]  /*1adf0*/  MUFU.EX2 R0, R0 ;  /* 0x0000000000007308 */ /* 0x000fe20000000800 */
[----:B------:R-:W-:Y:S02]  /*1ae00*/  WARPGROUP.DEPBAR.LE gsb0, 0x0 ;  /* 0x00008000000079c5 */ /* 0x000fe40000010000 */
[----:B------:R-:W-:Y:S01]  /*1ae10*/  WARPGROUP.ARRIVE ;  /* 0x00000000000079c5 */ /* 0x000fe20000000000 */
[-CC-:B------:R-:W-:Y:S01]  /*1ae20*/  FFMA.FTZ R164, R54, R9.reuse, -R84.reuse ;  /* 0x0000000936a47223 */ /* 0x180fe20000010854 */
[-CC-:B------:R-:W-:Y:S01]  /*1ae30*/  FFMA.FTZ R166, R57, R9.reuse, -R84.reuse ;  /* 0x0000000939a67223 */ /* 0x180fe20000010854 */
[-CC-:B------:R-:W-:Y:S01]  /*1ae40*/  FFMA.FTZ R54, R72, R9.reuse, -R84.reuse ;  /* 0x0000000948367223 */ /* 0x180fe20000010854 */
[----:B------:R-:W-:-:S02]  /*1ae50*/  FFMA.FTZ R57, R76, R9, -R84 ;  /* 0x000000094c397223 */ /* 0x000fc40000010854 */
[----:B------:R-:W-:Y:S01]  /*1ae60*/  HGMMA.64x128x16.F32.BF16 R88, R160, gdesc[UR4].tnspB, R88, gsb0 ;  /* 0x41e00004a0587df0 */ /* 0x000fe20008001858 */
[----:B------:R-:W-:Y:S01]  /*1ae70*/  R2UR UR6, R28 ;  /* 0x000000001c0672ca */ /* 0x000fe200000e0000 */
[-C--:B------:R-:W-:Y:S01]  /*1ae80*/  FMUL.FTZ R28, R21, R9.reuse ;  /* 0x00000009151c7220 */ /* 0x080fe20000410000 */
[----:B------:R-:W-:Y:S01]  /*1ae90*/  R2UR UR7, R29 ;  /* 0x000000001d0772ca */ /* 0x000fe200000e0000 */
[----:B------:R-:W-:Y:S02]  /*1aea0*/  MUFU.EX2 R164, R164 ;  /* 0x000000a400a47308 */ /* 0x000fe40000000800 */
[-CC-:B------:R-:W-:Y:S01]  /*1aeb0*/  FFMA.FTZ R181, R15, R9.reuse, -R28.reuse ;  /* 0x000000090fb57223 */ /* 0x180fe2000001081c */
[-CC-:B------:R-:W-:Y:S01]  /*1aec0*/  FFMA.FTZ R183, R24, R9.reuse, -R28.reuse ;  /* 0x0000000918b77223 */ /* 0x180fe2000001081c */
        /* <DEDUP_REMOVED lines=19> */
[--C-:B------:R-:W-:Y:S01]  /*1b000*/  FFMA.FTZ R78, R78, R9, -R28.reuse ;  /* 0x000000094e4e7223 */ /* 0x100fe2000001081c */
[----:B------:R-:W-:Y:S01]  /*1b010*/  MUFU.EX2 R64, R64 ;  /* 0x0000004000407308 */ /* 0x000fe20000000800 */
[----:B0-----:R-:W-:Y:S01]  /*1b020*/  FFMA.FTZ R3, R0, R3, R181 ;  /* 0x0000000300037223 */ /* 0x001fe200000100b5 */
[-CC-:B------:R-:W-:Y:S01]  /*1b030*/  FFMA.FTZ R79, R79, R9.reuse, -R28.reuse ;  /* 0x000000094f4f7223 */ /* 0x180fe2000001081c */
[-CC-:B------:R-:W-:Y:S01]  /*1b040*/  FFMA.FTZ R81, R81, R9.reuse, -R28.reuse ;  /* 0x0000000951517223 */ /* 0x180fe2000001081c */
[----:B------:R-:W-:Y:S01]  /*1b050*/  FFMA.FTZ R82, R82, R9, -R28 ;  /* 0x0000000952527223 */ /* 0x000fe2000001081c */
[----:B------:R-:W-:-:S03]  /*1b060*/  IMAD.MOV.U32 R15, RZ, RZ, R185 ;  /* 0x000000ffff0f7224 */ /* 0x000fc600078e00b9 */
        /* <DEDUP_REMOVED lines=17> */
[-C--:B------:R-:W-:Y:S01]  /*1b180*/  FFMA.FTZ R60, R7, R9.reuse, -R28 ;  /* 0x00000009073c7223 */ /* 0x080fe2000001081c */
[----:B------:R-:W-:Y:S02]  /*1b190*/  IMAD.MOV.U32 R7, RZ, RZ, 0x40000040 ;  /* 0x40000040ff077424 */ /* 0x000fe400078e00ff */
[-C--:B------:R-:W-:Y:S01]  /*1b1a0*/  FFMA.FTZ R162, R62, R9.reuse, -R84 ;  /* 0x000000093ea27223 */ /* 0x080fe20000010854 */
[----:B------:R-:W-:Y:S01]  /*1b1b0*/  FFMA.FTZ R62, R33, R9, -R28 ;  /* 0x00000009213e7223 */ /* 0x000fe2000001081c */
[----:B------:R-:W-:Y:S01]  /*1b1c0*/  HGMMA.64x128x16.F32.BF16 R88, R156, gdesc[UR4].tnspB, R88, gsb0 ;  /* 0x41e000049c587df0 */ /* 0x000fe20008001858 */
[----:B------:R-:W-:Y:S01]  /*1b1d0*/  R2UR UR6, R6 ;  /* 0x00000000060672ca */ /* 0x000fe200000e0000 */
[----:B------:R-:W0:Y:S01]  /*1b1e0*/  MUFU.EX2 R60, R60 ;  /* 0x0000003c003c7308 */ /* 0x000e220000000800 */
[----:B------:R-:W-:Y:S01]  /*1b1f0*/  R2UR UR7, R7 ;  /* 0x00000000070772ca */ /* 0x000fe200000e0000 */
[----:B------:R-:W-:-:S02]  /*1b200*/  @!P1 IMAD R6, R13, 0x8, R18 ;  /* 0x000000080d069824 */ /* 0x000fc400078e0212 */
[-CC-:B------:R-:W-:Y:S01]  /*1b210*/  FFMA.FTZ R161, R63, R9.reuse, -R28.reuse ;  /* 0x000000093fa17223 */ /* 0x180fe2000001081c */
[----:B------:R-:W-:Y:S01]  /*1b220*/  FFMA.FTZ R163, R67, R9, -R28 ;  /* 0x0000000943a37223 */ /* 0x000fe2000001081c */
[----:B------:R-:W-:Y:S02]  /*1b230*/  @!P1 VIADD R6, R6, 0x34840 ;  /* 0x0003484006069836 */ /* 0x000fe40000000000 */
[----:B------:R-:W-:Y:S03]  /*1b240*/  MUFU.EX2 R62, R62 ;  /* 0x0000003e003e7308 */ /* 0x000fe60000000800 */
[----:B------:R-:W-:-:S05]  /*1b250*/  @!P1 PRMT R7, RZ, 0x654, R6 ;  /* 0x00000654ff079816 */ /* 0x000fca0000000006 */
[----:B------:R-:W-:Y:S01]  /*1b260*/  MUFU.EX2 R6, R56 ;  /* 0x0000003800067308 */ /* 0x000fe20000000800 */
[----:B0-----:R-:W-:-:S07]  /*1b270*/  F2FP.BF16.F32.PACK_AB R181, R60, R181 ;  /* 0x000000b53cb5723e */ /* 0x001fce00000010ff */
[----:B------:R-:W-:Y:S08]  /*1b280*/  MUFU.EX2 R160, R160 ;  /* 0x000000a000a07308 */ /* 0x000ff00000000800 */
[----:B------:R-:W-:Y:S08]  /*1b290*/  MUFU.EX2 R161, R161 ;  /* 0x000000a100a17308 */ /* 0x000ff00000000800 */
[----:B------:R-:W-:Y:S08]  /*1b2a0*/  MUFU.EX2 R162, R162 ;  /* 0x000000a200a27308 */ /* 0x000ff00000000800 */
[----:B------:R-:W-:Y:S08]  /*1b2b0*/  MUFU.EX2 R163, R163 ;  /* 0x000000a300a37308 */ /* 0x000ff00000000800 */
[----:B------:R-:W0:Y:S08]  /*1b2c0*/  MUFU.EX2 R54, R54 ;  /* 0x0000003600367308 */ /* 0x000e300000000800 */
[----:B------:R-:W-:Y:S08]  /*1b2d0*/  MUFU.EX2 R78, R78 ;  /* 0x0000004e004e7308 */ /* 0x000ff00000000800 */
[----:B------:R-:W1:Y:S08]  /*1b2e0*/  MUFU.EX2 R57, R57 ;  /* 0x0000003900397308 */ /* 0x000e700000000800 */
[----:B------:R-:W-:Y:S08]  /*1b2f0*/  MUFU.EX2 R81, R81 ;  /* 0x0000005100517308 */ /* 0x000ff00000000800 */
[----:B------:R-:W-:Y:S01]  /*1b300*/  MUFU.EX2 R82, R82 ;  /* 0x0000005200527308 */ /* 0x000fe20000000800 */
[----:B------:R-:W-:-:S02]  /*1b310*/  WARPGROUP.DEPBAR.LE gsb0, 0x0 ;  /* 0x00008000000079c5 */ /* 0x000fc40000010000 */
[----:B------:R-:W-:Y:S01]  /*1b320*/  WARPGROUP.ARRIVE ;  /* 0x00000000000079c5 */ /* 0x000fe20000000000 */
[----:B------:R-:W-:Y:S01]  /*1b330*/  FFMA.FTZ R157, R71, R9, -R28 ;  /* 0x00000009479d7223 */ /* 0x000fe2000001081c */
[----:B------:R-:W-:Y:S02]  /*1b340*/  F2FP.BF16.F32.PACK_AB R156, R46, R37 ;  /* 0x000000252e9c723e */ /* 0x000fe400000010ff */
[----:B0-----:R-:W-:Y:S02]  /*1b350*/  F2FP.BF16.F32.PACK_AB R158, R54, R51 ;  /* 0x00000033369e723e */ /* 0x001fe400000010ff */
[----:B------:R-:W-:Y:S01]  /*1b360*/  HGMMA.64x128x16.F32.BF16 R88, R152, gdesc[UR4].tnspB, R88, gsb0 ;  /* 0x41e0000498587df0 */ /* 0x000fe20008001858 */
[----:B------:R-:W-:Y:S02]  /*1b370*/  MUFU.EX2 R157, R157 ;  /* 0x0000009d009d7308 */ /* 0x000fe40000000800 */
[----:B------:R-:W-:Y:S02]  /*1b380*/  WARPGROUP.DEPBAR.LE gsb0, 0x0 ;  /* 0x00008000000079c5 */ /* 0x000fe40000010000 */
[----:B------:R0:W-:Y:S01]  /*1b390*/  @!P1 SYNCS.ARRIVE.TRANS64.RED.A1T0 RZ, [R7+URZ], RZ ;  /* 0x000000ff07ff99a7 */ /* 0x0001e2000810043f */
[----:B------:R-:W-:-:S02]  /*1b3a0*/  F2FP.BF16.F32.PACK_AB R154, R12, R59 ;  /* 0x0000003b0c9a723e */ /* 0x000fc400000010ff */
[----:B-1----:R-:W-:Y:S01]  /*1b3b0*/  F2FP.BF16.F32.PACK_AB R152, R57, R55 ;  /* 0x000000373998723e */ /* 0x002fe200000010ff */
[----:B0-----:R-:W-:Y:S01]  /*1b3c0*/  FADD.FTZ R7, R11, R4 ;  /* 0x000000040b077221 */ /* 0x001fe20000010000 */
[----:B------:R-:W-:Y:S02]  /*1b3d0*/  @!P1 VIADD R4, R14, 0x34860 ;  /* 0x000348600e049836 */ /* 0x000fe40000000000 */
[----:B------:R-:W-:Y:S01]  /*1b3e0*/  FADD.FTZ R14, R60, R3 ;  /* 0x000000033c0e7221 */ /* 0x000fe20000010000 */
[----:B------:R-:W-:Y:S02]  /*1b3f0*/  IMAD.MOV.U32 R11, RZ, RZ, R194 ;  /* 0x000000ffff0b7224 */ /* 0x000fe400078e00c2 */
[----:B------:R-:W-:Y:S01]  /*1b400*/  FADD.FTZ R7, R182, R7 ;  /* 0x00000007b6077221 */ /* 0x000fe20000010000 */
[C---:B------:R-:W-:Y:S01]  /*1b410*/  F2FP.BF16.F32.PACK_AB R182, R26.reuse, R182 ;  /* 0x000000b61ab6723e */ /* 0x040fe200000010ff */
[----:B------:R-:W-:Y:S01]  /*1b420*/  FADD.FTZ R3, R183, R14 ;  /* 0x0000000eb7037221 */ /* 0x000fe20000010000 */
[----:B------:R-:W-:Y:S01]  /*1b430*/  @!P1 PRMT R13, RZ, 0x654, R4 ;  /* 0x00000654ff0d9816 */ /* 0x000fe20000000004 */
[----:B------:R-:W-:Y:S01]  /*1b440*/  FADD.FTZ R7, R26, R7 ;  /* 0x000000071a077221 */ /* 0x000fe20000010000 */
[-CC-:B------:R-:W-:Y:S01]  /*1b450*/  FFMA.FTZ R4, R8, R9.reuse, -R28.reuse ;  /* 0x0000000908047223 */ /* 0x180fe2000001081c */
[----:B------:R-:W-:Y:S01]  /*1b460*/  FADD.FTZ R14, R64, R3 ;  /* 0x00000003400e7221 */ /* 0x000fe20000010000 */
[-C--:B------:R-:W-:Y:S01]  /*1b470*/  FFMA.FTZ R8, R66, R9.reuse, -R28 ;  /* 0x0000000942087223 */ /* 0x080fe2000001081c */
[----:B------:R-:W-:Y:S01]  /*1b480*/  FADD.FTZ R7, R176, R7 ;  /* 0x00000007b0077221 */ /* 0x000fe20000010000 */
[C---:B------:R-:W-:Y:S01]  /*1b490*/  F2FP.BF16.F32.PACK_AB R176, R38.reuse, R176 ;  /* 0x000000b026b0723e */ /* 0x040fe200000010ff */
[----:B------:R-:W-:Y:S01]  /*1b4a0*/  FADD.FTZ R3, R177, R14 ;  /* 0x0000000eb1037221 */ /* 0x000fe20000010000 */
[----:B------:R-:W-:Y:S01]  /*1b4b0*/  MUFU.EX2 R4, R4 ;  /* 0x0000000400047308 */ /* 0x000fe20000000800 */
[----:B------:R-:W-:Y:S01]  /*1b4c0*/  FADD.FTZ R7, R38, R7 ;  /* 0x0000000726077221 */ /* 0x000fe20000010000 */
[--C-:B------:R-:W-:Y:S01]  /*1b4d0*/  FFMA.FTZ R14, R70, R9, -R28.reuse ;  /* 0x00000009460e7223 */ /* 0x100fe2000001081c */
[C---:B------:R-:W-:Y:S01]  /*1b4e0*/  FADD.FTZ R44, R24.reuse, R3 ;  /* 0x00000003182c7221 */ /* 0x040fe20000010000 */
[----:B------:R-:W-:Y:S01]  /*1b4f0*/  F2FP.BF16.F32.PACK_AB R177, R24, R177 ;  /* 0x000000b118b1723e */ /* 0x000fe200000010ff */
[----:B------:R-:W-:Y:S01]  /*1b500*/  FADD.FTZ R52, R178, R7 ;  /* 0x00000007b2347221 */ /* 0x000fe20000010000 */
[----:B------:R-:W-:Y:S01]  /*1b510*/  FFMA.FTZ R28, R83, R9, -R28 ;  /* 0x00000009531c7223 */ /* 0x000fe2000001081c */
[----:B------:R-:W-:Y:S01]  /*1b520*/  FADD.FTZ R3, R179, R44 ;  /* 0x0000002cb3037221 */ /* 0x000fe20000010000 */
[----:B------:R-:W-:Y:S01]  /*1b530*/  MUFU.EX2 R8, R8 ;  /* 0x0000000800087308 */ /* 0x000fe20000000800 */
[----:B------:R-:W-:Y:S01]  /*1b540*/  FADD.FTZ R7, R39, R52 ;  /* 0x0000003427077221 */ /* 0x000fe20000010000 */
[----:B------:R0:W-:Y:S01]  /*1b550*/  @!P1 SYNCS.ARRIVE.TRANS64.RED.A1T0 RZ, [R13+URZ], RZ ;  /* 0x000000ff0dff99a7 */ /* 0x0001e2000810043f */
[----:B------:R-:W-:Y:S01]  /*1b560*/  FADD.FTZ R44, R62, R3 ;  /* 0x000000033e2c7221 */ /* 0x000fe20000010000 */
[----:B------:R-:W-:Y:S01]  /*1b570*/  F2FP.BF16.F32.PACK_AB R183, R64, R183 ;  /* 0x000000b740b7723e */ /* 0x000fe200000010ff */
[----:B------:R-:W-:Y:S01]  /*1b580*/  FADD.FTZ R7, R172, R7 ;  /* 0x00000007ac077221 */ /* 0x000fe20000010000 */
[C---:B------:R-:W-:Y:S01]  /*1b590*/  F2FP.BF16.F32.PACK_AB R172, R34.reuse, R172 ;  /* 0x000000ac22ac723e */ /* 0x040fe200000010ff */
[----:B------:R-:W-:Y:S01]  /*1b5a0*/  FADD.FTZ R3, R173, R44 ;  /* 0x0000002cad037221 */ /* 0x000fe20000010000 */
[----:B------:R-:W-:Y:S01]  /*1b5b0*/  MUFU.EX2 R14, R14 ;  /* 0x0000000e000e7308 */ /* 0x000fe20000000800 */
[----:B------:R-:W-:Y:S01]  /*1b5c0*/  FADD.FTZ R7, R34, R7 ;  /* 0x0000000722077221 */ /* 0x000fe20000010000 */
[----:B------:R-:W-:Y:S01]  /*1b5d0*/  F2FP.BF16.F32.PACK_AB R178, R39, R178 ;  /* 0x000000b227b2723e */ /* 0x000fe200000010ff */
[----:B------:R-:W-:Y:S01]  /*1b5e0*/  FADD.FTZ R44, R68, R3 ;  /* 0x00000003442c7221 */ /* 0x000fe20000010000 */
[----:B------:R-:W-:Y:S01]  /*1b5f0*/  F2FP.BF16.F32.PACK_AB R179, R62, R179 ;  /* 0x000000b33eb3723e */ /* 0x000fe200000010ff */
[----:B------:R-:W-:Y:S01]  /*1b600*/  FADD.FTZ R7, R174, R7 ;  /* 0x00000007ae077221 */ /* 0x000fe20000010000 */
[----:B------:R-:W-:Y:S01]  /*1b610*/  F2FP.BF16.F32.PACK_AB R173, R68, R173 ;  /* 0x000000ad44ad723e */ /* 0x000fe200000010ff */
[----:B------:R-:W-:Y:S01]  /*1b620*/  FADD.FTZ R3, R175, R44 ;  /* 0x0000002caf037221 */ /* 0x000fe20000010000 */
[----:B------:R-:W-:Y:S01]  /*1b630*/  MUFU.EX2 R24, R74 ;  /* 0x0000004a00187308 */ /* 0x000fe20000000800 */
[----:B------:R-:W-:Y:S01]  /*1b640*/  FADD.FTZ R7, R32, R7 ;  /* 0x0000000720077221 */ /* 0x000fe20000010000 */
[C---:B------:R-:W-:Y:S01]  /*1b650*/  F2FP.BF16.F32.PACK_AB R175, R30.reuse, R175 ;  /* 0x000000af1eaf723e */ /* 0x040fe200000010ff */
[----:B------:R-:W-:Y:S01]  /*1b660*/  FADD.FTZ R44, R30, R3 ;  /* 0x000000031e2c7221 */ /* 0x000fe20000010000 */
[----:B------:R-:W-:Y:S01]  /*1b670*/  F2FP.BF16.F32.PACK_AB R174, R32, R174 ;  /* 0x000000ae20ae723e */ /* 0x000fe200000010ff */
[----:B------:R-:W-:Y:S01]  /*1b680*/  FADD.FTZ R7, R168, R7 ;  /* 0x00000007a8077221 */ /* 0x000fe20000010000 */
[C---:B------:R-:W-:Y:S01]  /*1b690*/  F2FP.BF16.F32.PACK_AB R168, R36.reuse, R168 ;  /* 0x000000a824a8723e */ /* 0x040fe200000010ff */
[----:B------:R-:W-:Y:S01]  /*1b6a0*/  FADD.FTZ R3, R169, R44 ;  /* 0x0000002ca9037221 */ /* 0x000fe20000010000 */
[----:B------:R-:W1:Y:S01]  /*1b6b0*/  MUFU.EX2 R34, R75 ;  /* 0x0000004b00227308 */ /* 0x000e620000000800 */
[----:B------:R-:W-:Y:S01]  /*1b6c0*/  FADD.FTZ R7, R36, R7 ;  /* 0x0000000724077221 */ /* 0x000fe20000010000 */
[C---:B------:R-:W-:Y:S01]  /*1b6d0*/  F2FP.BF16.F32.PACK_AB R169, R40.reuse, R169 ;  /* 0x000000a928a9723e */ /* 0x040fe200000010ff */
[----:B------:R-:W-:-:S02]  /*1b6e0*/  FADD.FTZ R26, R40, R3 ;  /* 0x00000003281a7221 */ /* 0x000fc40000010000 */
[----:B------:R-:W-:Y:S01]  /*1b6f0*/  FADD.FTZ R7, R170, R7 ;  /* 0x00000007aa077221 */ /* 0x000fe20000010000 */
[C---:B------:R-:W-:Y:S01]  /*1b700*/  F2FP.BF16.F32.PACK_AB R170, R20.reuse, R170 ;  /* 0x000000aa14aa723e */ /* 0x040fe200000010ff */
[----:B------:R-:W-:Y:S01]  /*1b710*/  FADD.FTZ R3, R171, R26 ;  /* 0x0000001aab037221 */ /* 0x000fe20000010000 */
[----:B------:R-:W2:Y:S01]  /*1b720*/  MUFU.EX2 R30, R79 ;  /* 0x0000004f001e7308 */ /* 0x000ea20000000800 */
[----:B------:R-:W-:Y:S01]  /*1b730*/  FADD.FTZ R7, R20, R7 ;  /* 0x0000000714077221 */ /* 0x000fe20000010000 */
[C---:B------:R-:W-:Y:S01]  /*1b740*/  F2FP.BF16.F32.PACK_AB R171, R42.reuse, R171 ;  /* 0x000000ab2aab723e */ /* 0x040fe200000010ff */
[----:B------:R-:W-:Y:S02]  /*1b750*/  FADD.FTZ R26, R42, R3 ;  /* 0x000000032a1a7221 */ /* 0x000fe40000010000 */
[----:B------:R-:W-:Y:S01]  /*1b760*/  FADD.FTZ R38, R164, R7 ;  /* 0x00000007a4267221 */ /* 0x000fe20000010000 */
[----:B------:R-:W-:Y:S01]  /*1b770*/  F2FP.BF16.F32.PACK_AB R164, R41, R164 ;  /* 0x000000a429a4723e */ /* 0x000fe200000010ff */
[----:B------:R-:W-:Y:S01]  /*1b780*/  FADD.FTZ R3, R165, R26 ;  /* 0x0000001aa5037221 */ /* 0x000fe20000010000 */
[C---:B------:R-:W-:Y:S01]  /*1b790*/  F2FP.BF16.F32.PACK_AB R165, R6.reuse, R165 ;  /* 0x000000a506a5723e */ /* 0x040fe200000010ff */
[----:B------:R-:W-:Y:S01]  /*1b7a0*/  FADD.FTZ R7, R41, R38 ;  /* 0x0000002629077221 */ /* 0x000fe20000010000 */
[----:B------:R-:W3:Y:S01]  /*1b7b0*/  MUFU.EX2 R28, R28 ;  /* 0x0000001c001c7308 */ /* 0x000ee20000000800 */
[----:B------:R-:W-:Y:S01]  /*1b7c0*/  FADD.FTZ R26, R6, R3 ;  /* 0x00000003061a7221 */ /* 0x000fe20000010000 */
[----:B-1----:R-:W-:Y:S01]  /*1b7d0*/  F2FP.BF16.F32.PACK_AB R159, R78, R34 ;  /* 0x000000224e9f723e */ /* 0x002fe200000010ff */
[----:B------:R-:W-:Y:S01]  /*1b7e0*/  FADD.FTZ R7, R166, R7 ;  /* 0x00000007a6077221 */ /* 0x000fe20000010000 */
[----:B------:R-:W-:Y:S01]  /*1b7f0*/  F2FP.BF16.F32.PACK_AB R166, R50, R166 ;  /* 0x000000a632a6723e */ /* 0x000fe200000010ff */
[----:B------:R-:W-:Y:S01]  /*1b800*/  FADD.FTZ R3, R167, R26 ;  /* 0x0000001aa7037221 */ /* 0x000fe20000010000 */
[----:B------:R-:W-:Y:S01]  /*1b810*/  F2FP.BF16.F32.PACK_AB R167, R4, R167 ;  /* 0x000000a704a7723e */ /* 0x000fe200000010ff */
[----:B------:R-:W-:Y:S01]  /*1b820*/  FADD.FTZ R7, R50, R7 ;  /* 0x0000000732077221 */ /* 0x000fe20000010000 */
[----:B--2---:R-:W-:Y:S01]  /*1b830*/  F2FP.BF16.F32.PACK_AB R153, R81, R30 ;  /* 0x0000001e5199723e */ /* 0x004fe200000010ff */
[----:B------:R-:W-:-:S02]  /*1b840*/  FADD.FTZ R26, R4, R3 ;  /* 0x00000003041a7221 */ /* 0x000fc40000010000 */
[----:B------:R-:W-:Y:S01]  /*1b850*/  FADD.FTZ R7, R160, R7 ;  /* 0x00000007a0077221 */ /* 0x000fe20000010000 */
[----:B------:R-:W-:Y:S01]  /*1b860*/  F2FP.BF16.F32.PACK_AB R160, R48, R160 ;  /* 0x000000a030a0723e */ /* 0x000fe200000010ff */
[----:B------:R-:W-:Y:S01]  /*1b870*/  FADD.FTZ R3, R161, R26 ;  /* 0x0000001aa1037221 */ /* 0x000fe20000010000 */
[----:B------:R-:W-:Y:S01]  /*1b880*/  F2FP.BF16.F32.PACK_AB R161, R8, R161 ;  /* 0x000000a108a1723e */ /* 0x000fe200000010ff */
[----:B------:R-:W-:Y:S02]  /*1b890*/  FADD.FTZ R7, R48, R7 ;  /* 0x0000000730077221 */ /* 0x000fe40000010000 */
[----:B------:R-:W-:Y:S01]  /*1b8a0*/  FADD.FTZ R20, R8, R3 ;  /* 0x0000000308147221 */ /* 0x000fe20000010000 */
[----:B---3--:R-:W-:Y:S01]  /*1b8b0*/  F2FP.BF16.F32.PACK_AB R155, R28, R82 ;  /* 0x000000521c9b723e */ /* 0x008fe200000010ff */
[----:B------:R-:W-:Y:S01]  /*1b8c0*/  FADD.FTZ R26, R162, R7 ;  /* 0x00000007a21a7221 */ /* 0x000fe20000010000 */
[----:B------:R-:W-:Y:S01]  /*1b8d0*/  F2FP.BF16.F32.PACK_AB R162, R43, R162 ;  /* 0x000000a22ba2723e */ /* 0x000fe200000010ff */
[----:B------:R-:W-:Y:S01]  /*1b8e0*/  FADD.FTZ R3, R163, R20 ;  /* 0x00000014a3037221 */ /* 0x000fe20000010000 */
[----:B------:R-:W-:Y:S01]  /*1b8f0*/  F2FP.BF16.F32.PACK_AB R163, R14, R163 ;  /* 0x000000a30ea3723e */ /* 0x000fe200000010ff */
[----:B------:R-:W-:-:S02]  /*1b900*/  FADD.FTZ R26, R43, R26 ;  /* 0x0000001a2b1a7221 */ /* 0x000fc40000010000 */
[----:B------:R-:W-:Y:S01]  /*1b910*/  FADD.FTZ R6, R14, R3 ;  /* 0x000000030e067221 */ /* 0x000fe20000010000 */
[----:B------:R-:W-:Y:S02]  /*1b920*/  IMAD.MOV.U32 R14, RZ, RZ, R188 ;  /* 0x000000ffff0e7224 */ /* 0x000fe400078e00bc */
[----:B------:R-:W-:Y:S01]  /*1b930*/  FADD.FTZ R3, R37, R26 ;  /* 0x0000001a25037221 */ /* 0x000fe20000010000 */
[----:B------:R-:W-:Y:S01]  /*1b940*/  FADD.FTZ R7, R157, R6 ;  /* 0x000000069d077221 */ /* 0x000fe20000010000 */
        /* <DEDUP_REMOVED lines=14> */
[----:B------:R-:W-:Y:S02]  /*1ba30*/  IMAD.MOV.U32 R12, RZ, RZ, R21 ;  /* 0x000000ffff0c7224 */ /* 0x000fe400078e0015 */
[----:B------:R-:W-:Y:S01]  /*1ba40*/  FADD.FTZ R3, R28, R7 ;  /* 0x000000071c037221 */ /* 0x000fe20000010000 */
[----:B0-----:R-:W-:Y:S06]  /*1ba50*/  @P2 BRA `(.L_x_2409) ;  /* 0xffffffd000d02947 */ /* 0x001fec000383ffff */
.L_x_2398:
[----:B------:R-:W-:Y:S05]  /*1ba60*/  BSYNC B0 ;  /* 0x0000000000007941 */ /* 0x000fea0003800000 */
.L_x_2397:
        /* <DEDUP_REMOVED lines=67> */
.L_x_2410:
[----:B------:R-:W-:Y:S01]  /*1bea0*/  IMAD R11, R185, 0x8, R18 ;  /* 0x00000008b90b7824 */ /* 0x000fe200078e0212 */
[----:B------:R-:W-:-:S04]  /*1beb0*/  SHF.L.U32 R0, R188, 0x1f, RZ ;  /* 0x0000001fbc007819 */ /* 0x000fc800000006ff */
[----:B------:R0:W1:Y:S01]  /*1bec0*/  SYNCS.PHASECHK.TRANS64.TRYWAIT P2, [R11+URZ+0x34850], R0 ;  /* 0x034850000b0075a7 */ /* 0x000062000804017f */
[----:B------:R-:W-:Y:S05]  /*1bed0*/  @!P0 BRA `(.L_x_2411) ;  /* 0x0000000000048947 */ /* 0x000fea0003800000 */
[----:B------:R-:W-:Y:S01]  /*1bee0*/  BPT.TRAP 0x1 ;  /* 0x000000040000795c */ /* 0x000fe20000300000 */
.L_x_2411:
        /* <DEDUP_REMOVED lines=9> */
.L_x_2413:
[----:B------:R-:W-:Y:S05]  /*1bf80*/  BSYNC B0 ;  /* 0x0000000000007941 */ /* 0x000fea0003800000 */
.L_x_2412:
        /* <DEDUP_REMOVED lines=9> */
[----:B------:R-:W-:-:S02]  /*1c020*/  VIADD R185, R185, 0x1 ;  /* 0x00000001b9b97836 */ /* 0x000fc40000000000 */
[----:B------:R-:W-:Y:S02]  /*1c030*/  @!P1 VIADD R10, R11, 0x34860 ;  /* 0x000348600b0a9836 */ /* 0x000fe40000000000 */
[----:B------:R-:W-:Y:S01]  /*1c040*/  VIADD R209, R209, 0x1 ;  /* 0x00000001d1d17836 */ /* 0x000fe20000000000 */
[----:B------:R-:W-:Y:S02]  /*1c050*/  ISETP.NE.AND P0, PT, R185, 0x2, PT ;  /* 0x00000002b900780c */ /* 0x000fe40003f05270 */
[----:B------:R-:W-:Y:S01]  /*1c060*/  @!P1 PRMT R10, RZ, 0x654, R10 ;  /* 0x00000654ff0a9816 */ /* 0x000fe2000000000a */
[----:B------:R-:W-:Y:S01]  /*1c070*/  HGMMA.64x128x16.F32.BF16 R24, R180, gdesc[UR4].tnspB, R24, gsb0 ;  /* 0x41e00004b4187df0 */ /* 0x000fe20008001818 */
[----:B------:R-:W-:Y:S01]  /*1c080*/  R2UR UR6, R12 ;  /* 0x000000000c0672ca */ /* 0x000fe200000e0000 */
[----:B------:R-:W-:Y:S01]  /*1c090*/  VIADD R12, R6, 0x100 ;  /* 0x00000100060c7836 */ /* 0x000fe20000000000 */
[----:B------:R-:W-:Y:S01]  /*1c0a0*/  R2UR UR7, R13 ;  /* 0x000000000d0772ca */ /* 0x000fe200000e0000 */
[----:B------:R-:W-:Y:S01]  /*1c0b0*/  IMAD.MOV.U32 R13, RZ, RZ, 0x40000040 ;  /* 0x40000040ff0d7424 */ /* 0x000fe200078e00ff */
[----:B------:R-:W-:Y:S01]  /*1c0c0*/  SEL R185, R185, RZ, P0 ;  /* 0x000000ffb9b97207 */ /* 0x000fe20000000000 */
[----:B--2---:R-:W-:Y:S01]  /*1c0d0*/  FADD.FTZ R5, R5, R4 ;  /* 0x0000000405057221 */ /* 0x004fe20000010000 */
[----:B0-----:R-:W-:Y:S01]  /*1c0e0*/  FADD.FTZ R2, R0, R3 ;  /* 0x0000000300027221 */ /* 0x001fe20000010000 */
[----:B------:R-:W-:-:S03]  /*1c0f0*/  SEL R3, RZ, 0x1, P0 ;  /* 0x00000001ff037807 */ /* 0x000fc60000000000 */
[----:B------:R-:W0:Y:S01]  /*1c100*/  SHFL.BFLY PT, R0, R5, 0x1, 0x1f ;  /* 0x0c201f0005007f89 */ /* 0x000e2200000e0000 */
[----:B------:R-:W-:Y:S01]  /*1c110*/  LOP3.LUT R188, R188, R3, RZ, 0x3c, !PT ;  /* 0x00000003bcbc7212 */ /* 0x000fe200078e3cff */
        /* <DEDUP_REMOVED lines=35> */
[----:B------:R-:W-:Y:S01]  /*1c350*/  CS2R R4, SRZ ;  /* 0x0000000000047805 */ /* 0x000fe2000001ff00 */
[----:B------:R-:W-:Y:S01]  /*1c360*/  IMAD.MOV.U32 R0, RZ, RZ, -0x800000 ;  /* 0xff800000ff007424 */ /* 0x000fe200078e00ff */
[----:B------:R-:W-:-:S13]  /*1c370*/  FSETP.NE.FTZ.AND P2, PT, R12, RZ, PT ;  /* 0x000000ff0c00720b */ /* 0x000fda0003f55000 */
        /* <DEDUP_REMOVED lines=11> */
[----:B-1----:R-:W-:Y:S01]  /*1c430*/  FADD.FTZ R13, R2, R7 ;  /* 0x00000007020d7221 */ /* 0x002fe20000010000 */
[----:B------:R-:W-:-:S04]  /*1c440*/  IMAD.MOV.U32 R2, RZ, RZ, -0x800000 ;  /* 0xff800000ff027424 */ /* 0x000fc800078e00ff */
        /* <DEDUP_REMOVED lines=76> */
.L_x_2308:
        /* <DEDUP_REMOVED lines=86> */
[----:B------:R-:W-:Y:S01]  /*1ce70*/  STSM.16.M88.4 [R79], R12 ;  /* 0x0000000c4f007844 */ /* 0x000fe20000000200 */
        /* <DEDUP_REMOVED lines=16> */
[----:B------:R-:W-:Y:S02]  /*1cf80*/  ISETP.NE.AND.EX P0, PT, RZ, UR5, PT, P0 ;  /* 0x00000005ff007c0c */ /* 0x000fe4000bf05300 */
        /* <DEDUP_REMOVED lines=11> */
[----:B------:R-:W-:-:S03]  /*1d040*/  IMAD R3, R202, 0x40, R200 ;  /* 0x00000040ca037824 */ /* 0x000fc600078e02c8 */
[----:B------:R3:W5:Y:S01]  /*1d050*/  @P1 LDG.E R49, desc[UR56][R206.64] ;  /* 0x00000038ce311981 */ /* 0x000762000c1e1900 */
[----:B--2---:R-:W-:Y:S01]  /*1d060*/  IMAD.WIDE R4, R3, 0x2, R20 ;  /* 0x0000000203047825 */ /* 0x004fe200078e0214 */
[----:B------:R-:W-:Y:S06]  /*1d070*/  @P1 BRA `(.L_x_2417) ;  /* 0x0000000000101947 */ /* 0x000fec0003800000 */
[----:B------:R-:W-:Y:S05]  /*1d080*/  @!P0 BRA `(.L_x_2417) ;  /* 0x00000000000c8947 */ /* 0x000fea0003800000 */
[----:B------:R-:W2:Y:S04]  /*1d090*/  LDG.E R6, desc[UR56][R8.64] ;  /* 0x0000003808067981 */ /* 0x000ea8000c1e1900 */
[----:B-----5:R-:W2:Y:S02]  /*1d0a0*/  LDG.E R49, desc[UR56][R8.64+0x4] ;  /* 0x0000043808317981 */ /* 0x020ea4000c1e1900 */
[----:B--2---:R-:W-:-:S07]  /*1d0b0*/  IMAD.IADD R49, R49, 0x1, -R6 ;  /* 0x0000000131317824 */ /* 0x004fce00078e0a06 */
.L_x_2417:
[----:B------:R-:W-:Y:S01]  /*1d0c0*/  SHF.R.S32.HI R48, RZ, 0x1f, R205 ;  /* 0x0000001fff307819 */ /* 0x000fe200000114cd */
[----:B------:R-:W-:Y:S01]  /*1d0d0*/  ULDC.64 UR4, c[0x0][0xb70] ;  /* 0x0002dc0000047ab9 */ /* 0x000fe20000000a00 */
[--C-:B-----5:R-:W-:Y:S01]  /*1d0e0*/  SHF.R.S32.HI R21, RZ, 0x1f, R51.reuse ;  /* 0x0000001fff157819 */ /* 0x120fe20000011433 */
[----:B------:R-:W-:Y:S01]  /*1d0f0*/  IMAD.MOV.U32 R20, RZ, RZ, R51 ;  /* 0x000000ffff147224 */ /* 0x000fe200078e0033 */
[----:B---3--:R-:W-:Y:S01]  /*1d100*/  IADD3 R9, P1, R4, 0x1000, RZ ;  /* 0x0000100004097810 */ /* 0x008fe20007f3e0ff */
[----:B------:R-:W-:Y:S01]  /*1d110*/  IMAD R6, R48, UR4, RZ ;  /* 0x0000000430067c24 */ /* 0x000fe2000f8e02ff */
[----:B------:R-:W-:Y:S01]  /*1d120*/  SEL R214, R214, RZ, !P0 ;  /* 0x000000ffd6d67207 */ /* 0x000fe20004000000 */
[----:B------:R-:W-:Y:S01]  /*1d130*/  IMAD R10, R212, 0x80, R204 ;  /* 0x00000080d40a7824 */ /* 0x000fe200078e02cc */
[----:B------:R-:W-:Y:S01]  /*1d140*/  LOP3.LUT R8, R9, 0x380, RZ, 0xc0, !PT ;  /* 0x0000038009087812 */ /* 0x000fe200078ec0ff */
[C---:B------:R-:W-:Y:S01]  /*1d150*/  IMAD R3, R205.reuse, UR5, R6 ;  /* 0x00000005cd037c24 */ /* 0x040fe2000f8e0206 */
[----:B------:R-:W-:Y:S01]  /*1d160*/  SEL R53, R208, RZ, !P0 ;  /* 0x000000ffd0357207 */ /* 0x000fe20004000000 */
[----:B------:R-:W-:Y:S01]  /*1d170*/  IMAD.WIDE.U32 R6, R205, UR4, R20 ;  /* 0x00000004cd067c25 */ /* 0x000fe2000f8e0014 */
[----:B------:R-:W-:Y:S01]  /*1d180*/  ULDC.64 UR4, c[0x0][0xb78] ;  /* 0x0002de0000047ab9 */ /* 0x000fe20000000a00 */
[----:B------:R-:W-:-:S02]  /*1d190*/  SHF.R.U64 R8, R8, 0x3, RZ ;  /* 0x0000000308087819 */ /* 0x000fc400000012ff */
[----:B------:R-:W-:Y:S01]  /*1d1a0*/  IMAD.IADD R7, R7, 0x1, R3 ;  /* 0x0000000107077824 */ /* 0x000fe200078e0203 */
[----:B------:R-:W-:Y:S01]  /*1d1b0*/  IADD3 R13, P2, R4, 0x2000, RZ ;  /* 0x00002000040d7810 */ /* 0x000fe20007f5e0ff */
[----:B------:R-:W-:Y:S01]  /*1d1c0*/  IMAD R3, R214, UR4, RZ ;  /* 0x00000004d6037c24 */ /* 0x000fe2000f8e02ff */
[----:B------:R-:W-:Y:S01]  /*1d1d0*/  LOP3.LUT R8, R8, R9, RZ, 0x3c, !PT ;  /* 0x0000000908087212 */ /* 0x000fe200078e3cff */
[----:B------:R-:W-:Y:S01]  /*1d1e0*/  IMAD.WIDE.U32 R6, R53, UR4, R6 ;  /* 0x0000000435067c25 */ /* 0x000fe2000f8e0006 */
[----:B------:R-:W-:Y:S02]  /*1d1f0*/  LOP3.LUT R12, R13, 0x380, RZ, 0xc0, !PT ;  /* 0x000003800d0c7812 */ /* 0x000fe400078ec0ff */
[----:B------:R-:W-:Y:S01]  /*1d200*/  IADD3 R25, P6, R4, 0x3000, RZ ;  /* 0x0000300004197810 */ /* 0x000fe20007fde0ff */
[----:B------:R-:W-:Y:S01]  /*1d210*/  IMAD R9, R53, UR5, R3 ;  /* 0x0000000535097c24 */ /* 0x000fe2000f8e0203 */
[----:B------:R-:W-:Y:S01]  /*1d220*/  SHF.R.S32.HI R3, RZ, 0x1f, R10 ;  /* 0x0000001fff037819 */ /* 0x000fe2000001140a */
[----:B------:R-:W-:Y:S01]  /*1d230*/  ULDC.64 UR4, c[0x0][0xb40] ;  /* 0x0002d00000047ab9 */ /* 0x000fe20000000a00 */
[----:B------:R-:W-:-:S02]  /*1d240*/  IADD3 R6, P0, R10, R6, RZ ;  /* 0x000000060a067210 */ /* 0x000fc40007f1e0ff */
[----:B------:R-:W-:Y:S02]  /*1d250*/  SHF.R.U64 R12, R12, 0x3, RZ ;  /* 0x000000030c0c7819 */ /* 0x000fe400000012ff */
[----:B------:R-:W-:Y:S01]  /*1d260*/  IADD3.X R3, R3, R7, R9, P0, !PT ;  /* 0x0000000703037210 */ /* 0x000fe200007fe409 */
[--C-:B------:R-:W-:Y:S01]  /*1d270*/  IMAD.X R9, RZ, RZ, R5.reuse, P1 ;  /* 0x000000ffff097224 */ /* 0x100fe200008e0605 */
[----:B------:R-:W-:Y:S02]  /*1d280*/  LEA R46, P0, R6, UR4, 0x2 ;  /* 0x00000004062e7c11 */ /* 0x000fe4000f8010ff */
[----:B------:R-:W-:Y:S01]  /*1d290*/  LOP3.LUT R12, R12, R13, RZ, 0x3c, !PT ;  /* 0x0000000d0c0c7212 */ /* 0x000fe200078e3cff */
[----:B------:R-:W-:Y:S01]  /*1d2a0*/  IMAD.X R13, RZ, RZ, R5, P2 ;  /* 0x000000ffff0d7224 */ /* 0x000fe200010e0605 */
[----:B------:R-:W-:Y:S01]  /*1d2b0*/  LEA.HI.X R47, R6, UR5, R3, 0x2, P0 ;  /* 0x00000005062f7c11 */ /* 0x000fe200080f1403 */
[----:B------:R-:W-:Y:S01]  /*1d2c0*/  VIADD R6, R10, 0x8 ;  /* 0x000000080a067836 */ /* 0x000fe20000000000 */
[----:B------:R-:W-:Y:S01]  /*1d2d0*/  LOP3.LUT P0, RZ, R218, 0x3, RZ, 0xc0, !PT ;  /* 0x00000003daff7812 */ /* 0x000fe2000780c0ff */
[----:B------:R-:W-:Y:S01]  /*1d2e0*/  ULDC.64 UR4, c[0x0][0xaa0] ;  /* 0x0002a80000047ab9 */ /* 0x000fe20000000a00 */
[----:B------:R-:W-:-:S02]  /*1d2f0*/  IADD3 R29, P5, R4, 0x4000, RZ ;  /* 0x00004000041d7810 */ /* 0x000fc40007fbe0ff */
[C---:B------:R-:W-:Y:S02]  /*1d300*/  IADD3 R33, P4, R4.reuse, 0x5000, RZ ;  /* 0x0000500004217810 */ /* 0x040fe40007f9e0ff */
[----:B------:R-:W-:Y:S02]  /*1d310*/  IADD3 R37, P3, R4, 0x6000, RZ ;  /* 0x0000600004257810 */ /* 0x000fe40007f7e0ff */
[----:B------:R-:W-:Y:S02]  /*1d320*/  ISETP.GE.OR P1, PT, R10, R49, P0 ;  /* 0x000000310a00720c */ /* 0x000fe40000726670 */
[----:B------:R-:W-:Y:S02]  /*1d330*/  IADD3 R10, P2, R4, 0x7000, RZ ;  /* 0x00007000040a7810 */ /* 0x000fe40007f5e0ff */
[----:B------:R-:W-:Y:S02]  /*1d340*/  LOP3.LUT R24, R25, 0x380, RZ, 0xc0, !PT ;  /* 0x0000038019187812 */ /* 0x000fe400078ec0ff */
[----:B------:R-:W-:Y:S01]  /*1d350*/  LOP3.LUT R28, R29, 0x380, RZ, 0xc0, !PT ;  /* 0x000003801d1c7812 */ /* 0x000fe200078ec0ff */
[----:B------:R-:W-:Y:S01]  /*1d360*/  IMAD.X R41, RZ, RZ, R5, P2 ;  /* 0x000000ffff297224 */ /* 0x000fe200010e0605 */
[----:B------:R-:W-:-:S02]  /*1d370*/  LOP3.LUT R32, R33, 0x380, RZ, 0xc0, !PT ;  /* 0x0000038021207812 */ /* 0x000fc400078ec0ff */
[----:B------:R-:W-:Y:S02]  /*1d380*/  LOP3.LUT R36, R37, 0x380, RZ, 0xc0, !PT ;  /* 0x0000038025247812 */ /* 0x000fe400078ec0ff */
[----:B------:R-:W-:Y:S01]  /*1d390*/  LOP3.LUT R7, R4, 0x380, RZ, 0xc0, !PT ;  /* 0x0000038004077812 */ /* 0x000fe200078ec0ff */
[----:B------:R2:W-:Y:S01]  /*1d3a0*/  @!P1 STG.E desc[UR56][R46.64], R0 ;  /* 0x000000002e009986 */ /* 0x0005e2000c101938 */
[----:B------:R-:W-:Y:S02]  /*1d3b0*/  ISETP.GE.OR P0, PT, R6, R49, P0 ;  /* 0x000000310600720c */ /* 0x000fe40000706670 */
[----:B------:R-:W-:Y:S02]  /*1d3c0*/  LOP3.LUT R3, R10, 0x380, RZ, 0xc0, !PT ;  /* 0x000003800a037812 */ /* 0x000fe400078ec0ff */
[----:B------:R-:W-:Y:S02]  /*1d3d0*/  SHF.R.U64 R24, R24, 0x3, RZ ;  /* 0x0000000318187819 */ /* 0x000fe400000012ff */
[----:B------:R-:W-:-:S02]  /*1d3e0*/  SHF.R.U64 R28, R28, 0x3, RZ ;  /* 0x000000031c1c7819 */ /* 0x000fc400000012ff */
[----:B------:R-:W-:Y:S02]  /*1d3f0*/  SHF.R.U64 R32, R32, 0x3, RZ ;  /* 0x0000000320207819 */ /* 0x000fe400000012ff */
[----:B------:R-:W-:Y:S02]  /*1d400*/  SHF.R.U64 R36, R36, 0x3, RZ ;  /* 0x0000000324247819 */ /* 0x000fe400000012ff */
[----:B------:R-:W-:Y:S01]  /*1d410*/  SHF.R.U64 R7, R7, 0x3, RZ ;  /* 0x0000000307077819 */ /* 0x000fe200000012ff */
[----:B------:R3:W-:Y:S01]  /*1d420*/  @!P0 STG.E desc[UR56][R46.64+0x20], R2 ;  /* 0x000020022e008986 */ /* 0x0007e2000c101938 */
[----:B------:R-:W-:Y:S02]  /*1d430*/  SHF.R.U64 R3, R3, 0x3, RZ ;  /* 0x0000000303037819 */ /* 0x000fe400000012ff */
        /* <DEDUP_REMOVED lines=71> */
.L_x_2419:
[----:B------:R-:W-:Y:S05]  /*1d8b0*/  BSYNC B1 ;  /* 0x0000000000017941 */ /* 0x000fea0003800000 */
.L_x_2418:
[----:B------:R-:W-:Y:S04]  /*1d8c0*/  BSSY B1, `(.L_x_2420) ;  /* 0x0000014000017945 */ /* 0x000fe80003800000 */
[----:B------:R-:W-:Y:S05]  /*1d8d0*/  @P4 BRA `(.L_x_2421) ;  /* 0x0000000000484947 */ /* 0x000fea0003800000 */
[----:B--2--5:R-:W-:Y:S01]  /*1d8e0*/  IADD3 R5, P2, R20, 0x20, RZ ;  /* 0x0000002014057810 */ /* 0x024fe20007f5e0ff */
[----:B------:R-:W-:Y:S01]  /*1d8f0*/  ULDC.64 UR4, c[0x0][0xad8] ;  /* 0x0002b60000047ab9 */ /* 0x000fe20000000a00 */
[----:B------:R-:W-:Y:S01]  /*1d900*/  IMAD.MOV.U32 R2, RZ, RZ, R44 ;  /* 0x000000ffff027224 */ /* 0x000fe200078e002c */
[----:B------:R-:W-:Y:S01]  /*1d910*/  ULDC.64 UR6, c[0x0][0xa80] ;  /* 0x0002a00000067ab9 */ /* 0x000fe20000000a00 */
[----:B------:R-:W-:Y:S02]  /*1d920*/  IMAD.MOV.U32 R3, RZ, RZ, R49 ;  /* 0x000000ffff037224 */ /* 0x000fe400078e0031 */
        /* <DEDUP_REMOVED lines=13> */
.L_x_2421:
[----:B------:R-:W-:Y:S05]  /*1da00*/  BSYNC B1 ;  /* 0x0000000000017941 */ /* 0x000fea0003800000 */
.L_x_2420:
[----:B------:R-:W-:Y:S04]  /*1da10*/  BSSY B1, `(.L_x_2422) ;  /* 0x0000014000017945 */ /* 0x000fe80003800000 */
[----:B------:R-:W-:Y:S05]  /*1da20*/  @P0 BRA `(.L_x_2423) ;  /* 0x0000000000480947 */ /* 0x000fea0003800000 */
[----:B--23-5:R-:W-:Y:S01]  /*1da30*/  IADD3 R5, P0, R20, 0x40, RZ ;  /* 0x0000004014057810 */ /* 0x02cfe20007f1e0ff */
        /* <DEDUP_REMOVED lines=17> */
.L_x_2423:
[----:B------:R-:W-:Y:S05]  /*1db50*/  BSYNC B1 ;  /* 0x0000000000017941 */ /* 0x000fea0003800000 */
.L_x_2422:
[----:B------:R-:W-:Y:S05]  /*1db60*/  @P1 BRA `(.L_x_2424) ;  /* 0x0000000800d01947 */ /* 0x000fea0003800000 */
[----:B--2345:R-:W-:Y:S01]  /*1db70*/  IADD3 R5, P0, R20, 0x60, RZ ;  /* 0x0000006014057810 */ /* 0x03cfe20007f1e0ff */
[----:B------:R-:W-:Y:S01]  /*1db80*/  ULDC.64 UR6, c[0x0][0xad8] ;  /* 0x0002b60000067ab9 */ /* 0x000fe20000000a00 */
[----:B------:R-:W-:Y:S01]  /*1db90*/  IMAD.MOV.U32 R2, RZ, RZ, R44 ;  /* 0x000000ffff027224 */ /* 0x000fe200078e002c */
        /* <DEDUP_REMOVED lines=15> */
[----:B------:R3:W-:Y:S01]  /*1dc90*/  STG.E.128 desc[UR56][R4.64+0x80], R40 ;  /* 0x0000802804007986 */ /* 0x0007e2000c101d38 */
[----:B------:R-:W-:Y:S05]  /*1dca0*/  BRA `(.L_x_2424) ;  /* 0x0000000800807947 */ /* 0x000fea0003800000 */
.L_x_2416:
        /* <DEDUP_REMOVED lines=15> */
[----:B------:R-:W3:Y:S02]  /*1dda0*/  S2R R5, SR_TID.X ;  /* 0x0000000000057919 */ /* 0x000ee40000002100 */
[----:B---3--:R-:W-:-:S05]  /*1ddb0*/  VIADD R0, R5, 0xffffff80 ;  /* 0xffffff8005007836 */ /* 0x008fca0000000000 */
[----:B------:R-:W-:Y:S01]  /*1ddc0*/  ISETP.GT.AND P2, PT, R0, 0x7f, PT ;  /* 0x0000007f0000780c */ /* 0x000fe20003f44270 */
[----:B--2---:R-:W-:-:S12]  /*1ddd0*/  @P1 BRA `(.L_x_2425) ;  /* 0x0000000000101947 */ /* 0x004fd80003800000 */
[----:B------:R-:W-:Y:S05]  /*1dde0*/  @!P0 BRA `(.L_x_2425) ;  /* 0x00000000000c8947 */ /* 0x000fea0003800000 */
[----:B------:R-:W2:Y:S04]  /*1ddf0*/  LDG.E R0, desc[UR56][R2.64] ;  /* 0x0000003802007981 */ /* 0x000ea8000c1e1900 */
[----:B-----5:R-:W2:Y:S02]  /*1de00*/  LDG.E R7, desc[UR56][R2.64+0x4] ;  /* 0x0000043802077981 */ /* 0x020ea4000c1e1900 */
[----:B--2---:R-:W-:-:S07]  /*1de10*/  IMAD.IADD R7, R7, 0x1, -R0 ;  /* 0x0000000107077824 */ /* 0x004fce00078e0a00 */
.L_x_2425:
        /* <DEDUP_REMOVED lines=12> */
[----:B------:R-:W-:-:S03]  /*1dee0*/  ULDC.64 UR4, c[0x0][0xb70] ;  /* 0x0002dc0000047ab9 */ /* 0x000fc60000000a00 */
[----:B------:R-:W-:Y:S01]  /*1def0*/  LEA.HI.X.SX32 R3, R0, R6, 0x1, P0 ;  /* 0x0000000600037211 */ /* 0x000fe200000f0eff */
[----:B------:R-:W-:-:S04]  /*1df00*/  IMAD R0, R8, UR4, RZ ;  /* 0x0000000408007c24 */ /* 0x000fc8000f8e02ff */
[C---:B------:R-:W-:Y:S02]  /*1df10*/  IMAD R5, R205.reuse, UR5, R0 ;  /* 0x00000005cd057c24 */ /* 0x040fe4000f8e0200 */
[----:B------:R-:W-:Y:S01]  /*1df20*/  IMAD.WIDE.U32 R2, R205, UR4, R2 ;  /* 0x00000004cd027c25 */ /* 0x000fe2000f8e0002 */
[----:B------:R-:W-:-:S03]  /*1df30*/  ULDC.64 UR4, c[0x0][0xb78] ;  /* 0x0002de0000047ab9 */ /* 0x000fc60000000a00 */
[----:B------:R-:W-:Y:S02]  /*1df40*/  IMAD R0, R214, UR4, RZ ;  /* 0x00000004d6007c24 */ /* 0x000fe4000f8e02ff */
[----:B------:R-:W-:Y:S02]  /*1df50*/  IMAD.IADD R3, R3, 0x1, R5 ;  /* 0x0000000103037824 */ /* 0x000fe400078e0205 */
[C---:B------:R-:W-:Y:S02]  /*1df60*/  IMAD R5, R11.reuse, UR5, R0 ;  /* 0x000000050b057c24 */ /* 0x040fe4000f8e0200 */
[----:B------:R-:W-:Y:S01]  /*1df70*/  IMAD.WIDE.U32 R2, R11, UR4, R2 ;  /* 0x000000040b027c25 */ /* 0x000fe2000f8e0002 */
[----:B------:R-:W-:-:S04]  /*1df80*/  ULDC.64 UR4, c[0x0][0xb40] ;  /* 0x0002d00000047ab9 */ /* 0x000fc80000000a00 */
[----:B------:R-:W-:Y:S02]  /*1df90*/  IADD3 R3, R3, R5, RZ ;  /* 0x0000000503037210 */ /* 0x000fe40007ffe0ff */
[----:B------:R-:W-:-:S04]  /*1dfa0*/  LEA R4, P0, R2, UR4, 0x2 ;  /* 0x0000000402047c11 */ /* 0x000fc8000f8010ff */
[----:B------:R-:W-:Y:S01]  /*1dfb0*/  LEA.HI.X R5, R2, UR5, R3, 0x2, P0 ;  /* 0x0000000502057c11 */ /* 0x000fe200080f1403 */
[----:B------:R-:W-:-:S05]  /*1dfc0*/  IMAD.MOV.U32 R3, RZ, RZ, -0x800000 ;  /* 0xff800000ff037424 */ /* 0x000fca00078e00ff */
[----:B------:R2:W-:Y:S03]  /*1dfd0*/  STG.E desc[UR56][R4.64], R3 ;  /* 0x0000000304007986 */ /* 0x0005e6000c101938 */
.L_x_2427:
[----:B------:R-:W-:Y:S05]  /*1dfe0*/  BSYNC B1 ;  /* 0x0000000000017941 */ /* 0x000fea0003800000 */
.L_x_2426:
        /* <DEDUP_REMOVED lines=8> */
[----:B------:R-:W-:Y:S02]  /*1e070*/  IMAD R7, R212, -0x80, R7 ;  /* 0xffffff80d4077824 */ /* 0x000fe400078e0207 */
[----:B------:R-:W-:Y:S02]  /*1e080*/  IMAD R0, R8, UR4, RZ ;  /* 0x0000000408007c24 */ /* 0x000fe4000f8e02ff */
[C---:B------:R-:W-:Y:S01]  /*1e090*/  VIADD R4, R202.reuse, 0x20 ;  /* 0x00000020ca047836 */ /* 0x040fe20000000000 */
[-C--:B------:R-:W-:Y:S01]  /*1e0a0*/  ISETP.GE.AND P2, PT, R202, R7.reuse, PT ;  /* 0x00000007ca00720c */ /* 0x080fe20003f46270 */
[----:B------:R-:W-:Y:S02]  /*1e0b0*/  IMAD.IADD R3, R3, 0x1, R9 ;  /* 0x0000000103037824 */ /* 0x000fe400078e0209 */
[----:B------:R-:W-:Y:S01]  /*1e0c0*/  IMAD R5, R205, UR5, R0 ;  /* 0x00000005cd057c24 */ /* 0x000fe2000f8e0200 */
[----:B------:R-:W-:Y:S01]  /*1e0d0*/  ISETP.GE.AND P3, PT, R4, R7, PT ;  /* 0x000000070400720c */ /* 0x000fe20003f66270 */
[----:B------:R-:W-:-:S02]  /*1e0e0*/  VIADD R0, R202, 0x40 ;  /* 0x00000040ca007836 */ /* 0x000fc40000000000 */
[----:B------:R-:W-:Y:S01]  /*1e0f0*/  IMAD.WIDE.U32 R2, R205, UR4, R2 ;  /* 0x00000004cd027c25 */ /* 0x000fe2000f8e0002 */
[----:B------:R-:W-:Y:S02]  /*1e100*/  ULDC.64 UR4, c[0x0][0xae8] ;  /* 0x0002ba0000047ab9 */ /* 0x000fe40000000a00 */
[-C--:B------:R-:W-:Y:S01]  /*1e110*/  ISETP.GE.AND P1, PT, R0, R7.reuse, PT ;  /* 0x000000070000720c */ /* 0x080fe20003f26270 */
        /* <DEDUP_REMOVED lines=27> */
.L_x_2429:
[----:B------:R-:W-:Y:S05]  /*1e2d0*/  BSYNC B1 ;  /* 0x0000000000017941 */ /* 0x000fea0003800000 */
.L_x_2428:
[----:B------:R-:W-:Y:S04]  /*1e2e0*/  BSSY B1, `(.L_x_2430) ;  /* 0x0000014000017945 */ /* 0x000fe80003800000 */
[----:B------:R-:W-:Y:S05]  /*1e2f0*/  @P3 BRA `(.L_x_2431) ;  /* 0x0000000000483947 */ /* 0x000fea0003800000 */
[----:B--2---:R-:W-:Y:S01]  /*1e300*/  IADD3 R9, P2, R6, 0x20, RZ ;  /* 0x0000002006097810 */ /* 0x004fe20007f5e0ff */
        /* <DEDUP_REMOVED lines=17> */
.L_x_2431:
[----:B------:R-:W-:Y:S05]  /*1e420*/  BSYNC B1 ;  /* 0x0000000000017941 */ /* 0x000fea0003800000 */
.L_x_2430:
[----:B------:R-:W-:Y:S04]  /*1e430*/  BSSY B1, `(.L_x_2432) ;  /* 0x0000014000017945 */ /* 0x000fe80003800000 */
[----:B------:R-:W-:Y:S05]  /*1e440*/  @P1 BRA `(.L_x_2433) ;  /* 0x0000000000481947 */ /* 0x000fea0003800000 */
[----:B--23--:R-:W-:Y:S01]  /*1e450*/  IADD3 R9, P1, R6, 0x40, RZ ;  /* 0x0000004006097810 */ /* 0x00cfe20007f3e0ff */
        /* <DEDUP_REMOVED lines=17> */
.L_x_2433:
[----:B------:R-:W-:Y:S05]  /*1e570*/  BSYNC B1 ;  /* 0x0000000000017941 */ /* 0x000fea0003800000 */
.L_x_2432:
        /* <DEDUP_REMOVED lines=19> */
.L_x_2424:
[----:B------:R-:W-:Y:S05]  /*1e6b0*/  BSYNC B0 ;  /* 0x0000000000007941 */ /* 0x000fea0003800000 */
.L_x_2415:
[----:B------:R-:W-:Y:S02]  /*1e6c0*/  ULDC UR4, c[0x0][0xc14] ;  /* 0x0003050000047ab9 */ /* 0x000fe40000000800 */
[----:B-1----:R-:W-:-:S13]  /*1e6d0*/  ISETP.GE.AND P0, PT, R195, UR4, PT ;  /* 0x00000004c3007c0c */ /* 0x002fda000bf06270 */
[----:B------:R-:W-:Y:S05]  /*1e6e0*/  @!P0 BRA `(.L_x_2434) ;  /* 0xfffffe28009c8947 */ /* 0x000fea000383ffff */
[----:B------:R-:W-:Y:S05]  /*1e6f0*/  BRA `(.L_x_2197) ;  /* 0x0000006000287947 */ /* 0x000fea0003800000 */
.L_x_2195:
        /* <DEDUP_REMOVED lines=20> */
[----:B------:R-:W-:Y:S02]  /*1e840*/  ISETP.GE.U32.AND P0, PT, R7, 0x2, PT ;  /* 0x000000020700780c */ /* 0x000fe40003f06070 */
        /* <DEDUP_REMOVED lines=39> */
.L_x_2439:
[----:B------:R-:W-:Y:S02]  /*1eac0*/  VIADD R6, R6, 0x1f ;  /* 0x0000001f06067836 */ /* 0x000fe40000000000 */
        /* <DEDUP_REMOVED lines=14> */
.L_x_2438:
[----:B------:R-:W-:Y:S05]  /*1ebb0*/  BSYNC B0 ;  /* 0x0000000000007941 */ /* 0x000fea0003800000 */
.L_x_2437:
        /* <DEDUP_REMOVED lines=25> */
.L_x_2435:
[----:B------:R-:W-:-:S04]  /*1ed50*/  IMAD.IADD R7, R5, 0x1, -R2 ;  /* 0x0000000105077824 */ /* 0x000fc800078e0a02 */
        /* <DEDUP_REMOVED lines=19> */
.L_x_2440:
[----:B-1----:R-:W-:Y:S01]  /*1ee90*/  IMAD.MOV R2, RZ, RZ, -R3 ;  /* 0x000000ffff027224 */ /* 0x002fe200078e0a03 */
[----:B--2---:R-:W-:Y:S01]  /*1eea0*/  IABS R4, R6 ;  /* 0x0000000600047213 */ /* 0x004fe20000000000 */
[----:B---3--:R-:W-:Y:S02]  /*1eeb0*/  IMAD R16, R16, UR4, R7 ;  /* 0x0000000410107c24 */ /* 0x008fe4000f8e0207 */
[----:B------:R-:W-:Y:S02]  /*1eec0*/  IMAD R5, R2, R11, RZ ;  /* 0x0000000b02057224 */ /* 0x000fe400078e02ff */
[----:B------:R-:W-:Y:S02]  /*1eed0*/  IMAD.MOV.U32 R2, RZ, RZ, RZ ;  /* 0x000000ffff027224 */ /* 0x000fe400078e00ff */
[----:B------:R-:W-:Y:S02]  /*1eee0*/  IMAD.MOV R4, RZ, RZ, -R4 ;  /* 0x000000ffff047224 */ /* 0x000fe400078e0a04 */
        /* <DEDUP_REMOVED lines=26> */
[----:B-1----:R-:W-:Y:S02]  /*1f090*/  IMAD.MOV.U32 R2, RZ, RZ, RZ ;  /* 0x000000ffff027224 */ /* 0x002fe400078e00ff */
[----:B--2---:R-:W-:-:S04]  /*1f0a0*/  IMAD.MOV R6, RZ, RZ, -R3 ;  /* 0x000000ffff067224 */ /* 0x004fc800078e0a03 */
        /* <DEDUP_REMOVED lines=22> */
.L_x_2436:
[----:B------:R-:W-:Y:S02]  /*1f210*/  IMAD.MOV.U32 R17, RZ, RZ, RZ ;  /* 0x000000ffff117224 */ /* 0x000fe400078e00ff */
[----:B------:R-:W-:Y:S02]  /*1f220*/  IMAD.U32 R16, RZ, RZ, UR6 ;  /* 0x00000006ff107e24 */ /* 0x000fe4000f8e00ff */
[----:B------:R-:W-:-:S07]  /*1f230*/  IMAD.MOV.U32 R18, RZ, RZ, RZ ;  /* 0x000000ffff127224 */ /* 0x000fce00078e00ff */
.L_x_2441:
        /* <DEDUP_REMOVED lines=16> */
[----:B------:R-:W-:Y:S01]  /*1f340*/  ULDC.64 UR36, c[0x0][0x198] ;  /* 0x0000660000247ab9 */ /* 0x000fe20000000a00 */
[----:B------:R-:W-:Y:S02]  /*1f350*/  ULDC UR38, c[0x0][0xc] ;  /* 0x0000030000267ab9 */ /* 0x000fe40000000800 */
[----:B------:R1:W-:Y:S04]  /*1f360*/  STL [R1+0xc], R0 ;  /* 0x00000c0001007387 */ /* 0x0003e80000100800 */
[----:B------:R1:W-:Y:S04]  /*1f370*/  STL [R1+0x4], RZ ;  /* 0x000004ff01007387 */ /* 0x0003e80000100800 */
[----:B------:R1:W-:Y:S04]  /*1f380*/  STL [R1+0x10], R0 ;  /* 0x0000100001007387 */ /* 0x0003e80000100800 */
[----:B------:R1:W-:Y:S02]  /*1f390*/  STL [R1+0x2c], RZ ;  /* 0x00002cff01007387 */ /* 0x0003e40000100800 */
.L_x_2528:
[----:B--2---:R-:W2:Y:S02]  /*1f3a0*/  LDC.64 R2, c[0x0][0xc60] ;  /* 0x00031800ff027b82 */ /* 0x004ea40000000a00 */
[----:B--2---:R-:W-:-:S05]  /*1f3b0*/  IMAD.WIDE R2, R19, 0x4, R2 ;  /* 0x0000000413027825 */ /* 0x004fca00078e0202 */
[----:B------:R-:W1:Y:S01]  /*1f3c0*/  LDG.E R11, desc[UR56][R2.64] ;  /* 0x00000038020b7981 */ /* 0x000e62000c1e1900 */
[----:B------:R-:W-:Y:S05]  /*1f3d0*/  YIELD ;  /* 0x0000000000007946 */ /* 0x000fea0003800000 */
[----:B------:R-:W-:Y:S01]  /*1f3e0*/  ULDC.64 UR4, c[0x0][0xa28] ;  /* 0x00028a0000047ab9 */ /* 0x000fe20000000a00 */
[----:B------:R-:W-:Y:S02]  /*1f3f0*/  CS2R R8, SRZ ;  /* 0x0000000000087805 */ /* 0x000fe4000001ff00 */
[----:B------:R-:W-:Y:S01]  /*1f400*/  ISETP.NE.U32.AND P0, PT, RZ, UR4, PT ;  /* 0x00000004ff007c0c */ /* 0x000fe2000bf05070 */
[----:B------:R-:W-:Y:S01]  /*1f410*/  ULDC.64 UR8, c[0x0][0xa08] ;  /* 0x0002820000087ab9 */ /* 0x000fe20000000a00 */
[----:B------:R-:W-:-:S02]  /*1f420*/  ULDC.64 UR10, c[0x0][0xa10] ;  /* 0x00028400000a7ab9 */ /* 0x000fc40000000a00 */
[----:B------:R-:W-:Y:S02]  /*1f430*/  ISETP.NE.AND.EX P0, PT, RZ, UR5, PT, P0 ;  /* 0x00000005ff007c0c */ /* 0x000fe4000bf05300 */
[----:B-1----:R-:W-:Y:S01]  /*1f440*/  SHF.R.S32.HI R0, RZ, 0x1f, R11 ;  /* 0x0000001fff007819 */ /* 0x002fe2000001140b */
[----:B------:R-:W-:-:S10]  /*1f450*/  IMAD.SHL.U32 R15, R11, 0x4, RZ ;  /* 0x000000040b0f7824 */ /* 0x000fd400078e00ff */
[C---:B------:R-:W-:Y:S01]  /*1f460*/  @P0 LEA R2, P1, R11.reuse, UR4, 0x2 ;  /* 0x000000040b020c11 */ /* 0x040fe2000f8210ff */
[----:B------:R-:W-:Y:S03]  /*1f470*/  STL [R1+0x1c], R11 ;  /* 0x00001c0b01007387 */ /* 0x000fe60000100800 */
[----:B------:R-:W-:Y:S01]  /*1f480*/  @P0 LEA.HI.X R3, R11, UR5, R0, 0x2, P1 ;  /* 0x000000050b030c11 */ /* 0x000fe200088f1400 */
[----:B------:R-:W-:-:S04]  /*1f490*/  ULDC.64 UR4, c[0x0][0xa18] ;  /* 0x0002860000047ab9 */ /* 0x000fc80000000a00 */
[----:B------:R1:W5:Y:S01]  /*1f4a0*/  @P0 LDG.E R8, desc[UR56][R2.64] ;  /* 0x0000003802080981 */ /* 0x000362000c1e1900 */
[----:B------:R-:W-:Y:S02]  /*1f4b0*/  ISETP.NE.U32.AND P0, PT, RZ, UR4, PT ;  /* 0x00000004ff007c0c */ /* 0x000fe4000bf05070 */
[----:B------:R-:W-:Y:S01]  /*1f4c0*/  SHF.L.U64.HI R14, R11, 0x2, R0 ;  /* 0x000000020b0e7819 */ /* 0x000fe20000010200 */
[----:B------:R-:W-:Y:S01]  /*1f4d0*/  STL [R1+0x24], R15 ;  /* 0x0000240f01007387 */ /* 0x000fe20000100800 */
[----:B------:R-:W-:Y:S01]  /*1f4e0*/  ISETP.NE.AND.EX P0, PT, RZ, UR5, PT, P0 ;  /* 0x00000005ff007c0c */ /* 0x000fe2000bf05300 */
[----:B------:R-:W-:Y:S02]  /*1f4f0*/  ULDC UR6, c[0x0][0x338] ;  /* 0x0000ce0000067ab9 */ /* 0x000fe40000000800 */
[----:B------:R-:W-:Y:S10]  /*1f500*/  STL [R1+0x28], R14 ;  /* 0x0000280e01007387 */ /* 0x000ff40000100800 */
[----:B------:R-:W-:-:S04]  /*1f510*/  @P0 IADD3 R12, P1, R15, UR4, RZ ;  /* 0x000000040f0c0c10 */ /* 0x000fc8000ff3e0ff */
[C---:B0-----:R-:W-:Y:S01]  /*1f520*/  @P0 IADD3.X R13, R14.reuse, UR5, RZ, P1, !PT ;  /* 0x000000050e0d0c10 */ /* 0x041fe20008ffe4ff */
[----:B------:R-:W-:Y:S02]  /*1f530*/  ULDC.64 UR4, c[0x0][0xa00] ;  /* 0x0002800000047ab9 */ /* 0x000fe40000000a00 */
[----:B------:R-:W-:Y:S02]  /*1f540*/  ISETP.NE.U32.AND P2, PT, RZ, UR4, PT ;  /* 0x00000004ff007c0c */ /* 0x000fe4000bf45070 */
[C---:B-1----:R-:W-:Y:S02]  /*1f550*/  IADD3 R2, P1, R15.reuse, UR4, RZ ;  /* 0x000000040f027c10 */ /* 0x042fe4000ff3e0ff */
[----:B------:R-:W-:Y:S02]  /*1f560*/  ISETP.NE.AND.EX P2, PT, RZ, UR5, PT, P2 ;  /* 0x00000005ff007c0c */ /* 0x000fe4000bf45320 */
[----:B------:R-:W-:Y:S01]  /*1f570*/  IADD3.X R3, R14, UR5, RZ, P1, !PT ;  /* 0x000000050e037c10 */ /* 0x000fe20008ffe4ff */
[----:B------:R-:W-:Y:S01]  /*1f580*/  ULDC UR4, c[0x0][0x288] ;  /* 0x0000a20000047ab9 */ /* 0x000fe20000000800 */
[----:B------:R-:W-:Y:S01]  /*1f590*/  IADD3 R6, P1, R15, UR8, RZ ;  /* 0x000000080f067c10 */ /* 0x000fe2000ff3e0ff */
[----:B------:R-:W-:Y:S01]  /*1f5a0*/  IMAD.U32 R10, RZ, RZ, UR4 ;  /* 0x00000004ff0a7e24 */ /* 0x000fe2000f8e00ff */
[----:B------:R-:W-:-:S02]  /*1f5b0*/  ULDC.64 UR4, c[0x0][0x3f8] ;  /* 0x0000fe0000047ab9 */ /* 0x000fc40000000a00 */
[----:B------:R-:W-:-:S03]  /*1f5c0*/  IADD3.X R7, R14, UR9, RZ, P1, !PT ;  /* 0x000000090e077c10 */ /* 0x000fc60008ffe4ff */
[----:B------:R0:W5:Y:S04]  /*1f5d0*/  @P0 LDG.E R10, desc[UR56][R12.64] ;  /* 0x000000380c0a0981 */ /* 0x000168000c1e1900 */
[----:B------:R-:W2:Y:S01]  /*1f5e0*/  @P2 LDG.E R9, desc[UR56][R2.64] ;  /* 0x0000003802092981 */ /* 0x000ea2000c1e1900 */
[----:B------:R-:W-:Y:S01]  /*1f5f0*/  UISETP.NE.U32.AND UP0, UPT, UR4, URZ, UPT ;  /* 0x0000003f0400728c */ /* 0x000fe2000bf05070 */
[----:B------:R-:W-:Y:S02]  /*1f600*/  IADD3 R4, P1, R15, UR10, RZ ;  /* 0x0000000a0f047c10 */ /* 0x000fe4000ff3e0ff */
[----:B------:R-:W-:Y:S01]  /*1f610*/  ULDC UR4, c[0x0][0x404] ;  /* 0x0001010000047ab9 */ /* 0x000fe20000000800 */
[----:B------:R-:W-:Y:S01]  /*1f620*/  UISETP.NE.AND.EX UP0, UPT, UR5, URZ, UPT, UP0 ;  /* 0x0000003f0500728c */ /* 0x000fe2000bf05300 */
[----:B------:R-:W-:-:S02]  /*1f630*/  IADD3.X R5, R14, UR11, RZ, P1, !PT ;  /* 0x0000000b0e057c10 */ /* 0x000fc40008ffe4ff */
[----:B------:R-:W-:Y:S01]  /*1f640*/  ISETP.NE.U32.AND P1, PT, RZ, UR8, PT ;  /* 0x00000008ff007c0c */ /* 0x000fe2000bf25070 */
[----:B------:R-:W-:Y:S01]  /*1f650*/  USEL UR4, UR4, 0x1, UP0 ;  /* 0x0000000104047887 */ /* 0x000fe20008000000 */
[----:B------:R-:W-:Y:S02]  /*1f660*/  ULDC UR5, c[0x0][0x2e0] ;  /* 0x0000b80000057ab9 */ /* 0x000fe40000000800 */
[----:B------:R-:W-:Y:S01]  /*1f670*/  ISETP.NE.AND.EX P3, PT, RZ, UR9, PT, P1 ;  /* 0x00000009ff007c0c */ /* 0x000fe2000bf65310 */
[----:B------:R-:W-:Y:S01]  /*1f680*/  UIMAD UR4, UR4, UR5, URZ ;  /* 0x00000005040472a4 */ /* 0x000fe2000f8e023f */
[----:B------:R-:W-:Y:S01]  /*1f690*/  ISETP.NE.U32.AND P1, PT, RZ, UR10, PT ;  /* 0x0000000aff007c0c */ /* 0x000fe2000bf25070 */
[----:B------:R-:W-:-:S03]  /*1f6a0*/  IMAD.U32 R0, RZ, RZ, UR6 ;  /* 0x00000006ff007e24 */ /* 0x000fc6000f8e00ff */
[----:B------:R-:W-:Y:S01]  /*1f6b0*/  ISETP.NE.AND.EX P1, PT, RZ, UR11, PT, P1 ;  /* 0x0000000bff007c0c */ /* 0x000fe2000bf25310 */
[----:B--2---:R1:W-:Y:S02]  /*1f6c0*/  STL [R1+0x30], R9 ;  /* 0x0000300901007387 */ /* 0x0043e40000100800 */
[----:B-1----:R-:W-:Y:S01]  /*1f6d0*/  IMAD.U32 R9, RZ, RZ, UR4 ;  /* 0x00000004ff097e24 */ /* 0x002fe2000f8e00ff */
[----:B0-----:R-:W-:Y:S09]  /*1f6e0*/  @P0 BRA `(.L_x_2443) ;  /* 0x0000000000100947 */ /* 0x001ff20003800000 */
[----:B------:R-:W-:Y:S05]  /*1f6f0*/  @!P2 BRA `(.L_x_2443) ;  /* 0x00000000000ca947 */ /* 0x000fea0003800000 */
[----:B-----5:R-:W2:Y:S04]  /*1f700*/  LDG.E R10, desc[UR56][R2.64] ;  /* 0x00000038020a7981 */ /* 0x020ea8000c1e1900 */
[----:B------:R-:W2:Y:S02]  /*1f710*/  LDG.E R2, desc[UR56][R2.64+0x4] ;  /* 0x0000043802027981 */ /* 0x000ea4000c1e1900 */
[----:B--2---:R-:W-:-:S07]  /*1f720*/  IMAD.IADD R10, R2, 0x1, -R10 ;  /* 0x00000001020a7824 */ /* 0x004fce00078e0a0a */
.L_x_2443:
[----:B------:R-:W-:Y:S01]  /*1f730*/  IMAD.MOV.U32 R2, RZ, RZ, RZ ;  /* 0x000000ffff027224 */ /* 0x000fe200078e00ff */
[----:B------:R-:W-:-:S05]  /*1f740*/  ULDC.64 UR4, c[0x0][0xa20] ;  /* 0x0002880000047ab9 */ /* 0x000fca0000000a00 */
[----:B------:R-:W2:Y:S01]  /*1f750*/  @P3 LDG.E R2, desc[UR56][R6.64] ;  /* 0x0000003806023981 */ /* 0x000ea2000c1e1900 */
[----:B------:R-:W-:-:S06]  /*1f760*/  IMAD.MOV.U32 R20, RZ, RZ, RZ ;  /* 0x000000ffff147224 */ /* 0x000fcc00078e00ff */
[----:B------:R0:W5:Y:S01]  /*1f770*/  @P1 LDG.E R20, desc[UR56][R4.64] ;  /* 0x0000003804141981 */ /* 0x000162000c1e1900 */
[----:B------:R-:W-:-:S04]  /*1f780*/  ISETP.NE.U32.AND P0, PT, RZ, UR4, PT ;  /* 0x00000004ff007c0c */ /* 0x000fc8000bf05070 */
[----:B------:R-:W-:Y:S01]  /*1f790*/  ISETP.NE.AND.EX P0, PT, RZ, UR5, PT, P0 ;  /* 0x00000005ff007c0c */ /* 0x000fe2000bf05300 */
[----:B--2--5:R-:W-:-:S05]  /*1f7a0*/  IMAD.IADD R2, R2, 0x1, R8 ;  /* 0x0000000102027824 */ /* 0x024fca00078e0208 */
[----:B------:R0:W-:Y:S07]  /*1f7b0*/  STL [R1+0x8], R2 ;  /* 0x0000080201007387 */ /* 0x0001ee0000100800 */
[----:B------:R-:W-:Y:S05]  /*1f7c0*/  @!P0 BRA `(.L_x_2444) ;  /* 0x0000000000108947 */ /* 0x000fea0003800000 */
[----:B0-----:R-:W-:-:S04]  /*1f7d0*/  IADD3 R2, P0, R15, UR4, RZ ;  /* 0x000000040f027c10 */ /* 0x001fc8000ff1e0ff */
[----:B------:R-:W-:-:S05]  /*1f7e0*/  IADD3.X R3, R14, UR5, RZ, P0, !PT ;  /* 0x000000050e037c10 */ /* 0x000fca00087fe4ff */
[----:B------:R1:W5:Y:S01]  /*1f7f0*/  LDG.E R9, desc[UR56][R2.64] ;  /* 0x0000003802097981 */ /* 0x000362000c1e1900 */
[----:B------:R-:W-:Y:S05]  /*1f800*/  BRA `(.L_x_2445) ;  /* 0x0000000000107947 */ /* 0x000fea0003800000 */
.L_x_2444:
[----:B------:R-:W-:Y:S05]  /*1f810*/  @!P3 BRA `(.L_x_2445) ;  /* 0x00000000000cb947 */ /* 0x000fea0003800000 */
[----:B------:R-:W2:Y:S04]  /*1f820*/  LDG.E R9, desc[UR56][R6.64] ;  /* 0x0000003806097981 */ /* 0x000ea8000c1e1900 */
[----:B------:R-:W2:Y:S02]  /*1f830*/  LDG.E R6, desc[UR56][R6.64+0x4] ;  /* 0x0000043806067981 */ /* 0x000ea4000c1e1900 */
[----:B--2---:R-:W-:-:S07]  /*1f840*/  IMAD.IADD R9, R6, 0x1, -R9 ;  /* 0x0000000106097824 */ /* 0x004fce00078e0a09 */
.L_x_2445:
[----:B01----:R-:W2:Y:S01]  /*1f850*/  @P1 LDG.E R2, desc[UR56][R4.64] ;  /* 0x0000003804021981 */ /* 0x003ea2000c1e1900 */
[----:B-----5:R-:W-:-:S03]  /*1f860*/  IMAD.IADD R9, R9, 0x1, -R8 ;  /* 0x0000000109097824 */ /* 0x020fc600078e0a08 */
[----:B------:R-:W2:Y:S01]  /*1f870*/  @P1 LDG.E R4, desc[UR56][R4.64+0x4] ;  /* 0x0000043804041981 */ /* 0x000ea2000c1e1900 */
[----:B------:R-:W-:Y:S01]  /*1f880*/  LEA R3, R17, 0xff, 0x7 ;  /* 0x000000ff11037811 */ /* 0x000fe200078e38ff */
[----:B------:R-:W-:Y:S01]  /*1f890*/  BSSY B0, `(.L_x_2446) ;  /* 0x00000f5000007945 */ /* 0x000fe20003800000 */
[----:B------:R-:W-:Y:S01]  /*1f8a0*/  PLOP3.LUT P2, PT, PT, PT, PT, 0x80, 0x0 ;  /* 0x000000000000781c */ /* 0x000fe20003f4f070 */
[----:B--2---:R-:W-:-:S04]  /*1f8b0*/  @P1 IMAD.IADD R0, R4, 0x1, -R2 ;  /* 0x0000000104001824 */ /* 0x004fc800078e0a02 */
[----:B------:R-:W-:-:S05]  /*1f8c0*/  IMAD.IADD R2, R9, 0x1, R0 ;  /* 0x0000000109027824 */ /* 0x000fca00078e0200 */
[C---:B------:R-:W-:Y:S01]  /*1f8d0*/  IADD3 R3, R2.reuse, R3, -R10 ;  /* 0x0000000302037210 */ /* 0x040fe20007ffe80a */
[----:B------:R-:W-:-:S05]  /*1f8e0*/  VIADD R2, R2, 0x7f ;  /* 0x0000007f02027836 */ /* 0x000fca0000000000 */
[----:B------:R-:W-:-:S04]  /*1f8f0*/  SHF.R.S32.HI R4, RZ, 0x1f, R2 ;  /* 0x0000001fff047819 */ /* 0x000fc80000011402 */
[----:B------:R-:W-:Y:S02]  /*1f900*/  LEA.HI R4, R4, R2, RZ, 0x7 ;  /* 0x0000000204047211 */ /* 0x000fe400078f38ff */
[----:B------:R-:W-:-:S04]  /*1f910*/  SHF.R.S32.HI R2, RZ, 0x1f, R3 ;  /* 0x0000001fff027819 */ /* 0x000fc80000011403 */
[----:B------:R-:W-:Y:S02]  /*1f920*/  LEA.HI R2, R2, R3, RZ, 0x7 ;  /* 0x0000000302027211 */ /* 0x000fe400078f38ff */
[----:B------:R-:W-:Y:S02]  /*1f930*/  SHF.R.S32.HI R4, RZ, 0x7, R4 ;  /* 0x00000007ff047819 */ /* 0x000fe40000011404 */
[----:B------:R-:W-:-:S04]  /*1f940*/  SHF.R.S32.HI R2, RZ, 0x7, R2 ;  /* 0x00000007ff027819 */ /* 0x000fc80000011402 */
[----:B------:R-:W-:-:S05]  /*1f950*/  VIMNMX R6, R4, R2, PT ;  /* 0x0000000204067248 */ /* 0x000fca0003fe0100 */
[--C-:B------:R-:W-:Y:S02]  /*1f960*/  IMAD R2, R6, 0x80, -R9.reuse ;  /* 0x0000008006027824 */ /* 0x100fe400078e0a09 */
[----:B------:R-:W-:-:S03]  /*1f970*/  IMAD.MOV R9, RZ, RZ, -R9 ;  /* 0x000000ffff097224 */ /* 0x000fc600078e0a09 */
[----:B------:R-:W-:Y:S02]  /*1f980*/  VIMNMX R0, R2, R0, PT ;  /* 0x0000000002007248 */ /* 0x000fe40003fe0100 */
[----:B------:R-:W-:-:S04]  /*1f990*/  VIMNMX R9, RZ, R9, !PT ;  /* 0x00000009ff097248 */ /* 0x000fc80007fe0100 */
[----:B------:R-:W-:Y:S02]  /*1f9a0*/  ISETP.GT.AND P0, PT, R0, R9, PT ;  /* 0x000000090000720c */ /* 0x000fe40003f04270 */
[----:B------:R-:W-:-:S11]  /*1f9b0*/  SHF.R.U32.HI R4, RZ, 0x7, R9 ;  /* 0x00000007ff047819 */ /* 0x000fd60000011609 */
[----:B------:R-:W-:-:S05]  /*1f9c0*/  @P0 VIADD R0, R0, 0x7f ;  /* 0x0000007f00000836 */ /* 0x000fca0000000000 */
[----:B------:R-:W-:Y:S01]  /*1f9d0*/  @P0 SHF.R.S32.HI R2, RZ, 0x1f, R0 ;  /* 0x0000001fff020819 */ /* 0x000fe20000011400 */
[----:B------:R0:W-:Y:S03]  /*1f9e0*/  STL [R1+0x20], R6 ;  /* 0x0000200601007387 */ /* 0x0001e60000100800 */
[----:B------:R-:W-:Y:S01]  /*1f9f0*/  @P0 LEA.HI R2, R2, R0, RZ, 0x7 ;  /* 0x0000000002020211 */ /* 0x000fe200078f38ff */
[----:B------:R-:W-:-:S03]  /*1fa00*/  IMAD.MOV.U32 R3, RZ, RZ, R4 ;  /* 0x000000ffff037224 */ /* 0x000fc600078e0004 */
[----:B------:R-:W-:-:S04]  /*1fa10*/  @P0 SHF.R.S32.HI R3, RZ, 0x7, R2 ;  /* 0x00000007ff030819 */ /* 0x000fc80000011402 */
[----:B------:R-:W-:-:S13]  /*1fa20*/  ISETP.GT.AND P0, PT, R3, R4, PT ;  /* 0x000000040300720c */ /* 0x000fda0003f04270 */
        /* <DEDUP_REMOVED lines=11> */
.L_x_2595:
[----:B------:R-:W-:-:S03]  /*1fae0*/  UMOV UR4, 0xffffffff ;  /* 0xffffffff00047882 */ /* 0x000fc60000000000 */
[----:B------:R-:W-:Y:S05]  /*1faf0*/  BRA.DIV UR4, `(.L_x_2449) ;  /* 0x0000005a04d47947 */ /* 0x000fea000b800000 */
[----:B------:R-:W-:-:S13]  /*1fb00*/  ELECT P6, URZ, PT ;  /* 0x00000000003f782f */ /* 0x000fda00038c0000 */
.L_x_2598:
        /* <DEDUP_REMOVED lines=12> */
.L_x_2599:
[----:B------:R-:W-:Y:S05]  /*1fbd0*/  BSYNC B1 ;  /* 0x0000000000017941 */ /* 0x000fea0003800000 */
.L_x_2450:
        /* <DEDUP_REMOVED lines=8> */
.L_x_2600:
        /* <DEDUP_REMOVED lines=11> */
.L_x_2455:
        /* <DEDUP_REMOVED lines=30> */
.L_x_2601:
        /* <DEDUP_REMOVED lines=8> */
.L_x_2457:
        /* <DEDUP_REMOVED lines=26> */
.L_x_2453:
[----:B------:R-:W-:Y:S05]  /*20110*/  BSYNC B1 ;  /* 0x0000000000017941 */ /* 0x000fea0003800000 */
.L_x_2452:
        /* <DEDUP_REMOVED lines=13> */
[C---:B------:R-:W-:Y:S02]  /*201f0*/  IMAD R6, R3.reuse, 0x80, R20 ;  /* 0x0000008003067824 */ /* 0x040fe400078e0214 */
[----:B------:R-:W-:Y:S02]  /*20200*/  VIADD R3, R3, 0xffffffff ;  /* 0xffffffff03037836 */ /* 0x000fe40000000000 */
[----:B------:R-:W-:-:S07]  /*20210*/  VIADD R6, R6, 0xffffff00 ;  /* 0xffffff0006067836 */ /* 0x000fce0000000000 */
.L_x_2464:
        /* <DEDUP_REMOVED lines=9> */
.L_x_2602:
        /* <DEDUP_REMOVED lines=11> */
.L_x_2461:
        /* <DEDUP_REMOVED lines=28> */
.L_x_2603:
        /* <DEDUP_REMOVED lines=8> */
.L_x_2463:
        /* <DEDUP_REMOVED lines=22> */
.L_x_2459:
[----:B------:R-:W-:Y:S05]  /*20700*/  BSYNC B1 ;  /* 0x0000000000017941 */ /* 0x000fea0003800000 */
.L_x_2458:
        /* <DEDUP_REMOVED lines=13> */
.L_x_2447:
[----:B------:R-:W-:Y:S05]  /*207e0*/  BSYNC B0 ;  /* 0x0000000000007941 */ /* 0x000fea0003800000 */
.L_x_2446:
        /* <DEDUP_REMOVED lines=23> */
.L_x_2466:
        /* <DEDUP_REMOVED lines=18> */
[----:B0-----:R-:W-:Y:S02]  /*20a80*/  IMAD.MOV.U32 R8, RZ, RZ, 0x70 ;  /* 0x00000070ff087424 */ /* 0x001fe400078e00ff */
[----:B------:R-:W-:Y:S02]  /*20a90*/  IMAD.MOV.U32 R12, RZ, RZ, 0x1 ;  /* 0x00000001ff0c7424 */ /* 0x000fe400078e00ff */
[----:B------:R-:W-:-:S07]  /*20aa0*/  IMAD.MOV.U32 R13, RZ, RZ, RZ ;  /* 0x000000ffff0d7224 */ /* 0x000fce00078e00ff */
[----:B------:R-:W-:-:S07]  /*20ab0*/  LEPC R20, `(.L_x_2468) ;  /* 0x000000001014794e */ /* 0x000fce0000000000 */
[----:B-1----:R-:W-:Y:S05]  /*20ac0*/  CALL.ABS.NOINC R2 ;  /* 0x0000000002007343 */ /* 0x002fea0003c00000 */
.L_x_2468:
        /* <DEDUP_REMOVED lines=15> */
[----:B0-----:R-:W-:Y:S02]  /*20bc0*/  IMAD.MOV.U32 R8, RZ, RZ, 0x70 ;  /* 0x00000070ff087424 */ /* 0x001fe400078e00ff */
[----:B------:R-:W-:Y:S02]  /*20bd0*/  IMAD.MOV.U32 R12, RZ, RZ, 0x1 ;  /* 0x00000001ff0c7424 */ /* 0x000fe400078e00ff */
[----:B-1----:R-:W-:-:S07]  /*20be0*/  IMAD.MOV.U32 R13, RZ, RZ, RZ ;  /* 0x000000ffff0d7224 */ /* 0x002fce00078e00ff */
[----:B------:R-:W-:-:S07]  /*20bf0*/  LEPC R20, `(.L_x_2470) ;  /* 0x000000001014794e */ /* 0x000fce0000000000 */
[----:B--2---:R-:W-:Y:S05]  /*20c00*/  CALL.ABS.NOINC R2 ;  /* 0x0000000002007343 */ /* 0x004fea0003c00000 */
.L_x_2470:
        /* <DEDUP_REMOVED lines=16> */
.L_x_2469:
[----:B------:R-:W2:Y:S01]  /*20d10*/  LDL.LU R2, [R1+0x24] ;  /* 0x0000240001027983 */ /* 0x000ea20000300800 */
[----:B------:R-:W-:-:S03]  /*20d20*/  ULDC.64 UR4, c[0x0][0x9f8] ;  /* 0x00027e0000047ab9 */ /* 0x000fc60000000a00 */
[----:B------:R-:W3:Y:S04]  /*20d30*/  LDL.LU R0, [R1+0x28] ;  /* 0x0000280001007983 */ /* 0x000ee80000300800 */
[----:B------:R-:W4:Y:S04]  /*20d40*/  LDL.LU R4, [R1+0x30] ;  /* 0x0000300001047983 */ /* 0x000f280000300800 */
[----:B0-----:R-:W4:Y:S01]  /*20d50*/  LDL.LU R8, [R1+0x1c] ;  /* 0x00001c0001087983 */ /* 0x001f220000300800 */
[----:B------:R-:W-:-:S04]  /*20d60*/  ISETP.NE.U32.AND P0, PT, RZ, UR4, PT ;  /* 0x00000004ff007c0c */ /* 0x000fc8000bf05070 */
        /* <DEDUP_REMOVED lines=11> */
[----:B----4-:R-:W-:-:S06]  /*20e20*/  IMAD.MOV.U32 R0, RZ, RZ, R8 ;  /* 0x000000ffff007224 */ /* 0x010fcc00078e0008 */
[----:B------:R0:W5:Y:S01]  /*20e30*/  @P0 LDG.E R0, desc[UR56][R2.64] ;  /* 0x0000003802000981 */ /* 0x000162000c1e1900 */
[----:B------:R-:W-:Y:S01]  /*20e40*/  PLOP3.LUT P1, PT, P6, PT, PT, 0x8, 0x0 ;  /* 0x000000000000781c */ /* 0x000fe2000372e170 */
[----:B0-----:R-:W-:Y:S02]  /*20e50*/  IMAD R2, R17, 0x80, R4 ;  /* 0x0000008011027824 */ /* 0x001fe400078e0204 */
[----:B------:R-:W0:Y:S02]  /*20e60*/  LDC R4, c[0x0][0x428] ;  /* 0x00010a00ff047b82 */ /* 0x000e240000000800 */
[----:B0-----:R-:W-:Y:S01]  /*20e70*/  ISETP.NE.AND P0, PT, R4, 0x1, PT ;  /* 0x000000010400780c */ /* 0x001fe20003f05270 */
[----:B------:R-:W-:-:S12]  /*20e80*/  IMAD.MOV.U32 R4, RZ, RZ, R18 ;  /* 0x000000ffff047224 */ /* 0x000fd800078e0012 */
[----:B------:R-:W0:Y:S08]  /*20e90*/  @P0 LDC R7, c[0x0][0x42c] ;  /* 0x00010b00ff070b82 */ /* 0x000e300000000800 */
[----:B------:R-:W1:Y:S01]  /*20ea0*/  @P0 LDC R5, c[0x0][0x430] ;  /* 0x00010c00ff050b82 */ /* 0x000e620000000800 */
[----:B0-----:R-:W-:-:S05]  /*20eb0*/  @P0 IMAD.HI.U32 R6, R18, R7, RZ ;  /* 0x0000000712060227 */ /* 0x001fca00078e00ff */
[----:B-1----:R-:W-:Y:S02]  /*20ec0*/  @P0 SHF.R.U32.HI R4, RZ, R5, R6 ;  /* 0x00000005ff040219 */ /* 0x002fe40000011606 */
[----:B------:R-:W-:-:S04]  /*20ed0*/  ISETP.NE.U32.AND P0, PT, RZ, UR4, PT ;  /* 0x00000004ff007c0c */ /* 0x000fc8000bf05070 */
[----:B------:R-:W-:-:S04]  /*20ee0*/  ISETP.NE.AND.EX P0, PT, RZ, UR5, PT, P0 ;  /* 0x00000005ff007c0c */ /* 0x000fc8000bf05300 */
[----:B------:R-:W-:-:S09]  /*20ef0*/  SEL R3, R8, RZ, !P0 ;  /* 0x000000ff08037207 */ /* 0x000fd20004000000 */
.L_x_2471:
        /* <DEDUP_REMOVED lines=16> */
.L_x_2472:
        /* <DEDUP_REMOVED lines=15> */
.L_x_2473:
        /* <DEDUP_REMOVED lines=9> */
[----:B------:R-:W2:Y:S01]  /*21180*/  LDL R5, [R1+0x20] ;  /* 0x0000200001057983 */ /* 0x000ea20000100800 */
[----:B------:R-:W0:Y:S01]  /*21190*/  LDC.64 R8, c[0x0][0x3f8] ;  /* 0x0000fe00ff087b82 */ /* 0x000e220000000a00 */
[----:B------:R-:W-:Y:S02]  /*211a0*/  ULDC.64 UR4, c[0x0][0xa08] ;  /* 0x0002820000047ab9 */ /* 0x000fe40000000a00 */
[----:B0-----:R-:W-:Y:S01]  /*211b0*/  LOP3.LUT P0, RZ, R8, UR4, RZ, 0xfc, !PT ;  /* 0x0000000408ff7c12 */ /* 0x001fe2000f80fcff */
[----:B------:R-:W-:-:S03]  /*211c0*/  UMOV UR4, 0xffffffff ;  /* 0xffffffff00047882 */ /* 0x000fc60000000000 */
[----:B------:R-:W-:-:S04]  /*211d0*/  LOP3.LUT P0, RZ, R9, UR5, RZ, 0xfc, P0 ;  /* 0x0000000509ff7c12 */ /* 0x000fc8000800fcff */
[----:B-----5:R-:W-:Y:S01]  /*211e0*/  SEL R6, R0, RZ, !P0 ;  /* 0x000000ff00067207 */ /* 0x020fe20004000000 */
[----:B--2---:R-:W-:Y:S01]  /*211f0*/  VIADD R5, R5, 0xffffffff ;  /* 0xffffffff05057836 */ /* 0x004fe20000000000 */
[----:B------:R-:W-:Y:S07]  /*21200*/  BRA.DIV UR4, `(.L_x_2474) ;  /* 0x0000004604947947 */ /* 0x000fee000b800000 */
.L_x_2606:
[----:B------:R-:W-:Y:S01]  /*21210*/  UMOV UR4, 0xffffffff ;  /* 0xffffffff00047882 */ /* 0x000fe20000000000 */
[----:B------:R-:W-:Y:S02]  /*21220*/  SHF.R.S32.HI R17, RZ, 0x1f, R0 ;  /* 0x0000001fff117819 */ /* 0x000fe40000011400 */
[----:B------:R-:W-:Y:S05]  /*21230*/  BRA.DIV UR4, `(.L_x_2475) ;  /* 0x0000004604bc7947 */ /* 0x000fea000b800000 */
[----:B------:R-:W-:-:S13]  /*21240*/  ELECT P6, URZ, PT ;  /* 0x00000000003f782f */ /* 0x000fda00038c0000 */
.L_x_2609:
[----:B------:R-:W-:Y:S05]  /*21250*/  @!P6 BRA `(.L_x_2476) ;  /* 0x000000040024e947 */ /* 0x000fea0003800000 */
[----:B------:R-:W-:-:S04]  /*21260*/  ISETP.NE.U32.AND P0, PT, R8, RZ, PT ;  /* 0x000000ff0800720c */ /* 0x000fc80003f05070 */
[----:B------:R-:W-:-:S13]  /*21270*/  ISETP.NE.AND.EX P0, PT, R9, RZ, PT, P0 ;  /* 0x000000ff0900720c */ /* 0x000fda0003f05300 */
[----:B------:R-:W-:Y:S05]  /*21280*/  @!P0 BRA `(.L_x_2477) ;  /* 0x0000000000448947 */ /* 0x000fea0003800000 */
[----:B------:R-:W0:Y:S01]  /*21290*/  LDC R11, c[0x0][0x41c] ;  /* 0x00010700ff0b7b82 */ /* 0x000e220000000800 */
        /* <DEDUP_REMOVED lines=16> */
.L_x_2477:
        /* <DEDUP_REMOVED lines=9> */
.L_x_2610:
        /* <DEDUP_REMOVED lines=11> */
.L_x_2479:
        /* <DEDUP_REMOVED lines=33> */
.L_x_2476:
        /* <DEDUP_REMOVED lines=47> */
.L_x_2611:
[----:B------:R-:W-:Y:S05]  /*219e0*/  BSYNC B0 ;  /* 0x0000000000007941 */ /* 0x000fea0003800000 */
.L_x_2480:
[----:B0-----:R-:W2:Y:S01]  /*219f0*/  LDL R3, [R1+0x20] ;  /* 0x0000200001037983 */ /* 0x001ea20000100800 */
[----:B------:R-:W-:Y:S01]  /*21a00*/  BSSY B0, `(.L_x_2482) ;  /* 0x0000190000007945 */ /* 0x000fe20003800000 */
[----:B--2---:R-:W-:-:S13]  /*21a10*/  ISETP.GE.AND P0, PT, R3, 0x2, PT ;  /* 0x000000020300780c */ /* 0x004fda0003f06270 */
[----:B------:R-:W-:Y:S05]  /*21a20*/  @!P0 BRA `(.L_x_2483) ;  /* 0x0000001800348947 */ /* 0x000fea0003800000 */
[C---:B------:R-:W-:Y:S01]  /*21a30*/  LOP3.LUT R2, R3.reuse, 0x1, RZ, 0xc0, !PT ;  /* 0x0000000103027812 */ /* 0x040fe200078ec0ff */
[----:B------:R-:W-:Y:S01]  /*21a40*/  VIADD R10, R3, 0xfffffffe ;  /* 0xfffffffe030a7836 */ /* 0x000fe20000000000 */
[----:B------:R-:W-:Y:S02]  /*21a50*/  BSSY B1, `(.L_x_2484) ;  /* 0x000008b000017945 */ /* 0x000fe40003800000 */
[----:B------:R-:W-:Y:S01]  /*21a60*/  ISETP.NE.U32.AND P0, PT, R2, 0x1, PT ;  /* 0x000000010200780c */ /* 0x000fe20003f05070 */
[----:B------:R-:W-:-:S12]  /*21a70*/  IMAD.MOV.U32 R7, RZ, RZ, R10 ;  /* 0x000000ffff077224 */ /* 0x000fd800078e000a */
        /* <DEDUP_REMOVED lines=32> */
.L_x_2488:
[----:B0-----:R-:W0:Y:S01]  /*21c80*/  S2R R8, SR_CgaCtaId ;  /* 0x0000000000087919 */ /* 0x001e220000008800 */
[----:B------:R-:W-:-:S04]  /*21c90*/  MOV R7, 0x400 ;  /* 0x0000040000077802 */ /* 0x000fc80000000f00 */
[----:B0-----:R-:W-:Y:S02]  /*21ca0*/  LEA R7, R8, R7, 0x18 ;  /* 0x0000000708077211 */ /* 0x001fe400078ec0ff */
[----:B------:R-:W-:-:S03]  /*21cb0*/  SHF.L.U32 R8, R14, 0x1f, RZ ;  /* 0x0000001f0e087819 */ /* 0x000fc600000006ff */
[----:B------:R-:W-:-:S04]  /*21cc0*/  IMAD R7, R11, 0x8, R7 ;  /* 0x000000080b077824 */ /* 0x000fc800078e0207 */
[----:B------:R-:W0:Y:S02]  /*21cd0*/  SYNCS.PHASECHK.TRANS64.TRYWAIT P0, [R7+URZ+0x34840], R8 ;  /* 0x03484008070075a7 */ /* 0x000e24000800017f */
[----:B0-----:R-:W-:Y:S05]  /*21ce0*/  @!P0 BRA `(.L_x_2489) ;  /* 0x0000003c00648947 */ /* 0x001fea0003800000 */
.L_x_2612:
        /* <DEDUP_REMOVED lines=11> */
.L_x_2490:
        /* <DEDUP_REMOVED lines=37> */
.L_x_2613:
        /* <DEDUP_REMOVED lines=13> */
.L_x_2492:
[----:B01----:R-:W2:Y:S01]  /*220c0*/  LDL.LU R7, [R1] ;  /* 0x0000000001077983 */ /* 0x003ea20000300800 */
[----:B------:R-:W-:Y:S01]  /*220d0*/  MOV R9, 0x400 ;  /* 0x0000040000097802 */ /* 0x000fe20000000f00 */
[----:B------:R-:W0:Y:S01]  /*220e0*/  S2R R12, SR_CgaCtaId ;  /* 0x00000000000c7919 */ /* 0x000e220000008800 */
[----:B------:R-:W-:Y:S01]  /*220f0*/  R2UR UR11, R5 ;  /* 0x00000000050b72ca */ /* 0x000fe200000e0000 */
[----:B------:R-:W-:Y:S01]  /*22100*/  UIADD3 UR4, UP0, UR36, 0x470, URZ ;  /* 0x0000047024047890 */ /* 0x000fe2000ff1e03f */
[----:B------:R-:W-:Y:S02]  /*22110*/  R2UR UR13, R6 ;  /* 0x00000000060d72ca */ /* 0x000fe400000e0000 */
[----:B------:R-:W-:Y:S02]  /*22120*/  R2UR UR12, R4 ;  /* 0x00000000040c72ca */ /* 0x000fe400000e0000 */
[----:B0-----:R-:W-:Y:S01]  /*22130*/  LEA R9, R12, R9, 0x18 ;  /* 0x000000090c097211 */ /* 0x001fe200078ec0ff */
[----:B--2---:R-:W-:-:S02]  /*22140*/  IMAD.MOV.U32 R8, RZ, RZ, R7 ;  /* 0x000000ffff087224 */ /* 0x004fc400078e0007 */
[----:B------:R-:W2:Y:S01]  /*22150*/  LDL R7, [R1+0x8] ;  /* 0x0000080001077983 */ /* 0x000ea20000100800 */
[----:B------:R-:W-:Y:S01]  /*22160*/  UMOV UR10, URZ ;  /* 0x0000003f000a7c82 */ /* 0x000fe20008000000 */
[C-C-:B------:R-:W-:Y:S01]  /*22170*/  IMAD R5, R8.reuse, 0x8, R9.reuse ;  /* 0x0000000808057824 */ /* 0x140fe200078e0209 */
[----:B------:R-:W-:Y:S01]  /*22180*/  UMOV UR7, 0x14f00000 ;  /* 0x14f0000000077882 */ /* 0x000fe20000000000 */
[----:B------:R-:W-:Y:S01]  /*22190*/  UMOV UR15, 0x40 ;  /* 0x00000040000f7882 */ /* 0x000fe20000000000 */
[----:B------:R-:W-:Y:S02]  /*221a0*/  IMAD.MOV.U32 R6, RZ, RZ, R2 ;  /* 0x000000ffff067224 */ /* 0x000fe400078e0002 */
[----:B------:R-:W-:Y:S01]  /*221b0*/  R2UR UR9, R5 ;  /* 0x00000000050972ca */ /* 0x000fe200000e0000 */
[----:B------:R-:W-:-:S05]  /*221c0*/  IMAD R5, R8, 0x8000, R9 ;  /* 0x0000800008057824 */ /* 0x000fca00078e0209 */
[----:B------:R-:W-:Y:S01]  /*221d0*/  R2UR UR6, R5 ;  /* 0x00000000050672ca */ /* 0x000fe200000e0000 */
[----:B------:R-:W-:-:S06]  /*221e0*/  IMAD.MOV.U32 R5, RZ, RZ, R3 ;  /* 0x000000ffff057224 */ /* 0x000fcc00078e0003 */
[----:B------:R-:W-:-:S06]  /*221f0*/  UIADD3 UR9, UR9, 0x34850, URZ ;  /* 0x0003485009097890 */ /* 0x000fcc000fffe03f */
[----:B------:R-:W-:Y:S02]  /*22200*/  UIADD3 UR8, UR6, 0x400, URZ ;  /* 0x0000040006087890 */ /* 0x000fe4000fffe03f */
[----:B------:R-:W-:-:S03]  /*22210*/  UIADD3 UR14, UR6, 0x4400, URZ ;  /* 0x00004400060e7890 */ /* 0x000fc6000fffe03f */
[----:B------:R-:W-:Y:S01]  /*22220*/  UMOV UR6, 0x0 ;  /* 0x0000000000067882 */ /* 0x000fe20000000000 */
[----:B--2---:R-:W-:-:S13]  /*22230*/  R2UR UR5, R7 ;  /* 0x00000000070572ca */ /* 0x004fda00000e0000 */
[----:B------:R-:W-:Y:S02]  /*22240*/  ULEA UR11, UR11, UR5, 0x7 ;  /* 0x000000050b0b7291 */ /* 0x000fe4000f8e383f */
[----:B------:R-:W-:-:S09]  /*22250*/  UIADD3.X UR5, URZ, UR37, URZ, UP0, !UPT ;  /* 0x000000253f057290 */ /* 0x000fd200087fe43f */
[----:B------:R0:W-:Y:S02]  /*22260*/  UTMALDG.4D [UR8], [UR4], desc[UR6] ;  /* 0x00000608040075b4 */ /* 0x0001e40008019000 */
[----:B0-----:R-:W-:Y:S01]  /*22270*/  UMOV UR8, UR14 ;  /* 0x0000000e00087c82 */ /* 0x001fe20008000000 */
[----:B------:R-:W-:Y:S02]  /*22280*/  UMOV UR10, UR15 ;  /* 0x0000000f000a7c82 */ /* 0x000fe40008000000 */
[----:B------:R0:W-:Y:S02]  /*22290*/  UTMALDG.4D [UR8], [UR4], desc[UR6] ;  /* 0x00000608040075b4 */ /* 0x0001e40008019000 */
[----:B0-----:R-:W-:Y:S01]  /*222a0*/  NOP ;  /* 0x0000000000007918 */ /* 0x001fe20000000000 */
.L_x_2487:
[----:B------:R-:W-:Y:S05]  /*222b0*/  BSYNC B2 ;  /* 0x0000000000027941 */ /* 0x000fea0003800000 */
.L_x_2486:
[----:B------:R-:W2:Y:S04]  /*222c0*/  LDL.LU R2, [R1+0x20] ;  /* 0x0000200001027983 */ /* 0x000ea80000300800 */
[----:B------:R0:W-:Y:S04]  /*222d0*/  STL [R1], R11 ;  /* 0x0000000b01007387 */ /* 0x0001e80000100800 */
[----:B------:R0:W-:Y:S02]  /*222e0*/  STL [R1+0xc], R14 ;  /* 0x00000c0e01007387 */ /* 0x0001e40000100800 */
[----:B0-2---:R-:W-:-:S07]  /*222f0*/  VIADD R7, R2, 0xfffffffd ;  /* 0xfffffffd02077836 */ /* 0x005fce0000000000 */
.L_x_2485:
[----:B------:R-:W-:Y:S05]  /*22300*/  BSYNC B1 ;  /* 0x0000000000017941 */ /* 0x000fea0003800000 */
.L_x_2484:
[----:B------:R-:W-:-:S13]  /*22310*/  ISETP.NE.AND P0, PT, R10, RZ, PT ;  /* 0x000000ff0a00720c */ /* 0x000fda0003f05270 */
[----:B------:R-:W-:Y:S05]  /*22320*/  @!P0 BRA `(.L_x_2483) ;  /* 0x0000000c00f48947 */ /* 0x000fea0003800000 */
[----:B------:R-:W-:-:S07]  /*22330*/  IMAD.MOV.U32 R11, RZ, RZ, R6 ;  /* 0x000000ffff0b7224 */ /* 0x000fce00078e0006 */
.L_x_2507:
        /* <DEDUP_REMOVED lines=32> */
.L_x_2495:
[----:B------:R-:W1:Y:S01]  /*22540*/  S2R R3, SR_CgaCtaId ;  /* 0x0000000000037919 */ /* 0x000e620000008800 */
[----:B------:R-:W-:-:S04]  /*22550*/  MOV R2, 0x400 ;  /* 0x0000040000027802 */ /* 0x000fc80000000f00 */
[----:B-1----:R-:W-:Y:S02]  /*22560*/  LEA R2, R3, R2, 0x18 ;  /* 0x0000000203027211 */ /* 0x002fe400078ec0ff */
[----:B------:R-:W-:-:S03]  /*22570*/  SHF.L.U32 R3, R9, 0x1f, RZ ;  /* 0x0000001f09037819 */ /* 0x000fc600000006ff */
[----:B------:R-:W-:-:S04]  /*22580*/  IMAD R2, R8, 0x8, R2 ;  /* 0x0000000808027824 */ /* 0x000fc800078e0202 */
[----:B------:R-:W1:Y:S02]  /*22590*/  SYNCS.PHASECHK.TRANS64.TRYWAIT P0, [R2+URZ+0x34840], R3 ;  /* 0x03484003020075a7 */ /* 0x000e64000800017f */
[----:B-1----:R-:W-:Y:S05]  /*225a0*/  @!P0 BRA `(.L_x_2496) ;  /* 0x00000034005c8947 */ /* 0x002fea0003800000 */
.L_x_2614:
        /* <DEDUP_REMOVED lines=11> */
.L_x_2497:
        /* <DEDUP_REMOVED lines=37> */
.L_x_2615:
        /* <DEDUP_REMOVED lines=8> */
.L_x_2499:
        /* <DEDUP_REMOVED lines=29> */
.L_x_2494:
[----:B------:R-:W-:Y:S05]  /*22b00*/  BSYNC B1 ;  /* 0x0000000000017941 */ /* 0x000fea0003800000 */
.L_x_2493:
        /* <DEDUP_REMOVED lines=31> */
.L_x_2502:
[----:B------:R-:W2:Y:S01]  /*22d00*/  S2R R3, SR_CgaCtaId ;  /* 0x0000000000037919 */ /* 0x000ea20000008800 */
[----:B------:R-:W-:-:S04]  /*22d10*/  MOV R2, 0x400 ;  /* 0x0000040000027802 */ /* 0x000fc80000000f00 */
[----:B--2---:R-:W-:Y:S02]  /*22d20*/  LEA R2, R3, R2, 0x18 ;  /* 0x0000000203027211 */ /* 0x004fe400078ec0ff */
[----:B------:R-:W-:-:S03]  /*22d30*/  SHF.L.U32 R3, R14, 0x1f, RZ ;  /* 0x0000001f0e037819 */ /* 0x000fc600000006ff */
[----:B------:R-:W-:-:S04]  /*22d40*/  IMAD R2, R15, 0x8, R2 ;  /* 0x000000080f027824 */ /* 0x000fc800078e0202 */
[----:B------:R-:W2:Y:S02]  /*22d50*/  SYNCS.PHASECHK.TRANS64.TRYWAIT P0, [R2+URZ+0x34840], R3 ;  /* 0x03484003020075a7 */ /* 0x000ea4000800017f */
[----:B--2---:R-:W-:Y:S05]  /*22d60*/  @!P0 BRA `(.L_x_2503) ;  /* 0x0000002c00948947 */ /* 0x004fea0003800000 */
.L_x_2616:
        /* <DEDUP_REMOVED lines=11> */
.L_x_2504:
[----:B------:R-:W3:Y:S01]  /*22e20*/  LDL R13, [R1] ;  /* 0x00000000010d7983 */ /* 0x000ee20000100800 */
[----:B0-----:R-:W-:-:S03]  /*22e30*/  MOV R14, 0x400 ;  /* 0x00000400000e7802 */ /* 0x001fc60000000f00 */
        /* <DEDUP_REMOVED lines=36> */
.L_x_2617:
        /* <DEDUP_REMOVED lines=8> */
.L_x_2506:
        /* <DEDUP_REMOVED lines=28> */
.L_x_2501:
[----:B------:R-:W-:Y:S05]  /*232c0*/  BSYNC B1 ;  /* 0x0000000000017941 */ /* 0x000fea0003800000 */
.L_x_2500:
[C---:B------:R-:W-:Y:S01]  /*232d0*/  ISETP.GT.AND P0, PT, R7.reuse, 0x1, PT ;  /* 0x000000010700780c */ /* 0x040fe20003f04270 */
[----:B------:R-:W-:-:S12]  /*232e0*/  VIADD R7, R7, 0xfffffffe ;  /* 0xfffffffe07077836 */ /* 0x000fd80000000000 */
[----:B------:R-:W-:Y:S05]  /*232f0*/  @P0 BRA `(.L_x_2507) ;  /* 0xfffffff000100947 */ /* 0x000fea000383ffff */
.L_x_2483:
[----:B------:R-:W-:Y:S05]  /*23300*/  BSYNC B0 ;  /* 0x0000000000007941 */ /* 0x000fea0003800000 */
.L_x_2482:
        /* <DEDUP_REMOVED lines=17> */
.L_x_2509:
[----:B------:R-:W-:Y:S05]  /*23420*/  BSYNC B0 ;  /* 0x0000000000007941 */ /* 0x000fea0003800000 */
.L_x_2508:
        /* <DEDUP_REMOVED lines=11> */
.L_x_2618:
        /* <DEDUP_REMOVED lines=11> */
.L_x_2513:
        /* <DEDUP_REMOVED lines=27> */
.L_x_2511:
[----:B------:R-:W-:Y:S05]  /*23740*/  BSYNC B0 ;  /* 0x0000000000007941 */ /* 0x000fea0003800000 */
.L_x_2510:
        /* <DEDUP_REMOVED lines=9> */
.L_x_2467:
[----:B------:R-:W-:Y:S05]  /*237e0*/  BSYNC B6 ;  /* 0x0000000000067941 */ /* 0x000fea0003800000 */
.L_x_2465:
[----:B------:R-:W-:-:S03]  /*237f0*/  UMOV UR4, 0xffffffff ;  /* 0xffffffff00047882 */ /* 0x000fc60000000000 */
[----:B------:R-:W-:Y:S05]  /*23800*/  BRA.DIV UR4, `(.L_x_2514) ;  /* 0x0000002604287947 */ /* 0x000fea000b800000 */
[----:B------:R2:W3:Y:S04]  /*23810*/  SHFL.IDX PT, R4, R16, RZ, 0x1f ;  /* 0x00001fff10047589 */ /* 0x0004e800000e0000 */
[----:B------:R-:W4:Y:S02]  /*23820*/  SHFL.IDX PT, R16, R16, 0x1, 0x1f ;  /* 0x00201f0010107f89 */ /* 0x000f2400000e0000 */
.L_x_2622:
        /* <DEDUP_REMOVED lines=10> */
[----:B------:R-:W1:Y:S02]  /*238d0*/  LDC.64 R2, c[0x0][0xc58] ;  /* 0x00031600ff027b82 */ /* 0x000e640000000a00 */
[----:B-1----:R-:W-:-:S05]  /*238e0*/  IMAD.WIDE R2, R5, 0x4, R2 ;  /* 0x0000000405027825 */ /* 0x002fca00078e0202 */
[----:B------:R1:W5:Y:S02]  /*238f0*/  LDG.E R17, desc[UR56][R2.64] ;  /* 0x0000003802117981 */ /* 0x000364000c1e1900 */
.L_x_2516:
[----:B------:R-:W-:Y:S05]  /*23900*/  BSYNC B0 ;  /* 0x0000000000007941 */ /* 0x000fea0003800000 */
.L_x_2515:
        /* <DEDUP_REMOVED lines=23> */
.L_x_2630:
[----:B------:R-:W-:Y:S02]  /*23a80*/  ULDC UR4, c[0x0][0xc10] ;  /* 0x0003040000047ab9 */ /* 0x000fe40000000800 */
[----:B------:R-:W-:-:S04]  /*23a90*/  IMAD.U32 R5, RZ, RZ, UR4 ;  /* 0x00000004ff057e24 */ /* 0x000fc8000f8e00ff */
[----:B-1----:R-:W-:-:S04]  /*23aa0*/  IMAD R3, R14, R5, RZ ;  /* 0x000000050e037224 */ /* 0x002fc800078e02ff */
[----:B--2-4-:R-:W-:-:S05]  /*23ab0*/  IMAD.IADD R16, R16, 0x1, R3 ;  /* 0x0000000110107824 */ /* 0x014fca00078e0203 */
[----:B---3--:R-:W-:-:S13]  /*23ac0*/  ISETP.GT.AND P0, PT, R16, R4, PT ;  /* 0x000000041000720c */ /* 0x008fda0003f04270 */
[----:B------:R-:W-:Y:S05]  /*23ad0*/  @P0 BRA `(.L_x_2518) ;  /* 0x0000000000b40947 */ /* 0x000fea0003800000 */
[----:B------:R-:W1:Y:S02]  /*23ae0*/  LDC R0, c[0x0][0xc14] ;  /* 0x00030500ff007b82 */ /* 0x000e640000000800 */
.L_x_2523:
        /* <DEDUP_REMOVED lines=14> */
.L_x_2521:
[----:B------:R-:W-:Y:S05]  /*23bd0*/  BSYNC B0 ;  /* 0x0000000000007941 */ /* 0x000fea0003800000 */
.L_x_2520:
[----:B------:R-:W-:-:S03]  /*23be0*/  UMOV UR4, 0xffffffff ;  /* 0xffffffff00047882 */ /* 0x000fc60000000000 */
[----:B------:R-:W-:Y:S05]  /*23bf0*/  BRA.DIV UR4, `(.L_x_2522) ;  /* 0x0000002604487947 */ /* 0x000fea000b800000 */
[----:B-----5:R-:W2:Y:S01]  /*23c00*/  SHFL.UP PT, R14, R17, 0x1, RZ ;  /* 0x04200000110e7989 */ /* 0x020ea200000e00ff */
[C---:B------:R-:W-:Y:S02]  /*23c10*/  ISETP.NE.AND P0, PT, R7.reuse, RZ, PT ;  /* 0x000000ff0700720c */ /* 0x040fe40003f05270 */
[C---:B------:R-:W-:Y:S02]  /*23c20*/  ISETP.GE.U32.AND P1, PT, R7.reuse, 0x2, PT ;  /* 0x000000020700780c */ /* 0x040fe40003f26070 */
[----:B--2---:R-:W-:Y:S02]  /*23c30*/  SEL R14, R14, RZ, P0 ;  /* 0x000000ff0e0e7207 */ /* 0x004fe40000000000 */
[----:B------:R-:W-:-:S03]  /*23c40*/  ISETP.GE.U32.AND P0, PT, R7, 0x4, PT ;  /* 0x000000040700780c */ /* 0x000fc60003f06070 */
[----:B------:R-:W-:-:S05]  /*23c50*/  IMAD.IADD R13, R17, 0x1, R14 ;  /* 0x00000001110d7824 */ /* 0x000fca00078e020e */
[----:B------:R-:W2:Y:S02]  /*23c60*/  SHFL.UP PT, R14, R13, 0x2, RZ ;  /* 0x044000000d0e7989 */ /* 0x000ea400000e00ff */
[----:B--2---:R-:W-:Y:S02]  /*23c70*/  SEL R14, R14, RZ, P1 ;  /* 0x000000ff0e0e7207 */ /* 0x004fe40000800000 */
[----:B------:R-:W-:-:S03]  /*23c80*/  ISETP.GE.U32.AND P1, PT, R7, 0x8, PT ;  /* 0x000000080700780c */ /* 0x000fc60003f26070 */
[----:B-1----:R-:W-:-:S05]  /*23c90*/  IMAD.IADD R3, R13, 0x1, R14 ;  /* 0x000000010d037824 */ /* 0x002fca00078e020e */
        /* <DEDUP_REMOVED lines=11> */
.L_x_2638:
[----:B------:R-:W-:Y:S02]  /*23d50*/  ULDC UR4, c[0x0][0xc10] ;  /* 0x0003040000047ab9 */ /* 0x000fe40000000800 */
[----:B------:R-:W-:-:S04]  /*23d60*/  IMAD.U32 R5, RZ, RZ, UR4 ;  /* 0x00000004ff057e24 */ /* 0x000fc8000f8e00ff */
[----:B-1----:R-:W-:-:S04]  /*23d70*/  IMAD R3, R14, R5, RZ ;  /* 0x000000050e037224 */ /* 0x002fc800078e02ff */
[----:B------:R-:W-:-:S05]  /*23d80*/  IMAD.IADD R16, R3, 0x1, R16 ;  /* 0x0000000103107824 */ /* 0x000fca00078e0210 */
[----:B------:R-:W-:-:S13]  /*23d90*/  ISETP.GT.AND P0, PT, R16, R4, PT ;  /* 0x000000041000720c */ /* 0x000fda0003f04270 */
[----:B------:R-:W-:Y:S05]  /*23da0*/  @!P0 BRA `(.L_x_2523) ;  /* 0xfffffffc00508947 */ /* 0x000fea000383ffff */
.L_x_2518:
        /* <DEDUP_REMOVED lines=8> */
.L_x_2642:
[----:B------:R-:W-:Y:S01]  /*23e30*/  ISETP.NE.AND P0, PT, R3, RZ, PT ;  /* 0x000000ff0300720c */ /* 0x000fe20003f05270 */
[----:B------:R-:W-:-:S12]  /*23e40*/  IMAD.MOV.U32 R7, RZ, RZ, RZ ;  /* 0x000000ffff077224 */ /* 0x000fd800078e00ff */
[----:B------:R-:W-:Y:S05]  /*23e50*/  @!P0 BRA `(.L_x_2525) ;  /* 0x0000000000108947 */ /* 0x000fea0003800000 */
[----:B------:R-:W-:Y:S01]  /*23e60*/  UMOV UR4, 0xffffffff ;  /* 0xffffffff00047882 */ /* 0x000fe20000000000 */
[----:B------:R-:W-:Y:S02]  /*23e70*/  VIADD R12, R6, 0xffffffff ;  /* 0xffffffff060c7836 */ /* 0x000fe40000000000 */
[----:B------:R-:W-:Y:S05]  /*23e80*/  BRA.DIV UR4, `(.L_x_2526) ;  /* 0x0000002604bc7947 */ /* 0x000fea000b800000 */
[----:B------:R3:W4:Y:S02]  /*23e90*/  SHFL.IDX PT, R7, R2, R12, 0x1f ;  /* 0x00001f0c02077589 */ /* 0x00072400000e0000 */
.L_x_2525:
[----:B0--3--:R-:W0:Y:S01]  /*23ea0*/  LDC.64 R2, c[0x0][0xc68] ;  /* 0x00031a00ff027b82 */ /* 0x009e220000000a00 */
[----:B------:R-:W-:-:S04]  /*23eb0*/  IMAD.IADD R19, R6, 0x1, R19 ;  /* 0x0000000106137824 */ /* 0x000fc800078e0213 */
[----:B0-----:R-:W-:-:S05]  /*23ec0*/  IMAD.WIDE R2, R19, 0x4, R2 ;  /* 0x0000000413027825 */ /* 0x001fca00078e0202 */
[----:B------:R-:W1:Y:S01]  /*23ed0*/  LDG.E R9, desc[UR56][R2.64] ;  /* 0x0000003802097981 */ /* 0x000e62000c1e1900 */
[----:B----4-:R-:W-:-:S04]  /*23ee0*/  IMAD R16, R7, R5, R16 ;  /* 0x0000000507107224 */ /* 0x010fc800078e0210 */
[----:B------:R-:W-:Y:S02]  /*23ef0*/  IMAD.IADD R7, R4, 0x1, -R16 ;  /* 0x0000000104077824 */ /* 0x000fe400078e0a10 */
[----:B-12---:R-:W-:-:S05]  /*23f00*/  IMAD R6, R17, R9, RZ ;  /* 0x0000000911067224 */ /* 0x006fca00078e02ff */
[----:B------:R-:W-:-:S04]  /*23f10*/  IABS R8, R6 ;  /* 0x0000000600087213 */ /* 0x000fc80000000000 */
[----:B------:R-:W0:Y:S08]  /*23f20*/  I2F.RP R11, R8 ;  /* 0x00000008000b7306 */ /* 0x000e300000209400 */
[----:B0-----:R-:W0:Y:S02]  /*23f30*/  MUFU.RCP R11, R11 ;  /* 0x0000000b000b7308 */ /* 0x001e240000001000 */
[----:B0-----:R-:W-:-:S06]  /*23f40*/  VIADD R12, R11, 0xffffffe ;  /* 0x0ffffffe0b0c7836 */ /* 0x001fcc0000000000 */
[----:B------:R-:W0:Y:S02]  /*23f50*/  F2I.FTZ.U32.TRUNC.NTZ R3, R12 ;  /* 0x0000000c00037305 */ /* 0x000e24000021f000 */
[----:B0-----:R-:W-:-:S04]  /*23f60*/  IMAD.MOV R2, RZ, RZ, -R3 ;  /* 0x000000ffff027224 */ /* 0x001fc800078e0a03 */
[----:B------:R-:W-:Y:S02]  /*23f70*/  IMAD R10, R2, R8, RZ ;  /* 0x00000008020a7224 */ /* 0x000fe400078e02ff */
[----:B------:R-:W-:-:S04]  /*23f80*/  IMAD.MOV.U32 R2, RZ, RZ, RZ ;  /* 0x000000ffff027224 */ /* 0x000fc800078e00ff */
[----:B------:R-:W-:Y:S01]  /*23f90*/  IMAD.HI.U32 R10, R3, R10, R2 ;  /* 0x0000000a030a7227 */ /* 0x000fe200078e0002 */
[----:B------:R-:W-:Y:S02]  /*23fa0*/  IABS R3, R7 ;  /* 0x0000000700037213 */ /* 0x000fe40000000000 */
[----:B------:R-:W-:-:S03]  /*23fb0*/  IABS R2, R6 ;  /* 0x0000000600027213 */ /* 0x000fc60000000000 */
[----:B------:R-:W-:-:S04]  /*23fc0*/  IMAD.HI.U32 R10, R10, R3, RZ ;  /* 0x000000030a0a7227 */ /* 0x000fc800078e00ff */
[----:B------:R-:W-:-:S04]  /*23fd0*/  IMAD.MOV R2, RZ, RZ, -R2 ;  /* 0x000000ffff027224 */ /* 0x000fc800078e0a02 */
[----:B------:R-:W-:-:S05]  /*23fe0*/  IMAD R3, R10, R2, R3 ;  /* 0x000000020a037224 */ /* 0x000fca00078e0203 */
[----:B------:R-:W-:-:S13]  /*23ff0*/  ISETP.GT.U32.AND P0, PT, R8, R3, PT ;  /* 0x000000030800720c */ /* 0x000fda0003f04070 */
[----:B------:R-:W-:Y:S02]  /*24000*/  @!P0 IMAD.IADD R3, R3, 0x1, -R8 ;  /* 0x0000000103038824 */ /* 0x000fe400078e0a08 */
[----:B------:R-:W-:-:S03]  /*24010*/  @!P0 VIADD R10, R10, 0x1 ;  /* 0x000000010a0a8836 */ /* 0x000fc60000000000 */
[----:B------:R-:W-:Y:S02]  /*24020*/  ISETP.GE.U32.AND P0, PT, R3, R8, PT ;  /* 0x000000080300720c */ /* 0x000fe40003f06070 */
[----:B------:R-:W-:-:S11]  /*24030*/  LOP3.LUT R3, R7, R6, RZ, 0x3c, !PT ;  /* 0x0000000607037212 */ /* 0x000fd600078e3cff */
        /* <DEDUP_REMOVED lines=10> */
[----:B------:R-:W-:-:S04]  /*240e0*/  VIADDMNMX R9, R8, R5, R9, PT ;  /* 0x0000000508097246 */ /* 0x000fc80003800109 */
        /* <DEDUP_REMOVED lines=20> */
[----:B------:R-:W-:Y:S01]  /*24230*/  ISETP.GE.AND P0, PT, R3, RZ, PT ;  /* 0x000000ff0300720c */ /* 0x000fe20003f06270 */
[----:B------:R-:W-:-:S12]  /*24240*/  IMAD.IADD R3, R6, 0x1, R4 ;  /* 0x0000000106037824 */ /* 0x000fd800078e0204 */
        /* <DEDUP_REMOVED lines=8> */
.L_x_2519:
[----:B------:R-:W-:Y:S01]  /*242d0*/  UMOV UR4, URZ ;  /* 0x0000003f00047c82 */ /* 0x000fe20008000000 */
[----:B------:R-:W-:Y:S01]  /*242e0*/  UMOV UR5, URZ ;  /* 0x0000003f00057c82 */ /* 0x000fe20008000000 */
[----:B------:R-:W-:Y:S01]  /*242f0*/  ULDC UR6, c[0x0][0xc14] ;  /* 0x0003050000067ab9 */ /* 0x000fe20000000800 */
[----:B------:R-:W-:Y:S02]  /*24300*/  IMAD.MOV.U32 R16, RZ, RZ, R4 ;  /* 0x000000ffff107224 */ /* 0x000fe400078e0004 */
[----:B------:R-:W-:Y:S02]  /*24310*/  IMAD.U32 R17, RZ, RZ, UR4 ;  /* 0x00000004ff117e24 */ /* 0x000fe4000f8e00ff */
[----:B------:R-:W-:Y:S02]  /*24320*/  IMAD.U32 R18, RZ, RZ, UR5 ;  /* 0x00000005ff127e24 */ /* 0x000fe4000f8e00ff */
[----:B------:R-:W-:-:S07]  /*24330*/  IMAD.U32 R19, RZ, RZ, UR6 ;  /* 0x00000006ff137e24 */ /* 0x000fce000f8e00ff */
.L_x_2527:
        /* <DEDUP_REMOVED lines=12> */
.L_x_2442:
        /* <DEDUP_REMOVED lines=12> */
.L_x_2645:
[----:B------:R-:W-:Y:S05]  /*244c0*/  BSYNC B0 ;  /* 0x0000000000007941 */ /* 0x000fea0003800000 */
.L_x_2529:
[----:B------:R-:W-:-:S03]  /*244d0*/  UMOV UR4, 0xffffffff ;  /* 0xffffffff00047882 */ /* 0x000fc60000000000 */
[----:B------:R-:W-:Y:S05]  /*244e0*/  BRA.DIV UR4, `(.L_x_2531) ;  /* 0x0000002204607947 */ /* 0x000fea000b800000 */
[----:B------:R-:W2:Y:S02]  /*244f0*/  S2R R2, SR_TID.X ;  /* 0x0000000000027919 */ /* 0x000ea40000002100 */
[----:B--2---:R-:W-:-:S04]  /*24500*/  SHF.R.U32.HI R2, RZ, 0x5, R2 ;  /* 0x00000005ff027819 */ /* 0x004fc80000011602 */
[----:B------:R-:W-:-:S05]  /*24510*/  LOP3.LUT R2, R2, 0x3, RZ, 0xc0, !PT ;  /* 0x0000000302027812 */ /* 0x000fca00078ec0ff */
[----:B------:R2:W3:Y:S02]  /*24520*/  SHFL.IDX PT, R14, R2, RZ, 0x1f ;  /* 0x00001fff020e7589 */ /* 0x0004e400000e0000 */
.L_x_2648:
[----:B---3--:R-:W-:-:S13]  /*24530*/  ISETP.NE.AND P0, PT, R14, RZ, PT ;  /* 0x000000ff0e00720c */ /* 0x008fda0003f05270 */
[----:B------:R-:W-:Y:S05]  /*24540*/  @P0 BRA `(.L_x_2197) ;  /* 0x0000000000940947 */ /* 0x000fea0003800000 */
[----:B------:R-:W-:-:S03]  /*24550*/  UMOV UR4, 0xffffffff ;  /* 0xffffffff00047882 */ /* 0x000fc60000000000 */
[----:B------:R-:W-:Y:S05]  /*24560*/  BRA.DIV UR4, `(.L_x_2532) ;  /* 0x0000002204747947 */ /* 0x000fea000b800000 */
[----:B------:R-:W-:-:S13]  /*24570*/  ELECT P6, URZ, PT ;  /* 0x00000000003f782f */ /* 0x000fda00038c0000 */
.L_x_2651:
[----:B------:R-:W-:Y:S05]  /*24580*/  @!P6 BRA `(.L_x_2197) ;  /* 0x000000000084e947 */ /* 0x000fea0003800000 */
[----:B--2---:R-:W2:Y:S02]  /*24590*/  LDL.LU R2, [R1+0x34] ;  /* 0x0000340001027983 */ /* 0x004ea40000300800 */
[----:B--2---:R-:W-:-:S04]  /*245a0*/  LOP3.LUT R2, R2, 0x2, RZ, 0xfc, !PT ;  /* 0x0000000202027812 */ /* 0x004fc800078efcff */
[----:B------:R-:W-:-:S13]  /*245b0*/  ISETP.NE.AND P2, PT, R2, 0x3, PT ;  /* 0x000000030200780c */ /* 0x000fda0003f45270 */
[----:B------:R-:W-:Y:S05]  /*245c0*/  @!P2 BRA `(.L_x_2533) ;  /* 0x000000000004a947 */ /* 0x000fea0003800000 */
[----:B------:R-:W-:Y:S01]  /*245d0*/  BPT.TRAP 0x1 ;  /* 0x000000040000795c */ /* 0x000fe20000300000 */
.L_x_2533:
        /* <DEDUP_REMOVED lines=14> */
.L_x_2652:
[----:B------:R-:W2:Y:S02]  /*246c0*/  SYNCS.PHASECHK.TRANS64.TRYWAIT P0, [R7+URZ], R2 ;  /* 0x00000002070075a7 */ /* 0x000ea4000800017f */
[----:B--2---:R-:W-:Y:S05]  /*246d0*/  @!P0 BRA `(.L_x_2535) ;  /* 0x00000020004c8947 */ /* 0x004fea0003800000 */
.L_x_2653:
[----:B------:R-:W-:Y:S05]  /*246e0*/  @!P2 BRA `(.L_x_2536) ;  /* 0x000000000004a947 */ /* 0x000fea0003800000 */
[----:B------:R-:W-:Y:S01]  /*246f0*/  BPT.TRAP 0x1 ;  /* 0x000000040000795c */ /* 0x000fe20000300000 */
.L_x_2536:
[----:B------:R-:W3:Y:S01]  /*24700*/  LDL.LU R4, [R1] ;  /* 0x0000000001047983 */ /* 0x000ee20000300800 */
[----:B------:R-:W-:-:S04]  /*24710*/  VIADD R0, R0, 0x34860 ;  /* 0x0003486000007836 */ /* 0x000fc80000000000 */
[----:B---3--:R-:W-:-:S04]  /*24720*/  IMAD R4, R4, 0x8, R0 ;  /* 0x0000000804047824 */ /* 0x008fc800078e0200 */
[----:B------:R-:W3:Y:S02]  /*24730*/  SYNCS.PHASECHK.TRANS64.TRYWAIT P0, [R4+URZ], R5 ;  /* 0x00000005040075a7 */ /* 0x000ee4000800017f */
[----:B---3--:R-:W-:Y:S05]  /*24740*/  @!P0 BRA `(.L_x_2537) ;  /* 0x0000002000448947 */ /* 0x008fea0003800000 */
.L_x_2654:
[----:B------:R-:W-:-:S07]  /*24750*/  IMAD R3, R3, 0x8, R0 ;  /* 0x0000000803037824 */ /* 0x000fce00078e0200 */
.L_x_2538:
[----:B----4-:R4:W0:Y:S02]  /*24760*/  SYNCS.PHASECHK.TRANS64.TRYWAIT P0, [R3+URZ], R2 ;  /* 0x00000002030075a7 */ /* 0x010824000800017f */
[----:B0-----:R-:W-:Y:S05]  /*24770*/  @!P0 NANOSLEEP.SYNCS 0x989680 ;  /* 0x009896800000895d */ /* 0x001fea0003900000 */
[----:B------:R-:W0:Y:S02]  /*24780*/  @!P0 SYNCS.PHASECHK.TRANS64 P0, [R3+URZ], R2 ;  /* 0x00000002030085a7 */ /* 0x000e24000800007f */
[----:B0-----:R-:W-:Y:S05]  /*24790*/  @!P0 BRA `(.L_x_2538) ;  /* 0xfffffffc00f08947 */ /* 0x001fea000383ffff */
.L_x_2197:
[----:B------:R-:W-:Y:S05]  /*247a0*/  BSYNC B7 ;  /* 0x0000000000077941 */ /* 0x000fea0003800000 */
.L_x_2194:
[----:B------:R-:W-:Y:S05]  /*247b0*/  EXIT ;  /* 0x000000000000794d */ /* 0x000fea0003800000 */
.L_x_2215:
[----:B0-----:R0:W1:Y:S02]  /*247c0*/  SYNCS.PHASECHK.TRANS64.TRYWAIT P5, [R3+URZ+0x34890], R0 ;  /* 0x03489000030075a7 */ /* 0x00106400080a017f */
[----:B-1----:R-:W-:Y:S05]  /*247d0*/  @!P5 NANOSLEEP.SYNCS 0x989680 ;  /* 0x009896800000d95d */ /* 0x002fea0003900000 */
[----:B------:R-:W1:Y:S02]  /*247e0*/  @!P5 SYNCS.PHASECHK.TRANS64 P5, [R3+URZ+0x34890], R0 ;  /* 0x034890000300d5a7 */ /* 0x000e6400080a007f */
[----:B-1----:R-:W-:Y:S05]  /*247f0*/  @!P5 BRA `(.L_x_2215) ;  /* 0xfffffffc00f0d947 */ /* 0x002fea000383ffff */
[----:B------:R-:W-:Y:S05]  /*24800*/  BRA `(.L_x_2539) ;  /* 0xfffffdec00b47947 */ /* 0x000fea000383ffff */
.L_x_2269:
[----:B-1----:R1:W3:Y:S02]  /*24810*/  SYNCS.PHASECHK.TRANS64.TRYWAIT P5, [R3+URZ+0x34890], R0 ;  /* 0x03489000030075a7 */ /* 0x0022e400080a017f */
[----:B---3--:R-:W-:Y:S05]  /*24820*/  @!P5 NANOSLEEP.SYNCS 0x989680 ;  /* 0x009896800000d95d */ /* 0x008fea0003900000 */
[----:B------:R-:W3:Y:S02]  /*24830*/  @!P5 SYNCS.PHASECHK.TRANS64 P5, [R3+URZ+0x34890], R0 ;  /* 0x034890000300d5a7 */ /* 0x000ee400080a007f */
[----:B---3--:R-:W-:Y:S05]  /*24840*/  @!P5 BRA `(.L_x_2269) ;  /* 0xfffffffc00f0d947 */ /* 0x008fea000383ffff */
[----:B------:R-:W-:Y:S05]  /*24850*/  BRA `(.L_x_2540) ;  /* 0xfffffe24005c7947 */ /* 0x000fea000383ffff */
.L_x_2294:
[----:B0-----:R0:W1:Y:S02]  /*24860*/  SYNCS.PHASECHK.TRANS64.TRYWAIT P4, [R3+URZ+0x34890], R0 ;  /* 0x03489000030075a7 */ /* 0x001064000808017f */
[----:B-1----:R-:W-:Y:S05]  /*24870*/  @!P4 NANOSLEEP.SYNCS 0x989680 ;  /* 0x009896800000c95d */ /* 0x002fea0003900000 */
[----:B------:R-:W1:Y:S02]  /*24880*/  @!P4 SYNCS.PHASECHK.TRANS64 P4, [R3+URZ+0x34890], R0 ;  /* 0x034890000300c5a7 */ /* 0x000e64000808007f */
[----:B-1----:R-:W-:Y:S05]  /*24890*/  @!P4 BRA `(.L_x_2294) ;  /* 0xfffffffc00f0c947 */ /* 0x002fea000383ffff */
[----:B------:R-:W-:Y:S05]  /*248a0*/  BRA `(.L_x_2541) ;  /* 0xfffffe5400d07947 */ /* 0x000fea000383ffff */
.L_x_2300:
[----:B-1----:R1:W2:Y:S02]  /*248b0*/  SYNCS.PHASECHK.TRANS64.TRYWAIT P4, [R3+URZ+0x348b0], R0 ;  /* 0x0348b000030075a7 */ /* 0x0022a4000808017f */
[----:B--2---:R-:W-:Y:S05]  /*248c0*/  @!P4 NANOSLEEP.SYNCS 0x989680 ;  /* 0x009896800000c95d */ /* 0x004fea0003900000 */
[----:B------:R-:W2:Y:S02]  /*248d0*/  @!P4 SYNCS.PHASECHK.TRANS64 P4, [R3+URZ+0x348b0], R0 ;  /* 0x0348b0000300c5a7 */ /* 0x000ea4000808007f */
[----:B--2---:R-:W-:Y:S05]  /*248e0*/  @!P4 BRA `(.L_x_2300) ;  /* 0xfffffffc00f0c947 */ /* 0x004fea000383ffff */
[----:B------:R-:W-:Y:S05]  /*248f0*/  BRA `(.L_x_2542) ;  /* 0xfffffe5800d07947 */ /* 0x000fea000383ffff */
.L_x_2322:
        /* <DEDUP_REMOVED lines=8> */
.L_x_2544:
[----:B------:R-:W-:Y:S05]  /*24980*/  BSYNC B1 ;  /* 0x0000000000017941 */ /* 0x000fea0003800000 */
.L_x_2543:
[----:B------:R-:W-:Y:S05]  /*24990*/  BRA `(.L_x_2545) ;  /* 0xfffffe7400d87947 */ /* 0x000fea000383ffff */
.L_x_2323:
        /* <DEDUP_REMOVED lines=8> */
.L_x_2547:
[----:B------:R-:W-:Y:S05]  /*24a20*/  BSYNC B1 ;  /* 0x0000000000017941 */ /* 0x000fea0003800000 */
.L_x_2546:
[----:B------:R-:W-:Y:S05]  /*24a30*/  BRA `(.L_x_2548) ;  /* 0xfffffe7400b87947 */ /* 0x000fea000383ffff */
.L_x_2324:
        /* <DEDUP_REMOVED lines=8> */
.L_x_2550:
[----:B------:R-:W-:Y:S05]  /*24ac0*/  BSYNC B1 ;  /* 0x0000000000017941 */ /* 0x000fea0003800000 */
.L_x_2549:
[----:B------:R-:W-:Y:S05]  /*24ad0*/  BRA `(.L_x_2551) ;  /* 0xfffffe7400987947 */ /* 0x000fea000383ffff */
.L_x_2325:
        /* <DEDUP_REMOVED lines=8> */
.L_x_2553:
[----:B------:R-:W-:Y:S05]  /*24b60*/  BSYNC B1 ;  /* 0x0000000000017941 */ /* 0x000fea0003800000 */
.L_x_2552:
[----:B------:R-:W-:Y:S05]  /*24b70*/  BRA `(.L_x_2554) ;  /* 0xfffffe7400787947 */ /* 0x000fea000383ffff */
.L_x_2326:
        /* <DEDUP_REMOVED lines=8> */
.L_x_2556:
[----:B------:R-:W-:Y:S05]  /*24c00*/  BSYNC B1 ;  /* 0x0000000000017941 */ /* 0x000fea0003800000 */
.L_x_2555:
[----:B------:R-:W-:Y:S05]  /*24c10*/  BRA `(.L_x_2557) ;  /* 0xfffffe7400587947 */ /* 0x000fea000383ffff */
.L_x_2327:
        /* <DEDUP_REMOVED lines=8> */
.L_x_2559:
[----:B------:R-:W-:Y:S05]  /*24ca0*/  BSYNC B1 ;  /* 0x0000000000017941 */ /* 0x000fea0003800000 */
.L_x_2558:
[----:B------:R-:W-:Y:S05]  /*24cb0*/  BRA `(.L_x_2560) ;  /* 0xfffffe74003c7947 */ /* 0x000fea000383ffff */
.L_x_2328:
        /* <DEDUP_REMOVED lines=8> */
.L_x_2562:
[----:B------:R-:W-:Y:S05]  /*24d40*/  BSYNC B1 ;  /* 0x0000000000017941 */ /* 0x000fea0003800000 */
.L_x_2561:
[----:B------:R-:W-:Y:S05]  /*24d50*/  BRA `(.L_x_2563) ;  /* 0xfffffe7400207947 */ /* 0x000fea000383ffff */
.L_x_2329:
        /* <DEDUP_REMOVED lines=8> */
.L_x_2565:
[----:B------:R-:W-:Y:S05]  /*24de0*/  BSYNC B1 ;  /* 0x0000000000017941 */ /* 0x000fea0003800000 */
.L_x_2564:
[----:B------:R-:W-:Y:S05]  /*24df0*/  BRA `(.L_x_2566) ;  /* 0xfffffe7400047947 */ /* 0x000fea000383ffff */
.L_x_2331:
[----:B0-----:R0:W1:Y:S02]  /*24e00*/  SYNCS.PHASECHK.TRANS64.TRYWAIT P2, [R18+URZ+0x34800], R3 ;  /* 0x03480003120075a7 */ /* 0x001064000804017f */
[----:B-1----:R-:W-:Y:S05]  /*24e10*/  @!P2 NANOSLEEP.SYNCS 0x989680 ;  /* 0x009896800000a95d */ /* 0x002fea0003900000 */
[----:B------:R-:W1:Y:S02]  /*24e20*/  @!P2 SYNCS.PHASECHK.TRANS64 P2, [R18+URZ+0x34800], R3 ;  /* 0x034800031200a5a7 */ /* 0x000e64000804007f */
[----:B-1----:R-:W-:Y:S05]  /*24e30*/  @!P2 BRA `(.L_x_2331) ;  /* 0xfffffffc00f0a947 */ /* 0x002fea000383ffff */
[----:B------:R-:W-:Y:S05]  /*24e40*/  BRA `(.L_x_2567) ;  /* 0xfffffe74007c7947 */ /* 0x000fea000383ffff */
.L_x_2359:
        /* <DEDUP_REMOVED lines=8> */
.L_x_2569:
[----:B------:R-:W-:Y:S05]  /*24ed0*/  BSYNC B1 ;  /* 0x0000000000017941 */ /* 0x000fea0003800000 */
.L_x_2568:
[----:B------:R-:W-:Y:S05]  /*24ee0*/  BRA `(.L_x_2570) ;  /* 0xfffffea400dc7947 */ /* 0x000fea000383ffff */
.L_x_2360:
        /* <DEDUP_REMOVED lines=8> */
.L_x_2572:
[----:B------:R-:W-:Y:S05]  /*24f70*/  BSYNC B1 ;  /* 0x0000000000017941 */ /* 0x000fea0003800000 */
.L_x_2571:
[----:B------:R-:W-:Y:S05]  /*24f80*/  BRA `(.L_x_2573) ;  /* 0xfffffea400bc7947 */ /* 0x000fea000383ffff */
.L_x_2361:
        /* <DEDUP_REMOVED lines=8> */
.L_x_2575:
[----:B------:R-:W-:Y:S05]  /*25010*/  BSYNC B1 ;  /* 0x0000000000017941 */ /* 0x000fea0003800000 */
.L_x_2574:
[----:B------:R-:W-:Y:S05]  /*25020*/  BRA `(.L_x_2576) ;  /* 0xfffffea4009c7947 */ /* 0x000fea000383ffff */
.L_x_2362:
        /* <DEDUP_REMOVED lines=8> */
.L_x_2578:
[----:B------:R-:W-:Y:S05]  /*250b0*/  BSYNC B1 ;  /* 0x0000000000017941 */ /* 0x000fea0003800000 */
.L_x_2577:
[----:B------:R-:W-:Y:S05]  /*250c0*/  BRA `(.L_x_2579) ;  /* 0xfffffea4007c7947 */ /* 0x000fea000383ffff */
.L_x_2363:
        /* <DEDUP_REMOVED lines=8> */
.L_x_2581:
[----:B------:R-:W-:Y:S05]  /*25150*/  BSYNC B1 ;  /* 0x0000000000017941 */ /* 0x000fea0003800000 */
.L_x_2580:
[----:B------:R-:W-:Y:S05]  /*25160*/  BRA `(.L_x_2582) ;  /* 0xfffffea4005c7947 */ /* 0x000fea000383ffff */
.L_x_2364:
        /* <DEDUP_REMOVED lines=8> */
.L_x_2584:
[----:B------:R-:W-:Y:S05]  /*251f0*/  BSYNC B1 ;  /* 0x0000000000017941 */ /* 0x000fea0003800000 */
.L_x_2583:
[----:B------:R-:W-:Y:S05]  /*25200*/  BRA `(.L_x_2585) ;  /* 0xfffffea400407947 */ /* 0x000fea000383ffff */
.L_x_2365:
        /* <DEDUP_REMOVED lines=8> */
.L_x_2587:
[----:B------:R-:W-:Y:S05]  /*25290*/  BSYNC B1 ;  /* 0x0000000000017941 */ /* 0x000fea0003800000 */
.L_x_2586:
[----:B------:R-:W-:Y:S05]  /*252a0*/  BRA `(.L_x_2588) ;  /* 0xfffffea400247947 */ /* 0x000fea000383ffff */
.L_x_2366:
        /* <DEDUP_REMOVED lines=8> */
.L_x_2590:
[----:B------:R-:W-:Y:S05]  /*25330*/  BSYNC B1 ;  /* 0x0000000000017941 */ /* 0x000fea0003800000 */
.L_x_2589:
[----:B------:R-:W-:Y:S05]  /*25340*/  BRA `(.L_x_2591) ;  /* 0xfffffea400087947 */ /* 0x000fea000383ffff */
.L_x_2368:
[----:B0-----:R0:W1:Y:S02]  /*25350*/  SYNCS.PHASECHK.TRANS64.TRYWAIT P2, [R18+URZ+0x34800], R9 ;  /* 0x03480009120075a7 */ /* 0x001064000804017f */
[----:B-1----:R-:W-:Y:S05]  /*25360*/  @!P2 NANOSLEEP.SYNCS 0x989680 ;  /* 0x009896800000a95d */ /* 0x002fea0003900000 */
[----:B------:R-:W1:Y:S02]  /*25370*/  @!P2 SYNCS.PHASECHK.TRANS64 P2, [R18+URZ+0x34800], R9 ;  /* 0x034800091200a5a7 */ /* 0x000e64000804007f */
[----:B-1----:R-:W-:Y:S05]  /*25380*/  @!P2 BRA `(.L_x_2368) ;  /* 0xfffffffc00f0a947 */ /* 0x002fea000383ffff */
[----:B------:R-:W-:Y:S05]  /*25390*/  BRA `(.L_x_2592) ;  /* 0xfffffea400847947 */ /* 0x000fea000383ffff */
.L_x_2382:
[----:B-1----:R1:W2:Y:S02]  /*253a0*/  SYNCS.PHASECHK.TRANS64.TRYWAIT P2, [R0+URZ+0x34830], R3 ;  /* 0x03483003000075a7 */ /* 0x0022a4000804017f */
[----:B--2---:R-:W-:Y:S05]  /*253b0*/  @!P2 NANOSLEEP.SYNCS 0x989680 ;  /* 0x009896800000a95d */ /* 0x004fea0003900000 */
[----:B------:R-:W2:Y:S02]  /*253c0*/  @!P2 SYNCS.PHASECHK.TRANS64 P2, [R0+URZ+0x34830], R3 ;  /* 0x034830030000a5a7 */ /* 0x000ea4000804007f */
[----:B--2---:R-:W-:Y:S05]  /*253d0*/  @!P2 BRA `(.L_x_2382) ;  /* 0xfffffffc00f0a947 */ /* 0x004fea000383ffff */
[----:B------:R-:W-:Y:S05]  /*253e0*/  BRA `(.L_x_2381) ;  /* 0xfffffecc00f07947 */ /* 0x000fea000383ffff */
.L_x_2390:
[----:B-1----:R1:W2:Y:S02]  /*253f0*/  SYNCS.PHASECHK.TRANS64.TRYWAIT P2, [R14+URZ+0x34830], R11 ;  /* 0x0348300b0e0075a7 */ /* 0x0022a4000804017f */
[----:B--2---:R-:W-:Y:S05]  /*25400*/  @!P2 NANOSLEEP.SYNCS 0x989680 ;  /* 0x009896800000a95d */ /* 0x004fea0003900000 */
[----:B------:R-:W2:Y:S02]  /*25410*/  @!P2 SYNCS.PHASECHK.TRANS64 P2, [R14+URZ+0x34830], R11 ;  /* 0x0348300b0e00a5a7 */ /* 0x000ea4000804007f */
[----:B--2---:R-:W-:Y:S05]  /*25420*/  @!P2 BRA `(.L_x_2390) ;  /* 0xfffffffc00f0a947 */ /* 0x004fea000383ffff */
[----:B------:R-:W-:Y:S05]  /*25430*/  BRA `(.L_x_2389) ;  /* 0xffffff04001c7947 */ /* 0x000fea000383ffff */
.L_x_2395:
[----:B-1----:R1:W2:Y:S02]  /*25440*/  SYNCS.PHASECHK.TRANS64.TRYWAIT P2, [R15+URZ+0x34850], R0 ;  /* 0x034850000f0075a7 */ /* 0x0022a4000804017f */
[----:B--2---:R-:W-:Y:S05]  /*25450*/  @!P2 NANOSLEEP.SYNCS 0x989680 ;  /* 0x009896800000a95d */ /* 0x004fea0003900000 */
[----:B------:R-:W2:Y:S02]  /*25460*/  @!P2 SYNCS.PHASECHK.TRANS64 P2, [R15+URZ+0x34850], R0 ;  /* 0x034850000f00a5a7 */ /* 0x000ea4000804007f */
[----:B--2---:R-:W-:Y:S05]  /*25470*/  @!P2 BRA `(.L_x_2395) ;  /* 0xfffffffc00f0a947 */ /* 0x004fea000383ffff */
[----:B------:R-:W-:Y:S05]  /*25480*/  BRA `(.L_x_2394) ;  /* 0xffffff0c00fc7947 */ /* 0x000fea000383ffff */
.L_x_2403:
[----:B-1----:R1:W2:Y:S02]  /*25490*/  SYNCS.PHASECHK.TRANS64.TRYWAIT P2, [R8+URZ+0x34830], R9 ;  /* 0x03483009080075a7 */ /* 0x0022a4000804017f */
[----:B--2---:R-:W-:Y:S05]  /*254a0*/  @!P2 NANOSLEEP.SYNCS 0x989680 ;  /* 0x009896800000a95d */ /* 0x004fea0003900000 */
[----:B------:R-:W2:Y:S02]  /*254b0*/  @!P2 SYNCS.PHASECHK.TRANS64 P2, [R8+URZ+0x34830], R9 ;  /* 0x034830090800a5a7 */ /* 0x000ea4000804007f */
[----:B--2---:R-:W-:Y:S05]  /*254c0*/  @!P2 BRA `(.L_x_2403) ;  /* 0xfffffffc00f0a947 */ /* 0x004fea000383ffff */
[----:B------:R-:W-:Y:S05]  /*254d0*/  BRA `(.L_x_2402) ;  /* 0xffffff38007c7947 */ /* 0x000fea000383ffff */
.L_x_2408:
[----:B-1----:R1:W2:Y:S02]  /*254e0*/  SYNCS.PHASECHK.TRANS64.TRYWAIT P2, [R14+URZ+0x34850], R7 ;  /* 0x034850070e0075a7 */ /* 0x0022a4000804017f */
[----:B--2---:R-:W-:Y:S05]  /*254f0*/  @!P2 NANOSLEEP.SYNCS 0x989680 ;  /* 0x009896800000a95d */ /* 0x004fea0003900000 */
[----:B------:R-:W2:Y:S02]  /*25500*/  @!P2 SYNCS.PHASECHK.TRANS64 P2, [R14+URZ+0x34850], R7 ;  /* 0x034850070e00a5a7 */ /* 0x000ea4000804007f */
[----:B--2---:R-:W-:Y:S05]  /*25510*/  @!P2 BRA `(.L_x_2408) ;  /* 0xfffffffc00f0a947 */ /* 0x004fea000383ffff */
[----:B------:R-:W-:Y:S05]  /*25520*/  BRA `(.L_x_2407) ;  /* 0xffffff44005c7947 */ /* 0x000fea000383ffff */
.L_x_2414:
[----:B-1----:R1:W2:Y:S02]  /*25530*/  SYNCS.PHASECHK.TRANS64.TRYWAIT P0, [R11+URZ+0x34850], R0 ;  /* 0x034850000b0075a7 */ /* 0x0022a4000800017f */
[----:B--2---:R-:W-:Y:S05]  /*25540*/  @!P0 NANOSLEEP.SYNCS 0x989680 ;  /* 0x009896800000895d */ /* 0x004fea0003900000 */
[----:B------:R-:W2:Y:S02]  /*25550*/  @!P0 SYNCS.PHASECHK.TRANS64 P0, [R11+URZ+0x34850], R0 ;  /* 0x034850000b0085a7 */ /* 0x000ea4000800007f */
[----:B--2---:R-:W-:Y:S05]  /*25560*/  @!P0 BRA `(.L_x_2414) ;  /* 0xfffffffc00f08947 */ /* 0x004fea000383ffff */
[----:B------:R-:W-:Y:S05]  /*25570*/  BRA `(.L_x_2413) ;  /* 0xffffff6800807947 */ /* 0x000fea000383ffff */
.L_x_2448:
        /* <DEDUP_REMOVED lines=11> */
.L_x_2594:
[----:B------:R-:W-:Y:S05]  /*25630*/  BSYNC B1 ;  /* 0x0000000000017941 */ /* 0x000fea0003800000 */
.L_x_2593:
[----:B------:R-:W-:Y:S05]  /*25640*/  BRA `(.L_x_2595) ;  /* 0xffffffa400247947 */ /* 0x000fea000383ffff */
.L_x_2449:
[----:B------:R-:W-:Y:S01]  /*25650*/  BSSY B1, `(.L_x_2596) ;  /* 0x0000006000017945 */ /* 0x000fe20003800000 */
[----:B------:R-:W-:-:S07]  /*25660*/  IMAD.MOV.U32 R15, RZ, RZ, -0x1 ;  /* 0xffffffffff0f7424 */ /* 0x000fce00078e00ff */
[----:B------:R-:W-:Y:S05]  /*25670*/  WARPSYNC.COLLECTIVE R15, `(.L_x_2597) ;  /* 0x000000000f0c7348 */ /* 0x000fea0003c00000 */
[----:B------:R-:W-:Y:S02]  /*25680*/  ELECT P6, UR62, PT ;  /* 0x00000000003e782f */ /* 0x000fe400038c0000 */
[----:B------:R-:W-:Y:S01]  /*25690*/  MOV R14, UR62 ;  /* 0x0000003e000e7c02 */ /* 0x000fe20008000f00 */
[----:B------:R-:W-:Y:S10]  /*256a0*/  ENDCOLLECTIVE ;  /* 0x000000000000791b */ /* 0x000ff40003800000 */
.L_x_2597:
[----:B------:R-:W-:Y:S05]  /*256b0*/  BSYNC B1 ;  /* 0x0000000000017941 */ /* 0x000fea0003800000 */
.L_x_2596:
[----:B------:R-:W-:Y:S05]  /*256c0*/  BRA `(.L_x_2598) ;  /* 0xffffffa400107947 */ /* 0x000fea000383ffff */
.L_x_2451:
[----:B0-----:R0:W1:Y:S02]  /*256d0*/  SYNCS.PHASECHK.TRANS64.TRYWAIT P0, [R5+URZ+0x34820], R6 ;  /* 0x03482006050075a7 */ /* 0x001064000800017f */
[----:B-1----:R-:W-:Y:S05]  /*256e0*/  @!P0 NANOSLEEP.SYNCS 0x989680 ;  /* 0x009896800000895d */ /* 0x002fea0003900000 */
[----:B------:R-:W1:Y:S02]  /*256f0*/  @!P0 SYNCS.PHASECHK.TRANS64 P0, [R5+URZ+0x34820], R6 ;  /* 0x03482006050085a7 */ /* 0x000e64000800007f */
[----:B-1----:R-:W-:Y:S05]  /*25700*/  @!P0 BRA `(.L_x_2451) ;  /* 0xfffffffc00f08947 */ /* 0x002fea000383ffff */
[----:B------:R-:W-:Y:S05]  /*25710*/  BRA `(.L_x_2599) ;  /* 0xffffffa4002c7947 */ /* 0x000fea000383ffff */
.L_x_2454:
[----:B0-----:R0:W1:Y:S02]  /*25720*/  SYNCS.PHASECHK.TRANS64.TRYWAIT P0, [R6+URZ+0x348a0], R8 ;  /* 0x0348a008060075a7 */ /* 0x001064000800017f */
[----:B-1----:R-:W-:Y:S05]  /*25730*/  @!P0 NANOSLEEP.SYNCS 0x989680 ;  /* 0x009896800000895d */ /* 0x002fea0003900000 */
[----:B------:R-:W1:Y:S02]  /*25740*/  @!P0 SYNCS.PHASECHK.TRANS64 P0, [R6+URZ+0x348a0], R8 ;  /* 0x0348a008060085a7 */ /* 0x000e64000800007f */
[----:B-1----:R-:W-:Y:S05]  /*25750*/  @!P0 BRA `(.L_x_2454) ;  /* 0xfffffffc00f08947 */ /* 0x002fea000383ffff */
[----:B------:R-:W-:Y:S05]  /*25760*/  BRA `(.L_x_2600) ;  /* 0xffffffa4003c7947 */ /* 0x000fea000383ffff */
.L_x_2456:
[----:B-1----:R1:W2:Y:S02]  /*25770*/  SYNCS.PHASECHK.TRANS64.TRYWAIT P0, [R6+URZ+0x348c0], R8 ;  /* 0x0348c008060075a7 */ /* 0x0022a4000800017f */
[----:B--2---:R-:W-:Y:S05]  /*25780*/  @!P0 NANOSLEEP.SYNCS 0x989680 ;  /* 0x009896800000895d */ /* 0x004fea0003900000 */
[----:B------:R-:W2:Y:S02]  /*25790*/  @!P0 SYNCS.PHASECHK.TRANS64 P0, [R6+URZ+0x348c0], R8 ;  /* 0x0348c008060085a7 */ /* 0x000ea4000800007f */
[----:B--2---:R-:W-:Y:S05]  /*257a0*/  @!P0 BRA `(.L_x_2456) ;  /* 0xfffffffc00f08947 */ /* 0x004fea000383ffff */
[----:B------:R-:W-:Y:S05]  /*257b0*/  BRA `(.L_x_2601) ;  /* 0xffffffa400cc7947 */ /* 0x000fea000383ffff */
.L_x_2460:
[----:B0-----:R0:W1:Y:S02]  /*257c0*/  SYNCS.PHASECHK.TRANS64.TRYWAIT P0, [R7+URZ+0x348a0], R8 ;  /* 0x0348a008070075a7 */ /* 0x001064000800017f */
[----:B-1----:R-:W-:Y:S05]  /*257d0*/  @!P0 NANOSLEEP.SYNCS 0x989680 ;  /* 0x009896800000895d */ /* 0x002fea0003900000 */
[----:B------:R-:W1:Y:S02]  /*257e0*/  @!P0 SYNCS.PHASECHK.TRANS64 P0, [R7+URZ+0x348a0], R8 ;  /* 0x0348a008070085a7 */ /* 0x000e64000800007f */
[----:B-1----:R-:W-:Y:S05]  /*257f0*/  @!P0 BRA `(.L_x_2460) ;  /* 0xfffffffc00f08947 */ /* 0x002fea000383ffff */
[----:B------:R-:W-:Y:S05]  /*25800*/  BRA `(.L_x_2602) ;  /* 0xffffffa800a87947 */ /* 0x000fea000383ffff */
.L_x_2462:
[----:B-1----:R1:W2:Y:S02]  /*25810*/  SYNCS.PHASECHK.TRANS64.TRYWAIT P1, [R7+URZ+0x348c0], R8 ;  /* 0x0348c008070075a7 */ /* 0x0022a4000802017f */
[----:B--2---:R-:W-:Y:S05]  /*25820*/  @!P1 NANOSLEEP.SYNCS 0x989680 ;  /* 0x009896800000995d */ /* 0x004fea0003900000 */
[----:B------:R-:W2:Y:S02]  /*25830*/  @!P1 SYNCS.PHASECHK.TRANS64 P1, [R7+URZ+0x348c0], R8 ;  /* 0x0348c008070095a7 */ /* 0x000ea4000802007f */
[----:B--2---:R-:W-:Y:S05]  /*25840*/  @!P1 BRA `(.L_x_2462) ;  /* 0xfffffffc00f09947 */ /* 0x004fea000383ffff */
[----:B------:R-:W-:Y:S05]  /*25850*/  BRA `(.L_x_2603) ;  /* 0xffffffac00307947 */ /* 0x000fea000383ffff */
.L_x_2474:
        /* <DEDUP_REMOVED lines=11> */
.L_x_2605:
[----:B------:R-:W-:Y:S05]  /*25910*/  BSYNC B0 ;  /* 0x0000000000007941 */ /* 0x000fea0003800000 */
.L_x_2604:
[----:B------:R-:W-:Y:S05]  /*25920*/  BRA `(.L_x_2606) ;  /* 0xffffffb800387947 */ /* 0x000fea000383ffff */
.L_x_2475:
[----:B------:R-:W-:Y:S01]  /*25930*/  BSSY B0, `(.L_x_2607) ;  /* 0x0000006000007945 */ /* 0x000fe20003800000 */
[----:B------:R-:W-:-:S07]  /*25940*/  IMAD.MOV.U32 R15, RZ, RZ, -0x1 ;  /* 0xffffffffff0f7424 */ /* 0x000fce00078e00ff */
[----:B------:R-:W-:Y:S05]  /*25950*/  WARPSYNC.COLLECTIVE R15, `(.L_x_2608) ;  /* 0x000000000f0c7348 */ /* 0x000fea0003c00000 */
[----:B------:R-:W-:Y:S02]  /*25960*/  ELECT P6, UR62, PT ;  /* 0x00000000003e782f */ /* 0x000fe400038c0000 */
[----:B------:R-:W-:Y:S01]  /*25970*/  MOV R14, UR62 ;  /* 0x0000003e000e7c02 */ /* 0x000fe20008000f00 */
[----:B------:R-:W-:Y:S10]  /*25980*/  ENDCOLLECTIVE ;  /* 0x000000000000791b */ /* 0x000ff40003800000 */
.L_x_2608:
[----:B------:R-:W-:Y:S05]  /*25990*/  BSYNC B0 ;  /* 0x0000000000007941 */ /* 0x000fea0003800000 */
.L_x_2607:
[----:B------:R-:W-:Y:S05]  /*259a0*/  BRA `(.L_x_2609) ;  /* 0xffffffb800287947 */ /* 0x000fea000383ffff */
.L_x_2478:
[----:B0-----:R0:W1:Y:S02]  /*259b0*/  SYNCS.PHASECHK.TRANS64.TRYWAIT P0, [R7+URZ+0x34840], R10 ;  /* 0x0348400a070075a7 */ /* 0x001064000800017f */
[----:B-1----:R-:W-:Y:S05]  /*259c0*/  @!P0 NANOSLEEP.SYNCS 0x989680 ;  /* 0x009896800000895d */ /* 0x002fea0003900000 */
[----:B------:R-:W1:Y:S02]  /*259d0*/  @!P0 SYNCS.PHASECHK.TRANS64 P0, [R7+URZ+0x34840], R10 ;  /* 0x0348400a070085a7 */ /* 0x000e64000800007f */
[----:B-1----:R-:W-:Y:S05]  /*259e0*/  @!P0 BRA `(.L_x_2478) ;  /* 0xfffffffc00f08947 */ /* 0x002fea000383ffff */
[----:B------:R-:W-:Y:S05]  /*259f0*/  BRA `(.L_x_2610) ;  /* 0xffffffb8008c7947 */ /* 0x000fea000383ffff */
.L_x_2481:
        /* <DEDUP_REMOVED lines=8> */
.L_x_2489:
[----:B0-----:R0:W1:Y:S02]  /*25a80*/  SYNCS.PHASECHK.TRANS64.TRYWAIT P0, [R7+URZ+0x34840], R8 ;  /* 0x03484008070075a7 */ /* 0x001064000800017f */
[----:B-1----:R-:W-:Y:S05]  /*25a90*/  @!P0 NANOSLEEP.SYNCS 0x989680 ;  /* 0x009896800000895d */ /* 0x002fea0003900000 */
[----:B------:R-:W1:Y:S02]  /*25aa0*/  @!P0 SYNCS.PHASECHK.TRANS64 P0, [R7+URZ+0x34840], R8 ;  /* 0x03484008070085a7 */ /* 0x000e64000800007f */
[----:B-1----:R-:W-:Y:S05]  /*25ab0*/  @!P0 BRA `(.L_x_2489) ;  /* 0xfffffffc00f08947 */ /* 0x002fea000383ffff */
[----:B------:R-:W-:Y:S05]  /*25ac0*/  BRA `(.L_x_2612) ;  /* 0xffffffc000887947 */ /* 0x000fea000383ffff */
.L_x_2491:
[----:B0-----:R0:W1:Y:S02]  /*25ad0*/  SYNCS.PHASECHK.TRANS64.TRYWAIT P0, [R8+URZ+0x60], R7 ;  /* 0x00006007080075a7 */ /* 0x001064000800017f */
[----:B-1----:R-:W-:Y:S05]  /*25ae0*/  @!P0 NANOSLEEP.SYNCS 0x989680 ;  /* 0x009896800000895d */ /* 0x002fea0003900000 */
[----:B------:R-:W1:Y:S02]  /*25af0*/  @!P0 SYNCS.PHASECHK.TRANS64 P0, [R8+URZ+0x60], R7 ;  /* 0x00006007080085a7 */ /* 0x000e64000800007f */
[----:B-1----:R-:W-:Y:S05]  /*25b00*/  @!P0 BRA `(.L_x_2491) ;  /* 0xfffffffc00f08947 */ /* 0x002fea000383ffff */
[----:B------:R-:W-:Y:S05]  /*25b10*/  BRA `(.L_x_2613) ;  /* 0xffffffc400347947 */ /* 0x000fea000383ffff */
.L_x_2496:
[----:B-1----:R1:W2:Y:S02]  /*25b20*/  SYNCS.PHASECHK.TRANS64.TRYWAIT P0, [R2+URZ+0x34840], R3 ;  /* 0x03484003020075a7 */ /* 0x0022a4000800017f */
[----:B--2---:R-:W-:Y:S05]  /*25b30*/  @!P0 NANOSLEEP.SYNCS 0x989680 ;  /* 0x009896800000895d */ /* 0x004fea0003900000 */
[----:B------:R-:W2:Y:S02]  /*25b40*/  @!P0 SYNCS.PHASECHK.TRANS64 P0, [R2+URZ+0x34840], R3 ;  /* 0x03484003020085a7 */ /* 0x000ea4000800007f */
[----:B--2---:R-:W-:Y:S05]  /*25b50*/  @!P0 BRA `(.L_x_2496) ;  /* 0xfffffffc00f08947 */ /* 0x004fea000383ffff */
[----:B------:R-:W-:Y:S05]  /*25b60*/  BRA `(.L_x_2614) ;  /* 0xffffffc800907947 */ /* 0x000fea000383ffff */
.L_x_2498:
[----:B0-----:R0:W1:Y:S02]  /*25b70*/  SYNCS.PHASECHK.TRANS64.TRYWAIT P1, [R3+URZ+0x60], R2 ;  /* 0x00006002030075a7 */ /* 0x001064000802017f */
[----:B-1----:R-:W-:Y:S05]  /*25b80*/  @!P1 NANOSLEEP.SYNCS 0x989680 ;  /* 0x009896800000995d */ /* 0x002fea0003900000 */
[----:B------:R-:W1:Y:S02]  /*25b90*/  @!P1 SYNCS.PHASECHK.TRANS64 P1, [R3+URZ+0x60], R2 ;  /* 0x00006002030095a7 */ /* 0x000e64000802007f */
[----:B-1----:R-:W-:Y:S05]  /*25ba0*/  @!P1 BRA `(.L_x_2498) ;  /* 0xfffffffc00f09947 */ /* 0x002fea000383ffff */
[----:B------:R-:W-:Y:S05]  /*25bb0*/  BRA `(.L_x_2615) ;  /* 0xffffffcc003c7947 */ /* 0x000fea000383ffff */
.L_x_2503:
[----:B--2---:R2:W3:Y:S02]  /*25bc0*/  SYNCS.PHASECHK.TRANS64.TRYWAIT P0, [R2+URZ+0x34840], R3 ;  /* 0x03484003020075a7 */ /* 0x0044e4000800017f */
[----:B---3--:R-:W-:Y:S05]  /*25bd0*/  @!P0 NANOSLEEP.SYNCS 0x989680 ;  /* 0x009896800000895d */ /* 0x008fea0003900000 */
[----:B------:R-:W3:Y:S02]  /*25be0*/  @!P0 SYNCS.PHASECHK.TRANS64 P0, [R2+URZ+0x34840], R3 ;  /* 0x03484003020085a7 */ /* 0x000ee4000800007f */
[----:B---3--:R-:W-:Y:S05]  /*25bf0*/  @!P0 BRA `(.L_x_2503) ;  /* 0xfffffffc00f08947 */ /* 0x008fea000383ffff */
[----:B------:R-:W-:Y:S05]  /*25c00*/  BRA `(.L_x_2616) ;  /* 0xffffffd000587947 */ /* 0x000fea000383ffff */
.L_x_2505:
[----:B0-----:R0:W1:Y:S02]  /*25c10*/  SYNCS.PHASECHK.TRANS64.TRYWAIT P1, [R2+URZ+0x60], R9 ;  /* 0x00006009020075a7 */ /* 0x001064000802017f */
[----:B-1----:R-:W-:Y:S05]  /*25c20*/  @!P1 NANOSLEEP.SYNCS 0x989680 ;  /* 0x009896800000995d */ /* 0x002fea0003900000 */
[----:B------:R-:W1:Y:S02]  /*25c30*/  @!P1 SYNCS.PHASECHK.TRANS64 P1, [R2+URZ+0x60], R9 ;  /* 0x00006009020095a7 */ /* 0x000e64000802007f */
[----:B-1----:R-:W-:Y:S05]  /*25c40*/  @!P1 BRA `(.L_x_2505) ;  /* 0xfffffffc00f09947 */ /* 0x002fea000383ffff */
[----:B------:R-:W-:Y:S05]  /*25c50*/  BRA `(.L_x_2617) ;  /* 0xffffffd400087947 */ /* 0x000fea000383ffff */
.L_x_2512:
[----:B-1----:R1:W2:Y:S02]  /*25c60*/  SYNCS.PHASECHK.TRANS64.TRYWAIT P0, [R3+URZ+0x34860], R0 ;  /* 0x03486000030075a7 */ /* 0x0022a4000800017f */
[----:B--2---:R-:W-:Y:S05]  /*25c70*/  @!P0 NANOSLEEP.SYNCS 0x989680 ;  /* 0x009896800000895d */ /* 0x004fea0003900000 */
[----:B------:R-:W2:Y:S02]  /*25c80*/  @!P0 SYNCS.PHASECHK.TRANS64 P0, [R3+URZ+0x34860], R0 ;  /* 0x03486000030085a7 */ /* 0x000ea4000800007f */
[----:B--2---:R-:W-:Y:S05]  /*25c90*/  @!P0 BRA `(.L_x_2512) ;  /* 0xfffffffc00f08947 */ /* 0x004fea000383ffff */
[----:B------:R-:W-:Y:S05]  /*25ca0*/  BRA `(.L_x_2618) ;  /* 0xffffffd8000c7947 */ /* 0x000fea000383ffff */
.L_x_2514:
[----:B------:R-:W-:Y:S01]  /*25cb0*/  BSSY B0, `(.L_x_2619) ;  /* 0x0000008000007945 */ /* 0x000fe20003800000 */
[----:B------:R-:W-:Y:S02]  /*25cc0*/  IMAD.MOV.U32 R13, RZ, RZ, R16 ;  /* 0x000000ffff0d7224 */ /* 0x000fe400078e0010 */
[----:B------:R-:W-:Y:S02]  /*25cd0*/  IMAD.MOV.U32 R12, RZ, RZ, RZ ;  /* 0x000000ffff0c7224 */ /* 0x000fe400078e00ff */
[----:B------:R-:W-:Y:S02]  /*25ce0*/  IMAD.MOV.U32 R11, RZ, RZ, 0x1f ;  /* 0x0000001fff0b7424 */ /* 0x000fe400078e00ff */
[----:B0-----:R-:W-:-:S07]  /*25cf0*/  IMAD.MOV.U32 R15, RZ, RZ, -0x1 ;  /* 0xffffffffff0f7424 */ /* 0x001fce00078e00ff */
[----:B-1----:R-:W-:Y:S05]  /*25d00*/  WARPSYNC.COLLECTIVE R15, `(.L_x_2620) ;  /* 0x000000000f087348 */ /* 0x002fea0003c00000 */
[----:B------:R0:W2:Y:S02]  /*25d10*/  SHFL.IDX P6, R14, R13, R12, R11 ;  /* 0x0000000c0d0e7389 */ /* 0x0000a400000c000b */
[----:B012---:R-:W-:Y:S01]  /*25d20*/  ENDCOLLECTIVE ;  /* 0x000000000000791b */ /* 0x007fe20003800000 */
.L_x_2620:
[----:B------:R-:W-:Y:S05]  /*25d30*/  BSYNC B0 ;  /* 0x0000000000007941 */ /* 0x000fea0003800000 */
.L_x_2619:
        /* <DEDUP_REMOVED lines=8> */
.L_x_2621:
[----:B------:R-:W-:Y:S01]  /*25dc0*/  IMAD.MOV.U32 R16, RZ, RZ, R14 ;  /* 0x000000ffff107224 */ /* 0x000fe200078e000e */
[----:B------:R-:W-:Y:S06]  /*25dd0*/  BRA `(.L_x_2622) ;  /* 0xffffffd800947947 */ /* 0x000fec000383ffff */
.L_x_2517:
[----:B------:R-:W-:Y:S01]  /*25de0*/  BSSY B0, `(.L_x_2623) ;  /* 0x0000008000007945 */ /* 0x000fe20003800000 */
[----:B-----5:R-:W-:Y:S02]  /*25df0*/  IMAD.MOV.U32 R13, RZ, RZ, R17 ;  /* 0x000000ffff0d7224 */ /* 0x020fe400078e0011 */
[----:B------:R-:W-:Y:S02]  /*25e00*/  IMAD.MOV.U32 R12, RZ, RZ, 0x1 ;  /* 0x00000001ff0c7424 */ /* 0x000fe400078e00ff */
[----:B------:R-:W-:Y:S02]  /*25e10*/  IMAD.MOV.U32 R11, RZ, RZ, RZ ;  /* 0x000000ffff0b7224 */ /* 0x000fe400078e00ff */
[----:B0-----:R-:W-:-:S07]  /*25e20*/  IMAD.MOV.U32 R15, RZ, RZ, -0x1 ;  /* 0xffffffffff0f7424 */ /* 0x001fce00078e00ff */
[----:B-1234-:R-:W-:Y:S05]  /*25e30*/  WARPSYNC.COLLECTIVE R15, `(.L_x_2624) ;  /* 0x000000000f087348 */ /* 0x01efea0003c00000 */
[----:B------:R0:W0:Y:S02]  /*25e40*/  SHFL.UP P6, R14, R13, R12, R11 ;  /* 0x0400000c0d0e7389 */ /* 0x00002400000c000b */
[----:B01234-:R-:W-:Y:S01]  /*25e50*/  ENDCOLLECTIVE ;  /* 0x000000000000791b */ /* 0x01ffe20003800000 */
.L_x_2624:
[----:B------:R-:W-:Y:S05]  /*25e60*/  BSYNC B0 ;  /* 0x0000000000007941 */ /* 0x000fea0003800000 */
.L_x_2623:
        /* <DEDUP_REMOVED lines=10> */
.L_x_2625:
        /* <DEDUP_REMOVED lines=8> */
.L_x_2626:
        /* <DEDUP_REMOVED lines=8> */
.L_x_2627:
        /* <DEDUP_REMOVED lines=8> */
.L_x_2628:
        /* <DEDUP_REMOVED lines=8> */
.L_x_2629:
[----:B------:R-:W-:Y:S05]  /*26110*/  BRA `(.L_x_2630) ;  /* 0xffffffd800587947 */ /* 0x000fea000383ffff */
.L_x_2522:
[----:B------:R-:W-:Y:S01]  /*26120*/  BSSY B0, `(.L_x_2631) ;  /* 0x0000008000007945 */ /* 0x000fe20003800000 */
[----:B-----5:R-:W-:Y:S02]  /*26130*/  IMAD.MOV.U32 R13, RZ, RZ, R17 ;  /* 0x000000ffff0d7224 */ /* 0x020fe400078e0011 */
[----:B------:R-:W-:Y:S02]  /*26140*/  IMAD.MOV.U32 R12, RZ, RZ, 0x1 ;  /* 0x00000001ff0c7424 */ /* 0x000fe400078e00ff */
[----:B------:R-:W-:Y:S02]  /*26150*/  IMAD.MOV.U32 R11, RZ, RZ, RZ ;  /* 0x000000ffff0b7224 */ /* 0x000fe400078e00ff */
[----:B------:R-:W-:-:S07]  /*26160*/  IMAD.MOV.U32 R15, RZ, RZ, -0x1 ;  /* 0xffffffffff0f7424 */ /* 0x000fce00078e00ff */
[----:B01----:R-:W-:Y:S05]  /*26170*/  WARPSYNC.COLLECTIVE R15, `(.L_x_2632) ;  /* 0x000000000f087348 */ /* 0x003fea0003c00000 */
[----:B------:R2:W3:Y:S02]  /*26180*/  SHFL.UP P6, R14, R13, R12, R11 ;  /* 0x0400000c0d0e7389 */ /* 0x0004e400000c000b */
[----:B0123--:R-:W-:Y:S01]  /*26190*/  ENDCOLLECTIVE ;  /* 0x000000000000791b */ /* 0x00ffe20003800000 */
.L_x_2632:
[----:B------:R-:W-:Y:S05]  /*261a0*/  BSYNC B0 ;  /* 0x0000000000007941 */ /* 0x000fea0003800000 */
.L_x_2631:
        /* <DEDUP_REMOVED lines=10> */
.L_x_2633:
        /* <DEDUP_REMOVED lines=8> */
.L_x_2634:
        /* <DEDUP_REMOVED lines=8> */
.L_x_2635:
        /* <DEDUP_REMOVED lines=8> */
.L_x_2636:
        /* <DEDUP_REMOVED lines=8> */
.L_x_2637:
[----:B------:R-:W-:Y:S05]  /*26450*/  BRA `(.L_x_2638) ;  /* 0xffffffd8003c7947 */ /* 0x000fea000383ffff */
.L_x_2524:
[----:B------:R-:W-:Y:S01]  /*26460*/  BSSY B0, `(.L_x_2639) ;  /* 0x0000006000007945 */ /* 0x000fe20003800000 */
[----:B------:R-:W-:Y:S01]  /*26470*/  PLOP3.LUT P6, PT, P6, PT, PT, 0x8, 0x0 ;  /* 0x000000000000781c */ /* 0x000fe200037ce170 */
[----:B------:R-:W-:-:S12]  /*26480*/  IMAD.MOV.U32 R15, RZ, RZ, -0x1 ;  /* 0xffffffffff0f7424 */ /* 0x000fd800078e00ff */
[----:B0-----:R-:W-:Y:S05]  /*26490*/  WARPSYNC.COLLECTIVE R15, `(.L_x_2640) ;  /* 0x000000000f087348 */ /* 0x001fea0003c00000 */
[----:B------:R-:W-:Y:S01]  /*264a0*/  VOTE.ANY R14, PT, P6 ;  /* 0x00000000000e7806 */ /* 0x000fe200030e0100 */
[----:B0-----:R-:W-:Y:S06]  /*264b0*/  ENDCOLLECTIVE ;  /* 0x000000000000791b */ /* 0x001fec0003800000 */
.L_x_2640:
[----:B------:R-:W-:Y:S05]  /*264c0*/  BSYNC B0 ;  /* 0x0000000000007941 */ /* 0x000fea0003800000 */
.L_x_2639:
        /* <DEDUP_REMOVED lines=9> */
.L_x_2641:
[----:B------:R-:W-:Y:S01]  /*26560*/  IMAD.MOV.U32 R17, RZ, RZ, R14 ;  /* 0x000000ffff117224 */ /* 0x000fe200078e000e */
[----:B------:R-:W-:Y:S06]  /*26570*/  BRA `(.L_x_2642) ;  /* 0xffffffd8002c7947 */ /* 0x000fec000383ffff */
.L_x_2526:
[----:B------:R-:W-:Y:S01]  /*26580*/  BSSY B0, `(.L_x_2643) ;  /* 0x0000007000007945 */ /* 0x000fe20003800000 */
[----:B------:R-:W-:Y:S02]  /*26590*/  IMAD.MOV.U32 R13, RZ, RZ, R2 ;  /* 0x000000ffff0d7224 */ /* 0x000fe400078e0002 */
[----:B------:R-:W-:Y:S02]  /*265a0*/  IMAD.MOV.U32 R11, RZ, RZ, 0x1f ;  /* 0x0000001fff0b7424 */ /* 0x000fe400078e00ff */
[----:B------:R-:W-:-:S07]  /*265b0*/  IMAD.MOV.U32 R15, RZ, RZ, -0x1 ;  /* 0xffffffffff0f7424 */ /* 0x000fce00078e00ff */
[----:B012---:R-:W-:Y:S05]  /*265c0*/  WARPSYNC.COLLECTIVE R15, `(.L_x_2644) ;  /* 0x000000000f087348 */ /* 0x007fea0003c00000 */
[----:B------:R3:W4:Y:S02]  /*265d0*/  SHFL.IDX P6, R14, R13, R12, R11 ;  /* 0x0000000c0d0e7389 */ /* 0x00072400000c000b */
[----:B01234-:R-:W-:Y:S01]  /*265e0*/  ENDCOLLECTIVE ;  /* 0x000000000000791b */ /* 0x01ffe20003800000 */
.L_x_2644:
[----:B------:R-:W-:Y:S05]  /*265f0*/  BSYNC B0 ;  /* 0x0000000000007941 */ /* 0x000fea0003800000 */
.L_x_2643:
[----:B------:R-:W-:Y:S01]  /*26600*/  IMAD.MOV.U32 R7, RZ, RZ, R14 ;  /* 0x000000ffff077224 */ /* 0x000fe200078e000e */
[----:B------:R-:W-:Y:S06]  /*26610*/  BRA `(.L_x_2525) ;  /* 0xffffffd800207947 */ /* 0x000fec000383ffff */
.L_x_2530:
[----:B-1----:R1:W2:Y:S02]  /*26620*/  SYNCS.PHASECHK.TRANS64.TRYWAIT P0, [R0+URZ+0x34820], R3 ;  /* 0x03482003000075a7 */ /* 0x0022a4000800017f */
[----:B--2---:R-:W-:Y:S05]  /*26630*/  @!P0 NANOSLEEP.SYNCS 0x989680 ;  /* 0x009896800000895d */ /* 0x004fea0003900000 */
[----:B------:R-:W2:Y:S02]  /*26640*/  @!P0 SYNCS.PHASECHK.TRANS64 P0, [R0+URZ+0x34820], R3 ;  /* 0x03482003000085a7 */ /* 0x000ea4000800007f */
[----:B--2---:R-:W-:Y:S05]  /*26650*/  @!P0 BRA `(.L_x_2530) ;  /* 0xfffffffc00f08947 */ /* 0x004fea000383ffff */
[----:B------:R-:W-:Y:S05]  /*26660*/  BRA `(.L_x_2645) ;  /* 0xffffffdc00947947 */ /* 0x000fea000383ffff */
.L_x_2531:
        /* <DEDUP_REMOVED lines=11> */
.L_x_2647:
[----:B------:R-:W-:Y:S05]  /*26720*/  BSYNC B0 ;  /* 0x0000000000007941 */ /* 0x000fea0003800000 */
.L_x_2646:
[----:B------:R-:W-:Y:S05]  /*26730*/  BRA `(.L_x_2648) ;  /* 0xffffffdc007c7947 */ /* 0x000fea000383ffff */
.L_x_2532:
[----:B------:R-:W-:Y:S01]  /*26740*/  BSSY B0, `(.L_x_2649) ;  /* 0x0000006000007945 */ /* 0x000fe20003800000 */
[----:B------:R-:W-:-:S07]  /*26750*/  IMAD.MOV.U32 R15, RZ, RZ, -0x1 ;  /* 0xffffffffff0f7424 */ /* 0x000fce00078e00ff */
[----:B012---:R-:W-:Y:S05]  /*26760*/  WARPSYNC.COLLECTIVE R15, `(.L_x_2650) ;  /* 0x000000000f0c7348 */ /* 0x007fea0003c00000 */
[----:B------:R-:W-:Y:S02]  /*26770*/  ELECT P6, UR62, PT ;  /* 0x00000000003e782f */ /* 0x000fe400038c0000 */
[----:B------:R-:W-:Y:S01]  /*26780*/  MOV R14, UR62 ;  /* 0x0000003e000e7c02 */ /* 0x000fe20008000f00 */
[----:B012---:R-:W-:Y:S10]  /*26790*/  ENDCOLLECTIVE ;  /* 0x000000000000791b */ /* 0x007ff40003800000 */
.L_x_2650:
[----:B------:R-:W-:Y:S05]  /*267a0*/  BSYNC B0 ;  /* 0x0000000000007941 */ /* 0x000fea0003800000 */
.L_x_2649:
[----:B------:R-:W-:Y:S05]  /*267b0*/  BRA `(.L_x_2651) ;  /* 0xffffffdc00707947 */ /* 0x000fea000383ffff */
.L_x_2534:
[----:B-1----:R1:W2:Y:S02]  /*267c0*/  SYNCS.PHASECHK.TRANS64.TRYWAIT P0, [R6+URZ], R5 ;  /* 0x00000005060075a7 */ /* 0x0022a4000800017f */
[----:B--2---:R-:W-:Y:S05]  /*267d0*/  @!P0 NANOSLEEP.SYNCS 0x989680 ;  /* 0x009896800000895d */ /* 0x004fea0003900000 */
[----:B------:R-:W2:Y:S02]  /*267e0*/  @!P0 SYNCS.PHASECHK.TRANS64 P0, [R6+URZ], R5 ;  /* 0x00000005060085a7 */ /* 0x000ea4000800007f */
[----:B--2---:R-:W-:Y:S05]  /*267f0*/  @!P0 BRA `(.L_x_2534) ;  /* 0xfffffffc00f08947 */ /* 0x004fea000383ffff */
[----:B------:R-:W-:Y:S05]  /*26800*/  BRA `(.L_x_2652) ;  /* 0xffffffdc00ac7947 */ /* 0x000fea000383ffff */
.L_x_2535:
[----:B--2---:R2:W3:Y:S02]  /*26810*/  SYNCS.PHASECHK.TRANS64.TRYWAIT P0, [R7+URZ], R2 ;  /* 0x00000002070075a7 */ /* 0x0044e4000800017f */
[----:B---3--:R-:W-:Y:S05]  /*26820*/  @!P0 NANOSLEEP.SYNCS 0x989680 ;  /* 0x009896800000895d */ /* 0x008fea0003900000 */
[----:B------:R-:W3:Y:S02]  /*26830*/  @!P0 SYNCS.PHASECHK.TRANS64 P0, [R7+URZ], R2 ;  /* 0x00000002070085a7 */ /* 0x000ee4000800007f */
[----:B---3--:R-:W-:Y:S05]  /*26840*/  @!P0 BRA `(.L_x_2535) ;  /* 0xfffffffc00f08947 */ /* 0x008fea000383ffff */
[----:B------:R-:W-:Y:S05]  /*26850*/  BRA `(.L_x_2653) ;  /* 0xffffffdc00a07947 */ /* 0x000fea000383ffff */
.L_x_2537:
[----:B---3--:R3:W4:Y:S02]  /*26860*/  SYNCS.PHASECHK.TRANS64.TRYWAIT P0, [R4+URZ], R5 ;  /* 0x00000005040075a7 */ /* 0x008724000800017f */
[----:B----4-:R-:W-:Y:S05]  /*26870*/  @!P0 NANOSLEEP.SYNCS 0x989680 ;  /* 0x009896800000895d */ /* 0x010fea0003900000 */
[----:B------:R-:W4:Y:S02]  /*26880*/  @!P0 SYNCS.PHASECHK.TRANS64 P0, [R4+URZ], R5 ;  /* 0x00000005040085a7 */ /* 0x000f24000800007f */
[----:B----4-:R-:W-:Y:S05]  /*26890*/  @!P0 BRA `(.L_x_2537) ;  /* 0xfffffffc00f08947 */ /* 0x010fea000383ffff */
[----:B------:R-:W-:Y:S05]  /*268a0*/  BRA `(.L_x_2654) ;  /* 0xffffffdc00a87947 */ /* 0x000fea000383ffff */
.L_x_2655:
        /* <DEDUP_REMOVED lines=13> */
.L_x_2665:


//--------------------- .nv.global.init           --------------------------
	.section	.nv.global.init,"aw",@progbits
.nv.global.init:
	.type		$str$23,@object
	.size		$str$23,($str$24 - $str$23)
$str$23:
        /*0000*/ 	.byte	0x28, 0x61, 0x64, 0x64, 0x72, 0x65, 0x73, 0x73, 0x20, 0x26, 0x20, 0x6d, 0x61, 0x73, 0x6b, 0x29
        /*0010*/ 	.byte	0x20, 0x3d, 0x3d, 0x20, 0x30, 0x00
	.type		$str$24,@object
	.size		$str$24,(__unnamed_5 - $str$24)
$str$24:
        /*0016*/ 	.byte	0x2f, 0x74, 0x6d, 0x70, 0x2f, 0x6f, 0x73, 0x73, 0x5f, 0x6b, 0x65, 0x72, 0x6e, 0x65, 0x6c, 0x73
        /*0026*/ 	.byte	0x5f, 0x73, 0x72, 0x63, 0x2f, 0x66, 0x6c, 0x61, 0x73, 0x68, 0x5f, 0x61, 0x74, 0x74, 0x65, 0x6e
        /*0036*/ 	.byte	0x74, 0x69, 0x6f, 0x6e, 0x2f, 0x63, 0x73, 0x72, 0x63, 0x2f, 0x63, 0x75, 0x74, 0x6c, 0x61, 0x73
        /*0046*/ 	.byte	0x73, 0x2f, 0x69, 0x6e, 0x63, 0x6c, 0x75, 0x64, 0x65, 0x2f, 0x63, 0x75, 0x74, 0x65, 0x2f, 0x70
        /*0056*/ 	.byte	0x6f, 0x69, 0x6e, 0x74, 0x65, 0x72, 0x5f, 0x66, 0x6c, 0x61, 0x67, 0x67, 0x65, 0x64, 0x2e, 0x68
        /*0066*/ 	.byte	0x70, 0x70, 0x00
	.type		__unnamed_5,@object
	.size		__unnamed_5,(__unnamed_11 - __unnamed_5)
__unnamed_5:
        /* <DEDUP_REMOVED lines=25> */
	.type		__unnamed_11,@object
	.size		__unnamed_11,(__unnamed_6 - __unnamed_11)
__unnamed_11:
        /* <DEDUP_REMOVED lines=25> */
	.type		__unnamed_6,@object
	.size		__unnamed_6,(__unnamed_9 - __unnamed_6)
__unnamed_6:
        /* <DEDUP_REMOVED lines=25> */
	.type		__unnamed_9,@object
	.size		__unnamed_9,(__unnamed_3 - __unnamed_9)
__unnamed_9:
        /* <DEDUP_REMOVED lines=29> */
	.type		__unnamed_3,@object
	.size		__unnamed_3,(__unnamed_4 - __unnamed_3)
__unnamed_3:
        /* <DEDUP_REMOVED lines=29> */
	.type		__unnamed_4,@object
	.size		__unnamed_4,(__unnamed_8 - __unnamed_4)
__unnamed_4:
        /* <DEDUP_REMOVED lines=29> */
	.type		__unnamed_8,@object
	.size		__unnamed_8,(__unnamed_10 - __unnamed_8)
__unnamed_8:
        /* <DEDUP_REMOVED lines=29> */
	.type		__unnamed_10,@object
	.size		__unnamed_10,(__unnamed_2 - __unnamed_10)
__unnamed_10:
        /* <DEDUP_REMOVED lines=29> */
	.type		__unnamed_2,@object
	.size		__unnamed_2,(__unnamed_1 - __unnamed_2)
__unnamed_2:
        /* <DEDUP_REMOVED lines=29> */
	.type		__unnamed_1,@object
	.size		__unnamed_1,(__unnamed_7 - __unnamed_1)
__unnamed_1:
        /* <DEDUP_REMOVED lines=29> */
        /*11a5*/ 	.byte	0x5d, 0x00
	.type		__unnamed_7,@object
	.size		__unnamed_7,(.L_6 - __unnamed_7)
__unnamed_7:
        /* <DEDUP_REMOVED lines=30> */
.L_6:


//--------------------- .nv.shared._ZN7cutlass13device_kernelIN5flash11enable_sm90INS1_16FlashAttnFwdSm90INS1_25CollectiveMainloopFwdSm90ILi2EN4cute5tupleIJNS5_1CILi1EEES8_S8_EEENS6_IJNS7_ILi128EEESA_NS7_ILi192EEEEEELi128ENS_10bfloat16_tEfNS_4arch4Sm90ELb0ELb0ELb1ELb0ELb0ELb0ELb0ELb1ELb1ELb0ELb0ELb0EEENS1_21CollectiveEpilogueFwdINS6_IJSA_SA_SA_EEES9_SD_SF_Li256ELb0ELb0ELb0ELb0EEENS1_29StaticPersistentTileSchedulerILb0EEEEEEEEEvNT_6ParamsE --------------------------
	.section	.nv.shared._ZN7cutlass13device_kernelIN5flash11enable_sm90INS1_16FlashAttnFwdSm90INS1_25CollectiveMainloopFwdSm90ILi2EN4cute5tupleIJNS5_1CILi1EEES8_S8_EEENS6_IJNS7_ILi128EEESA_NS7_ILi192EEEEEELi128ENS_10bfloat16_tEfNS_4arch4Sm90ELb0ELb0ELb1ELb0ELb0ELb0ELb0ELb1ELb1ELb0ELb0ELb0EEENS1_21CollectiveEpilogueFwdINS6_IJSA_SA_SA_EEES9_SD_SF_Li256ELb0ELb0ELb0ELb0EEENS1_29StaticPersistentTileSchedulerILb0EEEEEEEEEvNT_6ParamsE,"aw",@nobits
	.sectionflags	@""
	.align	16
	.zero		1024


//--------------------- .nv.shared.reserved.0     --------------------------
	.section	.nv.shared.reserved.0,"aw",@nobits
	.weak		__nv_reservedSMEM_offset_0_alias
	.size		__nv_reservedSMEM_offset_0_alias, 0, 0
	.other		__nv_reservedSMEM_offset_0_alias,@"STO_CUDA_RESERVED_SHARED STV_DEFAULT"
__nv_reservedSMEM_offset_0_alias:
	.zero		0


//--------------------- .nv.global                --------------------------
	.section	.nv.global,"aw",@nobits
.nv.global:
	.type		_ZN78_INTERNAL_a2d7799c_42_flash_fwd_hdim192_128_bf16_softcap_sm90_cu_a7f3af4d_34594cute1_E,@object
	.size		_ZN78_INTERNAL_a2d7799c_42_flash_fwd_hdim192_128_bf16_softcap_sm90_cu_a7f3af4d_34594cute1_E,(_ZN78_INTERNAL_a2d7799c_42_flash_fwd_hdim192_128_bf16_softcap_sm90_cu_a7f3af4d_34594cuda3std3__45__cpo6cbeginE - _ZN78_INTERNAL_a2d7799c_42_flash_fwd_hdim192_128_bf16_softcap_sm90_cu_a7f3af4d_34594cute1_E)
_ZN78_INTERNAL_a2d7799c_42_flash_fwd_hdim192_128_bf16_softcap_sm90_cu_a7f3af4d_34594cute1_E:
	.zero		1
	.type		_ZN78_INTERNAL_a2d7799c_42_flash_fwd_hdim192_128_bf16_softcap_sm90_cu_a7f3af4d_34594cuda3std3__45__cpo6cbeginE,@object
	.size		_ZN78_INTERNAL_a2d7799c_42_flash_fwd_hdim192_128_bf16_softcap_sm90_cu_a7f3af4d_34594cuda3std3__45__cpo6cbeginE,(_ZN78_INTERNAL_a2d7799c_42_flash_fwd_hdim192_128_bf16_softcap_sm90_cu_a7f3af4d_34594cuda3std3__48in_placeE - _ZN78_INTERNAL_a2d7799c_42_flash_fwd_hdim192_128_bf16_softcap_sm90_cu_a7f3af4d_34594cuda3std3__45__cpo6cbeginE)
_ZN78_INTERNAL_a2d7799c_42_flash_fwd_hdim192_128_bf16_softcap_sm90_cu_a7f3af4d_34594cuda3std3__45__cpo6cbeginE:
	.zero		1
	.type		_ZN78_INTERNAL_a2d7799c_42_flash_fwd_hdim192_128_bf16_softcap_sm90_cu_a7f3af4d_34594cuda3std3__48in_placeE,@object
	.size		_ZN78_INTERNAL_a2d7799c_42_flash_fwd_hdim192_128_bf16_softcap_sm90_cu_a7f3af4d_34594cuda3std3__48in_placeE,(_ZN78_INTERNAL_a2d7799c_42_flash_fwd_hdim192_128_bf16_softcap_sm90_cu_a7f3af4d_34594cuda3std6ranges3__45__cpo9iter_moveE - _ZN78_INTERNAL_a2d7799c_42_flash_fwd_hdim192_128_bf16_softcap_sm90_cu_a7f3af4d_34594cuda3std3__48in_placeE)
_ZN78_INTERNAL_a2d7799c_42_flash_fwd_hdim192_128_bf16_softcap_sm90_cu_a7f3af4d_34594cuda3std3__48in_placeE:
	.zero		1
	.type		_ZN78_INTERNAL_a2d7799c_42_flash_fwd_hdim192_128_bf16_softcap_sm90_cu_a7f3af4d_34594cuda3std6ranges3__45__cpo9iter_moveE,@object
	.size		_ZN78_INTERNAL_a2d7799c_42_flash_fwd_hdim192_128_bf16_softcap_sm90_cu_a7f3af4d_34594cuda3std6ranges3__45__cpo9iter_moveE,(_ZN78_INTERNAL_a2d7799c_42_flash_fwd_hdim192_128_bf16_softcap_sm90_cu_a7f3af4d_34594cuda3std3__45__cpo5beginE - _ZN78_INTERNAL_a2d7799c_42_flash_fwd_hdim192_128_bf16_softcap_sm90_cu_a7f3af4d_34594cuda3std6ranges3__45__cpo9iter_moveE)
_ZN78_INTERNAL_a2d7799c_42_flash_fwd_hdim192_128_bf16_softcap_sm90_cu_a7f3af4d_34594cuda3std6ranges3__45__cpo9iter_moveE:
	.zero		1
	.type		_ZN78_INTERNAL_a2d7799c_42_flash_fwd_hdim192_128_bf16_softcap_sm90_cu_a7f3af4d_34594cuda3std3__45__cpo5beginE,@object
	.size		_ZN78_INTERNAL_a2d7799c_42_flash_fwd_hdim192_128_bf16_softcap_sm90_cu_a7f3af4d_34594cuda3std3__45__cpo5beginE,(_ZN78_INTERNAL_a2d7799c_42_flash_fwd_hdim192_128_bf16_softcap_sm90_cu_a7f3af4d_34594cuda3std3__480_GLOBAL__N__a2d7799c_42_flash_fwd_hdim192_128_bf16_softcap_sm90_cu_a7f3af4d_34596ignoreE - _ZN78_INTERNAL_a2d7799c_42_flash_fwd_hdim192_128_bf16_softcap_sm90_cu_a7f3af4d_34594cuda3std3__45__cpo5beginE)
_ZN78_INTERNAL_a2d7799c_42_flash_fwd_hdim192_128_bf16_softcap_sm90_cu_a7f3af4d_34594cuda3std3__45__cpo5beginE:
	.zero		1
	.type		_ZN78_INTERNAL_a2d7799c_42_flash_fwd_hdim192_128_bf16_softcap_sm90_cu_a7f3af4d_34594cuda3std3__480_GLOBAL__N__a2d7799c_42_flash_fwd_hdim192_128_bf16_softcap_sm90_cu_a7f3af4d_34596ignoreE,@object
	.size		_ZN78_INTERNAL_a2d7799c_42_flash_fwd_hdim192_128_bf16_softcap_sm90_cu_a7f3af4d_34594cuda3std3__480_GLOBAL__N__a2d7799c_42_flash_fwd_hdim192_128_bf16_softcap_sm90_cu_a7f3af4d_34596ignoreE,(_ZN78_INTERNAL_a2d7799c_42_flash_fwd_hdim192_128_bf16_softcap_sm90_cu_a7f3af4d_34594cute7productE - _ZN78_INTERNAL_a2d7799c_42_flash_fwd_hdim192_128_bf16_softcap_sm90_cu_a7f3af4d_34594cuda3std3__480_GLOBAL__N__a2d7799c_42_flash_fwd_hdim192_128_bf16_softcap_sm90_cu_a7f3af4d_34596ignoreE)
_ZN78_INTERNAL_a2d7799c_42_flash_fwd_hdim192_128_bf16_softcap_sm90_cu_a7f3af4d_34594cuda3std3__480_GLOBAL__N__a2d7799c_42_flash_fwd_hdim192_128_bf16_softcap_sm90_cu_a7f3af4d_34596ignoreE:
	.zero		1
	.type		_ZN78_INTERNAL_a2d7799c_42_flash_fwd_hdim192_128_bf16_softcap_sm90_cu_a7f3af4d_34594cute7productE,@object
	.size		_ZN78_INTERNAL_a2d7799c_42_flash_fwd_hdim192_128_bf16_softcap_sm90_cu_a7f3af4d_34594cute7productE,(_ZN78_INTERNAL_a2d7799c_42_flash_fwd_hdim192_128_bf16_softcap_sm90_cu_a7f3af4d_34594cuda3std3__45__cpo3endE - _ZN78_INTERNAL_a2d7799c_42_flash_fwd_hdim192_128_bf16_softcap_sm90_cu_a7f3af4d_34594cute7productE)
_ZN78_INTERNAL_a2d7799c_42_flash_fwd_hdim192_128_bf16_softcap_sm90_cu_a7f3af4d_34594cute7productE:
	.zero		1
	.type		_ZN78_INTERNAL_a2d7799c_42_flash_fwd_hdim192_128_bf16_softcap_sm90_cu_a7f3af4d_34594cuda3std3__45__cpo3endE,@object
	.size		_ZN78_INTERNAL_a2d7799c_42_flash_fwd_hdim192_128_bf16_softcap_sm90_cu_a7f3af4d_34594cuda3std3__45__cpo3endE,(_ZN78_INTERNAL_a2d7799c_42_flash_fwd_hdim192_128_bf16_softcap_sm90_cu_a7f3af4d_34594cuda3std3__419piecewise_constructE - _ZN78_INTERNAL_a2d7799c_42_flash_fwd_hdim192_128_bf16_softcap_sm90_cu_a7f3af4d_34594cuda3std3__45__cpo3endE)
_ZN78_INTERNAL_a2d7799c_42_flash_fwd_hdim192_128_bf16_softcap_sm90_cu_a7f3af4d_34594cuda3std3__45__cpo3endE:
	.zero		1
	.type		_ZN78_INTERNAL_a2d7799c_42_flash_fwd_hdim192_128_bf16_softcap_sm90_cu_a7f3af4d_34594cuda3std3__419piecewise_constructE,@object
	.size		_ZN78_INTERNAL_a2d7799c_42_flash_fwd_hdim192_128_bf16_softcap_sm90_cu_a7f3af4d_34594cuda3std3__419piecewise_constructE,(_ZN78_INTERNAL_a2d7799c_42_flash_fwd_hdim192_128_bf16_softcap_sm90_cu_a7f3af4d_34594cuda3std3__45__cpo4cendE - _ZN78_INTERNAL_a2d7799c_42_flash_fwd_hdim192_128_bf16_softcap_sm90_cu_a7f3af4d_34594cuda3std3__419piecewise_constructE)
_ZN78_INTERNAL_a2d7799c_42_flash_fwd_hdim192_128_bf16_softcap_sm90_cu_a7f3af4d_34594cuda3std3__419piecewise_constructE:
	.zero		1
	.type		_ZN78_INTERNAL_a2d7799c_42_flash_fwd_hdim192_128_bf16_softcap_sm90_cu_a7f3af4d_34594cuda3std3__45__cpo4cendE,@object
	.size		_ZN78_INTERNAL_a2d7799c_42_flash_fwd_hdim192_128_bf16_softcap_sm90_cu_a7f3af4d_34594cuda3std3__45__cpo4cendE,(_ZN78_INTERNAL_a2d7799c_42_flash_fwd_hdim192_128_bf16_softcap_sm90_cu_a7f3af4d_34594cuda3std6ranges3__45__cpo4swapE - _ZN78_INTERNAL_a2d7799c_42_flash_fwd_hdim192_128_bf16_softcap_sm90_cu_a7f3af4d_34594cuda3std3__45__cpo4cendE)
_ZN78_INTERNAL_a2d7799c_42_flash_fwd_hdim192_128_bf16_softcap_sm90_cu_a7f3af4d_34594cuda3std3__45__cpo4cendE:
	.zero		1
	.type		_ZN78_INTERNAL_a2d7799c_42_flash_fwd_hdim192_128_bf16_softcap_sm90_cu_a7f3af4d_34594cuda3std6ranges3__45__cpo4swapE,@object
	.size		_ZN78_INTERNAL_a2d7799c_42_flash_fwd_hdim192_128_bf16_softcap_sm90_cu_a7f3af4d_34594cuda3std6ranges3__45__cpo4swapE,(.L_18 - _ZN78_INTERNAL_a2d7799c_42_flash_fwd_hdim192_128_bf16_softcap_sm90_cu_a7f3af4d_34594cuda3std6ranges3__45__cpo4swapE)
_ZN78_INTERNAL_a2d7799c_42_flash_fwd_hdim192_128_bf16_softcap_sm90_cu_a7f3af4d_34594cuda3std6ranges3__45__cpo4swapE:
	.zero		1
.L_18:


//--------------------- .nv.shared._ZN7cutlass13device_kernelIN5flash11enable_sm90INS1_16FlashAttnFwdSm90INS1_25CollectiveMainloopFwdSm90ILi2EN4cute5tupleIJNS5_1CILi2EEENS7_ILi1EEES9_EEENS6_IJNS7_ILi128EEESB_NS7_ILi192EEEEEELi128ENS_10bfloat16_tEfNS_4arch4Sm90ELb0ELb0ELb1ELb0ELb0ELb0ELb0ELb1ELb1ELb0ELb0ELb0EEENS1_21CollectiveEpilogueFwdINS6_IJSB_SB_SB_EEESA_SE_SG_Li256ELb0ELb0ELb0ELb0EEENS1_29StaticPersistentTileSchedulerILb0EEEEEEEEEvNT_6ParamsE --------------------------
	.section	.nv.shared._ZN7cutlass13device_kernelIN5flash11enable_sm90INS1_16FlashAttnFwdSm90INS1_25CollectiveMainloopFwdSm90ILi2EN4cute5tupleIJNS5_1CILi2EEENS7_ILi1EEES9_EEENS6_IJNS7_ILi128EEESB_NS7_ILi192EEEEEELi128ENS_10bfloat16_tEfNS_4arch4Sm90ELb0ELb0ELb1ELb0ELb0ELb0ELb0ELb1ELb1ELb0ELb0ELb0EEENS1_21CollectiveEpilogueFwdINS6_IJSB_SB_SB_EEESA_SE_SG_Li256ELb0ELb0ELb0ELb0EEENS1_29StaticPersistentTileSchedulerILb0EEEEEEEEEvNT_6ParamsE,"aw",@nobits
	.sectionflags	@""
	.align	16
	.zero		1024


//--------------------- .nv.shared._ZN7cutlass13device_kernelIN5flash11enable_sm90INS1_16FlashAttnFwdSm90INS1_25CollectiveMainloopFwdSm90ILi2EN4cute5tupleIJNS5_1CILi1EEES8_S8_EEENS6_IJNS7_ILi128EEESA_NS7_ILi192EEEEEELi128ENS_10bfloat16_tEfNS_4arch4Sm90ELb0ELb0ELb1ELb1ELb0ELb0ELb0ELb1ELb1ELb0ELb0ELb0EEENS1_21CollectiveEpilogueFwdINS6_IJSA_SA_SA_EEES9_SD_SF_Li256ELb1ELb0ELb0ELb0EEENS1_36VarlenDynamicPersistentTileSchedulerILi128ELi128ELi256ELi32ELb0ELb0ELb1ELb0ELb1ELb1EEEEEEEEEvNT_6ParamsE --------------------------
	.section	.nv.shared._ZN7cutlass13device_kernelIN5flash11enable_sm90INS1_16FlashAttnFwdSm90INS1_25CollectiveMainloopFwdSm90ILi2EN4cute5tupleIJNS5_1CILi1EEES8_S8_EEENS6_IJNS7_ILi128EEESA_NS7_ILi192EEEEEELi128ENS_10bfloat16_tEfNS_4arch4Sm90ELb0ELb0ELb1ELb1ELb0ELb0ELb0ELb1ELb1ELb0ELb0ELb0EEENS1_21CollectiveEpilogueFwdINS6_IJSA_SA_SA_EEES9_SD_SF_Li256ELb1ELb0ELb0ELb0EEENS1_36VarlenDynamicPersistentTileSchedulerILi128ELi128ELi256ELi32ELb0ELb0ELb1ELb0ELb1ELb1EEEEEEEEEvNT_6ParamsE,"aw",@nobits
	.sectionflags	@""
	.align	16
	.zero		1024


//--------------------- .nv.shared._ZN7cutlass13device_kernelIN5flash11enable_sm90INS1_16FlashAttnFwdSm90INS1_25CollectiveMainloopFwdSm90ILi2EN4cute5tupleIJNS5_1CILi1EEES8_S8_EEENS6_IJNS7_ILi128EEESA_NS7_ILi192EEEEEELi128ENS_10bfloat16_tEfNS_4arch4Sm90ELb0ELb0ELb1ELb1ELb0ELb1ELb0ELb1ELb1ELb0ELb0ELb0EEENS1_21CollectiveEpilogueFwdINS6_IJSA_SA_SA_EEES9_SD_SF_Li256ELb1ELb0ELb0ELb0EEENS1_36VarlenDynamicPersistentTileSchedulerILi128ELi128ELi256ELi32ELb0ELb0ELb1ELb0ELb1ELb1EEEEEEEEEvNT_6ParamsE --------------------------
	.section	.nv.shared._ZN7cutlass13device_kernelIN5flash11enable_sm90INS1_16FlashAttnFwdSm90INS1_25CollectiveMainloopFwdSm90ILi2EN4cute5tupleIJNS5_1CILi1EEES8_S8_EEENS6_IJNS7_ILi128EEESA_NS7_ILi192EEEEEELi128ENS_10bfloat16_tEfNS_4arch4Sm90ELb0ELb0ELb1ELb1ELb0ELb1ELb0ELb1ELb1ELb0ELb0ELb0EEENS1_21CollectiveEpilogueFwdINS6_IJSA_SA_SA_EEES9_SD_SF_Li256ELb1ELb0ELb0ELb0EEENS1_36VarlenDynamicPersistentTileSchedulerILi128ELi128ELi256ELi32ELb0ELb0ELb1ELb0ELb1ELb1EEEEEEEEEvNT_6ParamsE,"aw",@nobits
	.sectionflags	@""
	.align	16
	.zero		1024


//--------------------- .nv.shared._ZN7cutlass13device_kernelIN5flash11enable_sm90INS1_16FlashAttnFwdSm90INS1_25CollectiveMainloopFwdSm90ILi2EN4cute5tupleIJNS5_1CILi1EEES8_S8_EEENS6_IJNS7_ILi128EEENS7_ILi96EEENS7_ILi192EEEEEELi128ENS_10bfloat16_tEfNS_4arch4Sm90ELb0ELb1ELb1ELb0ELb0ELb0ELb0ELb1ELb1ELb0ELb0ELb0EEENS1_21CollectiveEpilogueFwdINS6_IJSA_SA_SB_EEES9_SE_SG_Li256ELb0ELb0ELb0ELb0EEENS1_30DynamicPersistentTileSchedulerILi256ELi32ELb0ELb0ELb1EEEEEEEEEvNT_6ParamsE --------------------------
	.section	.nv.shared._ZN7cutlass13device_kernelIN5flash11enable_sm90INS1_16FlashAttnFwdSm90INS1_25CollectiveMainloopFwdSm90ILi2EN4cute5tupleIJNS5_1CILi1EEES8_S8_EEENS6_IJNS7_ILi128EEENS7_ILi96EEENS7_ILi192EEEEEELi128ENS_10bfloat16_tEfNS_4arch4Sm90ELb0ELb1ELb1ELb0ELb0ELb0ELb0ELb1ELb1ELb0ELb0ELb0EEENS1_21CollectiveEpilogueFwdINS6_IJSA_SA_SB_EEES9_SE_SG_Li256ELb0ELb0ELb0ELb0EEENS1_30DynamicPersistentTileSchedulerILi256ELi32ELb0ELb0ELb1EEEEEEEEEvNT_6ParamsE,"aw",@nobits
	.sectionflags	@""
	.align	16
	.zero		1024


//--------------------- .nv.shared._ZN7cutlass13device_kernelIN5flash11enable_sm90INS1_16FlashAttnFwdSm90INS1_25CollectiveMainloopFwdSm90ILi2EN4cute5tupleIJNS5_1CILi1EEES8_S8_EEENS6_IJNS7_ILi128EEENS7_ILi96EEENS7_ILi192EEEEEELi128ENS_10bfloat16_tEfNS_4arch4Sm90ELb0ELb1ELb1ELb1ELb0ELb0ELb0ELb1ELb1ELb0ELb0ELb0EEENS1_21CollectiveEpilogueFwdINS6_IJSA_SA_SB_EEES9_SE_SG_Li256ELb1ELb0ELb0ELb0EEENS1_36VarlenDynamicPersistentTileSchedulerILi128ELi96ELi256ELi32ELb0ELb0ELb1ELb1ELb0ELb1EEEEEEEEEvNT_6ParamsE --------------------------
	.section	.nv.shared._ZN7cutlass13device_kernelIN5flash11enable_sm90INS1_16FlashAttnFwdSm90INS1_25CollectiveMainloopFwdSm90ILi2EN4cute5tupleIJNS5_1CILi1EEES8_S8_EEENS6_IJNS7_ILi128EEENS7_ILi96EEENS7_ILi192EEEEEELi128ENS_10bfloat16_tEfNS_4arch4Sm90ELb0ELb1ELb1ELb1ELb0ELb0ELb0ELb1ELb1ELb0ELb0ELb0EEENS1_21CollectiveEpilogueFwdINS6_IJSA_SA_SB_EEES9_SE_SG_Li256ELb1ELb0ELb0ELb0EEENS1_36VarlenDynamicPersistentTileSchedulerILi128ELi96ELi256ELi32ELb0ELb0ELb1ELb1ELb0ELb1EEEEEEEEEvNT_6ParamsE,"aw",@nobits
	.sectionflags	@""
	.align	16
	.zero		1024


//--------------------- .nv.shared._ZN7cutlass13device_kernelIN5flash11enable_sm90INS1_16FlashAttnFwdSm90INS1_25CollectiveMainloopFwdSm90ILi2EN4cute5tupleIJNS5_1CILi1EEES8_S8_EEENS6_IJNS7_ILi128EEENS7_ILi96EEENS7_ILi192EEEEEELi128ENS_10bfloat16_tEfNS_4arch4Sm90ELb0ELb1ELb1ELb1ELb0ELb1ELb0ELb1ELb1ELb0ELb0ELb0EEENS1_21CollectiveEpilogueFwdINS6_IJSA_SA_SB_EEES9_SE_SG_Li256ELb1ELb0ELb0ELb0EEENS1_36VarlenDynamicPersistentTileSchedulerILi128ELi96ELi256ELi32ELb0ELb0ELb1ELb1ELb0ELb1EEEEEEEEEvNT_6ParamsE --------------------------
	.section	.nv.shared._ZN7cutlass13device_kernelIN5flash11enable_sm90INS1_16FlashAttnFwdSm90INS1_25CollectiveMainloopFwdSm90ILi2EN4cute5tupleIJNS5_1CILi1EEES8_S8_EEENS6_IJNS7_ILi128EEENS7_ILi96EEENS7_ILi192EEEEEELi128ENS_10bfloat16_tEfNS_4arch4Sm90ELb0ELb1ELb1ELb1ELb0ELb1ELb0ELb1ELb1ELb0ELb0ELb0EEENS1_21CollectiveEpilogueFwdINS6_IJSA_SA_SB_EEES9_SE_SG_Li256ELb1ELb0ELb0ELb0EEENS1_36VarlenDynamicPersistentTileSchedulerILi128ELi96ELi256ELi32ELb0ELb0ELb1ELb1ELb0ELb1EEEEEEEEEvNT_6ParamsE,"aw",@nobits
	.sectionflags	@""
	.align	16
	.zero		1024


//--------------------- .nv.shared._ZN7cutlass13device_kernelIN5flash11enable_sm90INS1_16FlashAttnFwdSm90INS1_25CollectiveMainloopFwdSm90ILi2EN4cute5tupleIJNS5_1CILi1EEES8_S8_EEENS6_IJNS7_ILi128EEESA_NS7_ILi192EEEEEELi128ENS_10bfloat16_tEfNS_4arch4Sm90ELb1ELb0ELb1ELb0ELb0ELb0ELb0ELb1ELb1ELb0ELb0ELb0EEENS1_21CollectiveEpilogueFwdINS6_IJSA_SA_SA_EEES9_SD_SF_Li256ELb0ELb0ELb0ELb0EEENS1_30DynamicPersistentTileSchedulerILi256ELi32ELb0ELb0ELb1EEEEEEEEEvNT_6ParamsE --------------------------
	.section	.nv.shared._ZN7cutlass13device_kernelIN5flash11enable_sm90INS1_16FlashAttnFwdSm90INS1_25CollectiveMainloopFwdSm90ILi2EN4cute5tupleIJNS5_1CILi1EEES8_S8_EEENS6_IJNS7_ILi128EEESA_NS7_ILi192EEEEEELi128ENS_10bfloat16_tEfNS_4arch4Sm90ELb1ELb0ELb1ELb0ELb0ELb0ELb0ELb1ELb1ELb0ELb0ELb0EEENS1_21CollectiveEpilogueFwdINS6_IJSA_SA_SA_EEES9_SD_SF_Li256ELb0ELb0ELb0ELb0EEENS1_30DynamicPersistentTileSchedulerILi256ELi32ELb0ELb0ELb1EEEEEEEEEvNT_6ParamsE,"aw",@nobits
	.sectionflags	@""
	.align	16
	.zero		1024


//--------------------- .nv.shared._ZN7cutlass13device_kernelIN5flash11enable_sm90INS1_16FlashAttnFwdSm90INS1_25CollectiveMainloopFwdSm90ILi2EN4cute5tupleIJNS5_1CILi1EEES8_S8_EEENS6_IJNS7_ILi128EEESA_NS7_ILi192EEEEEELi128ENS_10bfloat16_tEfNS_4arch4Sm90ELb1ELb0ELb1ELb1ELb0ELb0ELb0ELb1ELb1ELb0ELb0ELb0EEENS1_21CollectiveEpilogueFwdINS6_IJSA_SA_SA_EEES9_SD_SF_Li256ELb1ELb0ELb0ELb0EEENS1_36VarlenDynamicPersistentTileSchedulerILi128ELi128ELi256ELi32ELb0ELb0ELb1ELb1ELb1ELb1EEEEEEEEEvNT_6ParamsE --------------------------
	.section	.nv.shared._ZN7cutlass13device_kernelIN5flash11enable_sm90INS1_16FlashAttnFwdSm90INS1_25CollectiveMainloopFwdSm90ILi2EN4cute5tupleIJNS5_1CILi1EEES8_S8_EEENS6_IJNS7_ILi128EEESA_NS7_ILi192EEEEEELi128ENS_10bfloat16_tEfNS_4arch4Sm90ELb1ELb0ELb1ELb1ELb0ELb0ELb0ELb1ELb1ELb0ELb0ELb0EEENS1_21CollectiveEpilogueFwdINS6_IJSA_SA_SA_EEES9_SD_SF_Li256ELb1ELb0ELb0ELb0EEENS1_36VarlenDynamicPersistentTileSchedulerILi128ELi128ELi256ELi32ELb0ELb0ELb1ELb1ELb1ELb1EEEEEEEEEvNT_6ParamsE,"aw",@nobits
	.sectionflags	@""
	.align	16
	.zero		1024


//--------------------- .nv.shared._ZN7cutlass13device_kernelIN5flash11enable_sm90INS1_16FlashAttnFwdSm90INS1_25CollectiveMainloopFwdSm90ILi2EN4cute5tupleIJNS5_1CILi1EEES8_S8_EEENS6_IJNS7_ILi128EEESA_NS7_ILi192EEEEEELi128ENS_10bfloat16_tEfNS_4arch4Sm90ELb1ELb0ELb1ELb1ELb0ELb1ELb0ELb1ELb1ELb0ELb0ELb0EEENS1_21CollectiveEpilogueFwdINS6_IJSA_SA_SA_EEES9_SD_SF_Li256ELb1ELb0ELb0ELb0EEENS1_36VarlenDynamicPersistentTileSchedulerILi128ELi128ELi256ELi32ELb0ELb0ELb1ELb1ELb1ELb1EEEEEEEEEvNT_6ParamsE --------------------------
	.section	.nv.shared._ZN7cutlass13device_kernelIN5flash11enable_sm90INS1_16FlashAttnFwdSm90INS1_25CollectiveMainloopFwdSm90ILi2EN4cute5tupleIJNS5_1CILi1EEES8_S8_EEENS6_IJNS7_ILi128EEESA_NS7_ILi192EEEEEELi128ENS_10bfloat16_tEfNS_4arch4Sm90ELb1ELb0ELb1ELb1ELb0ELb1ELb0ELb1ELb1ELb0ELb0ELb0EEENS1_21CollectiveEpilogueFwdINS6_IJSA_SA_SA_EEES9_SD_SF_Li256ELb1ELb0ELb0ELb0EEENS1_36VarlenDynamicPersistentTileSchedulerILi128ELi128ELi256ELi32ELb0ELb0ELb1ELb1ELb1ELb1EEEEEEEEEvNT_6ParamsE,"aw",@nobits
	.sectionflags	@""
	.align	16
	.zero		1024


//--------------------- .nv.constant0._ZN7cutlass13device_kernelIN5flash11enable_sm90INS1_16FlashAttnFwdSm90INS1_25CollectiveMainloopFwdSm90ILi2EN4cute5tupleIJNS5_1CILi1EEES8_S8_EEENS6_IJNS7_ILi128EEESA_NS7_ILi192EEEEEELi128ENS_10bfloat16_tEfNS_4arch4Sm90ELb0ELb0ELb1ELb0ELb0ELb0ELb0ELb1ELb1ELb0ELb0ELb0EEENS1_21CollectiveEpilogueFwdINS6_IJSA_SA_SA_EEES9_SD_SF_Li256ELb0ELb0ELb0ELb0EEENS1_29StaticPersistentTileSchedulerILb0EEEEEEEEEvNT_6ParamsE --------------------------
	.section	.nv.constant0._ZN7cutlass13device_kernelIN5flash11enable_sm90INS1_16FlashAttnFwdSm90INS1_25CollectiveMainloopFwdSm90ILi2EN4cute5tupleIJNS5_1CILi1EEES8_S8_EEENS6_IJNS7_ILi128EEESA_NS7_ILi192EEEEEELi128ENS_10bfloat16_tEfNS_4arch4Sm90ELb0ELb0ELb1ELb0ELb0ELb0ELb0ELb1ELb1ELb0ELb0ELb0EEENS1_21CollectiveEpilogueFwdINS6_IJSA_SA_SA_EEES9_SD_SF_Li256ELb0ELb0ELb0ELb0EEENS1_29StaticPersistentTileSchedulerILb0EEEEEEEEEvNT_6ParamsE,"a",@progbits
	.sectionflags	@""
	.align	4
.nv.constant0._ZN7cutlass13device_kernelIN5flash11enable_sm90INS1_16FlashAttnFwdSm90INS1_25CollectiveMainloopFwdSm90ILi2EN4cute5tupleIJNS5_1CILi1EEES8_S8_EEENS6_IJNS7_ILi128EEESA_NS7_ILi192EEEEEELi128ENS_10bfloat16_tEfNS_4arch4Sm90ELb0ELb0ELb1ELb0ELb0ELb0ELb0ELb1ELb1ELb0ELb0ELb0EEENS1_21CollectiveEpilogueFwdINS6_IJSA_SA_SA_EEES9_SD_SF_Li256ELb0ELb0ELb0ELb0EEENS1_29StaticPersistentTileSchedulerILb0EEEEEEEEEvNT_6ParamsE:
	.zero		3584


//--------------------- .nv.constant0._ZN7cutlass13device_kernelIN5flash11enable_sm90INS1_16FlashAttnFwdSm90INS1_25CollectiveMainloopFwdSm90ILi2EN4cute5tupleIJNS5_1CILi2EEENS7_ILi1EEES9_EEENS6_IJNS7_ILi128EEESB_NS7_ILi192EEEEEELi128ENS_10bfloat16_tEfNS_4arch4Sm90ELb0ELb0ELb1ELb0ELb0ELb0ELb0ELb1ELb1ELb0ELb0ELb0EEENS1_21CollectiveEpilogueFwdINS6_IJSB_SB_SB_EEESA_SE_SG_Li256ELb0ELb0ELb0ELb0EEENS1_29StaticPersistentTileSchedulerILb0EEEEEEEEEvNT_6ParamsE --------------------------
	.section	.nv.constant0._ZN7cutlass13device_kernelIN5flash11enable_sm90INS1_16FlashAttnFwdSm90INS1_25CollectiveMainloopFwdSm90ILi2EN4cute5tupleIJNS5_1CILi2EEENS7_ILi1EEES9_EEENS6_IJNS7_ILi128EEESB_NS7_ILi192EEEEEELi128ENS_10bfloat16_tEfNS_4arch4Sm90ELb0ELb0ELb1ELb0ELb0ELb0ELb0ELb1ELb1ELb0ELb0ELb0EEENS1_21CollectiveEpilogueFwdINS6_IJSB_SB_SB_EEESA_SE_SG_Li256ELb0ELb0ELb0ELb0EEENS1_29StaticPersistentTileSchedulerILb0EEEEEEEEEvNT_6ParamsE,"a",@progbits
	.sectionflags	@""
	.align	4
.nv.constant0._ZN7cutlass13device_kernelIN5flash11enable_sm90INS1_16FlashAttnFwdSm90INS1_25CollectiveMainloopFwdSm90ILi2EN4cute5tupleIJNS5_1CILi2EEENS7_ILi1EEES9_EEENS6_IJNS7_ILi128EEESB_NS7_ILi192EEEEEELi128ENS_10bfloat16_tEfNS_4arch4Sm90ELb0ELb0ELb1ELb0ELb0ELb0ELb0ELb1ELb1ELb0ELb0ELb0EEENS1_21CollectiveEpilogueFwdINS6_IJSB_SB_SB_EEESA_SE_SG_Li256ELb0ELb0ELb0ELb0EEENS1_29StaticPersistentTileSchedulerILb0EEEEEEEEEvNT_6ParamsE:
	.zero		3584


//--------------------- .nv.constant0._ZN7cutlass13device_kernelIN5flash11enable_sm90INS1_16FlashAttnFwdSm90INS1_25CollectiveMainloopFwdSm90ILi2EN4cute5tupleIJNS5_1CILi1EEES8_S8_EEENS6_IJNS7_ILi128EEESA_NS7_ILi192EEEEEELi128ENS_10bfloat16_tEfNS_4arch4Sm90ELb0ELb0ELb1ELb1ELb0ELb0ELb0ELb1ELb1ELb0ELb0ELb0EEENS1_21CollectiveEpilogueFwdINS6_IJSA_SA_SA_EEES9_SD_SF_Li256ELb1ELb0ELb0ELb0EEENS1_36VarlenDynamicPersistentTileSchedulerILi128ELi128ELi256ELi32ELb0ELb0ELb1ELb0ELb1ELb1EEEEEEEEEvNT_6ParamsE --------------------------
	.section	.nv.constant0._ZN7cutlass13device_kernelIN5flash11enable_sm90INS1_16FlashAttnFwdSm90INS1_25CollectiveMainloopFwdSm90ILi2EN4cute5tupleIJNS5_1CILi1EEES8_S8_EEENS6_IJNS7_ILi128EEESA_NS7_ILi192EEEEEELi128ENS_10bfloat16_tEfNS_4arch4Sm90ELb0ELb0ELb1ELb1ELb0ELb0ELb0ELb1ELb1ELb0ELb0ELb0EEENS1_21CollectiveEpilogueFwdINS6_IJSA_SA_SA_EEES9_SD_SF_Li256ELb1ELb0ELb0ELb0EEENS1_36VarlenDynamicPersistentTileSchedulerILi128ELi128ELi256ELi32ELb0ELb0ELb1ELb0ELb1ELb1EEEEEEEEEvNT_6ParamsE,"a",@progbits
	.sectionflags	@""
	.align	4
.nv.constant0._ZN7cutlass13device_kernelIN5flash11enable_sm90INS1_16FlashAttnFwdSm90INS1_25CollectiveMainloopFwdSm90ILi2EN4cute5tupleIJNS5_1CILi1EEES8_S8_EEENS6_IJNS7_ILi128EEESA_NS7_ILi192EEEEEELi128ENS_10bfloat16_tEfNS_4arch4Sm90ELb0ELb0ELb1ELb1ELb0ELb0ELb0ELb1ELb1ELb0ELb0ELb0EEENS1_21CollectiveEpilogueFwdINS6_IJSA_SA_SA_EEES9_SD_SF_Li256ELb1ELb0ELb0ELb0EEENS1_36VarlenDynamicPersistentTileSchedulerILi128ELi128ELi256ELi32ELb0ELb0ELb1ELb0ELb1ELb1EEEEEEEEEvNT_6ParamsE:
	.zero		3200


//--------------------- .nv.constant0._ZN7cutlass13device_kernelIN5flash11enable_sm90INS1_16FlashAttnFwdSm90INS1_25CollectiveMainloopFwdSm90ILi2EN4cute5tupleIJNS5_1CILi1EEES8_S8_EEENS6_IJNS7_ILi128EEESA_NS7_ILi192EEEEEELi128ENS_10bfloat16_tEfNS_4arch4Sm90ELb0ELb0ELb1ELb1ELb0ELb1ELb0ELb1ELb1ELb0ELb0ELb0EEENS1_21CollectiveEpilogueFwdINS6_IJSA_SA_SA_EEES9_SD_SF_Li256ELb1ELb0ELb0ELb0EEENS1_36VarlenDynamicPersistentTileSchedulerILi128ELi128ELi256ELi32ELb0ELb0ELb1ELb0ELb1ELb1EEEEEEEEEvNT_6ParamsE --------------------------
	.section	.nv.constant0._ZN7cutlass13device_kernelIN5flash11enable_sm90INS1_16FlashAttnFwdSm90INS1_25CollectiveMainloopFwdSm90ILi2EN4cute5tupleIJNS5_1CILi1EEES8_S8_EEENS6_IJNS7_ILi128EEESA_NS7_ILi192EEEEEELi128ENS_10bfloat16_tEfNS_4arch4Sm90ELb0ELb0ELb1ELb1ELb0ELb1ELb0ELb1ELb1ELb0ELb0ELb0EEENS1_21CollectiveEpilogueFwdINS6_IJSA_SA_SA_EEES9_SD_SF_Li256ELb1ELb0ELb0ELb0EEENS1_36VarlenDynamicPersistentTileSchedulerILi128ELi128ELi256ELi32ELb0ELb0ELb1ELb0ELb1ELb1EEEEEEEEEvNT_6ParamsE,"a",@progbits
	.sectionflags	@""
	.align	4
.nv.constant0._ZN7cutlass13device_kernelIN5flash11enable_sm90INS1_16FlashAttnFwdSm90INS1_25CollectiveMainloopFwdSm90ILi2EN4cute5tupleIJNS5_1CILi1EEES8_S8_EEENS6_IJNS7_ILi128EEESA_NS7_ILi192EEEEEELi128ENS_10bfloat16_tEfNS_4arch4Sm90ELb0ELb0ELb1ELb1ELb0ELb1ELb0ELb1ELb1ELb0ELb0ELb0EEENS1_21CollectiveEpilogueFwdINS6_IJSA_SA_SA_EEES9_SD_SF_Li256ELb1ELb0ELb0ELb0EEENS1_36VarlenDynamicPersistentTileSchedulerILi128ELi128ELi256ELi32ELb0ELb0ELb1ELb0ELb1ELb1EEEEEEEEEvNT_6ParamsE:
	.zero		3200


//--------------------- .nv.constant0._ZN7cutlass13device_kernelIN5flash11enable_sm90INS1_16FlashAttnFwdSm90INS1_25CollectiveMainloopFwdSm90ILi2EN4cute5tupleIJNS5_1CILi1EEES8_S8_EEENS6_IJNS7_ILi128EEENS7_ILi96EEENS7_ILi192EEEEEELi128ENS_10bfloat16_tEfNS_4arch4Sm90ELb0ELb1ELb1ELb0ELb0ELb0ELb0ELb1ELb1ELb0ELb0ELb0EEENS1_21CollectiveEpilogueFwdINS6_IJSA_SA_SB_EEES9_SE_SG_Li256ELb0ELb0ELb0ELb0EEENS1_30DynamicPersistentTileSchedulerILi256ELi32ELb0ELb0ELb1EEEEEEEEEvNT_6ParamsE --------------------------
	.section	.nv.constant0._ZN7cutlass13device_kernelIN5flash11enable_sm90INS1_16FlashAttnFwdSm90INS1_25CollectiveMainloopFwdSm90ILi2EN4cute5tupleIJNS5_1CILi1EEES8_S8_EEENS6_IJNS7_ILi128EEENS7_ILi96EEENS7_ILi192EEEEEELi128ENS_10bfloat16_tEfNS_4arch4Sm90ELb0ELb1ELb1ELb0ELb0ELb0ELb0ELb1ELb1ELb0ELb0ELb0EEENS1_21CollectiveEpilogueFwdINS6_IJSA_SA_SB_EEES9_SE_SG_Li256ELb0ELb0ELb0ELb0EEENS1_30DynamicPersistentTileSchedulerILi256ELi32ELb0ELb0ELb1EEEEEEEEEvNT_6ParamsE,"a",@progbits
	.sectionflags	@""
	.align	4
.nv.constant0._ZN7cutlass13device_kernelIN5flash11enable_sm90INS1_16FlashAttnFwdSm90INS1_25CollectiveMainloopFwdSm90ILi2EN4cute5tupleIJNS5_1CILi1EEES8_S8_EEENS6_IJNS7_ILi128EEENS7_ILi96EEENS7_ILi192EEEEEELi128ENS_10bfloat16_tEfNS_4arch4Sm90ELb0ELb1ELb1ELb0ELb0ELb0ELb0ELb1ELb1ELb0ELb0ELb0EEENS1_21CollectiveEpilogueFwdINS6_IJSA_SA_SB_EEES9_SE_SG_Li256ELb0ELb0ELb0ELb0EEENS1_30DynamicPersistentTileSchedulerILi256ELi32ELb0ELb0ELb1EEEEEEEEEvNT_6ParamsE:
	.zero		3584


//--------------------- .nv.constant0._ZN7cutlass13device_kernelIN5flash11enable_sm90INS1_16FlashAttnFwdSm90INS1_25CollectiveMainloopFwdSm90ILi2EN4cute5tupleIJNS5_1CILi1EEES8_S8_EEENS6_IJNS7_ILi128EEENS7_ILi96EEENS7_ILi192EEEEEELi128ENS_10bfloat16_tEfNS_4arch4Sm90ELb0ELb1ELb1ELb1ELb0ELb0ELb0ELb1ELb1ELb0ELb0ELb0EEENS1_21CollectiveEpilogueFwdINS6_IJSA_SA_SB_EEES9_SE_SG_Li256ELb1ELb0ELb0ELb0EEENS1_36VarlenDynamicPersistentTileSchedulerILi128ELi96ELi256ELi32ELb0ELb0ELb1ELb1ELb0ELb1EEEEEEEEEvNT_6ParamsE --------------------------
	.section	.nv.constant0._ZN7cutlass13device_kernelIN5flash11enable_sm90INS1_16FlashAttnFwdSm90INS1_25CollectiveMainloopFwdSm90ILi2EN4cute5tupleIJNS5_1CILi1EEES8_S8_EEENS6_IJNS7_ILi128EEENS7_ILi96EEENS7_ILi192EEEEEELi128ENS_10bfloat16_tEfNS_4arch4Sm90ELb0ELb1ELb1ELb1ELb0ELb0ELb0ELb1ELb1ELb0ELb0ELb0EEENS1_21CollectiveEpilogueFwdINS6_IJSA_SA_SB_EEES9_SE_SG_Li256ELb1ELb0ELb0ELb0EEENS1_36VarlenDynamicPersistentTileSchedulerILi128ELi96ELi256ELi32ELb0ELb0ELb1ELb1ELb0ELb1EEEEEEEEEvNT_6ParamsE,"a",@progbits
	.sectionflags	@""
	.align	4
.nv.constant0._ZN7cutlass13device_kernelIN5flash11enable_sm90INS1_16FlashAttnFwdSm90INS1_25CollectiveMainloopFwdSm90ILi2EN4cute5tupleIJNS5_1CILi1EEES8_S8_EEENS6_IJNS7_ILi128EEENS7_ILi96EEENS7_ILi192EEEEEELi128ENS_10bfloat16_tEfNS_4arch4Sm90ELb0ELb1ELb1ELb1ELb0ELb0ELb0ELb1ELb1ELb0ELb0ELb0EEENS1_21CollectiveEpilogueFwdINS6_IJSA_SA_SB_EEES9_SE_SG_Li256ELb1ELb0ELb0ELb0EEENS1_36VarlenDynamicPersistentTileSchedulerILi128ELi96ELi256ELi32ELb0ELb0ELb1ELb1ELb0ELb1EEEEEEEEEvNT_6ParamsE:
	.zero		3200


//--------------------- .nv.constant0._ZN7cutlass13device_kernelIN5flash11enable_sm90INS1_16FlashAttnFwdSm90INS1_25CollectiveMainloopFwdSm90ILi2EN4cute5tupleIJNS5_1CILi1EEES8_S8_EEENS6_IJNS7_ILi128EEENS7_ILi96EEENS7_ILi192EEEEEELi128ENS_10bfloat16_tEfNS_4arch4Sm90ELb0ELb1ELb1ELb1ELb0ELb1ELb0ELb1ELb1ELb0ELb0ELb0EEENS1_21CollectiveEpilogueFwdINS6_IJSA_SA_SB_EEES9_SE_SG_Li256ELb1ELb0ELb0ELb0EEENS1_36VarlenDynamicPersistentTileSchedulerILi128ELi96ELi256ELi32ELb0ELb0ELb1ELb1ELb0ELb1EEEEEEEEEvNT_6ParamsE --------------------------
	.section	.nv.constant0._ZN7cutlass13device_kernelIN5flash11enable_sm90INS1_16FlashAttnFwdSm90INS1_25CollectiveMainloopFwdSm90ILi2EN4cute5tupleIJNS5_1CILi1EEES8_S8_EEENS6_IJNS7_ILi128EEENS7_ILi96EEENS7_ILi192EEEEEELi128ENS_10bfloat16_tEfNS_4arch4Sm90ELb0ELb1ELb1ELb1ELb0ELb1ELb0ELb1ELb1ELb0ELb0ELb0EEENS1_21CollectiveEpilogueFwdINS6_IJSA_SA_SB_EEES9_SE_SG_Li256ELb1ELb0ELb0ELb0EEENS1_36VarlenDynamicPersistentTileSchedulerILi128ELi96ELi256ELi32ELb0ELb0ELb1ELb1ELb0ELb1EEEEEEEEEvNT_6ParamsE,"a",@progbits
	.sectionflags	@""
	.align	4
.nv.constant0._ZN7cutlass13device_kernelIN5flash11enable_sm90INS1_16FlashAttnFwdSm90INS1_25CollectiveMainloopFwdSm90ILi2EN4cute5tupleIJNS5_1CILi1EEES8_S8_EEENS6_IJNS7_ILi128EEENS7_ILi96EEENS7_ILi192EEEEEELi128ENS_10bfloat16_tEfNS_4arch4Sm90ELb0ELb1ELb1ELb1ELb0ELb1ELb0ELb1ELb1ELb0ELb0ELb0EEENS1_21CollectiveEpilogueFwdINS6_IJSA_SA_SB_EEES9_SE_SG_Li256ELb1ELb0ELb0ELb0EEENS1_36VarlenDynamicPersistentTileSchedulerILi128ELi96ELi256ELi32ELb0ELb0ELb1ELb1ELb0ELb1EEEEEEEEEvNT_6ParamsE:
	.zero		3200


//--------------------- .nv.constant0._ZN7cutlass13device_kernelIN5flash11enable_sm90INS1_16FlashAttnFwdSm90INS1_25CollectiveMainloopFwdSm90ILi2EN4cute5tupleIJNS5_1CILi1EEES8_S8_EEENS6_IJNS7_ILi128EEESA_NS7_ILi192EEEEEELi128ENS_10bfloat16_tEfNS_4arch4Sm90ELb1ELb0ELb1ELb0ELb0ELb0ELb0ELb1ELb1ELb0ELb0ELb0EEENS1_21CollectiveEpilogueFwdINS6_IJSA_SA_SA_EEES9_SD_SF_Li256ELb0ELb0ELb0ELb0EEENS1_30DynamicPersistentTileSchedulerILi256ELi32ELb0ELb0ELb1EEEEEEEEEvNT_6ParamsE --------------------------
	.section	.nv.constant0._ZN7cutlass13device_kernelIN5flash11enable_sm90INS1_16FlashAttnFwdSm90INS1_25CollectiveMainloopFwdSm90ILi2EN4cute5tupleIJNS5_1CILi1EEES8_S8_EEENS6_IJNS7_ILi128EEESA_NS7_ILi192EEEEEELi128ENS_10bfloat16_tEfNS_4arch4Sm90ELb1ELb0ELb1ELb0ELb0ELb0ELb0ELb1ELb1ELb0ELb0ELb0EEENS1_21CollectiveEpilogueFwdINS6_IJSA_SA_SA_EEES9_SD_SF_Li256ELb0ELb0ELb0ELb0EEENS1_30DynamicPersistentTileSchedulerILi256ELi32ELb0ELb0ELb1EEEEEEEEEvNT_6ParamsE,"a",@progbits
	.sectionflags	@""
	.align	4
.nv.constant0._ZN7cutlass13device_kernelIN5flash11enable_sm90INS1_16FlashAttnFwdSm90INS1_25CollectiveMainloopFwdSm90ILi2EN4cute5tupleIJNS5_1CILi1EEES8_S8_EEENS6_IJNS7_ILi128EEESA_NS7_ILi192EEEEEELi128ENS_10bfloat16_tEfNS_4arch4Sm90ELb1ELb0ELb1ELb0ELb0ELb0ELb0ELb1ELb1ELb0ELb0ELb0EEENS1_21CollectiveEpilogueFwdINS6_IJSA_SA_SA_EEES9_SD_SF_Li256ELb0ELb0ELb0ELb0EEENS1_30DynamicPersistentTileSchedulerILi256ELi32ELb0ELb0ELb1EEEEEEEEEvNT_6ParamsE:
	.zero		3584


//--------------------- .nv.constant0._ZN7cutlass13device_kernelIN5flash11enable_sm90INS1_16FlashAttnFwdSm90INS1_25CollectiveMainloopFwdSm90ILi2EN4cute5tupleIJNS5_1CILi1EEES8_S8_EEENS6_IJNS7_ILi128EEESA_NS7_ILi192EEEEEELi128ENS_10bfloat16_tEfNS_4arch4Sm90ELb1ELb0ELb1ELb1ELb0ELb0ELb0ELb1ELb1ELb0ELb0ELb0EEENS1_21CollectiveEpilogueFwdINS6_IJSA_SA_SA_EEES9_SD_SF_Li256ELb1ELb0ELb0ELb0EEENS1_36VarlenDynamicPersistentTileSchedulerILi128ELi128ELi256ELi32ELb0ELb0ELb1ELb1ELb1ELb1EEEEEEEEEvNT_6ParamsE --------------------------
	.section	.nv.constant0._ZN7cutlass13device_kernelIN5flash11enable_sm90INS1_16FlashAttnFwdSm90INS1_25CollectiveMainloopFwdSm90ILi2EN4cute5tupleIJNS5_1CILi1EEES8_S8_EEENS6_IJNS7_ILi128EEESA_NS7_ILi192EEEEEELi128ENS_10bfloat16_tEfNS_4arch4Sm90ELb1ELb0ELb1ELb1ELb0ELb0ELb0ELb1ELb1ELb0ELb0ELb0EEENS1_21CollectiveEpilogueFwdINS6_IJSA_SA_SA_EEES9_SD_SF_Li256ELb1ELb0ELb0ELb0EEENS1_36VarlenDynamicPersistentTileSchedulerILi128ELi128ELi256ELi32ELb0ELb0ELb1ELb1ELb1ELb1EEEEEEEEEvNT_6ParamsE,"a",@progbits
	.sectionflags	@""
	.align	4
.nv.constant0._ZN7cutlass13device_kernelIN5flash11enable_sm90INS1_16FlashAttnFwdSm90INS1_25CollectiveMainloopFwdSm90ILi2EN4cute5tupleIJNS5_1CILi1EEES8_S8_EEENS6_IJNS7_ILi128EEESA_NS7_ILi192EEEEEELi128ENS_10bfloat16_tEfNS_4arch4Sm90ELb1ELb0ELb1ELb1ELb0ELb0ELb0ELb1ELb1ELb0ELb0ELb0EEENS1_21CollectiveEpilogueFwdINS6_IJSA_SA_SA_EEES9_SD_SF_Li256ELb1ELb0ELb0ELb0EEENS1_36VarlenDynamicPersistentTileSchedulerILi128ELi128ELi256ELi32ELb0ELb0ELb1ELb1ELb1ELb1EEEEEEEEEvNT_6ParamsE:
	.zero		3200


//--------------------- .nv.constant0._ZN7cutlass13device_kernelIN5flash11enable_sm90INS1_16FlashAttnFwdSm90INS1_25CollectiveMainloopFwdSm90ILi2EN4cute5tupleIJNS5_1CILi1EEES8_S8_EEENS6_IJNS7_ILi128EEESA_NS7_ILi192EEEEEELi128ENS_10bfloat16_tEfNS_4arch4Sm90ELb1ELb0ELb1ELb1ELb0ELb1ELb0ELb1ELb1ELb0ELb0ELb0EEENS1_21CollectiveEpilogueFwdINS6_IJSA_SA_SA_EEES9_SD_SF_Li256ELb1ELb0ELb0ELb0EEENS1_36VarlenDynamicPersistentTileSchedulerILi128ELi128ELi256ELi32ELb0ELb0ELb1ELb1ELb1ELb1EEEEEEEEEvNT_6ParamsE --------------------------
	.section	.nv.constant0._ZN7cutlass13device_kernelIN5flash11enable_sm90INS1_16FlashAttnFwdSm90INS1_25CollectiveMainloopFwdSm90ILi2EN4cute5tupleIJNS5_1CILi1EEES8_S8_EEENS6_IJNS7_ILi128EEESA_NS7_ILi192EEEEEELi128ENS_10bfloat16_tEfNS_4arch4Sm90ELb1ELb0ELb1ELb1ELb0ELb1ELb0ELb1ELb1ELb0ELb0ELb0EEENS1_21CollectiveEpilogueFwdINS6_IJSA_SA_SA_EEES9_SD_SF_Li256ELb1ELb0ELb0ELb0EEENS1_36VarlenDynamicPersistentTileSchedulerILi128ELi128ELi256ELi32ELb0ELb0ELb1ELb1ELb1ELb1EEEEEEEEEvNT_6ParamsE,"a",@progbits
	.sectionflags	@""
	.align	4
.nv.constant0._ZN7cutlass13device_kernelIN5flash11enable_sm90INS1_16FlashAttnFwdSm90INS1_25CollectiveMainloopFwdSm90ILi2EN4cute5tupleIJNS5_1CILi1EEES8_S8_EEENS6_IJNS7_ILi128EEESA_NS7_ILi192EEEEEELi128ENS_10bfloat16_tEfNS_4arch4Sm90ELb1ELb0ELb1ELb1ELb0ELb1ELb0ELb1ELb1ELb0ELb0ELb0EEENS1_21CollectiveEpilogueFwdINS6_IJSA_SA_SA_EEES9_SD_SF_Li256ELb1ELb0ELb0ELb0EEENS1_36VarlenDynamicPersistentTileSchedulerILi128ELi128ELi256ELi32ELb0ELb0ELb1ELb1ELb1ELb1EEEEEEEEEvNT_6ParamsE:
	.zero		3200


//--------------------- SYMBOLS --------------------------

	.type		.nv.reservedSmem.offset0,@object
	.size		.nv.reservedSmem.offset0,0x4
	.type		__assertfail,@function
